	.target	sm_80

	.elftype	@"ET_EXEC"


//--------------------- .note.nv.tkinfo           --------------------------
	.section	.note.nv.tkinfo,"",@"SHT_NOTE"
	.sectionflags	@"SHF_NOTE_NV_TKINFO"
	.tkinfo
        /*0018*/ 	.word	0x00000002
        /*0030*/ 	.string	""
        /*0030*/ 	.string	"ptxas"
        /*0030*/ 	.string	"Cuda compilation tools, release 13.0, V13.0.88"
        /*0030*/ 	.string	"Build cuda_13.0.r13.0/compiler.36424714_0"
        /*0030*/ 	.string	"-arch sm_80 -m 64 "



//--------------------- .note.nv.cuinfo           --------------------------
	.section	.note.nv.cuinfo,"",@"SHT_NOTE"
	.sectionflags	@"SHF_NOTE_NV_CUINFO"
        /*0018*/ 	.short	0x0002
        /*001a*/ 	.short	0x0050
        /*001c*/ 	.short	0x0082
	.zero		2


//--------------------- .nv.info                  --------------------------
	.section	.nv.info,"",@"SHT_CUDA_INFO"
	.align	4


	//----- nvinfo : EIATTR_REGCOUNT
	.align		4
        /*0000*/ 	.byte	0x04, 0x2f
        /*0002*/ 	.short	(.L_45 - .L_44)
	.align		4
.L_44:
        /*0004*/ 	.word	index@(_ZN2at6native29vectorized_elementwise_kernelILi8EZZZNS0_61_GLOBAL__N__132982cb_23_ActivationSiluKernel_cu_1520ed90_293611silu_kernelERNS_18TensorIteratorBaseEENKUlvE_clEvENKUlvE_clEvEUldE_St5arrayIPcLm2EEEEviT0_T1_)
        /*0008*/ 	.word	0x00000004


	//----- nvinfo : EIATTR_FRAME_SIZE
	.align		4
.L_45:
        /*000c*/ 	.byte	0x04, 0x11
        /*000e*/ 	.short	(.L_47 - .L_46)
	.align		4
.L_46:
        /*0010*/ 	.word	index@(_ZN2at6native29vectorized_elementwise_kernelILi8EZZZNS0_61_GLOBAL__N__132982cb_23_ActivationSiluKernel_cu_1520ed90_293611silu_kernelERNS_18TensorIteratorBaseEENKUlvE_clEvENKUlvE_clEvEUldE_St5arrayIPcLm2EEEEviT0_T1_)
        /*0014*/ 	.word	0x00000000


	//----- nvinfo : EIATTR_REGCOUNT
	.align		4
.L_47:
        /*0018*/ 	.byte	0x04, 0x2f
        /*001a*/ 	.short	(.L_49 - .L_48)
	.align		4
.L_48:
        /*001c*/ 	.word	index@(_ZN2at6native29vectorized_elementwise_kernelILi4EZZZNS0_61_GLOBAL__N__132982cb_23_ActivationSiluKernel_cu_1520ed90_293611silu_kernelERNS_18TensorIteratorBaseEENKUlvE_clEvENKUlvE_clEvEUldE_St5arrayIPcLm2EEEEviT0_T1_)
        /*0020*/ 	.word	0x0000002c


	//----- nvinfo : EIATTR_FRAME_SIZE
	.align		4
.L_49:
        /*0024*/ 	.byte	0x04, 0x11
        /*0026*/ 	.short	(.L_51 - .L_50)
	.align		4
.L_50:
        /*0028*/ 	.word	index@($__internal_23_$__cuda_sm20_div_rn_f64_full)
        /*002c*/ 	.word	0x00000000


	//----- nvinfo : EIATTR_FRAME_SIZE
	.align		4
.L_51:
        /*0030*/ 	.byte	0x04, 0x11
        /*0032*/ 	.short	(.L_53 - .L_52)
	.align		4
.L_52:
        /*0034*/ 	.word	index@(_ZN2at6native29vectorized_elementwise_kernelILi4EZZZNS0_61_GLOBAL__N__132982cb_23_ActivationSiluKernel_cu_1520ed90_293611silu_kernelERNS_18TensorIteratorBaseEENKUlvE_clEvENKUlvE_clEvEUldE_St5arrayIPcLm2EEEEviT0_T1_)
        /*0038*/ 	.word	0x00000000


	//----- nvinfo : EIATTR_REGCOUNT
	.align		4
.L_53:
        /*003c*/ 	.byte	0x04, 0x2f
        /*003e*/ 	.short	(.L_55 - .L_54)
	.align		4
.L_54:
        /*0040*/ 	.word	index@(_ZN2at6native29vectorized_elementwise_kernelILi2EZZZNS0_61_GLOBAL__N__132982cb_23_ActivationSiluKernel_cu_1520ed90_293611silu_kernelERNS_18TensorIteratorBaseEENKUlvE_clEvENKUlvE_clEvEUldE_St5arrayIPcLm2EEEEviT0_T1_)
        /*0044*/ 	.word	0x0000002c


	//----- nvinfo : EIATTR_FRAME_SIZE
	.align		4
.L_55:
        /*0048*/ 	.byte	0x04, 0x11
        /*004a*/ 	.short	(.L_57 - .L_56)
	.align		4
.L_56:
        /*004c*/ 	.word	index@($__internal_22_$__cuda_sm20_div_rn_f64_full)
        /*0050*/ 	.word	0x00000000


	//----- nvinfo : EIATTR_FRAME_SIZE
	.align		4
.L_57:
        /*0054*/ 	.byte	0x04, 0x11
        /*0056*/ 	.short	(.L_59 - .L_58)
	.align		4
.L_58:
        /*0058*/ 	.word	index@(_ZN2at6native29vectorized_elementwise_kernelILi2EZZZNS0_61_GLOBAL__N__132982cb_23_ActivationSiluKernel_cu_1520ed90_293611silu_kernelERNS_18TensorIteratorBaseEENKUlvE_clEvENKUlvE_clEvEUldE_St5arrayIPcLm2EEEEviT0_T1_)
        /*005c*/ 	.word	0x00000000


	//----- nvinfo : EIATTR_REGCOUNT
	.align		4
.L_59:
        /*0060*/ 	.byte	0x04, 0x2f
        /*0062*/ 	.short	(.L_61 - .L_60)
	.align		4
.L_60:
        /*0064*/ 	.word	index@(_ZN2at6native27unrolled_elementwise_kernelIZZZNS0_61_GLOBAL__N__132982cb_23_ActivationSiluKernel_cu_1520ed90_293611silu_kernelERNS_18TensorIteratorBaseEENKUlvE_clEvENKUlvE_clEvEUldE_St5arrayIPcLm2EELi4E23TrivialOffsetCalculatorILi1EjESC_NS0_6memory15LoadWithoutCastENSD_16StoreWithoutCastEEEviT_T0_T2_T3_T4_T5_)
        /*0068*/ 	.word	0x00000026


	//----- nvinfo : EIATTR_FRAME_SIZE
	.align		4
.L_61:
        /*006c*/ 	.byte	0x04, 0x11
        /*006e*/ 	.short	(.L_63 - .L_62)
	.align		4
.L_62:
        /*0070*/ 	.word	index@($__internal_21_$__cuda_sm20_div_rn_f64_full)
        /*0074*/ 	.word	0x00000000


	//----- nvinfo : EIATTR_FRAME_SIZE
	.align		4
.L_63:
        /*0078*/ 	.byte	0x04, 0x11
        /*007a*/ 	.short	(.L_65 - .L_64)
	.align		4
.L_64:
        /*007c*/ 	.word	index@(_ZN2at6native27unrolled_elementwise_kernelIZZZNS0_61_GLOBAL__N__132982cb_23_ActivationSiluKernel_cu_1520ed90_293611silu_kernelERNS_18TensorIteratorBaseEENKUlvE_clEvENKUlvE_clEvEUldE_St5arrayIPcLm2EELi4E23TrivialOffsetCalculatorILi1EjESC_NS0_6memory15LoadWithoutCastENSD_16StoreWithoutCastEEEviT_T0_T2_T3_T4_T5_)
        /*0080*/ 	.word	0x00000000


	//----- nvinfo : EIATTR_REGCOUNT
	.align		4
.L_65:
        /*0084*/ 	.byte	0x04, 0x2f
        /*0086*/ 	.short	(.L_67 - .L_66)
	.align		4
.L_66:
        /*0088*/ 	.word	index@(_ZN2at6native18elementwise_kernelILi128ELi2EZNS0_22gpu_kernel_impl_nocastIZZZNS0_61_GLOBAL__N__132982cb_23_ActivationSiluKernel_cu_1520ed90_293611silu_kernelERNS_18TensorIteratorBaseEENKUlvE_clEvENKUlvE_clEvEUldE_EEvS5_RKT_EUliE_EEviT1_)
        /*008c*/ 	.word	0x0000001b


	//----- nvinfo : EIATTR_FRAME_SIZE
	.align		4
.L_67:
        /*0090*/ 	.byte	0x04, 0x11
        /*0092*/ 	.short	(.L_69 - .L_68)
	.align		4
.L_68:
        /*0094*/ 	.word	index@($__internal_20_$__cuda_sm20_div_rn_f64_full)
        /*0098*/ 	.word	0x00000000


	//----- nvinfo : EIATTR_FRAME_SIZE
	.align		4
.L_69:
        /*009c*/ 	.byte	0x04, 0x11
        /*009e*/ 	.short	(.L_71 - .L_70)
	.align		4
.L_70:
        /*00a0*/ 	.word	index@(_ZN2at6native18elementwise_kernelILi128ELi2EZNS0_22gpu_kernel_impl_nocastIZZZNS0_61_GLOBAL__N__132982cb_23_ActivationSiluKernel_cu_1520ed90_293611silu_kernelERNS_18TensorIteratorBaseEENKUlvE_clEvENKUlvE_clEvEUldE_EEvS5_RKT_EUliE_EEviT1_)
        /*00a4*/ 	.word	0x00000000


	//----- nvinfo : EIATTR_REGCOUNT
	.align		4
.L_71:
        /*00a8*/ 	.byte	0x04, 0x2f
        /*00aa*/ 	.short	(.L_73 - .L_72)
	.align		4
.L_72:
        /*00ac*/ 	.word	index@(_ZN2at6native27unrolled_elementwise_kernelIZZZNS0_61_GLOBAL__N__132982cb_23_ActivationSiluKernel_cu_1520ed90_293611silu_kernelERNS_18TensorIteratorBaseEENKUlvE_clEvENKUlvE_clEvEUldE_St5arrayIPcLm2EELi4E23TrivialOffsetCalculatorILi1EjESC_NS0_6memory12LoadWithCastILi1EEENSD_13StoreWithCastILi1EEEEEviT_T0_T2_T3_T4_T5_)
        /*00b0*/ 	.word	0x00000024


	//----- nvinfo : EIATTR_FRAME_SIZE
	.align		4
.L_73:
        /*00b4*/ 	.byte	0x04, 0x11
        /*00b6*/ 	.short	(.L_75 - .L_74)
	.align		4
.L_74:
        /*00b8*/ 	.word	index@($__internal_19_$__cuda_sm20_div_rn_f64_full)
        /*00bc*/ 	.word	0x00000000


	//----- nvinfo : EIATTR_FRAME_SIZE
	.align		4
.L_75:
        /*00c0*/ 	.byte	0x04, 0x11
        /*00c2*/ 	.short	(.L_77 - .L_76)
	.align		4
.L_76:
        /*00c4*/ 	.word	index@(_ZN2at6native27unrolled_elementwise_kernelIZZZNS0_61_GLOBAL__N__132982cb_23_ActivationSiluKernel_cu_1520ed90_293611silu_kernelERNS_18TensorIteratorBaseEENKUlvE_clEvENKUlvE_clEvEUldE_St5arrayIPcLm2EELi4E23TrivialOffsetCalculatorILi1EjESC_NS0_6memory12LoadWithCastILi1EEENSD_13StoreWithCastILi1EEEEEviT_T0_T2_T3_T4_T5_)
        /*00c8*/ 	.word	0x00000000


	//----- nvinfo : EIATTR_REGCOUNT
	.align		4
.L_77:
        /*00cc*/ 	.byte	0x04, 0x2f
        /*00ce*/ 	.short	(.L_79 - .L_78)
	.align		4
.L_78:
        /*00d0*/ 	.word	index@(_ZN2at6native18elementwise_kernelILi128ELi4EZNS0_15gpu_kernel_implIZZZNS0_61_GLOBAL__N__132982cb_23_ActivationSiluKernel_cu_1520ed90_293611silu_kernelERNS_18TensorIteratorBaseEENKUlvE_clEvENKUlvE_clEvEUldE_EEvS5_RKT_EUliE_EEviT1_)
        /*00d4*/ 	.word	0x0000001e


	//----- nvinfo : EIATTR_FRAME_SIZE
	.align		4
.L_79:
        /*00d8*/ 	.byte	0x04, 0x11
        /*00da*/ 	.short	(.L_81 - .L_80)
	.align		4
.L_80:
        /*00dc*/ 	.word	index@($__internal_18_$__cuda_sm20_div_rn_f64_full)
        /*00e0*/ 	.word	0x00000000


	//----- nvinfo : EIATTR_FRAME_SIZE
	.align		4
.L_81:
        /*00e4*/ 	.byte	0x04, 0x11
        /*00e6*/ 	.short	(.L_83 - .L_82)
	.align		4
.L_82:
        /*00e8*/ 	.word	index@(_ZN2at6native18elementwise_kernelILi128ELi4EZNS0_15gpu_kernel_implIZZZNS0_61_GLOBAL__N__132982cb_23_ActivationSiluKernel_cu_1520ed90_293611silu_kernelERNS_18TensorIteratorBaseEENKUlvE_clEvENKUlvE_clEvEUldE_EEvS5_RKT_EUliE_EEviT1_)
        /*00ec*/ 	.word	0x00000000


	//----- nvinfo : EIATTR_REGCOUNT
	.align		4
.L_83:
        /*00f0*/ 	.byte	0x04, 0x2f
        /*00f2*/ 	.short	(.L_85 - .L_84)
	.align		4
.L_84:
        /*00f4*/ 	.word	index@(_ZN2at6native29vectorized_elementwise_kernelILi8EZZZNS0_61_GLOBAL__N__132982cb_23_ActivationSiluKernel_cu_1520ed90_293611silu_kernelERNS_18TensorIteratorBaseEENKUlvE_clEvENKUlvE0_clEvEUlfE_St5arrayIPcLm2EEEEviT0_T1_)
        /*00f8*/ 	.word	0x00000004


	//----- nvinfo : EIATTR_FRAME_SIZE
	.align		4
.L_85:
        /*00fc*/ 	.byte	0x04, 0x11
        /*00fe*/ 	.short	(.L_87 - .L_86)
	.align		4
.L_86:
        /*0100*/ 	.word	index@(_ZN2at6native29vectorized_elementwise_kernelILi8EZZZNS0_61_GLOBAL__N__132982cb_23_ActivationSiluKernel_cu_1520ed90_293611silu_kernelERNS_18TensorIteratorBaseEENKUlvE_clEvENKUlvE0_clEvEUlfE_St5arrayIPcLm2EEEEviT0_T1_)
        /*0104*/ 	.word	0x00000000


	//----- nvinfo : EIATTR_REGCOUNT
	.align		4
.L_87:
        /*0108*/ 	.byte	0x04, 0x2f
        /*010a*/ 	.short	(.L_89 - .L_88)
	.align		4
.L_88:
        /*010c*/ 	.word	index@(_ZN2at6native29vectorized_elementwise_kernelILi4EZZZNS0_61_GLOBAL__N__132982cb_23_ActivationSiluKernel_cu_1520ed90_293611silu_kernelERNS_18TensorIteratorBaseEENKUlvE_clEvENKUlvE0_clEvEUlfE_St5arrayIPcLm2EEEEviT0_T1_)
        /*0110*/ 	.word	0x0000001c


	//----- nvinfo : EIATTR_FRAME_SIZE
	.align		4
.L_89:
        /*0114*/ 	.byte	0x04, 0x11
        /*0116*/ 	.short	(.L_91 - .L_90)
	.align		4
.L_90:
        /*0118*/ 	.word	index@(_ZN2at6native29vectorized_elementwise_kernelILi4EZZZNS0_61_GLOBAL__N__132982cb_23_ActivationSiluKernel_cu_1520ed90_293611silu_kernelERNS_18TensorIteratorBaseEENKUlvE_clEvENKUlvE0_clEvEUlfE_St5arrayIPcLm2EEEEviT0_T1_)
        /*011c*/ 	.word	0x00000000


	//----- nvinfo : EIATTR_REGCOUNT
	.align		4
.L_91:
        /*0120*/ 	.byte	0x04, 0x2f
        /*0122*/ 	.short	(.L_93 - .L_92)
	.align		4
.L_92:
        /*0124*/ 	.word	index@(_ZN2at6native29vectorized_elementwise_kernelILi2EZZZNS0_61_GLOBAL__N__132982cb_23_ActivationSiluKernel_cu_1520ed90_293611silu_kernelERNS_18TensorIteratorBaseEENKUlvE_clEvENKUlvE0_clEvEUlfE_St5arrayIPcLm2EEEEviT0_T1_)
        /*0128*/ 	.word	0x0000001c


	//----- nvinfo : EIATTR_FRAME_SIZE
	.align		4
.L_93:
        /*012c*/ 	.byte	0x04, 0x11
        /*012e*/ 	.short	(.L_95 - .L_94)
	.align		4
.L_94:
        /*0130*/ 	.word	index@(_ZN2at6native29vectorized_elementwise_kernelILi2EZZZNS0_61_GLOBAL__N__132982cb_23_ActivationSiluKernel_cu_1520ed90_293611silu_kernelERNS_18TensorIteratorBaseEENKUlvE_clEvENKUlvE0_clEvEUlfE_St5arrayIPcLm2EEEEviT0_T1_)
        /*0134*/ 	.word	0x00000000


	//----- nvinfo : EIATTR_REGCOUNT
	.align		4
.L_95:
        /*0138*/ 	.byte	0x04, 0x2f
        /*013a*/ 	.short	(.L_97 - .L_96)
	.align		4
.L_96:
        /*013c*/ 	.word	index@(_ZN2at6native27unrolled_elementwise_kernelIZZZNS0_61_GLOBAL__N__132982cb_23_ActivationSiluKernel_cu_1520ed90_293611silu_kernelERNS_18TensorIteratorBaseEENKUlvE_clEvENKUlvE0_clEvEUlfE_St5arrayIPcLm2EELi4E23TrivialOffsetCalculatorILi1EjESC_NS0_6memory15LoadWithoutCastENSD_16StoreWithoutCastEEEviT_T0_T2_T3_T4_T5_)
        /*0140*/ 	.word	0x00000014


	//----- nvinfo : EIATTR_FRAME_SIZE
	.align		4
.L_97:
        /*0144*/ 	.byte	0x04, 0x11
        /*0146*/ 	.short	(.L_99 - .L_98)
	.align		4
.L_98:
        /*0148*/ 	.word	index@(_ZN2at6native27unrolled_elementwise_kernelIZZZNS0_61_GLOBAL__N__132982cb_23_ActivationSiluKernel_cu_1520ed90_293611silu_kernelERNS_18TensorIteratorBaseEENKUlvE_clEvENKUlvE0_clEvEUlfE_St5arrayIPcLm2EELi4E23TrivialOffsetCalculatorILi1EjESC_NS0_6memory15LoadWithoutCastENSD_16StoreWithoutCastEEEviT_T0_T2_T3_T4_T5_)
        /*014c*/ 	.word	0x00000000


	//----- nvinfo : EIATTR_REGCOUNT
	.align		4
.L_99:
        /*0150*/ 	.byte	0x04, 0x2f
        /*0152*/ 	.short	(.L_101 - .L_100)
	.align		4
.L_100:
        /*0154*/ 	.word	index@(_ZN2at6native18elementwise_kernelILi128ELi2EZNS0_22gpu_kernel_impl_nocastIZZZNS0_61_GLOBAL__N__132982cb_23_ActivationSiluKernel_cu_1520ed90_293611silu_kernelERNS_18TensorIteratorBaseEENKUlvE_clEvENKUlvE0_clEvEUlfE_EEvS5_RKT_EUliE_EEviT1_)
        /*0158*/ 	.word	0x0000000c


	//----- nvinfo : EIATTR_FRAME_SIZE
	.align		4
.L_101:
        /*015c*/ 	.byte	0x04, 0x11
        /*015e*/ 	.short	(.L_103 - .L_102)
	.align		4
.L_102:
        /*0160*/ 	.word	index@(_ZN2at6native18elementwise_kernelILi128ELi2EZNS0_22gpu_kernel_impl_nocastIZZZNS0_61_GLOBAL__N__132982cb_23_ActivationSiluKernel_cu_1520ed90_293611silu_kernelERNS_18TensorIteratorBaseEENKUlvE_clEvENKUlvE0_clEvEUlfE_EEvS5_RKT_EUliE_EEviT1_)
        /*0164*/ 	.word	0x00000000


	//----- nvinfo : EIATTR_REGCOUNT
	.align		4
.L_103:
        /*0168*/ 	.byte	0x04, 0x2f
        /*016a*/ 	.short	(.L_105 - .L_104)
	.align		4
.L_104:
        /*016c*/ 	.word	index@(_ZN2at6native27unrolled_elementwise_kernelIZZZNS0_61_GLOBAL__N__132982cb_23_ActivationSiluKernel_cu_1520ed90_293611silu_kernelERNS_18TensorIteratorBaseEENKUlvE_clEvENKUlvE0_clEvEUlfE_St5arrayIPcLm2EELi4E23TrivialOffsetCalculatorILi1EjESC_NS0_6memory12LoadWithCastILi1EEENSD_13StoreWithCastILi1EEEEEviT_T0_T2_T3_T4_T5_)
        /*0170*/ 	.word	0x0000001c


	//----- nvinfo : EIATTR_FRAME_SIZE
	.align		4
.L_105:
        /*0174*/ 	.byte	0x04, 0x11
        /*0176*/ 	.short	(.L_107 - .L_106)
	.align		4
.L_106:
        /*0178*/ 	.word	index@(_ZN2at6native27unrolled_elementwise_kernelIZZZNS0_61_GLOBAL__N__132982cb_23_ActivationSiluKernel_cu_1520ed90_293611silu_kernelERNS_18TensorIteratorBaseEENKUlvE_clEvENKUlvE0_clEvEUlfE_St5arrayIPcLm2EELi4E23TrivialOffsetCalculatorILi1EjESC_NS0_6memory12LoadWithCastILi1EEENSD_13StoreWithCastILi1EEEEEviT_T0_T2_T3_T4_T5_)
        /*017c*/ 	.word	0x00000000


	//----- nvinfo : EIATTR_REGCOUNT
	.align		4
.L_107:
        /*0180*/ 	.byte	0x04, 0x2f
        /*0182*/ 	.short	(.L_109 - .L_108)
	.align		4
.L_108:
        /*0184*/ 	.word	index@(_ZN2at6native18elementwise_kernelILi128ELi4EZNS0_15gpu_kernel_implIZZZNS0_61_GLOBAL__N__132982cb_23_ActivationSiluKernel_cu_1520ed90_293611silu_kernelERNS_18TensorIteratorBaseEENKUlvE_clEvENKUlvE0_clEvEUlfE_EEvS5_RKT_EUliE_EEviT1_)
        /*0188*/ 	.word	0x0000001a


	//----- nvinfo : EIATTR_FRAME_SIZE
	.align		4
.L_109:
        /*018c*/ 	.byte	0x04, 0x11
        /*018e*/ 	.short	(.L_111 - .L_110)
	.align		4
.L_110:
        /*0190*/ 	.word	index@(_ZN2at6native18elementwise_kernelILi128ELi4EZNS0_15gpu_kernel_implIZZZNS0_61_GLOBAL__N__132982cb_23_ActivationSiluKernel_cu_1520ed90_293611silu_kernelERNS_18TensorIteratorBaseEENKUlvE_clEvENKUlvE0_clEvEUlfE_EEvS5_RKT_EUliE_EEviT1_)
        /*0194*/ 	.word	0x00000000


	//----- nvinfo : EIATTR_REGCOUNT
	.align		4
.L_111:
        /*0198*/ 	.byte	0x04, 0x2f
        /*019a*/ 	.short	(.L_113 - .L_112)
	.align		4
.L_112:
        /*019c*/ 	.word	index@(_ZN2at6native29vectorized_elementwise_kernelILi8EZZZNS0_61_GLOBAL__N__132982cb_23_ActivationSiluKernel_cu_1520ed90_293611silu_kernelERNS_18TensorIteratorBaseEENKUlvE_clEvENKUlvE1_clEvEUlN3c107complexIdEEE_St5arrayIPcLm2EEEEviT0_T1_)
        /*01a0*/ 	.word	0x00000004


	//----- nvinfo : EIATTR_FRAME_SIZE
	.align		4
.L_113:
        /*01a4*/ 	.byte	0x04, 0x11
        /*01a6*/ 	.short	(.L_115 - .L_114)
	.align		4
.L_114:
        /*01a8*/ 	.word	index@(_ZN2at6native29vectorized_elementwise_kernelILi8EZZZNS0_61_GLOBAL__N__132982cb_23_ActivationSiluKernel_cu_1520ed90_293611silu_kernelERNS_18TensorIteratorBaseEENKUlvE_clEvENKUlvE1_clEvEUlN3c107complexIdEEE_St5arrayIPcLm2EEEEviT0_T1_)
        /*01ac*/ 	.word	0x00000000


	//----- nvinfo : EIATTR_REGCOUNT
	.align		4
.L_115:
        /*01b0*/ 	.byte	0x04, 0x2f
        /*01b2*/ 	.short	(.L_117 - .L_116)
	.align		4
.L_116:
        /*01b4*/ 	.word	index@(_ZN2at6native29vectorized_elementwise_kernelILi4EZZZNS0_61_GLOBAL__N__132982cb_23_ActivationSiluKernel_cu_1520ed90_293611silu_kernelERNS_18TensorIteratorBaseEENKUlvE_clEvENKUlvE1_clEvEUlN3c107complexIdEEE_St5arrayIPcLm2EEEEviT0_T1_)
        /*01b8*/ 	.word	0x00000048


	//----- nvinfo : EIATTR_FRAME_SIZE
	.align		4
.L_117:
        /*01bc*/ 	.byte	0x04, 0x11
        /*01be*/ 	.short	(.L_119 - .L_118)
	.align		4
.L_118:
        /*01c0*/ 	.word	index@($_ZN2at6native29vectorized_elementwise_kernelILi4EZZZNS0_61_GLOBAL__N__132982cb_23_ActivationSiluKernel_cu_1520ed90_293611silu_kernelERNS_18TensorIteratorBaseEENKUlvE_clEvENKUlvE1_clEvEUlN3c107complexIdEEE_St5arrayIPcLm2EEEEviT0_T1_$__internal_trig_reduction_slowpathd)
        /*01c4*/ 	.word	0x00000000


	//----- nvinfo : EIATTR_FRAME_SIZE
	.align		4
.L_119:
        /*01c8*/ 	.byte	0x04, 0x11
        /*01ca*/ 	.short	(.L_121 - .L_120)
	.align		4
.L_120:
        /*01cc*/ 	.word	index@($__internal_17_$__cuda_sm20_div_rn_f64_full)
        /*01d0*/ 	.word	0x00000000


	//----- nvinfo : EIATTR_FRAME_SIZE
	.align		4
.L_121:
        /*01d4*/ 	.byte	0x04, 0x11
        /*01d6*/ 	.short	(.L_123 - .L_122)
	.align		4
.L_122:
        /*01d8*/ 	.word	index@($__internal_16_$__cuda_sm20_dblrcp_rn_slowpath_v3)
        /*01dc*/ 	.word	0x00000000


	//----- nvinfo : EIATTR_FRAME_SIZE
	.align		4
.L_123:
        /*01e0*/ 	.byte	0x04, 0x11
        /*01e2*/ 	.short	(.L_125 - .L_124)
	.align		4
.L_124:
        /*01e4*/ 	.word	index@(_ZN2at6native29vectorized_elementwise_kernelILi4EZZZNS0_61_GLOBAL__N__132982cb_23_ActivationSiluKernel_cu_1520ed90_293611silu_kernelERNS_18TensorIteratorBaseEENKUlvE_clEvENKUlvE1_clEvEUlN3c107complexIdEEE_St5arrayIPcLm2EEEEviT0_T1_)
        /*01e8*/ 	.word	0x00000028


	//----- nvinfo : EIATTR_REGCOUNT
	.align		4
.L_125:
        /*01ec*/ 	.byte	0x04, 0x2f
        /*01ee*/ 	.short	(.L_127 - .L_126)
	.align		4
.L_126:
        /*01f0*/ 	.word	index@(_ZN2at6native29vectorized_elementwise_kernelILi2EZZZNS0_61_GLOBAL__N__132982cb_23_ActivationSiluKernel_cu_1520ed90_293611silu_kernelERNS_18TensorIteratorBaseEENKUlvE_clEvENKUlvE1_clEvEUlN3c107complexIdEEE_St5arrayIPcLm2EEEEviT0_T1_)
        /*01f4*/ 	.word	0x00000048


	//----- nvinfo : EIATTR_FRAME_SIZE
	.align		4
.L_127:
        /*01f8*/ 	.byte	0x04, 0x11
        /*01fa*/ 	.short	(.L_129 - .L_128)
	.align		4
.L_128:
        /*01fc*/ 	.word	index@($_ZN2at6native29vectorized_elementwise_kernelILi2EZZZNS0_61_GLOBAL__N__132982cb_23_ActivationSiluKernel_cu_1520ed90_293611silu_kernelERNS_18TensorIteratorBaseEENKUlvE_clEvENKUlvE1_clEvEUlN3c107complexIdEEE_St5arrayIPcLm2EEEEviT0_T1_$__internal_trig_reduction_slowpathd)
        /*0200*/ 	.word	0x00000000


	//----- nvinfo : EIATTR_FRAME_SIZE
	.align		4
.L_129:
        /*0204*/ 	.byte	0x04, 0x11
        /*0206*/ 	.short	(.L_131 - .L_130)
	.align		4
.L_130:
        /*0208*/ 	.word	index@($__internal_15_$__cuda_sm20_div_rn_f64_full)
        /*020c*/ 	.word	0x00000000


	//----- nvinfo : EIATTR_FRAME_SIZE
	.align		4
.L_131:
        /*0210*/ 	.byte	0x04, 0x11
        /*0212*/ 	.short	(.L_133 - .L_132)
	.align		4
.L_132:
        /*0214*/ 	.word	index@($__internal_14_$__cuda_sm20_dblrcp_rn_slowpath_v3)
        /*0218*/ 	.word	0x00000000


	//----- nvinfo : EIATTR_FRAME_SIZE
	.align		4
.L_133:
        /*021c*/ 	.byte	0x04, 0x11
        /*021e*/ 	.short	(.L_135 - .L_134)
	.align		4
.L_134:
        /*0220*/ 	.word	index@(_ZN2at6native29vectorized_elementwise_kernelILi2EZZZNS0_61_GLOBAL__N__132982cb_23_ActivationSiluKernel_cu_1520ed90_293611silu_kernelERNS_18TensorIteratorBaseEENKUlvE_clEvENKUlvE1_clEvEUlN3c107complexIdEEE_St5arrayIPcLm2EEEEviT0_T1_)
        /*0224*/ 	.word	0x00000028


	//----- nvinfo : EIATTR_REGCOUNT
	.align		4
.L_135:
        /*0228*/ 	.byte	0x04, 0x2f
        /*022a*/ 	.short	(.L_137 - .L_136)
	.align		4
.L_136:
        /*022c*/ 	.word	index@(_ZN2at6native27unrolled_elementwise_kernelIZZZNS0_61_GLOBAL__N__132982cb_23_ActivationSiluKernel_cu_1520ed90_293611silu_kernelERNS_18TensorIteratorBaseEENKUlvE_clEvENKUlvE1_clEvEUlN3c107complexIdEEE_St5arrayIPcLm2EELi4E23TrivialOffsetCalculatorILi1EjESF_NS0_6memory15LoadWithoutCastENSG_16StoreWithoutCastEEEviT_T0_T2_T3_T4_T5_)
        /*0230*/ 	.word	0x00000032


	//----- nvinfo : EIATTR_FRAME_SIZE
	.align		4
.L_137:
        /*0234*/ 	.byte	0x04, 0x11
        /*0236*/ 	.short	(.L_139 - .L_138)
	.align		4
.L_138:
        /*0238*/ 	.word	index@($_ZN2at6native27unrolled_elementwise_kernelIZZZNS0_61_GLOBAL__N__132982cb_23_ActivationSiluKernel_cu_1520ed90_293611silu_kernelERNS_18TensorIteratorBaseEENKUlvE_clEvENKUlvE1_clEvEUlN3c107complexIdEEE_St5arrayIPcLm2EELi4E23TrivialOffsetCalculatorILi1EjESF_NS0_6memory15LoadWithoutCastENSG_16StoreWithoutCastEEEviT_T0_T2_T3_T4_T5_$__internal_trig_reduction_slowpathd)
        /*023c*/ 	.word	0x00000000


	//----- nvinfo : EIATTR_FRAME_SIZE
	.align		4
.L_139:
        /*0240*/ 	.byte	0x04, 0x11
        /*0242*/ 	.short	(.L_141 - .L_140)
	.align		4
.L_140:
        /*0244*/ 	.word	index@($__internal_13_$__cuda_sm20_div_rn_f64_full)
        /*0248*/ 	.word	0x00000000


	//----- nvinfo : EIATTR_FRAME_SIZE
	.align		4
.L_141:
        /*024c*/ 	.byte	0x04, 0x11
        /*024e*/ 	.short	(.L_143 - .L_142)
	.align		4
.L_142:
        /*0250*/ 	.word	index@($__internal_12_$__cuda_sm20_dblrcp_rn_slowpath_v3)
        /*0254*/ 	.word	0x00000000


	//----- nvinfo : EIATTR_FRAME_SIZE
	.align		4
.L_143:
        /*0258*/ 	.byte	0x04, 0x11
        /*025a*/ 	.short	(.L_145 - .L_144)
	.align		4
.L_144:
        /*025c*/ 	.word	index@(_ZN2at6native27unrolled_elementwise_kernelIZZZNS0_61_GLOBAL__N__132982cb_23_ActivationSiluKernel_cu_1520ed90_293611silu_kernelERNS_18TensorIteratorBaseEENKUlvE_clEvENKUlvE1_clEvEUlN3c107complexIdEEE_St5arrayIPcLm2EELi4E23TrivialOffsetCalculatorILi1EjESF_NS0_6memory15LoadWithoutCastENSG_16StoreWithoutCastEEEviT_T0_T2_T3_T4_T5_)
        /*0260*/ 	.word	0x00000028


	//----- nvinfo : EIATTR_REGCOUNT
	.align		4
.L_145:
        /*0264*/ 	.byte	0x04, 0x2f
        /*0266*/ 	.short	(.L_147 - .L_146)
	.align		4
.L_146:
        /*0268*/ 	.word	index@(_ZN2at6native18elementwise_kernelILi128ELi2EZNS0_22gpu_kernel_impl_nocastIZZZNS0_61_GLOBAL__N__132982cb_23_ActivationSiluKernel_cu_1520ed90_293611silu_kernelERNS_18TensorIteratorBaseEENKUlvE_clEvENKUlvE1_clEvEUlN3c107complexIdEEE_EEvS5_RKT_EUliE_EEviT1_)
        /*026c*/ 	.word	0x00000022


	//----- nvinfo : EIATTR_FRAME_SIZE
	.align		4
.L_147:
        /*0270*/ 	.byte	0x04, 0x11
        /*0272*/ 	.short	(.L_149 - .L_148)
	.align		4
.L_148:
        /*0274*/ 	.word	index@($_ZN2at6native18elementwise_kernelILi128ELi2EZNS0_22gpu_kernel_impl_nocastIZZZNS0_61_GLOBAL__N__132982cb_23_ActivationSiluKernel_cu_1520ed90_293611silu_kernelERNS_18TensorIteratorBaseEENKUlvE_clEvENKUlvE1_clEvEUlN3c107complexIdEEE_EEvS5_RKT_EUliE_EEviT1_$__internal_trig_reduction_slowpathd)
        /*0278*/ 	.word	0x00000000


	//----- nvinfo : EIATTR_FRAME_SIZE
	.align		4
.L_149:
        /*027c*/ 	.byte	0x04, 0x11
        /*027e*/ 	.short	(.L_151 - .L_150)
	.align		4
.L_150:
        /*0280*/ 	.word	index@($__internal_11_$__cuda_sm20_div_rn_f64_full)
        /*0284*/ 	.word	0x00000000


	//----- nvinfo : EIATTR_FRAME_SIZE
	.align		4
.L_151:
        /*0288*/ 	.byte	0x04, 0x11
        /*028a*/ 	.short	(.L_153 - .L_152)
	.align		4
.L_152:
        /*028c*/ 	.word	index@($__internal_10_$__cuda_sm20_dblrcp_rn_slowpath_v3)
        /*0290*/ 	.word	0x00000000


	//----- nvinfo : EIATTR_FRAME_SIZE
	.align		4
.L_153:
        /*0294*/ 	.byte	0x04, 0x11
        /*0296*/ 	.short	(.L_155 - .L_154)
	.align		4
.L_154:
        /*0298*/ 	.word	index@(_ZN2at6native18elementwise_kernelILi128ELi2EZNS0_22gpu_kernel_impl_nocastIZZZNS0_61_GLOBAL__N__132982cb_23_ActivationSiluKernel_cu_1520ed90_293611silu_kernelERNS_18TensorIteratorBaseEENKUlvE_clEvENKUlvE1_clEvEUlN3c107complexIdEEE_EEvS5_RKT_EUliE_EEviT1_)
        /*029c*/ 	.word	0x00000028


	//----- nvinfo : EIATTR_REGCOUNT
	.align		4
.L_155:
        /*02a0*/ 	.byte	0x04, 0x2f
        /*02a2*/ 	.short	(.L_157 - .L_156)
	.align		4
.L_156:
        /*02a4*/ 	.word	index@(_ZN2at6native27unrolled_elementwise_kernelIZZZNS0_61_GLOBAL__N__132982cb_23_ActivationSiluKernel_cu_1520ed90_293611silu_kernelERNS_18TensorIteratorBaseEENKUlvE_clEvENKUlvE1_clEvEUlN3c107complexIdEEE_St5arrayIPcLm2EELi4E23TrivialOffsetCalculatorILi1EjESF_NS0_6memory12LoadWithCastILi1EEENSG_13StoreWithCastILi1EEEEEviT_T0_T2_T3_T4_T5_)
        /*02a8*/ 	.word	0x00000032


	//----- nvinfo : EIATTR_FRAME_SIZE
	.align		4
.L_157:
        /*02ac*/ 	.byte	0x04, 0x11
        /*02ae*/ 	.short	(.L_159 - .L_158)
	.align		4
.L_158:
        /*02b0*/ 	.word	index@($_ZN2at6native27unrolled_elementwise_kernelIZZZNS0_61_GLOBAL__N__132982cb_23_ActivationSiluKernel_cu_1520ed90_293611silu_kernelERNS_18TensorIteratorBaseEENKUlvE_clEvENKUlvE1_clEvEUlN3c107complexIdEEE_St5arrayIPcLm2EELi4E23TrivialOffsetCalculatorILi1EjESF_NS0_6memory12LoadWithCastILi1EEENSG_13StoreWithCastILi1EEEEEviT_T0_T2_T3_T4_T5_$__internal_trig_reduction_slowpathd)
        /*02b4*/ 	.word	0x00000000


	//----- nvinfo : EIATTR_FRAME_SIZE
	.align		4
.L_159:
        /*02b8*/ 	.byte	0x04, 0x11
        /*02ba*/ 	.short	(.L_161 - .L_160)
	.align		4
.L_160:
        /*02bc*/ 	.word	index@($__internal_9_$__cuda_sm20_div_rn_f64_full)
        /*02c0*/ 	.word	0x00000000


	//----- nvinfo : EIATTR_FRAME_SIZE
	.align		4
.L_161:
        /*02c4*/ 	.byte	0x04, 0x11
        /*02c6*/ 	.short	(.L_163 - .L_162)
	.align		4
.L_162:
        /*02c8*/ 	.word	index@($__internal_8_$__cuda_sm20_dblrcp_rn_slowpath_v3)
        /*02cc*/ 	.word	0x00000000


	//----- nvinfo : EIATTR_FRAME_SIZE
	.align		4
.L_163:
        /*02d0*/ 	.byte	0x04, 0x11
        /*02d2*/ 	.short	(.L_165 - .L_164)
	.align		4
.L_164:
        /*02d4*/ 	.word	index@(_ZN2at6native27unrolled_elementwise_kernelIZZZNS0_61_GLOBAL__N__132982cb_23_ActivationSiluKernel_cu_1520ed90_293611silu_kernelERNS_18TensorIteratorBaseEENKUlvE_clEvENKUlvE1_clEvEUlN3c107complexIdEEE_St5arrayIPcLm2EELi4E23TrivialOffsetCalculatorILi1EjESF_NS0_6memory12LoadWithCastILi1EEENSG_13StoreWithCastILi1EEEEEviT_T0_T2_T3_T4_T5_)
        /*02d8*/ 	.word	0x00000028


	//----- nvinfo : EIATTR_REGCOUNT
	.align		4
.L_165:
        /*02dc*/ 	.byte	0x04, 0x2f
        /*02de*/ 	.short	(.L_167 - .L_166)
	.align		4
.L_166:
        /*02e0*/ 	.word	index@(_ZN2at6native18elementwise_kernelILi128ELi4EZNS0_15gpu_kernel_implIZZZNS0_61_GLOBAL__N__132982cb_23_ActivationSiluKernel_cu_1520ed90_293611silu_kernelERNS_18TensorIteratorBaseEENKUlvE_clEvENKUlvE1_clEvEUlN3c107complexIdEEE_EEvS5_RKT_EUliE_EEviT1_)
        /*02e4*/ 	.word	0x00000026


	//----- nvinfo : EIATTR_FRAME_SIZE
	.align		4
.L_167:
        /*02e8*/ 	.byte	0x04, 0x11
        /*02ea*/ 	.short	(.L_169 - .L_168)
	.align		4
.L_168:
        /*02ec*/ 	.word	index@($_ZN2at6native18elementwise_kernelILi128ELi4EZNS0_15gpu_kernel_implIZZZNS0_61_GLOBAL__N__132982cb_23_ActivationSiluKernel_cu_1520ed90_293611silu_kernelERNS_18TensorIteratorBaseEENKUlvE_clEvENKUlvE1_clEvEUlN3c107complexIdEEE_EEvS5_RKT_EUliE_EEviT1_$__internal_trig_reduction_slowpathd)
        /*02f0*/ 	.word	0x00000000


	//----- nvinfo : EIATTR_FRAME_SIZE
	.align		4
.L_169:
        /*02f4*/ 	.byte	0x04, 0x11
        /*02f6*/ 	.short	(.L_171 - .L_170)
	.align		4
.L_170:
        /*02f8*/ 	.word	index@($__internal_7_$__cuda_sm20_div_rn_f64_full)
        /*02fc*/ 	.word	0x00000000


	//----- nvinfo : EIATTR_FRAME_SIZE
	.align		4
.L_171:
        /*0300*/ 	.byte	0x04, 0x11
        /*0302*/ 	.short	(.L_173 - .L_172)
	.align		4
.L_172:
        /*0304*/ 	.word	index@($__internal_6_$__cuda_sm20_dblrcp_rn_slowpath_v3)
        /*0308*/ 	.word	0x00000000


	//----- nvinfo : EIATTR_FRAME_SIZE
	.align		4
.L_173:
        /*030c*/ 	.byte	0x04, 0x11
        /*030e*/ 	.short	(.L_175 - .L_174)
	.align		4
.L_174:
        /*0310*/ 	.word	index@(_ZN2at6native18elementwise_kernelILi128ELi4EZNS0_15gpu_kernel_implIZZZNS0_61_GLOBAL__N__132982cb_23_ActivationSiluKernel_cu_1520ed90_293611silu_kernelERNS_18TensorIteratorBaseEENKUlvE_clEvENKUlvE1_clEvEUlN3c107complexIdEEE_EEvS5_RKT_EUliE_EEviT1_)
        /*0314*/ 	.word	0x00000028


	//----- nvinfo : EIATTR_REGCOUNT
	.align		4
.L_175:
        /*0318*/ 	.byte	0x04, 0x2f
        /*031a*/ 	.short	(.L_177 - .L_176)
	.align		4
.L_176:
        /*031c*/ 	.word	index@(_ZN2at6native29vectorized_elementwise_kernelILi8EZZZNS0_61_GLOBAL__N__132982cb_23_ActivationSiluKernel_cu_1520ed90_293611silu_kernelERNS_18TensorIteratorBaseEENKUlvE_clEvENKUlvE2_clEvEUlN3c107complexIfEEE_St5arrayIPcLm2EEEEviT0_T1_)
        /*0320*/ 	.word	0x00000004


	//----- nvinfo : EIATTR_FRAME_SIZE
	.align		4
.L_177:
        /*0324*/ 	.byte	0x04, 0x11
        /*0326*/ 	.short	(.L_179 - .L_178)
	.align		4
.L_178:
        /*0328*/ 	.word	index@(_ZN2at6native29vectorized_elementwise_kernelILi8EZZZNS0_61_GLOBAL__N__132982cb_23_ActivationSiluKernel_cu_1520ed90_293611silu_kernelERNS_18TensorIteratorBaseEENKUlvE_clEvENKUlvE2_clEvEUlN3c107complexIfEEE_St5arrayIPcLm2EEEEviT0_T1_)
        /*032c*/ 	.word	0x00000000


	//----- nvinfo : EIATTR_REGCOUNT
	.align		4
.L_179:
        /*0330*/ 	.byte	0x04, 0x2f
        /*0332*/ 	.short	(.L_181 - .L_180)
	.align		4
.L_180:
        /*0334*/ 	.word	index@(_ZN2at6native29vectorized_elementwise_kernelILi4EZZZNS0_61_GLOBAL__N__132982cb_23_ActivationSiluKernel_cu_1520ed90_293611silu_kernelERNS_18TensorIteratorBaseEENKUlvE_clEvENKUlvE2_clEvEUlN3c107complexIfEEE_St5arrayIPcLm2EEEEviT0_T1_)
        /*0338*/ 	.word	0x00000020


	//----- nvinfo : EIATTR_FRAME_SIZE
	.align		4
.L_181:
        /*033c*/ 	.byte	0x04, 0x11
        /*033e*/ 	.short	(.L_183 - .L_182)
	.align		4
.L_182:
        /*0340*/ 	.word	index@(_ZN2at6native29vectorized_elementwise_kernelILi4EZZZNS0_61_GLOBAL__N__132982cb_23_ActivationSiluKernel_cu_1520ed90_293611silu_kernelERNS_18TensorIteratorBaseEENKUlvE_clEvENKUlvE2_clEvEUlN3c107complexIfEEE_St5arrayIPcLm2EEEEviT0_T1_)
        /*0344*/ 	.word	0x00000000


	//----- nvinfo : EIATTR_REGCOUNT
	.align		4
.L_183:
        /*0348*/ 	.byte	0x04, 0x2f
        /*034a*/ 	.short	(.L_185 - .L_184)
	.align		4
.L_184:
        /*034c*/ 	.word	index@(_ZN2at6native29vectorized_elementwise_kernelILi2EZZZNS0_61_GLOBAL__N__132982cb_23_ActivationSiluKernel_cu_1520ed90_293611silu_kernelERNS_18TensorIteratorBaseEENKUlvE_clEvENKUlvE2_clEvEUlN3c107complexIfEEE_St5arrayIPcLm2EEEEviT0_T1_)
        /*0350*/ 	.word	0x00000020


	//----- nvinfo : EIATTR_FRAME_SIZE
	.align		4
.L_185:
        /*0354*/ 	.byte	0x04, 0x11
        /*0356*/ 	.short	(.L_187 - .L_186)
	.align		4
.L_186:
        /*0358*/ 	.word	index@(_ZN2at6native29vectorized_elementwise_kernelILi2EZZZNS0_61_GLOBAL__N__132982cb_23_ActivationSiluKernel_cu_1520ed90_293611silu_kernelERNS_18TensorIteratorBaseEENKUlvE_clEvENKUlvE2_clEvEUlN3c107complexIfEEE_St5arrayIPcLm2EEEEviT0_T1_)
        /*035c*/ 	.word	0x00000000


	//----- nvinfo : EIATTR_REGCOUNT
	.align		4
.L_187:
        /*0360*/ 	.byte	0x04, 0x2f
        /*0362*/ 	.short	(.L_189 - .L_188)
	.align		4
.L_188:
        /*0364*/ 	.word	index@(_ZN2at6native27unrolled_elementwise_kernelIZZZNS0_61_GLOBAL__N__132982cb_23_ActivationSiluKernel_cu_1520ed90_293611silu_kernelERNS_18TensorIteratorBaseEENKUlvE_clEvENKUlvE2_clEvEUlN3c107complexIfEEE_St5arrayIPcLm2EELi4E23TrivialOffsetCalculatorILi1EjESF_NS0_6memory15LoadWithoutCastENSG_16StoreWithoutCastEEEviT_T0_T2_T3_T4_T5_)
        /*0368*/ 	.word	0x0000001a


	//----- nvinfo : EIATTR_FRAME_SIZE
	.align		4
.L_189:
        /*036c*/ 	.byte	0x04, 0x11
        /*036e*/ 	.short	(.L_191 - .L_190)
	.align		4
.L_190:
        /*0370*/ 	.word	index@(_ZN2at6native27unrolled_elementwise_kernelIZZZNS0_61_GLOBAL__N__132982cb_23_ActivationSiluKernel_cu_1520ed90_293611silu_kernelERNS_18TensorIteratorBaseEENKUlvE_clEvENKUlvE2_clEvEUlN3c107complexIfEEE_St5arrayIPcLm2EELi4E23TrivialOffsetCalculatorILi1EjESF_NS0_6memory15LoadWithoutCastENSG_16StoreWithoutCastEEEviT_T0_T2_T3_T4_T5_)
        /*0374*/ 	.word	0x00000000


	//----- nvinfo : EIATTR_REGCOUNT
	.align		4
.L_191:
        /*0378*/ 	.byte	0x04, 0x2f
        /*037a*/ 	.short	(.L_193 - .L_192)
	.align		4
.L_192:
        /*037c*/ 	.word	index@(_ZN2at6native18elementwise_kernelILi128ELi2EZNS0_22gpu_kernel_impl_nocastIZZZNS0_61_GLOBAL__N__132982cb_23_ActivationSiluKernel_cu_1520ed90_293611silu_kernelERNS_18TensorIteratorBaseEENKUlvE_clEvENKUlvE2_clEvEUlN3c107complexIfEEE_EEvS5_RKT_EUliE_EEviT1_)
        /*0380*/ 	.word	0x0000000f


	//----- nvinfo : EIATTR_FRAME_SIZE
	.align		4
.L_193:
        /*0384*/ 	.byte	0x04, 0x11
        /*0386*/ 	.short	(.L_195 - .L_194)
	.align		4
.L_194:
        /*0388*/ 	.word	index@(_ZN2at6native18elementwise_kernelILi128ELi2EZNS0_22gpu_kernel_impl_nocastIZZZNS0_61_GLOBAL__N__132982cb_23_ActivationSiluKernel_cu_1520ed90_293611silu_kernelERNS_18TensorIteratorBaseEENKUlvE_clEvENKUlvE2_clEvEUlN3c107complexIfEEE_EEvS5_RKT_EUliE_EEviT1_)
        /*038c*/ 	.word	0x00000000


	//----- nvinfo : EIATTR_REGCOUNT
	.align		4
.L_195:
        /*0390*/ 	.byte	0x04, 0x2f
        /*0392*/ 	.short	(.L_197 - .L_196)
	.align		4
.L_196:
        /*0394*/ 	.word	index@(_ZN2at6native27unrolled_elementwise_kernelIZZZNS0_61_GLOBAL__N__132982cb_23_ActivationSiluKernel_cu_1520ed90_293611silu_kernelERNS_18TensorIteratorBaseEENKUlvE_clEvENKUlvE2_clEvEUlN3c107complexIfEEE_St5arrayIPcLm2EELi4E23TrivialOffsetCalculatorILi1EjESF_NS0_6memory12LoadWithCastILi1EEENSG_13StoreWithCastILi1EEEEEviT_T0_T2_T3_T4_T5_)
        /*0398*/ 	.word	0x00000020


	//----- nvinfo : EIATTR_FRAME_SIZE
	.align		4
.L_197:
        /*039c*/ 	.byte	0x04, 0x11
        /*039e*/ 	.short	(.L_199 - .L_198)
	.align		4
.L_198:
        /*03a0*/ 	.word	index@(_ZN2at6native27unrolled_elementwise_kernelIZZZNS0_61_GLOBAL__N__132982cb_23_ActivationSiluKernel_cu_1520ed90_293611silu_kernelERNS_18TensorIteratorBaseEENKUlvE_clEvENKUlvE2_clEvEUlN3c107complexIfEEE_St5arrayIPcLm2EELi4E23TrivialOffsetCalculatorILi1EjESF_NS0_6memory12LoadWithCastILi1EEENSG_13StoreWithCastILi1EEEEEviT_T0_T2_T3_T4_T5_)
        /*03a4*/ 	.word	0x00000000


	//----- nvinfo : EIATTR_REGCOUNT
	.align		4
.L_199:
        /*03a8*/ 	.byte	0x04, 0x2f
        /*03aa*/ 	.short	(.L_201 - .L_200)
	.align		4
.L_200:
        /*03ac*/ 	.word	index@(_ZN2at6native18elementwise_kernelILi128ELi4EZNS0_15gpu_kernel_implIZZZNS0_61_GLOBAL__N__132982cb_23_ActivationSiluKernel_cu_1520ed90_293611silu_kernelERNS_18TensorIteratorBaseEENKUlvE_clEvENKUlvE2_clEvEUlN3c107complexIfEEE_EEvS5_RKT_EUliE_EEviT1_)
        /*03b0*/ 	.word	0x0000001a


	//----- nvinfo : EIATTR_FRAME_SIZE
	.align		4
.L_201:
        /*03b4*/ 	.byte	0x04, 0x11
        /*03b6*/ 	.short	(.L_203 - .L_202)
	.align		4
.L_202:
        /*03b8*/ 	.word	index@(_ZN2at6native18elementwise_kernelILi128ELi4EZNS0_15gpu_kernel_implIZZZNS0_61_GLOBAL__N__132982cb_23_ActivationSiluKernel_cu_1520ed90_293611silu_kernelERNS_18TensorIteratorBaseEENKUlvE_clEvENKUlvE2_clEvEUlN3c107complexIfEEE_EEvS5_RKT_EUliE_EEviT1_)
        /*03bc*/ 	.word	0x00000000


	//----- nvinfo : EIATTR_REGCOUNT
	.align		4
.L_203:
        /*03c0*/ 	.byte	0x04, 0x2f
        /*03c2*/ 	.short	(.L_205 - .L_204)
	.align		4
.L_204:
        /*03c4*/ 	.word	index@(_ZN2at6native29vectorized_elementwise_kernelILi8EZZZNS0_61_GLOBAL__N__132982cb_23_ActivationSiluKernel_cu_1520ed90_293611silu_kernelERNS_18TensorIteratorBaseEENKUlvE_clEvENKUlvE3_clEvEUlN3c104HalfEE_St5arrayIPcLm2EEEEviT0_T1_)
        /*03c8*/ 	.word	0x00000004


	//----- nvinfo : EIATTR_FRAME_SIZE
	.align		4
.L_205:
        /*03cc*/ 	.byte	0x04, 0x11
        /*03ce*/ 	.short	(.L_207 - .L_206)
	.align		4
.L_206:
        /*03d0*/ 	.word	index@(_ZN2at6native29vectorized_elementwise_kernelILi8EZZZNS0_61_GLOBAL__N__132982cb_23_ActivationSiluKernel_cu_1520ed90_293611silu_kernelERNS_18TensorIteratorBaseEENKUlvE_clEvENKUlvE3_clEvEUlN3c104HalfEE_St5arrayIPcLm2EEEEviT0_T1_)
        /*03d4*/ 	.word	0x00000000


	//----- nvinfo : EIATTR_REGCOUNT
	.align		4
.L_207:
        /*03d8*/ 	.byte	0x04, 0x2f
        /*03da*/ 	.short	(.L_209 - .L_208)
	.align		4
.L_208:
        /*03dc*/ 	.word	index@(_ZN2at6native29vectorized_elementwise_kernelILi4EZZZNS0_61_GLOBAL__N__132982cb_23_ActivationSiluKernel_cu_1520ed90_293611silu_kernelERNS_18TensorIteratorBaseEENKUlvE_clEvENKUlvE3_clEvEUlN3c104HalfEE_St5arrayIPcLm2EEEEviT0_T1_)
        /*03e0*/ 	.word	0x0000001a


	//----- nvinfo : EIATTR_FRAME_SIZE
	.align		4
.L_209:
        /*03e4*/ 	.byte	0x04, 0x11
        /*03e6*/ 	.short	(.L_211 - .L_210)
	.align		4
.L_210:
        /*03e8*/ 	.word	index@(_ZN2at6native29vectorized_elementwise_kernelILi4EZZZNS0_61_GLOBAL__N__132982cb_23_ActivationSiluKernel_cu_1520ed90_293611silu_kernelERNS_18TensorIteratorBaseEENKUlvE_clEvENKUlvE3_clEvEUlN3c104HalfEE_St5arrayIPcLm2EEEEviT0_T1_)
        /*03ec*/ 	.word	0x00000000


	//----- nvinfo : EIATTR_REGCOUNT
	.align		4
.L_211:
        /*03f0*/ 	.byte	0x04, 0x2f
        /*03f2*/ 	.short	(.L_213 - .L_212)
	.align		4
.L_212:
        /*03f4*/ 	.word	index@(_ZN2at6native29vectorized_elementwise_kernelILi2EZZZNS0_61_GLOBAL__N__132982cb_23_ActivationSiluKernel_cu_1520ed90_293611silu_kernelERNS_18TensorIteratorBaseEENKUlvE_clEvENKUlvE3_clEvEUlN3c104HalfEE_St5arrayIPcLm2EEEEviT0_T1_)
        /*03f8*/ 	.word	0x0000001a


	//----- nvinfo : EIATTR_FRAME_SIZE
	.align		4
.L_213:
        /*03fc*/ 	.byte	0x04, 0x11
        /*03fe*/ 	.short	(.L_215 - .L_214)
	.align		4
.L_214:
        /*0400*/ 	.word	index@(_ZN2at6native29vectorized_elementwise_kernelILi2EZZZNS0_61_GLOBAL__N__132982cb_23_ActivationSiluKernel_cu_1520ed90_293611silu_kernelERNS_18TensorIteratorBaseEENKUlvE_clEvENKUlvE3_clEvEUlN3c104HalfEE_St5arrayIPcLm2EEEEviT0_T1_)
        /*0404*/ 	.word	0x00000000


	//----- nvinfo : EIATTR_REGCOUNT
	.align		4
.L_215:
        /*0408*/ 	.byte	0x04, 0x2f
        /*040a*/ 	.short	(.L_217 - .L_216)
	.align		4
.L_216:
        /*040c*/ 	.word	index@(_ZN2at6native27unrolled_elementwise_kernelIZZZNS0_61_GLOBAL__N__132982cb_23_ActivationSiluKernel_cu_1520ed90_293611silu_kernelERNS_18TensorIteratorBaseEENKUlvE_clEvENKUlvE3_clEvEUlN3c104HalfEE_St5arrayIPcLm2EELi4E23TrivialOffsetCalculatorILi1EjESE_NS0_6memory15LoadWithoutCastENSF_16StoreWithoutCastEEEviT_T0_T2_T3_T4_T5_)
        /*0410*/ 	.word	0x00000013


	//----- nvinfo : EIATTR_FRAME_SIZE
	.align		4
.L_217:
        /*0414*/ 	.byte	0x04, 0x11
        /*0416*/ 	.short	(.L_219 - .L_218)
	.align		4
.L_218:
        /*0418*/ 	.word	index@(_ZN2at6native27unrolled_elementwise_kernelIZZZNS0_61_GLOBAL__N__132982cb_23_ActivationSiluKernel_cu_1520ed90_293611silu_kernelERNS_18TensorIteratorBaseEENKUlvE_clEvENKUlvE3_clEvEUlN3c104HalfEE_St5arrayIPcLm2EELi4E23TrivialOffsetCalculatorILi1EjESE_NS0_6memory15LoadWithoutCastENSF_16StoreWithoutCastEEEviT_T0_T2_T3_T4_T5_)
        /*041c*/ 	.word	0x00000000


	//----- nvinfo : EIATTR_REGCOUNT
	.align		4
.L_219:
        /*0420*/ 	.byte	0x04, 0x2f
        /*0422*/ 	.short	(.L_221 - .L_220)
	.align		4
.L_220:
        /*0424*/ 	.word	index@(_ZN2at6native18elementwise_kernelILi128ELi4EZNS0_22gpu_kernel_impl_nocastIZZZNS0_61_GLOBAL__N__132982cb_23_ActivationSiluKernel_cu_1520ed90_293611silu_kernelERNS_18TensorIteratorBaseEENKUlvE_clEvENKUlvE3_clEvEUlN3c104HalfEE_EEvS5_RKT_EUliE_EEviT1_)
        /*0428*/ 	.word	0x0000000c


	//----- nvinfo : EIATTR_FRAME_SIZE
	.align		4
.L_221:
        /*042c*/ 	.byte	0x04, 0x11
        /*042e*/ 	.short	(.L_223 - .L_222)
	.align		4
.L_222:
        /*0430*/ 	.word	index@(_ZN2at6native18elementwise_kernelILi128ELi4EZNS0_22gpu_kernel_impl_nocastIZZZNS0_61_GLOBAL__N__132982cb_23_ActivationSiluKernel_cu_1520ed90_293611silu_kernelERNS_18TensorIteratorBaseEENKUlvE_clEvENKUlvE3_clEvEUlN3c104HalfEE_EEvS5_RKT_EUliE_EEviT1_)
        /*0434*/ 	.word	0x00000000


	//----- nvinfo : EIATTR_REGCOUNT
	.align		4
.L_223:
        /*0438*/ 	.byte	0x04, 0x2f
        /*043a*/ 	.short	(.L_225 - .L_224)
	.align		4
.L_224:
        /*043c*/ 	.word	index@(_ZN2at6native27unrolled_elementwise_kernelIZZZNS0_61_GLOBAL__N__132982cb_23_ActivationSiluKernel_cu_1520ed90_293611silu_kernelERNS_18TensorIteratorBaseEENKUlvE_clEvENKUlvE3_clEvEUlN3c104HalfEE_St5arrayIPcLm2EELi4E23TrivialOffsetCalculatorILi1EjESE_NS0_6memory12LoadWithCastILi1EEENSF_13StoreWithCastILi1EEEEEviT_T0_T2_T3_T4_T5_)
        /*0440*/ 	.word	0x0000001c


	//----- nvinfo : EIATTR_FRAME_SIZE
	.align		4
.L_225:
        /*0444*/ 	.byte	0x04, 0x11
        /*0446*/ 	.short	(.L_227 - .L_226)
	.align		4
.L_226:
        /*0448*/ 	.word	index@(_ZN2at6native27unrolled_elementwise_kernelIZZZNS0_61_GLOBAL__N__132982cb_23_ActivationSiluKernel_cu_1520ed90_293611silu_kernelERNS_18TensorIteratorBaseEENKUlvE_clEvENKUlvE3_clEvEUlN3c104HalfEE_St5arrayIPcLm2EELi4E23TrivialOffsetCalculatorILi1EjESE_NS0_6memory12LoadWithCastILi1EEENSF_13StoreWithCastILi1EEEEEviT_T0_T2_T3_T4_T5_)
        /*044c*/ 	.word	0x00000000


	//----- nvinfo : EIATTR_REGCOUNT
	.align		4
.L_227:
        /*0450*/ 	.byte	0x04, 0x2f
        /*0452*/ 	.short	(.L_229 - .L_228)
	.align		4
.L_228:
        /*0454*/ 	.word	index@(_ZN2at6native18elementwise_kernelILi128ELi4EZNS0_15gpu_kernel_implIZZZNS0_61_GLOBAL__N__132982cb_23_ActivationSiluKernel_cu_1520ed90_293611silu_kernelERNS_18TensorIteratorBaseEENKUlvE_clEvENKUlvE3_clEvEUlN3c104HalfEE_EEvS5_RKT_EUliE_EEviT1_)
        /*0458*/ 	.word	0x0000001a


	//----- nvinfo : EIATTR_FRAME_SIZE
	.align		4
.L_229:
        /*045c*/ 	.byte	0x04, 0x11
        /*045e*/ 	.short	(.L_231 - .L_230)
	.align		4
.L_230:
        /*0460*/ 	.word	index@(_ZN2at6native18elementwise_kernelILi128ELi4EZNS0_15gpu_kernel_implIZZZNS0_61_GLOBAL__N__132982cb_23_ActivationSiluKernel_cu_1520ed90_293611silu_kernelERNS_18TensorIteratorBaseEENKUlvE_clEvENKUlvE3_clEvEUlN3c104HalfEE_EEvS5_RKT_EUliE_EEviT1_)
        /*0464*/ 	.word	0x00000000


	//----- nvinfo : EIATTR_REGCOUNT
	.align		4
.L_231:
        /*0468*/ 	.byte	0x04, 0x2f
        /*046a*/ 	.short	(.L_233 - .L_232)
	.align		4
.L_232:
        /*046c*/ 	.word	index@(_ZN2at6native29vectorized_elementwise_kernelILi8EZZZNS0_61_GLOBAL__N__132982cb_23_ActivationSiluKernel_cu_1520ed90_293611silu_kernelERNS_18TensorIteratorBaseEENKUlvE_clEvENKUlvE4_clEvEUlN3c108BFloat16EE_St5arrayIPcLm2EEEEviT0_T1_)
        /*0470*/ 	.word	0x00000004


	//----- nvinfo : EIATTR_FRAME_SIZE
	.align		4
.L_233:
        /*0474*/ 	.byte	0x04, 0x11
        /*0476*/ 	.short	(.L_235 - .L_234)
	.align		4
.L_234:
        /*0478*/ 	.word	index@(_ZN2at6native29vectorized_elementwise_kernelILi8EZZZNS0_61_GLOBAL__N__132982cb_23_ActivationSiluKernel_cu_1520ed90_293611silu_kernelERNS_18TensorIteratorBaseEENKUlvE_clEvENKUlvE4_clEvEUlN3c108BFloat16EE_St5arrayIPcLm2EEEEviT0_T1_)
        /*047c*/ 	.word	0x00000000


	//----- nvinfo : EIATTR_REGCOUNT
	.align		4
.L_235:
        /*0480*/ 	.byte	0x04, 0x2f
        /*0482*/ 	.short	(.L_237 - .L_236)
	.align		4
.L_236:
        /*0484*/ 	.word	index@(_ZN2at6native29vectorized_elementwise_kernelILi4EZZZNS0_61_GLOBAL__N__132982cb_23_ActivationSiluKernel_cu_1520ed90_293611silu_kernelERNS_18TensorIteratorBaseEENKUlvE_clEvENKUlvE4_clEvEUlN3c108BFloat16EE_St5arrayIPcLm2EEEEviT0_T1_)
        /*0488*/ 	.word	0x0000001b


	//----- nvinfo : EIATTR_FRAME_SIZE
	.align		4
.L_237:
        /*048c*/ 	.byte	0x04, 0x11
        /*048e*/ 	.short	(.L_239 - .L_238)
	.align		4
.L_238:
        /*0490*/ 	.word	index@(_ZN2at6native29vectorized_elementwise_kernelILi4EZZZNS0_61_GLOBAL__N__132982cb_23_ActivationSiluKernel_cu_1520ed90_293611silu_kernelERNS_18TensorIteratorBaseEENKUlvE_clEvENKUlvE4_clEvEUlN3c108BFloat16EE_St5arrayIPcLm2EEEEviT0_T1_)
        /*0494*/ 	.word	0x00000000


	//----- nvinfo : EIATTR_REGCOUNT
	.align		4
.L_239:
        /*0498*/ 	.byte	0x04, 0x2f
        /*049a*/ 	.short	(.L_241 - .L_240)
	.align		4
.L_240:
        /*049c*/ 	.word	index@(_ZN2at6native29vectorized_elementwise_kernelILi2EZZZNS0_61_GLOBAL__N__132982cb_23_ActivationSiluKernel_cu_1520ed90_293611silu_kernelERNS_18TensorIteratorBaseEENKUlvE_clEvENKUlvE4_clEvEUlN3c108BFloat16EE_St5arrayIPcLm2EEEEviT0_T1_)
        /*04a0*/ 	.word	0x0000001b


	//----- nvinfo : EIATTR_FRAME_SIZE
	.align		4
.L_241:
        /*04a4*/ 	.byte	0x04, 0x11
        /*04a6*/ 	.short	(.L_243 - .L_242)
	.align		4
.L_242:
        /*04a8*/ 	.word	index@(_ZN2at6native29vectorized_elementwise_kernelILi2EZZZNS0_61_GLOBAL__N__132982cb_23_ActivationSiluKernel_cu_1520ed90_293611silu_kernelERNS_18TensorIteratorBaseEENKUlvE_clEvENKUlvE4_clEvEUlN3c108BFloat16EE_St5arrayIPcLm2EEEEviT0_T1_)
        /*04ac*/ 	.word	0x00000000


	//----- nvinfo : EIATTR_REGCOUNT
	.align		4
.L_243:
        /*04b0*/ 	.byte	0x04, 0x2f
        /*04b2*/ 	.short	(.L_245 - .L_244)
	.align		4
.L_244:
        /*04b4*/ 	.word	index@(_ZN2at6native27unrolled_elementwise_kernelIZZZNS0_61_GLOBAL__N__132982cb_23_ActivationSiluKernel_cu_1520ed90_293611silu_kernelERNS_18TensorIteratorBaseEENKUlvE_clEvENKUlvE4_clEvEUlN3c108BFloat16EE_St5arrayIPcLm2EELi4E23TrivialOffsetCalculatorILi1EjESE_NS0_6memory15LoadWithoutCastENSF_16StoreWithoutCastEEEviT_T0_T2_T3_T4_T5_)
        /*04b8*/ 	.word	0x00000011


	//----- nvinfo : EIATTR_FRAME_SIZE
	.align		4
.L_245:
        /*04bc*/ 	.byte	0x04, 0x11
        /*04be*/ 	.short	(.L_247 - .L_246)
	.align		4
.L_246:
        /*04c0*/ 	.word	index@(_ZN2at6native27unrolled_elementwise_kernelIZZZNS0_61_GLOBAL__N__132982cb_23_ActivationSiluKernel_cu_1520ed90_293611silu_kernelERNS_18TensorIteratorBaseEENKUlvE_clEvENKUlvE4_clEvEUlN3c108BFloat16EE_St5arrayIPcLm2EELi4E23TrivialOffsetCalculatorILi1EjESE_NS0_6memory15LoadWithoutCastENSF_16StoreWithoutCastEEEviT_T0_T2_T3_T4_T5_)
        /*04c4*/ 	.word	0x00000000


	//----- nvinfo : EIATTR_REGCOUNT
	.align		4
.L_247:
        /*04c8*/ 	.byte	0x04, 0x2f
        /*04ca*/ 	.short	(.L_249 - .L_248)
	.align		4
.L_248:
        /*04cc*/ 	.word	index@(_ZN2at6native18elementwise_kernelILi128ELi4EZNS0_22gpu_kernel_impl_nocastIZZZNS0_61_GLOBAL__N__132982cb_23_ActivationSiluKernel_cu_1520ed90_293611silu_kernelERNS_18TensorIteratorBaseEENKUlvE_clEvENKUlvE4_clEvEUlN3c108BFloat16EE_EEvS5_RKT_EUliE_EEviT1_)
        /*04d0*/ 	.word	0x0000000c


	//----- nvinfo : EIATTR_FRAME_SIZE
	.align		4
.L_249:
        /*04d4*/ 	.byte	0x04, 0x11
        /*04d6*/ 	.short	(.L_251 - .L_250)
	.align		4
.L_250:
        /*04d8*/ 	.word	index@(_ZN2at6native18elementwise_kernelILi128ELi4EZNS0_22gpu_kernel_impl_nocastIZZZNS0_61_GLOBAL__N__132982cb_23_ActivationSiluKernel_cu_1520ed90_293611silu_kernelERNS_18TensorIteratorBaseEENKUlvE_clEvENKUlvE4_clEvEUlN3c108BFloat16EE_EEvS5_RKT_EUliE_EEviT1_)
        /*04dc*/ 	.word	0x00000000


	//----- nvinfo : EIATTR_REGCOUNT
	.align		4
.L_251:
        /*04e0*/ 	.byte	0x04, 0x2f
        /*04e2*/ 	.short	(.L_253 - .L_252)
	.align		4
.L_252:
        /*04e4*/ 	.word	index@(_ZN2at6native27unrolled_elementwise_kernelIZZZNS0_61_GLOBAL__N__132982cb_23_ActivationSiluKernel_cu_1520ed90_293611silu_kernelERNS_18TensorIteratorBaseEENKUlvE_clEvENKUlvE4_clEvEUlN3c108BFloat16EE_St5arrayIPcLm2EELi4E23TrivialOffsetCalculatorILi1EjESE_NS0_6memory12LoadWithCastILi1EEENSF_13StoreWithCastILi1EEEEEviT_T0_T2_T3_T4_T5_)
        /*04e8*/ 	.word	0x0000001c


	//----- nvinfo : EIATTR_FRAME_SIZE
	.align		4
.L_253:
        /*04ec*/ 	.byte	0x04, 0x11
        /*04ee*/ 	.short	(.L_255 - .L_254)
	.align		4
.L_254:
        /*04f0*/ 	.word	index@(_ZN2at6native27unrolled_elementwise_kernelIZZZNS0_61_GLOBAL__N__132982cb_23_ActivationSiluKernel_cu_1520ed90_293611silu_kernelERNS_18TensorIteratorBaseEENKUlvE_clEvENKUlvE4_clEvEUlN3c108BFloat16EE_St5arrayIPcLm2EELi4E23TrivialOffsetCalculatorILi1EjESE_NS0_6memory12LoadWithCastILi1EEENSF_13StoreWithCastILi1EEEEEviT_T0_T2_T3_T4_T5_)
        /*04f4*/ 	.word	0x00000000


	//----- nvinfo : EIATTR_REGCOUNT
	.align		4
.L_255:
        /*04f8*/ 	.byte	0x04, 0x2f
        /*04fa*/ 	.short	(.L_257 - .L_256)
	.align		4
.L_256:
        /*04fc*/ 	.word	index@(_ZN2at6native18elementwise_kernelILi128ELi4EZNS0_15gpu_kernel_implIZZZNS0_61_GLOBAL__N__132982cb_23_ActivationSiluKernel_cu_1520ed90_293611silu_kernelERNS_18TensorIteratorBaseEENKUlvE_clEvENKUlvE4_clEvEUlN3c108BFloat16EE_EEvS5_RKT_EUliE_EEviT1_)
        /*0500*/ 	.word	0x0000001a


	//----- nvinfo : EIATTR_FRAME_SIZE
	.align		4
.L_257:
        /*0504*/ 	.byte	0x04, 0x11
        /*0506*/ 	.short	(.L_259 - .L_258)
	.align		4
.L_258:
        /*0508*/ 	.word	index@(_ZN2at6native18elementwise_kernelILi128ELi4EZNS0_15gpu_kernel_implIZZZNS0_61_GLOBAL__N__132982cb_23_ActivationSiluKernel_cu_1520ed90_293611silu_kernelERNS_18TensorIteratorBaseEENKUlvE_clEvENKUlvE4_clEvEUlN3c108BFloat16EE_EEvS5_RKT_EUliE_EEviT1_)
        /*050c*/ 	.word	0x00000000


	//----- nvinfo : EIATTR_REGCOUNT
	.align		4
.L_259:
        /*0510*/ 	.byte	0x04, 0x2f
        /*0512*/ 	.short	(.L_261 - .L_260)
	.align		4
.L_260:
        /*0514*/ 	.word	index@(_ZN2at6native29vectorized_elementwise_kernelILi8EZZZNS0_61_GLOBAL__N__132982cb_23_ActivationSiluKernel_cu_1520ed90_293620silu_backward_kernelERNS_18TensorIteratorBaseEENKUlvE_clEvENKUlvE_clEvEUlddE_St5arrayIPcLm3EEEEviT0_T1_)
        /*0518*/ 	.word	0x00000004


	//----- nvinfo : EIATTR_FRAME_SIZE
	.align		4
.L_261:
        /*051c*/ 	.byte	0x04, 0x11
        /*051e*/ 	.short	(.L_263 - .L_262)
	.align		4
.L_262:
        /*0520*/ 	.word	index@(_ZN2at6native29vectorized_elementwise_kernelILi8EZZZNS0_61_GLOBAL__N__132982cb_23_ActivationSiluKernel_cu_1520ed90_293620silu_backward_kernelERNS_18TensorIteratorBaseEENKUlvE_clEvENKUlvE_clEvEUlddE_St5arrayIPcLm3EEEEviT0_T1_)
        /*0524*/ 	.word	0x00000000


	//----- nvinfo : EIATTR_REGCOUNT
	.align		4
.L_263:
        /*0528*/ 	.byte	0x04, 0x2f
        /*052a*/ 	.short	(.L_265 - .L_264)
	.align		4
.L_264:
        /*052c*/ 	.word	index@(_ZN2at6native29vectorized_elementwise_kernelILi4EZZZNS0_61_GLOBAL__N__132982cb_23_ActivationSiluKernel_cu_1520ed90_293620silu_backward_kernelERNS_18TensorIteratorBaseEENKUlvE_clEvENKUlvE_clEvEUlddE_St5arrayIPcLm3EEEEviT0_T1_)
        /*0530*/ 	.word	0x00000034


	//----- nvinfo : EIATTR_FRAME_SIZE
	.align		4
.L_265:
        /*0534*/ 	.byte	0x04, 0x11
        /*0536*/ 	.short	(.L_267 - .L_266)
	.align		4
.L_266:
        /*0538*/ 	.word	index@($__internal_5_$__cuda_sm20_dblrcp_rn_slowpath_v3)
        /*053c*/ 	.word	0x00000000


	//----- nvinfo : EIATTR_FRAME_SIZE
	.align		4
.L_267:
        /*0540*/ 	.byte	0x04, 0x11
        /*0542*/ 	.short	(.L_269 - .L_268)
	.align		4
.L_268:
        /*0544*/ 	.word	index@(_ZN2at6native29vectorized_elementwise_kernelILi4EZZZNS0_61_GLOBAL__N__132982cb_23_ActivationSiluKernel_cu_1520ed90_293620silu_backward_kernelERNS_18TensorIteratorBaseEENKUlvE_clEvENKUlvE_clEvEUlddE_St5arrayIPcLm3EEEEviT0_T1_)
        /*0548*/ 	.word	0x00000000


	//----- nvinfo : EIATTR_REGCOUNT
	.align		4
.L_269:
        /*054c*/ 	.byte	0x04, 0x2f
        /*054e*/ 	.short	(.L_271 - .L_270)
	.align		4
.L_270:
        /*0550*/ 	.word	index@(_ZN2at6native29vectorized_elementwise_kernelILi2EZZZNS0_61_GLOBAL__N__132982cb_23_ActivationSiluKernel_cu_1520ed90_293620silu_backward_kernelERNS_18TensorIteratorBaseEENKUlvE_clEvENKUlvE_clEvEUlddE_St5arrayIPcLm3EEEEviT0_T1_)
        /*0554*/ 	.word	0x00000034


	//----- nvinfo : EIATTR_FRAME_SIZE
	.align		4
.L_271:
        /*0558*/ 	.byte	0x04, 0x11
        /*055a*/ 	.short	(.L_273 - .L_272)
	.align		4
.L_272:
        /*055c*/ 	.word	index@($__internal_4_$__cuda_sm20_dblrcp_rn_slowpath_v3)
        /*0560*/ 	.word	0x00000000


	//----- nvinfo : EIATTR_FRAME_SIZE
	.align		4
.L_273:
        /*0564*/ 	.byte	0x04, 0x11
        /*0566*/ 	.short	(.L_275 - .L_274)
	.align		4
.L_274:
        /*0568*/ 	.word	index@(_ZN2at6native29vectorized_elementwise_kernelILi2EZZZNS0_61_GLOBAL__N__132982cb_23_ActivationSiluKernel_cu_1520ed90_293620silu_backward_kernelERNS_18TensorIteratorBaseEENKUlvE_clEvENKUlvE_clEvEUlddE_St5arrayIPcLm3EEEEviT0_T1_)
        /*056c*/ 	.word	0x00000000


	//----- nvinfo : EIATTR_REGCOUNT
	.align		4
.L_275:
        /*0570*/ 	.byte	0x04, 0x2f
        /*0572*/ 	.short	(.L_277 - .L_276)
	.align		4
.L_276:
        /*0574*/ 	.word	index@(_ZN2at6native27unrolled_elementwise_kernelIZZZNS0_61_GLOBAL__N__132982cb_23_ActivationSiluKernel_cu_1520ed90_293620silu_backward_kernelERNS_18TensorIteratorBaseEENKUlvE_clEvENKUlvE_clEvEUlddE_St5arrayIPcLm3EELi4E23TrivialOffsetCalculatorILi2EjESB_ILi1EjENS0_6memory15LoadWithoutCastENSE_16StoreWithoutCastEEEviT_T0_T2_T3_T4_T5_)
        /*0578*/ 	.word	0x00000020


	//----- nvinfo : EIATTR_FRAME_SIZE
	.align		4
.L_277:
        /*057c*/ 	.byte	0x04, 0x11
        /*057e*/ 	.short	(.L_279 - .L_278)
	.align		4
.L_278:
        /*0580*/ 	.word	index@($__internal_3_$__cuda_sm20_dblrcp_rn_slowpath_v3)
        /*0584*/ 	.word	0x00000000


	//----- nvinfo : EIATTR_FRAME_SIZE
	.align		4
.L_279:
        /*0588*/ 	.byte	0x04, 0x11
        /*058a*/ 	.short	(.L_281 - .L_280)
	.align		4
.L_280:
        /*058c*/ 	.word	index@(_ZN2at6native27unrolled_elementwise_kernelIZZZNS0_61_GLOBAL__N__132982cb_23_ActivationSiluKernel_cu_1520ed90_293620silu_backward_kernelERNS_18TensorIteratorBaseEENKUlvE_clEvENKUlvE_clEvEUlddE_St5arrayIPcLm3EELi4E23TrivialOffsetCalculatorILi2EjESB_ILi1EjENS0_6memory15LoadWithoutCastENSE_16StoreWithoutCastEEEviT_T0_T2_T3_T4_T5_)
        /*0590*/ 	.word	0x00000000


	//----- nvinfo : EIATTR_REGCOUNT
	.align		4
.L_281:
        /*0594*/ 	.byte	0x04, 0x2f
        /*0596*/ 	.short	(.L_283 - .L_282)
	.align		4
.L_282:
        /*0598*/ 	.word	index@(_ZN2at6native18elementwise_kernelILi128ELi2EZNS0_22gpu_kernel_impl_nocastIZZZNS0_61_GLOBAL__N__132982cb_23_ActivationSiluKernel_cu_1520ed90_293620silu_backward_kernelERNS_18TensorIteratorBaseEENKUlvE_clEvENKUlvE_clEvEUlddE_EEvS5_RKT_EUliE_EEviT1_)
        /*059c*/ 	.word	0x00000016


	//----- nvinfo : EIATTR_FRAME_SIZE
	.align		4
.L_283:
        /*05a0*/ 	.byte	0x04, 0x11
        /*05a2*/ 	.short	(.L_285 - .L_284)
	.align		4
.L_284:
        /*05a4*/ 	.word	index@($__internal_2_$__cuda_sm20_dblrcp_rn_slowpath_v3)
        /*05a8*/ 	.word	0x00000000


	//----- nvinfo : EIATTR_FRAME_SIZE
	.align		4
.L_285:
        /*05ac*/ 	.byte	0x04, 0x11
        /*05ae*/ 	.short	(.L_287 - .L_286)
	.align		4
.L_286:
        /*05b0*/ 	.word	index@(_ZN2at6native18elementwise_kernelILi128ELi2EZNS0_22gpu_kernel_impl_nocastIZZZNS0_61_GLOBAL__N__132982cb_23_ActivationSiluKernel_cu_1520ed90_293620silu_backward_kernelERNS_18TensorIteratorBaseEENKUlvE_clEvENKUlvE_clEvEUlddE_EEvS5_RKT_EUliE_EEviT1_)
        /*05b4*/ 	.word	0x00000000


	//----- nvinfo : EIATTR_REGCOUNT
	.align		4
.L_287:
        /*05b8*/ 	.byte	0x04, 0x2f
        /*05ba*/ 	.short	(.L_289 - .L_288)
	.align		4
.L_288:
        /*05bc*/ 	.word	index@(_ZN2at6native27unrolled_elementwise_kernelIZZZNS0_61_GLOBAL__N__132982cb_23_ActivationSiluKernel_cu_1520ed90_293620silu_backward_kernelERNS_18TensorIteratorBaseEENKUlvE_clEvENKUlvE_clEvEUlddE_St5arrayIPcLm3EELi4E23TrivialOffsetCalculatorILi2EjESB_ILi1EjENS0_6memory12LoadWithCastILi2EEENSE_13StoreWithCastILi1EEEEEviT_T0_T2_T3_T4_T5_)
        /*05c0*/ 	.word	0x00000028


	//----- nvinfo : EIATTR_FRAME_SIZE
	.align		4
.L_289:
        /*05c4*/ 	.byte	0x04, 0x11
        /*05c6*/ 	.short	(.L_291 - .L_290)
	.align		4
.L_290:
        /*05c8*/ 	.word	index@($__internal_1_$__cuda_sm20_dblrcp_rn_slowpath_v3)
        /*05cc*/ 	.word	0x00000000


	//----- nvinfo : EIATTR_FRAME_SIZE
	.align		4
.L_291:
        /*05d0*/ 	.byte	0x04, 0x11
        /*05d2*/ 	.short	(.L_293 - .L_292)
	.align		4
.L_292:
        /*05d4*/ 	.word	index@(_ZN2at6native27unrolled_elementwise_kernelIZZZNS0_61_GLOBAL__N__132982cb_23_ActivationSiluKernel_cu_1520ed90_293620silu_backward_kernelERNS_18TensorIteratorBaseEENKUlvE_clEvENKUlvE_clEvEUlddE_St5arrayIPcLm3EELi4E23TrivialOffsetCalculatorILi2EjESB_ILi1EjENS0_6memory12LoadWithCastILi2EEENSE_13StoreWithCastILi1EEEEEviT_T0_T2_T3_T4_T5_)
        /*05d8*/ 	.word	0x00000000


	//----- nvinfo : EIATTR_REGCOUNT
	.align		4
.L_293:
        /*05dc*/ 	.byte	0x04, 0x2f
        /*05de*/ 	.short	(.L_295 - .L_294)
	.align		4
.L_294:
        /*05e0*/ 	.word	index@(_ZN2at6native18elementwise_kernelILi128ELi4EZNS0_15gpu_kernel_implIZZZNS0_61_GLOBAL__N__132982cb_23_ActivationSiluKernel_cu_1520ed90_293620silu_backward_kernelERNS_18TensorIteratorBaseEENKUlvE_clEvENKUlvE_clEvEUlddE_EEvS5_RKT_EUliE_EEviT1_)
        /*05e4*/ 	.word	0x0000001c


	//----- nvinfo : EIATTR_FRAME_SIZE
	.align		4
.L_295:
        /*05e8*/ 	.byte	0x04, 0x11
        /*05ea*/ 	.short	(.L_297 - .L_296)
	.align		4
.L_296:
        /*05ec*/ 	.word	index@($__internal_0_$__cuda_sm20_dblrcp_rn_slowpath_v3)
        /*05f0*/ 	.word	0x00000000


	//----- nvinfo : EIATTR_FRAME_SIZE
	.align		4
.L_297:
        /*05f4*/ 	.byte	0x04, 0x11
        /*05f6*/ 	.short	(.L_299 - .L_298)
	.align		4
.L_298:
        /*05f8*/ 	.word	index@(_ZN2at6native18elementwise_kernelILi128ELi4EZNS0_15gpu_kernel_implIZZZNS0_61_GLOBAL__N__132982cb_23_ActivationSiluKernel_cu_1520ed90_293620silu_backward_kernelERNS_18TensorIteratorBaseEENKUlvE_clEvENKUlvE_clEvEUlddE_EEvS5_RKT_EUliE_EEviT1_)
        /*05fc*/ 	.word	0x00000000


	//----- nvinfo : EIATTR_REGCOUNT
	.align		4
.L_299:
        /*0600*/ 	.byte	0x04, 0x2f
        /*0602*/ 	.short	(.L_301 - .L_300)
	.align		4
.L_300:
        /*0604*/ 	.word	index@(_ZN2at6native29vectorized_elementwise_kernelILi8EZZZNS0_61_GLOBAL__N__132982cb_23_ActivationSiluKernel_cu_1520ed90_293620silu_backward_kernelERNS_18TensorIteratorBaseEENKUlvE_clEvENKUlvE0_clEvEUlffE_St5arrayIPcLm3EEEEviT0_T1_)
        /*0608*/ 	.word	0x00000004


	//----- nvinfo : EIATTR_FRAME_SIZE
	.align		4
.L_301:
        /*060c*/ 	.byte	0x04, 0x11
        /*060e*/ 	.short	(.L_303 - .L_302)
	.align		4
.L_302:
        /*0610*/ 	.word	index@(_ZN2at6native29vectorized_elementwise_kernelILi8EZZZNS0_61_GLOBAL__N__132982cb_23_ActivationSiluKernel_cu_1520ed90_293620silu_backward_kernelERNS_18TensorIteratorBaseEENKUlvE_clEvENKUlvE0_clEvEUlffE_St5arrayIPcLm3EEEEviT0_T1_)
        /*0614*/ 	.word	0x00000000


	//----- nvinfo : EIATTR_REGCOUNT
	.align		4
.L_303:
        /*0618*/ 	.byte	0x04, 0x2f
        /*061a*/ 	.short	(.L_305 - .L_304)
	.align		4
.L_304:
        /*061c*/ 	.word	index@(_ZN2at6native29vectorized_elementwise_kernelILi4EZZZNS0_61_GLOBAL__N__132982cb_23_ActivationSiluKernel_cu_1520ed90_293620silu_backward_kernelERNS_18TensorIteratorBaseEENKUlvE_clEvENKUlvE0_clEvEUlffE_St5arrayIPcLm3EEEEviT0_T1_)
        /*0620*/ 	.word	0x00000020


	//----- nvinfo : EIATTR_FRAME_SIZE
	.align		4
.L_305:
        /*0624*/ 	.byte	0x04, 0x11
        /*0626*/ 	.short	(.L_307 - .L_306)
	.align		4
.L_306:
        /*0628*/ 	.word	index@(_ZN2at6native29vectorized_elementwise_kernelILi4EZZZNS0_61_GLOBAL__N__132982cb_23_ActivationSiluKernel_cu_1520ed90_293620silu_backward_kernelERNS_18TensorIteratorBaseEENKUlvE_clEvENKUlvE0_clEvEUlffE_St5arrayIPcLm3EEEEviT0_T1_)
        /*062c*/ 	.word	0x00000000


	//----- nvinfo : EIATTR_REGCOUNT
	.align		4
.L_307:
        /*0630*/ 	.byte	0x04, 0x2f
        /*0632*/ 	.short	(.L_309 - .L_308)
	.align		4
.L_308:
        /*0634*/ 	.word	index@(_ZN2at6native29vectorized_elementwise_kernelILi2EZZZNS0_61_GLOBAL__N__132982cb_23_ActivationSiluKernel_cu_1520ed90_293620silu_backward_kernelERNS_18TensorIteratorBaseEENKUlvE_clEvENKUlvE0_clEvEUlffE_St5arrayIPcLm3EEEEviT0_T1_)
        /*0638*/ 	.word	0x00000020


	//----- nvinfo : EIATTR_FRAME_SIZE
	.align		4
.L_309:
        /*063c*/ 	.byte	0x04, 0x11
        /*063e*/ 	.short	(.L_311 - .L_310)
	.align		4
.L_310:
        /*0640*/ 	.word	index@(_ZN2at6native29vectorized_elementwise_kernelILi2EZZZNS0_61_GLOBAL__N__132982cb_23_ActivationSiluKernel_cu_1520ed90_293620silu_backward_kernelERNS_18TensorIteratorBaseEENKUlvE_clEvENKUlvE0_clEvEUlffE_St5arrayIPcLm3EEEEviT0_T1_)
        /*0644*/ 	.word	0x00000000


	//----- nvinfo : EIATTR_REGCOUNT
	.align		4
.L_311:
        /*0648*/ 	.byte	0x04, 0x2f
        /*064a*/ 	.short	(.L_313 - .L_312)
	.align		4
.L_312:
        /*064c*/ 	.word	index@(_ZN2at6native27unrolled_elementwise_kernelIZZZNS0_61_GLOBAL__N__132982cb_23_ActivationSiluKernel_cu_1520ed90_293620silu_backward_kernelERNS_18TensorIteratorBaseEENKUlvE_clEvENKUlvE0_clEvEUlffE_St5arrayIPcLm3EELi4E23TrivialOffsetCalculatorILi2EjESB_ILi1EjENS0_6memory15LoadWithoutCastENSE_16StoreWithoutCastEEEviT_T0_T2_T3_T4_T5_)
        /*0650*/ 	.word	0x0000001a


	//----- nvinfo : EIATTR_FRAME_SIZE
	.align		4
.L_313:
        /*0654*/ 	.byte	0x04, 0x11
        /*0656*/ 	.short	(.L_315 - .L_314)
	.align		4
.L_314:
        /*0658*/ 	.word	index@(_ZN2at6native27unrolled_elementwise_kernelIZZZNS0_61_GLOBAL__N__132982cb_23_ActivationSiluKernel_cu_1520ed90_293620silu_backward_kernelERNS_18TensorIteratorBaseEENKUlvE_clEvENKUlvE0_clEvEUlffE_St5arrayIPcLm3EELi4E23TrivialOffsetCalculatorILi2EjESB_ILi1EjENS0_6memory15LoadWithoutCastENSE_16StoreWithoutCastEEEviT_T0_T2_T3_T4_T5_)
        /*065c*/ 	.word	0x00000000


	//----- nvinfo : EIATTR_REGCOUNT
	.align		4
.L_315:
        /*0660*/ 	.byte	0x04, 0x2f
        /*0662*/ 	.short	(.L_317 - .L_316)
	.align		4
.L_316:
        /*0664*/ 	.word	index@(_ZN2at6native18elementwise_kernelILi128ELi2EZNS0_22gpu_kernel_impl_nocastIZZZNS0_61_GLOBAL__N__132982cb_23_ActivationSiluKernel_cu_1520ed90_293620silu_backward_kernelERNS_18TensorIteratorBaseEENKUlvE_clEvENKUlvE0_clEvEUlffE_EEvS5_RKT_EUliE_EEviT1_)
        /*0668*/ 	.word	0x0000000d


	//----- nvinfo : EIATTR_FRAME_SIZE
	.align		4
.L_317:
        /*066c*/ 	.byte	0x04, 0x11
        /*066e*/ 	.short	(.L_319 - .L_318)
	.align		4
.L_318:
        /*0670*/ 	.word	index@(_ZN2at6native18elementwise_kernelILi128ELi2EZNS0_22gpu_kernel_impl_nocastIZZZNS0_61_GLOBAL__N__132982cb_23_ActivationSiluKernel_cu_1520ed90_293620silu_backward_kernelERNS_18TensorIteratorBaseEENKUlvE_clEvENKUlvE0_clEvEUlffE_EEvS5_RKT_EUliE_EEviT1_)
        /*0674*/ 	.word	0x00000000


	//----- nvinfo : EIATTR_REGCOUNT
	.align		4
.L_319:
        /*0678*/ 	.byte	0x04, 0x2f
        /*067a*/ 	.short	(.L_321 - .L_320)
	.align		4
.L_320:
        /*067c*/ 	.word	index@(_ZN2at6native27unrolled_elementwise_kernelIZZZNS0_61_GLOBAL__N__132982cb_23_ActivationSiluKernel_cu_1520ed90_293620silu_backward_kernelERNS_18TensorIteratorBaseEENKUlvE_clEvENKUlvE0_clEvEUlffE_St5arrayIPcLm3EELi4E23TrivialOffsetCalculatorILi2EjESB_ILi1EjENS0_6memory12LoadWithCastILi2EEENSE_13StoreWithCastILi1EEEEEviT_T0_T2_T3_T4_T5_)
        /*0680*/ 	.word	0x00000020


	//----- nvinfo : EIATTR_FRAME_SIZE
	.align		4
.L_321:
        /*0684*/ 	.byte	0x04, 0x11
        /*0686*/ 	.short	(.L_323 - .L_322)
	.align		4
.L_322:
        /*0688*/ 	.word	index@(_ZN2at6native27unrolled_elementwise_kernelIZZZNS0_61_GLOBAL__N__132982cb_23_ActivationSiluKernel_cu_1520ed90_293620silu_backward_kernelERNS_18TensorIteratorBaseEENKUlvE_clEvENKUlvE0_clEvEUlffE_St5arrayIPcLm3EELi4E23TrivialOffsetCalculatorILi2EjESB_ILi1EjENS0_6memory12LoadWithCastILi2EEENSE_13StoreWithCastILi1EEEEEviT_T0_T2_T3_T4_T5_)
        /*068c*/ 	.word	0x00000000


	//----- nvinfo : EIATTR_REGCOUNT
	.align		4
.L_323:
        /*0690*/ 	.byte	0x04, 0x2f
        /*0692*/ 	.short	(.L_325 - .L_324)
	.align		4
.L_324:
        /*0694*/ 	.word	index@(_ZN2at6native18elementwise_kernelILi128ELi4EZNS0_15gpu_kernel_implIZZZNS0_61_GLOBAL__N__132982cb_23_ActivationSiluKernel_cu_1520ed90_293620silu_backward_kernelERNS_18TensorIteratorBaseEENKUlvE_clEvENKUlvE0_clEvEUlffE_EEvS5_RKT_EUliE_EEviT1_)
        /*0698*/ 	.word	0x0000001a


	//----- nvinfo : EIATTR_FRAME_SIZE
	.align		4
.L_325:
        /*069c*/ 	.byte	0x04, 0x11
        /*069e*/ 	.short	(.L_327 - .L_326)
	.align		4
.L_326:
        /*06a0*/ 	.word	index@(_ZN2at6native18elementwise_kernelILi128ELi4EZNS0_15gpu_kernel_implIZZZNS0_61_GLOBAL__N__132982cb_23_ActivationSiluKernel_cu_1520ed90_293620silu_backward_kernelERNS_18TensorIteratorBaseEENKUlvE_clEvENKUlvE0_clEvEUlffE_EEvS5_RKT_EUliE_EEviT1_)
        /*06a4*/ 	.word	0x00000000


	//----- nvinfo : EIATTR_REGCOUNT
	.align		4
.L_327:
        /*06a8*/ 	.byte	0x04, 0x2f
        /*06aa*/ 	.short	(.L_329 - .L_328)
	.align		4
.L_328:
        /*06ac*/ 	.word	index@(_ZN2at6native29vectorized_elementwise_kernelILi8EZZZNS0_61_GLOBAL__N__132982cb_23_ActivationSiluKernel_cu_1520ed90_293620silu_backward_kernelERNS_18TensorIteratorBaseEENKUlvE_clEvENKUlvE1_clEvEUlN3c104HalfES8_E_St5arrayIPcLm3EEEEviT0_T1_)
        /*06b0*/ 	.word	0x00000004


	//----- nvinfo : EIATTR_FRAME_SIZE
	.align		4
.L_329:
        /*06b4*/ 	.byte	0x04, 0x11
        /*06b6*/ 	.short	(.L_331 - .L_330)
	.align		4
.L_330:
        /*06b8*/ 	.word	index@(_ZN2at6native29vectorized_elementwise_kernelILi8EZZZNS0_61_GLOBAL__N__132982cb_23_ActivationSiluKernel_cu_1520ed90_293620silu_backward_kernelERNS_18TensorIteratorBaseEENKUlvE_clEvENKUlvE1_clEvEUlN3c104HalfES8_E_St5arrayIPcLm3EEEEviT0_T1_)
        /*06bc*/ 	.word	0x00000000


	//----- nvinfo : EIATTR_REGCOUNT
	.align		4
.L_331:
        /*06c0*/ 	.byte	0x04, 0x2f
        /*06c2*/ 	.short	(.L_333 - .L_332)
	.align		4
.L_332:
        /*06c4*/ 	.word	index@(_ZN2at6native29vectorized_elementwise_kernelILi4EZZZNS0_61_GLOBAL__N__132982cb_23_ActivationSiluKernel_cu_1520ed90_293620silu_backward_kernelERNS_18TensorIteratorBaseEENKUlvE_clEvENKUlvE1_clEvEUlN3c104HalfES8_E_St5arrayIPcLm3EEEEviT0_T1_)
        /*06c8*/ 	.word	0x00000020


	//----- nvinfo : EIATTR_FRAME_SIZE
	.align		4
.L_333:
        /*06cc*/ 	.byte	0x04, 0x11
        /*06ce*/ 	.short	(.L_335 - .L_334)
	.align		4
.L_334:
        /*06d0*/ 	.word	index@(_ZN2at6native29vectorized_elementwise_kernelILi4EZZZNS0_61_GLOBAL__N__132982cb_23_ActivationSiluKernel_cu_1520ed90_293620silu_backward_kernelERNS_18TensorIteratorBaseEENKUlvE_clEvENKUlvE1_clEvEUlN3c104HalfES8_E_St5arrayIPcLm3EEEEviT0_T1_)
        /*06d4*/ 	.word	0x00000000


	//----- nvinfo : EIATTR_REGCOUNT
	.align		4
.L_335:
        /*06d8*/ 	.byte	0x04, 0x2f
        /*06da*/ 	.short	(.L_337 - .L_336)
	.align		4
.L_336:
        /*06dc*/ 	.word	index@(_ZN2at6native29vectorized_elementwise_kernelILi2EZZZNS0_61_GLOBAL__N__132982cb_23_ActivationSiluKernel_cu_1520ed90_293620silu_backward_kernelERNS_18TensorIteratorBaseEENKUlvE_clEvENKUlvE1_clEvEUlN3c104HalfES8_E_St5arrayIPcLm3EEEEviT0_T1_)
        /*06e0*/ 	.word	0x00000020


	//----- nvinfo : EIATTR_FRAME_SIZE
	.align		4
.L_337:
        /*06e4*/ 	.byte	0x04, 0x11
        /*06e6*/ 	.short	(.L_339 - .L_338)
	.align		4
.L_338:
        /*06e8*/ 	.word	index@(_ZN2at6native29vectorized_elementwise_kernelILi2EZZZNS0_61_GLOBAL__N__132982cb_23_ActivationSiluKernel_cu_1520ed90_293620silu_backward_kernelERNS_18TensorIteratorBaseEENKUlvE_clEvENKUlvE1_clEvEUlN3c104HalfES8_E_St5arrayIPcLm3EEEEviT0_T1_)
        /*06ec*/ 	.word	0x00000000


	//----- nvinfo : EIATTR_REGCOUNT
	.align		4
.L_339:
        /*06f0*/ 	.byte	0x04, 0x2f
        /*06f2*/ 	.short	(.L_341 - .L_340)
	.align		4
.L_340:
        /*06f4*/ 	.word	index@(_ZN2at6native27unrolled_elementwise_kernelIZZZNS0_61_GLOBAL__N__132982cb_23_ActivationSiluKernel_cu_1520ed90_293620silu_backward_kernelERNS_18TensorIteratorBaseEENKUlvE_clEvENKUlvE1_clEvEUlN3c104HalfES8_E_St5arrayIPcLm3EELi4E23TrivialOffsetCalculatorILi2EjESD_ILi1EjENS0_6memory15LoadWithoutCastENSG_16StoreWithoutCastEEEviT_T0_T2_T3_T4_T5_)
        /*06f8*/ 	.word	0x0000001e


	//----- nvinfo : EIATTR_FRAME_SIZE
	.align		4
.L_341:
        /*06fc*/ 	.byte	0x04, 0x11
        /*06fe*/ 	.short	(.L_343 - .L_342)
	.align		4
.L_342:
        /*0700*/ 	.word	index@(_ZN2at6native27unrolled_elementwise_kernelIZZZNS0_61_GLOBAL__N__132982cb_23_ActivationSiluKernel_cu_1520ed90_293620silu_backward_kernelERNS_18TensorIteratorBaseEENKUlvE_clEvENKUlvE1_clEvEUlN3c104HalfES8_E_St5arrayIPcLm3EELi4E23TrivialOffsetCalculatorILi2EjESD_ILi1EjENS0_6memory15LoadWithoutCastENSG_16StoreWithoutCastEEEviT_T0_T2_T3_T4_T5_)
        /*0704*/ 	.word	0x00000000


	//----- nvinfo : EIATTR_REGCOUNT
	.align		4
.L_343:
        /*0708*/ 	.byte	0x04, 0x2f
        /*070a*/ 	.short	(.L_345 - .L_344)
	.align		4
.L_344:
        /*070c*/ 	.word	index@(_ZN2at6native18elementwise_kernelILi128ELi4EZNS0_22gpu_kernel_impl_nocastIZZZNS0_61_GLOBAL__N__132982cb_23_ActivationSiluKernel_cu_1520ed90_293620silu_backward_kernelERNS_18TensorIteratorBaseEENKUlvE_clEvENKUlvE1_clEvEUlN3c104HalfES9_E_EEvS5_RKT_EUliE_EEviT1_)
        /*0710*/ 	.word	0x0000000e


	//----- nvinfo : EIATTR_FRAME_SIZE
	.align		4
.L_345:
        /*0714*/ 	.byte	0x04, 0x11
        /*0716*/ 	.short	(.L_347 - .L_346)
	.align		4
.L_346:
        /*0718*/ 	.word	index@(_ZN2at6native18elementwise_kernelILi128ELi4EZNS0_22gpu_kernel_impl_nocastIZZZNS0_61_GLOBAL__N__132982cb_23_ActivationSiluKernel_cu_1520ed90_293620silu_backward_kernelERNS_18TensorIteratorBaseEENKUlvE_clEvENKUlvE1_clEvEUlN3c104HalfES9_E_EEvS5_RKT_EUliE_EEviT1_)
        /*071c*/ 	.word	0x00000000


	//----- nvinfo : EIATTR_REGCOUNT
	.align		4
.L_347:
        /*0720*/ 	.byte	0x04, 0x2f
        /*0722*/ 	.short	(.L_349 - .L_348)
	.align		4
.L_348:
        /*0724*/ 	.word	index@(_ZN2at6native27unrolled_elementwise_kernelIZZZNS0_61_GLOBAL__N__132982cb_23_ActivationSiluKernel_cu_1520ed90_293620silu_backward_kernelERNS_18TensorIteratorBaseEENKUlvE_clEvENKUlvE1_clEvEUlN3c104HalfES8_E_St5arrayIPcLm3EELi4E23TrivialOffsetCalculatorILi2EjESD_ILi1EjENS0_6memory12LoadWithCastILi2EEENSG_13StoreWithCastILi1EEEEEviT_T0_T2_T3_T4_T5_)
        /*0728*/ 	.word	0x00000020


	//----- nvinfo : EIATTR_FRAME_SIZE
	.align		4
.L_349:
        /*072c*/ 	.byte	0x04, 0x11
        /*072e*/ 	.short	(.L_351 - .L_350)
	.align		4
.L_350:
        /*0730*/ 	.word	index@(_ZN2at6native27unrolled_elementwise_kernelIZZZNS0_61_GLOBAL__N__132982cb_23_ActivationSiluKernel_cu_1520ed90_293620silu_backward_kernelERNS_18TensorIteratorBaseEENKUlvE_clEvENKUlvE1_clEvEUlN3c104HalfES8_E_St5arrayIPcLm3EELi4E23TrivialOffsetCalculatorILi2EjESD_ILi1EjENS0_6memory12LoadWithCastILi2EEENSG_13StoreWithCastILi1EEEEEviT_T0_T2_T3_T4_T5_)
        /*0734*/ 	.word	0x00000000


	//----- nvinfo : EIATTR_REGCOUNT
	.align		4
.L_351:
        /*0738*/ 	.byte	0x04, 0x2f
        /*073a*/ 	.short	(.L_353 - .L_352)
	.align		4
.L_352:
        /*073c*/ 	.word	index@(_ZN2at6native18elementwise_kernelILi128ELi4EZNS0_15gpu_kernel_implIZZZNS0_61_GLOBAL__N__132982cb_23_ActivationSiluKernel_cu_1520ed90_293620silu_backward_kernelERNS_18TensorIteratorBaseEENKUlvE_clEvENKUlvE1_clEvEUlN3c104HalfES9_E_EEvS5_RKT_EUliE_EEviT1_)
        /*0740*/ 	.word	0x0000001a


	//----- nvinfo : EIATTR_FRAME_SIZE
	.align		4
.L_353:
        /*0744*/ 	.byte	0x04, 0x11
        /*0746*/ 	.short	(.L_355 - .L_354)
	.align		4
.L_354:
        /*0748*/ 	.word	index@(_ZN2at6native18elementwise_kernelILi128ELi4EZNS0_15gpu_kernel_implIZZZNS0_61_GLOBAL__N__132982cb_23_ActivationSiluKernel_cu_1520ed90_293620silu_backward_kernelERNS_18TensorIteratorBaseEENKUlvE_clEvENKUlvE1_clEvEUlN3c104HalfES9_E_EEvS5_RKT_EUliE_EEviT1_)
        /*074c*/ 	.word	0x00000000


	//----- nvinfo : EIATTR_REGCOUNT
	.align		4
.L_355:
        /*0750*/ 	.byte	0x04, 0x2f
        /*0752*/ 	.short	(.L_357 - .L_356)
	.align		4
.L_356:
        /*0754*/ 	.word	index@(_ZN2at6native29vectorized_elementwise_kernelILi8EZZZNS0_61_GLOBAL__N__132982cb_23_ActivationSiluKernel_cu_1520ed90_293620silu_backward_kernelERNS_18TensorIteratorBaseEENKUlvE_clEvENKUlvE2_clEvEUlN3c108BFloat16ES8_E_St5arrayIPcLm3EEEEviT0_T1_)
        /*0758*/ 	.word	0x00000004


	//----- nvinfo : EIATTR_FRAME_SIZE
	.align		4
.L_357:
        /*075c*/ 	.byte	0x04, 0x11
        /*075e*/ 	.short	(.L_359 - .L_358)
	.align		4
.L_358:
        /*0760*/ 	.word	index@(_ZN2at6native29vectorized_elementwise_kernelILi8EZZZNS0_61_GLOBAL__N__132982cb_23_ActivationSiluKernel_cu_1520ed90_293620silu_backward_kernelERNS_18TensorIteratorBaseEENKUlvE_clEvENKUlvE2_clEvEUlN3c108BFloat16ES8_E_St5arrayIPcLm3EEEEviT0_T1_)
        /*0764*/ 	.word	0x00000000


	//----- nvinfo : EIATTR_REGCOUNT
	.align		4
.L_359:
        /*0768*/ 	.byte	0x04, 0x2f
        /*076a*/ 	.short	(.L_361 - .L_360)
	.align		4
.L_360:
        /*076c*/ 	.word	index@(_ZN2at6native29vectorized_elementwise_kernelILi4EZZZNS0_61_GLOBAL__N__132982cb_23_ActivationSiluKernel_cu_1520ed90_293620silu_backward_kernelERNS_18TensorIteratorBaseEENKUlvE_clEvENKUlvE2_clEvEUlN3c108BFloat16ES8_E_St5arrayIPcLm3EEEEviT0_T1_)
        /*0770*/ 	.word	0x00000020


	//----- nvinfo : EIATTR_FRAME_SIZE
	.align		4
.L_361:
        /*0774*/ 	.byte	0x04, 0x11
        /*0776*/ 	.short	(.L_363 - .L_362)
	.align		4
.L_362:
        /*0778*/ 	.word	index@(_ZN2at6native29vectorized_elementwise_kernelILi4EZZZNS0_61_GLOBAL__N__132982cb_23_ActivationSiluKernel_cu_1520ed90_293620silu_backward_kernelERNS_18TensorIteratorBaseEENKUlvE_clEvENKUlvE2_clEvEUlN3c108BFloat16ES8_E_St5arrayIPcLm3EEEEviT0_T1_)
        /*077c*/ 	.word	0x00000000


	//----- nvinfo : EIATTR_REGCOUNT
	.align		4
.L_363:
        /*0780*/ 	.byte	0x04, 0x2f
        /*0782*/ 	.short	(.L_365 - .L_364)
	.align		4
.L_364:
        /*0784*/ 	.word	index@(_ZN2at6native29vectorized_elementwise_kernelILi2EZZZNS0_61_GLOBAL__N__132982cb_23_ActivationSiluKernel_cu_1520ed90_293620silu_backward_kernelERNS_18TensorIteratorBaseEENKUlvE_clEvENKUlvE2_clEvEUlN3c108BFloat16ES8_E_St5arrayIPcLm3EEEEviT0_T1_)
        /*0788*/ 	.word	0x00000020


	//----- nvinfo : EIATTR_FRAME_SIZE
	.align		4
.L_365:
        /*078c*/ 	.byte	0x04, 0x11
        /*078e*/ 	.short	(.L_367 - .L_366)
	.align		4
.L_366:
        /*0790*/ 	.word	index@(_ZN2at6native29vectorized_elementwise_kernelILi2EZZZNS0_61_GLOBAL__N__132982cb_23_ActivationSiluKernel_cu_1520ed90_293620silu_backward_kernelERNS_18TensorIteratorBaseEENKUlvE_clEvENKUlvE2_clEvEUlN3c108BFloat16ES8_E_St5arrayIPcLm3EEEEviT0_T1_)
        /*0794*/ 	.word	0x00000000


	//----- nvinfo : EIATTR_REGCOUNT
	.align		4
.L_367:
        /*0798*/ 	.byte	0x04, 0x2f
        /*079a*/ 	.short	(.L_369 - .L_368)
	.align		4
.L_368:
        /*079c*/ 	.word	index@(_ZN2at6native27unrolled_elementwise_kernelIZZZNS0_61_GLOBAL__N__132982cb_23_ActivationSiluKernel_cu_1520ed90_293620silu_backward_kernelERNS_18TensorIteratorBaseEENKUlvE_clEvENKUlvE2_clEvEUlN3c108BFloat16ES8_E_St5arrayIPcLm3EELi4E23TrivialOffsetCalculatorILi2EjESD_ILi1EjENS0_6memory15LoadWithoutCastENSG_16StoreWithoutCastEEEviT_T0_T2_T3_T4_T5_)
        /*07a0*/ 	.word	0x0000001d


	//----- nvinfo : EIATTR_FRAME_SIZE
	.align		4
.L_369:
        /*07a4*/ 	.byte	0x04, 0x11
        /*07a6*/ 	.short	(.L_371 - .L_370)
	.align		4
.L_370:
        /*07a8*/ 	.word	index@(_ZN2at6native27unrolled_elementwise_kernelIZZZNS0_61_GLOBAL__N__132982cb_23_ActivationSiluKernel_cu_1520ed90_293620silu_backward_kernelERNS_18TensorIteratorBaseEENKUlvE_clEvENKUlvE2_clEvEUlN3c108BFloat16ES8_E_St5arrayIPcLm3EELi4E23TrivialOffsetCalculatorILi2EjESD_ILi1EjENS0_6memory15LoadWithoutCastENSG_16StoreWithoutCastEEEviT_T0_T2_T3_T4_T5_)
        /*07ac*/ 	.word	0x00000000


	//----- nvinfo : EIATTR_REGCOUNT
	.align		4
.L_371:
        /*07b0*/ 	.byte	0x04, 0x2f
        /*07b2*/ 	.short	(.L_373 - .L_372)
	.align		4
.L_372:
        /*07b4*/ 	.word	index@(_ZN2at6native18elementwise_kernelILi128ELi4EZNS0_22gpu_kernel_impl_nocastIZZZNS0_61_GLOBAL__N__132982cb_23_ActivationSiluKernel_cu_1520ed90_293620silu_backward_kernelERNS_18TensorIteratorBaseEENKUlvE_clEvENKUlvE2_clEvEUlN3c108BFloat16ES9_E_EEvS5_RKT_EUliE_EEviT1_)
        /*07b8*/ 	.word	0x0000000e


	//----- nvinfo : EIATTR_FRAME_SIZE
	.align		4
.L_373:
        /*07bc*/ 	.byte	0x04, 0x11
        /*07be*/ 	.short	(.L_375 - .L_374)
	.align		4
.L_374:
        /*07c0*/ 	.word	index@(_ZN2at6native18elementwise_kernelILi128ELi4EZNS0_22gpu_kernel_impl_nocastIZZZNS0_61_GLOBAL__N__132982cb_23_ActivationSiluKernel_cu_1520ed90_293620silu_backward_kernelERNS_18TensorIteratorBaseEENKUlvE_clEvENKUlvE2_clEvEUlN3c108BFloat16ES9_E_EEvS5_RKT_EUliE_EEviT1_)
        /*07c4*/ 	.word	0x00000000


	//----- nvinfo : EIATTR_REGCOUNT
	.align		4
.L_375:
        /*07c8*/ 	.byte	0x04, 0x2f
        /*07ca*/ 	.short	(.L_377 - .L_376)
	.align		4
.L_376:
        /*07cc*/ 	.word	index@(_ZN2at6native27unrolled_elementwise_kernelIZZZNS0_61_GLOBAL__N__132982cb_23_ActivationSiluKernel_cu_1520ed90_293620silu_backward_kernelERNS_18TensorIteratorBaseEENKUlvE_clEvENKUlvE2_clEvEUlN3c108BFloat16ES8_E_St5arrayIPcLm3EELi4E23TrivialOffsetCalculatorILi2EjESD_ILi1EjENS0_6memory12LoadWithCastILi2EEENSG_13StoreWithCastILi1EEEEEviT_T0_T2_T3_T4_T5_)
        /*07d0*/ 	.word	0x00000020


	//----- nvinfo : EIATTR_FRAME_SIZE
	.align		4
.L_377:
        /*07d4*/ 	.byte	0x04, 0x11
        /*07d6*/ 	.short	(.L_379 - .L_378)
	.align		4
.L_378:
        /*07d8*/ 	.word	index@(_ZN2at6native27unrolled_elementwise_kernelIZZZNS0_61_GLOBAL__N__132982cb_23_ActivationSiluKernel_cu_1520ed90_293620silu_backward_kernelERNS_18TensorIteratorBaseEENKUlvE_clEvENKUlvE2_clEvEUlN3c108BFloat16ES8_E_St5arrayIPcLm3EELi4E23TrivialOffsetCalculatorILi2EjESD_ILi1EjENS0_6memory12LoadWithCastILi2EEENSG_13StoreWithCastILi1EEEEEviT_T0_T2_T3_T4_T5_)
        /*07dc*/ 	.word	0x00000000


	//----- nvinfo : EIATTR_REGCOUNT
	.align		4
.L_379:
        /*07e0*/ 	.byte	0x04, 0x2f
        /*07e2*/ 	.short	(.L_381 - .L_380)
	.align		4
.L_380:
        /*07e4*/ 	.word	index@(_ZN2at6native18elementwise_kernelILi128ELi4EZNS0_15gpu_kernel_implIZZZNS0_61_GLOBAL__N__132982cb_23_ActivationSiluKernel_cu_1520ed90_293620silu_backward_kernelERNS_18TensorIteratorBaseEENKUlvE_clEvENKUlvE2_clEvEUlN3c108BFloat16ES9_E_EEvS5_RKT_EUliE_EEviT1_)
        /*07e8*/ 	.word	0x0000001a


	//----- nvinfo : EIATTR_FRAME_SIZE
	.align		4
.L_381:
        /*07ec*/ 	.byte	0x04, 0x11
        /*07ee*/ 	.short	(.L_383 - .L_382)
	.align		4
.L_382:
        /*07f0*/ 	.word	index@(_ZN2at6native18elementwise_kernelILi128ELi4EZNS0_15gpu_kernel_implIZZZNS0_61_GLOBAL__N__132982cb_23_ActivationSiluKernel_cu_1520ed90_293620silu_backward_kernelERNS_18TensorIteratorBaseEENKUlvE_clEvENKUlvE2_clEvEUlN3c108BFloat16ES9_E_EEvS5_RKT_EUliE_EEviT1_)
        /*07f4*/ 	.word	0x00000000


	//----- nvinfo : EIATTR_MIN_STACK_SIZE
	.align		4
.L_383:
        /*07f8*/ 	.byte	0x04, 0x12
        /*07fa*/ 	.short	(.L_385 - .L_384)
	.align		4
.L_384:
        /*07fc*/ 	.word	index@(_ZN2at6native18elementwise_kernelILi128ELi4EZNS0_15gpu_kernel_implIZZZNS0_61_GLOBAL__N__132982cb_23_ActivationSiluKernel_cu_1520ed90_293620silu_backward_kernelERNS_18TensorIteratorBaseEENKUlvE_clEvENKUlvE2_clEvEUlN3c108BFloat16ES9_E_EEvS5_RKT_EUliE_EEviT1_)
        /*0800*/ 	.word	0x00000000


	//----- nvinfo : EIATTR_MIN_STACK_SIZE
	.align		4
.L_385:
        /*0804*/ 	.byte	0x04, 0x12
        /*0806*/ 	.short	(.L_387 - .L_386)
	.align		4
.L_386:
        /*0808*/ 	.word	index@(_ZN2at6native27unrolled_elementwise_kernelIZZZNS0_61_GLOBAL__N__132982cb_23_ActivationSiluKernel_cu_1520ed90_293620silu_backward_kernelERNS_18TensorIteratorBaseEENKUlvE_clEvENKUlvE2_clEvEUlN3c108BFloat16ES8_E_St5arrayIPcLm3EELi4E23TrivialOffsetCalculatorILi2EjESD_ILi1EjENS0_6memory12LoadWithCastILi2EEENSG_13StoreWithCastILi1EEEEEviT_T0_T2_T3_T4_T5_)
        /*080c*/ 	.word	0x00000000


	//----- nvinfo : EIATTR_MIN_STACK_SIZE
	.align		4
.L_387:
        /*0810*/ 	.byte	0x04, 0x12
        /*0812*/ 	.short	(.L_389 - .L_388)
	.align		4
.L_388:
        /*0814*/ 	.word	index@(_ZN2at6native18elementwise_kernelILi128ELi4EZNS0_22gpu_kernel_impl_nocastIZZZNS0_61_GLOBAL__N__132982cb_23_ActivationSiluKernel_cu_1520ed90_293620silu_backward_kernelERNS_18TensorIteratorBaseEENKUlvE_clEvENKUlvE2_clEvEUlN3c108BFloat16ES9_E_EEvS5_RKT_EUliE_EEviT1_)
        /*0818*/ 	.word	0x00000000


	//----- nvinfo : EIATTR_MIN_STACK_SIZE
	.align		4
.L_389:
        /*081c*/ 	.byte	0x04, 0x12
        /*081e*/ 	.short	(.L_391 - .L_390)
	.align		4
.L_390:
        /*0820*/ 	.word	index@(_ZN2at6native27unrolled_elementwise_kernelIZZZNS0_61_GLOBAL__N__132982cb_23_ActivationSiluKernel_cu_1520ed90_293620silu_backward_kernelERNS_18TensorIteratorBaseEENKUlvE_clEvENKUlvE2_clEvEUlN3c108BFloat16ES8_E_St5arrayIPcLm3EELi4E23TrivialOffsetCalculatorILi2EjESD_ILi1EjENS0_6memory15LoadWithoutCastENSG_16StoreWithoutCastEEEviT_T0_T2_T3_T4_T5_)
        /*0824*/ 	.word	0x00000000


	//----- nvinfo : EIATTR_MIN_STACK_SIZE
	.align		4
.L_391:
        /*0828*/ 	.byte	0x04, 0x12
        /*082a*/ 	.short	(.L_393 - .L_392)
	.align		4
.L_392:
        /*082c*/ 	.word	index@(_ZN2at6native29vectorized_elementwise_kernelILi2EZZZNS0_61_GLOBAL__N__132982cb_23_ActivationSiluKernel_cu_1520ed90_293620silu_backward_kernelERNS_18TensorIteratorBaseEENKUlvE_clEvENKUlvE2_clEvEUlN3c108BFloat16ES8_E_St5arrayIPcLm3EEEEviT0_T1_)
        /*0830*/ 	.word	0x00000000


	//----- nvinfo : EIATTR_MIN_STACK_SIZE
	.align		4
.L_393:
        /*0834*/ 	.byte	0x04, 0x12
        /*0836*/ 	.short	(.L_395 - .L_394)
	.align		4
.L_394:
        /*0838*/ 	.word	index@(_ZN2at6native29vectorized_elementwise_kernelILi4EZZZNS0_61_GLOBAL__N__132982cb_23_ActivationSiluKernel_cu_1520ed90_293620silu_backward_kernelERNS_18TensorIteratorBaseEENKUlvE_clEvENKUlvE2_clEvEUlN3c108BFloat16ES8_E_St5arrayIPcLm3EEEEviT0_T1_)
        /*083c*/ 	.word	0x00000000


	//----- nvinfo : EIATTR_MIN_STACK_SIZE
	.align		4
.L_395:
        /*0840*/ 	.byte	0x04, 0x12
        /*0842*/ 	.short	(.L_397 - .L_396)
	.align		4
.L_396:
        /*0844*/ 	.word	index@(_ZN2at6native29vectorized_elementwise_kernelILi8EZZZNS0_61_GLOBAL__N__132982cb_23_ActivationSiluKernel_cu_1520ed90_293620silu_backward_kernelERNS_18TensorIteratorBaseEENKUlvE_clEvENKUlvE2_clEvEUlN3c108BFloat16ES8_E_St5arrayIPcLm3EEEEviT0_T1_)
        /*0848*/ 	.word	0x00000000


	//----- nvinfo : EIATTR_MIN_STACK_SIZE
	.align		4
.L_397:
        /*084c*/ 	.byte	0x04, 0x12
        /*084e*/ 	.short	(.L_399 - .L_398)
	.align		4
.L_398:
        /*0850*/ 	.word	index@(_ZN2at6native18elementwise_kernelILi128ELi4EZNS0_15gpu_kernel_implIZZZNS0_61_GLOBAL__N__132982cb_23_ActivationSiluKernel_cu_1520ed90_293620silu_backward_kernelERNS_18TensorIteratorBaseEENKUlvE_clEvENKUlvE1_clEvEUlN3c104HalfES9_E_EEvS5_RKT_EUliE_EEviT1_)
        /*0854*/ 	.word	0x00000000


	//----- nvinfo : EIATTR_MIN_STACK_SIZE
	.align		4
.L_399:
        /*0858*/ 	.byte	0x04, 0x12
        /*085a*/ 	.short	(.L_401 - .L_400)
	.align		4
.L_400:
        /*085c*/ 	.word	index@(_ZN2at6native27unrolled_elementwise_kernelIZZZNS0_61_GLOBAL__N__132982cb_23_ActivationSiluKernel_cu_1520ed90_293620silu_backward_kernelERNS_18TensorIteratorBaseEENKUlvE_clEvENKUlvE1_clEvEUlN3c104HalfES8_E_St5arrayIPcLm3EELi4E23TrivialOffsetCalculatorILi2EjESD_ILi1EjENS0_6memory12LoadWithCastILi2EEENSG_13StoreWithCastILi1EEEEEviT_T0_T2_T3_T4_T5_)
        /*0860*/ 	.word	0x00000000


	//----- nvinfo : EIATTR_MIN_STACK_SIZE
	.align		4
.L_401:
        /*0864*/ 	.byte	0x04, 0x12
        /*0866*/ 	.short	(.L_403 - .L_402)
	.align		4
.L_402:
        /*0868*/ 	.word	index@(_ZN2at6native18elementwise_kernelILi128ELi4EZNS0_22gpu_kernel_impl_nocastIZZZNS0_61_GLOBAL__N__132982cb_23_ActivationSiluKernel_cu_1520ed90_293620silu_backward_kernelERNS_18TensorIteratorBaseEENKUlvE_clEvENKUlvE1_clEvEUlN3c104HalfES9_E_EEvS5_RKT_EUliE_EEviT1_)
        /*086c*/ 	.word	0x00000000


	//----- nvinfo : EIATTR_MIN_STACK_SIZE
	.align		4
.L_403:
        /*0870*/ 	.byte	0x04, 0x12
        /*0872*/ 	.short	(.L_405 - .L_404)
	.align		4
.L_404:
        /*0874*/ 	.word	index@(_ZN2at6native27unrolled_elementwise_kernelIZZZNS0_61_GLOBAL__N__132982cb_23_ActivationSiluKernel_cu_1520ed90_293620silu_backward_kernelERNS_18TensorIteratorBaseEENKUlvE_clEvENKUlvE1_clEvEUlN3c104HalfES8_E_St5arrayIPcLm3EELi4E23TrivialOffsetCalculatorILi2EjESD_ILi1EjENS0_6memory15LoadWithoutCastENSG_16StoreWithoutCastEEEviT_T0_T2_T3_T4_T5_)
        /*0878*/ 	.word	0x00000000


	//----- nvinfo : EIATTR_MIN_STACK_SIZE
	.align		4
.L_405:
        /*087c*/ 	.byte	0x04, 0x12
        /*087e*/ 	.short	(.L_407 - .L_406)
	.align		4
.L_406:
        /*0880*/ 	.word	index@(_ZN2at6native29vectorized_elementwise_kernelILi2EZZZNS0_61_GLOBAL__N__132982cb_23_ActivationSiluKernel_cu_1520ed90_293620silu_backward_kernelERNS_18TensorIteratorBaseEENKUlvE_clEvENKUlvE1_clEvEUlN3c104HalfES8_E_St5arrayIPcLm3EEEEviT0_T1_)
        /*0884*/ 	.word	0x00000000


	//----- nvinfo : EIATTR_MIN_STACK_SIZE
	.align		4
.L_407:
        /*0888*/ 	.byte	0x04, 0x12
        /*088a*/ 	.short	(.L_409 - .L_408)
	.align		4
.L_408:
        /*088c*/ 	.word	index@(_ZN2at6native29vectorized_elementwise_kernelILi4EZZZNS0_61_GLOBAL__N__132982cb_23_ActivationSiluKernel_cu_1520ed90_293620silu_backward_kernelERNS_18TensorIteratorBaseEENKUlvE_clEvENKUlvE1_clEvEUlN3c104HalfES8_E_St5arrayIPcLm3EEEEviT0_T1_)
        /*0890*/ 	.word	0x00000000


	//----- nvinfo : EIATTR_MIN_STACK_SIZE
	.align		4
.L_409:
        /*0894*/ 	.byte	0x04, 0x12
        /*0896*/ 	.short	(.L_411 - .L_410)
	.align		4
.L_410:
        /*0898*/ 	.word	index@(_ZN2at6native29vectorized_elementwise_kernelILi8EZZZNS0_61_GLOBAL__N__132982cb_23_ActivationSiluKernel_cu_1520ed90_293620silu_backward_kernelERNS_18TensorIteratorBaseEENKUlvE_clEvENKUlvE1_clEvEUlN3c104HalfES8_E_St5arrayIPcLm3EEEEviT0_T1_)
        /*089c*/ 	.word	0x00000000


	//----- nvinfo : EIATTR_MIN_STACK_SIZE
	.align		4
.L_411:
        /*08a0*/ 	.byte	0x04, 0x12
        /*08a2*/ 	.short	(.L_413 - .L_412)
	.align		4
.L_412:
        /*08a4*/ 	.word	index@(_ZN2at6native18elementwise_kernelILi128ELi4EZNS0_15gpu_kernel_implIZZZNS0_61_GLOBAL__N__132982cb_23_ActivationSiluKernel_cu_1520ed90_293620silu_backward_kernelERNS_18TensorIteratorBaseEENKUlvE_clEvENKUlvE0_clEvEUlffE_EEvS5_RKT_EUliE_EEviT1_)
        /*08a8*/ 	.word	0x00000000


	//----- nvinfo : EIATTR_MIN_STACK_SIZE
	.align		4
.L_413:
        /*08ac*/ 	.byte	0x04, 0x12
        /*08ae*/ 	.short	(.L_415 - .L_414)
	.align		4
.L_414:
        /*08b0*/ 	.word	index@(_ZN2at6native27unrolled_elementwise_kernelIZZZNS0_61_GLOBAL__N__132982cb_23_ActivationSiluKernel_cu_1520ed90_293620silu_backward_kernelERNS_18TensorIteratorBaseEENKUlvE_clEvENKUlvE0_clEvEUlffE_St5arrayIPcLm3EELi4E23TrivialOffsetCalculatorILi2EjESB_ILi1EjENS0_6memory12LoadWithCastILi2EEENSE_13StoreWithCastILi1EEEEEviT_T0_T2_T3_T4_T5_)
        /*08b4*/ 	.word	0x00000000


	//----- nvinfo : EIATTR_MIN_STACK_SIZE
	.align		4
.L_415:
        /*08b8*/ 	.byte	0x04, 0x12
        /*08ba*/ 	.short	(.L_417 - .L_416)
	.align		4
.L_416:
        /*08bc*/ 	.word	index@(_ZN2at6native18elementwise_kernelILi128ELi2EZNS0_22gpu_kernel_impl_nocastIZZZNS0_61_GLOBAL__N__132982cb_23_ActivationSiluKernel_cu_1520ed90_293620silu_backward_kernelERNS_18TensorIteratorBaseEENKUlvE_clEvENKUlvE0_clEvEUlffE_EEvS5_RKT_EUliE_EEviT1_)
        /*08c0*/ 	.word	0x00000000


	//----- nvinfo : EIATTR_MIN_STACK_SIZE
	.align		4
.L_417:
        /*08c4*/ 	.byte	0x04, 0x12
        /*08c6*/ 	.short	(.L_419 - .L_418)
	.align		4
.L_418:
        /*08c8*/ 	.word	index@(_ZN2at6native27unrolled_elementwise_kernelIZZZNS0_61_GLOBAL__N__132982cb_23_ActivationSiluKernel_cu_1520ed90_293620silu_backward_kernelERNS_18TensorIteratorBaseEENKUlvE_clEvENKUlvE0_clEvEUlffE_St5arrayIPcLm3EELi4E23TrivialOffsetCalculatorILi2EjESB_ILi1EjENS0_6memory15LoadWithoutCastENSE_16StoreWithoutCastEEEviT_T0_T2_T3_T4_T5_)
        /*08cc*/ 	.word	0x00000000


	//----- nvinfo : EIATTR_MIN_STACK_SIZE
	.align		4
.L_419:
        /*08d0*/ 	.byte	0x04, 0x12
        /*08d2*/ 	.short	(.L_421 - .L_420)
	.align		4
.L_420:
        /*08d4*/ 	.word	index@(_ZN2at6native29vectorized_elementwise_kernelILi2EZZZNS0_61_GLOBAL__N__132982cb_23_ActivationSiluKernel_cu_1520ed90_293620silu_backward_kernelERNS_18TensorIteratorBaseEENKUlvE_clEvENKUlvE0_clEvEUlffE_St5arrayIPcLm3EEEEviT0_T1_)
        /*08d8*/ 	.word	0x00000000


	//----- nvinfo : EIATTR_MIN_STACK_SIZE
	.align		4
.L_421:
        /*08dc*/ 	.byte	0x04, 0x12
        /*08de*/ 	.short	(.L_423 - .L_422)
	.align		4
.L_422:
        /*08e0*/ 	.word	index@(_ZN2at6native29vectorized_elementwise_kernelILi4EZZZNS0_61_GLOBAL__N__132982cb_23_ActivationSiluKernel_cu_1520ed90_293620silu_backward_kernelERNS_18TensorIteratorBaseEENKUlvE_clEvENKUlvE0_clEvEUlffE_St5arrayIPcLm3EEEEviT0_T1_)
        /*08e4*/ 	.word	0x00000000


	//----- nvinfo : EIATTR_MIN_STACK_SIZE
	.align		4
.L_423:
        /*08e8*/ 	.byte	0x04, 0x12
        /*08ea*/ 	.short	(.L_425 - .L_424)
	.align		4
.L_424:
        /*08ec*/ 	.word	index@(_ZN2at6native29vectorized_elementwise_kernelILi8EZZZNS0_61_GLOBAL__N__132982cb_23_ActivationSiluKernel_cu_1520ed90_293620silu_backward_kernelERNS_18TensorIteratorBaseEENKUlvE_clEvENKUlvE0_clEvEUlffE_St5arrayIPcLm3EEEEviT0_T1_)
        /*08f0*/ 	.word	0x00000000


	//----- nvinfo : EIATTR_MIN_STACK_SIZE
	.align		4
.L_425:
        /*08f4*/ 	.byte	0x04, 0x12
        /*08f6*/ 	.short	(.L_427 - .L_426)
	.align		4
.L_426:
        /*08f8*/ 	.word	index@(_ZN2at6native18elementwise_kernelILi128ELi4EZNS0_15gpu_kernel_implIZZZNS0_61_GLOBAL__N__132982cb_23_ActivationSiluKernel_cu_1520ed90_293620silu_backward_kernelERNS_18TensorIteratorBaseEENKUlvE_clEvENKUlvE_clEvEUlddE_EEvS5_RKT_EUliE_EEviT1_)
        /*08fc*/ 	.word	0x00000000


	//----- nvinfo : EIATTR_MIN_STACK_SIZE
	.align		4
.L_427:
        /*0900*/ 	.byte	0x04, 0x12
        /*0902*/ 	.short	(.L_429 - .L_428)
	.align		4
.L_428:
        /*0904*/ 	.word	index@(_ZN2at6native27unrolled_elementwise_kernelIZZZNS0_61_GLOBAL__N__132982cb_23_ActivationSiluKernel_cu_1520ed90_293620silu_backward_kernelERNS_18TensorIteratorBaseEENKUlvE_clEvENKUlvE_clEvEUlddE_St5arrayIPcLm3EELi4E23TrivialOffsetCalculatorILi2EjESB_ILi1EjENS0_6memory12LoadWithCastILi2EEENSE_13StoreWithCastILi1EEEEEviT_T0_T2_T3_T4_T5_)
        /*0908*/ 	.word	0x00000000


	//----- nvinfo : EIATTR_MIN_STACK_SIZE
	.align		4
.L_429:
        /*090c*/ 	.byte	0x04, 0x12
        /*090e*/ 	.short	(.L_431 - .L_430)
	.align		4
.L_430:
        /*0910*/ 	.word	index@(_ZN2at6native18elementwise_kernelILi128ELi2EZNS0_22gpu_kernel_impl_nocastIZZZNS0_61_GLOBAL__N__132982cb_23_ActivationSiluKernel_cu_1520ed90_293620silu_backward_kernelERNS_18TensorIteratorBaseEENKUlvE_clEvENKUlvE_clEvEUlddE_EEvS5_RKT_EUliE_EEviT1_)
        /*0914*/ 	.word	0x00000000


	//----- nvinfo : EIATTR_MIN_STACK_SIZE
	.align		4
.L_431:
        /*0918*/ 	.byte	0x04, 0x12
        /*091a*/ 	.short	(.L_433 - .L_432)
	.align		4
.L_432:
        /*091c*/ 	.word	index@(_ZN2at6native27unrolled_elementwise_kernelIZZZNS0_61_GLOBAL__N__132982cb_23_ActivationSiluKernel_cu_1520ed90_293620silu_backward_kernelERNS_18TensorIteratorBaseEENKUlvE_clEvENKUlvE_clEvEUlddE_St5arrayIPcLm3EELi4E23TrivialOffsetCalculatorILi2EjESB_ILi1EjENS0_6memory15LoadWithoutCastENSE_16StoreWithoutCastEEEviT_T0_T2_T3_T4_T5_)
        /*0920*/ 	.word	0x00000000


	//----- nvinfo : EIATTR_MIN_STACK_SIZE
	.align		4
.L_433:
        /*0924*/ 	.byte	0x04, 0x12
        /*0926*/ 	.short	(.L_435 - .L_434)
	.align		4
.L_434:
        /*0928*/ 	.word	index@(_ZN2at6native29vectorized_elementwise_kernelILi2EZZZNS0_61_GLOBAL__N__132982cb_23_ActivationSiluKernel_cu_1520ed90_293620silu_backward_kernelERNS_18TensorIteratorBaseEENKUlvE_clEvENKUlvE_clEvEUlddE_St5arrayIPcLm3EEEEviT0_T1_)
        /*092c*/ 	.word	0x00000000


	//----- nvinfo : EIATTR_MIN_STACK_SIZE
	.align		4
.L_435:
        /*0930*/ 	.byte	0x04, 0x12
        /*0932*/ 	.short	(.L_437 - .L_436)
	.align		4
.L_436:
        /*0934*/ 	.word	index@(_ZN2at6native29vectorized_elementwise_kernelILi4EZZZNS0_61_GLOBAL__N__132982cb_23_ActivationSiluKernel_cu_1520ed90_293620silu_backward_kernelERNS_18TensorIteratorBaseEENKUlvE_clEvENKUlvE_clEvEUlddE_St5arrayIPcLm3EEEEviT0_T1_)
        /*0938*/ 	.word	0x00000000


	//----- nvinfo : EIATTR_MIN_STACK_SIZE
	.align		4
.L_437:
        /*093c*/ 	.byte	0x04, 0x12
        /*093e*/ 	.short	(.L_439 - .L_438)
	.align		4
.L_438:
        /*0940*/ 	.word	index@(_ZN2at6native29vectorized_elementwise_kernelILi8EZZZNS0_61_GLOBAL__N__132982cb_23_ActivationSiluKernel_cu_1520ed90_293620silu_backward_kernelERNS_18TensorIteratorBaseEENKUlvE_clEvENKUlvE_clEvEUlddE_St5arrayIPcLm3EEEEviT0_T1_)
        /*0944*/ 	.word	0x00000000


	//----- nvinfo : EIATTR_MIN_STACK_SIZE
	.align		4
.L_439:
        /*0948*/ 	.byte	0x04, 0x12
        /*094a*/ 	.short	(.L_441 - .L_440)
	.align		4
.L_440:
        /*094c*/ 	.word	index@(_ZN2at6native18elementwise_kernelILi128ELi4EZNS0_15gpu_kernel_implIZZZNS0_61_GLOBAL__N__132982cb_23_ActivationSiluKernel_cu_1520ed90_293611silu_kernelERNS_18TensorIteratorBaseEENKUlvE_clEvENKUlvE4_clEvEUlN3c108BFloat16EE_EEvS5_RKT_EUliE_EEviT1_)
        /*0950*/ 	.word	0x00000000


	//----- nvinfo : EIATTR_MIN_STACK_SIZE
	.align		4
.L_441:
        /*0954*/ 	.byte	0x04, 0x12
        /*0956*/ 	.short	(.L_443 - .L_442)
	.align		4
.L_442:
        /*0958*/ 	.word	index@(_ZN2at6native27unrolled_elementwise_kernelIZZZNS0_61_GLOBAL__N__132982cb_23_ActivationSiluKernel_cu_1520ed90_293611silu_kernelERNS_18TensorIteratorBaseEENKUlvE_clEvENKUlvE4_clEvEUlN3c108BFloat16EE_St5arrayIPcLm2EELi4E23TrivialOffsetCalculatorILi1EjESE_NS0_6memory12LoadWithCastILi1EEENSF_13StoreWithCastILi1EEEEEviT_T0_T2_T3_T4_T5_)
        /*095c*/ 	.word	0x00000000


	//----- nvinfo : EIATTR_MIN_STACK_SIZE
	.align		4
.L_443:
        /*0960*/ 	.byte	0x04, 0x12
        /*0962*/ 	.short	(.L_445 - .L_444)
	.align		4
.L_444:
        /*0964*/ 	.word	index@(_ZN2at6native18elementwise_kernelILi128ELi4EZNS0_22gpu_kernel_impl_nocastIZZZNS0_61_GLOBAL__N__132982cb_23_ActivationSiluKernel_cu_1520ed90_293611silu_kernelERNS_18TensorIteratorBaseEENKUlvE_clEvENKUlvE4_clEvEUlN3c108BFloat16EE_EEvS5_RKT_EUliE_EEviT1_)
        /*0968*/ 	.word	0x00000000


	//----- nvinfo : EIATTR_MIN_STACK_SIZE
	.align		4
.L_445:
        /*096c*/ 	.byte	0x04, 0x12
        /*096e*/ 	.short	(.L_447 - .L_446)
	.align		4
.L_446:
        /*0970*/ 	.word	index@(_ZN2at6native27unrolled_elementwise_kernelIZZZNS0_61_GLOBAL__N__132982cb_23_ActivationSiluKernel_cu_1520ed90_293611silu_kernelERNS_18TensorIteratorBaseEENKUlvE_clEvENKUlvE4_clEvEUlN3c108BFloat16EE_St5arrayIPcLm2EELi4E23TrivialOffsetCalculatorILi1EjESE_NS0_6memory15LoadWithoutCastENSF_16StoreWithoutCastEEEviT_T0_T2_T3_T4_T5_)
        /*0974*/ 	.word	0x00000000


	//----- nvinfo : EIATTR_MIN_STACK_SIZE
	.align		4
.L_447:
        /*0978*/ 	.byte	0x04, 0x12
        /*097a*/ 	.short	(.L_449 - .L_448)
	.align		4
.L_448:
        /*097c*/ 	.word	index@(_ZN2at6native29vectorized_elementwise_kernelILi2EZZZNS0_61_GLOBAL__N__132982cb_23_ActivationSiluKernel_cu_1520ed90_293611silu_kernelERNS_18TensorIteratorBaseEENKUlvE_clEvENKUlvE4_clEvEUlN3c108BFloat16EE_St5arrayIPcLm2EEEEviT0_T1_)
        /*0980*/ 	.word	0x00000000


	//----- nvinfo : EIATTR_MIN_STACK_SIZE
	.align		4
.L_449:
        /*0984*/ 	.byte	0x04, 0x12
        /*0986*/ 	.short	(.L_451 - .L_450)
	.align		4
.L_450:
        /*0988*/ 	.word	index@(_ZN2at6native29vectorized_elementwise_kernelILi4EZZZNS0_61_GLOBAL__N__132982cb_23_ActivationSiluKernel_cu_1520ed90_293611silu_kernelERNS_18TensorIteratorBaseEENKUlvE_clEvENKUlvE4_clEvEUlN3c108BFloat16EE_St5arrayIPcLm2EEEEviT0_T1_)
        /*098c*/ 	.word	0x00000000


	//----- nvinfo : EIATTR_MIN_STACK_SIZE
	.align		4
.L_451:
        /*0990*/ 	.byte	0x04, 0x12
        /*0992*/ 	.short	(.L_453 - .L_452)
	.align		4
.L_452:
        /*0994*/ 	.word	index@(_ZN2at6native29vectorized_elementwise_kernelILi8EZZZNS0_61_GLOBAL__N__132982cb_23_ActivationSiluKernel_cu_1520ed90_293611silu_kernelERNS_18TensorIteratorBaseEENKUlvE_clEvENKUlvE4_clEvEUlN3c108BFloat16EE_St5arrayIPcLm2EEEEviT0_T1_)
        /*0998*/ 	.word	0x00000000


	//----- nvinfo : EIATTR_MIN_STACK_SIZE
	.align		4
.L_453:
        /*099c*/ 	.byte	0x04, 0x12
        /*099e*/ 	.short	(.L_455 - .L_454)
	.align		4
.L_454:
        /*09a0*/ 	.word	index@(_ZN2at6native18elementwise_kernelILi128ELi4EZNS0_15gpu_kernel_implIZZZNS0_61_GLOBAL__N__132982cb_23_ActivationSiluKernel_cu_1520ed90_293611silu_kernelERNS_18TensorIteratorBaseEENKUlvE_clEvENKUlvE3_clEvEUlN3c104HalfEE_EEvS5_RKT_EUliE_EEviT1_)
        /*09a4*/ 	.word	0x00000000


	//----- nvinfo : EIATTR_MIN_STACK_SIZE
	.align		4
.L_455:
        /*09a8*/ 	.byte	0x04, 0x12
        /*09aa*/ 	.short	(.L_457 - .L_456)
	.align		4
.L_456:
        /*09ac*/ 	.word	index@(_ZN2at6native27unrolled_elementwise_kernelIZZZNS0_61_GLOBAL__N__132982cb_23_ActivationSiluKernel_cu_1520ed90_293611silu_kernelERNS_18TensorIteratorBaseEENKUlvE_clEvENKUlvE3_clEvEUlN3c104HalfEE_St5arrayIPcLm2EELi4E23TrivialOffsetCalculatorILi1EjESE_NS0_6memory12LoadWithCastILi1EEENSF_13StoreWithCastILi1EEEEEviT_T0_T2_T3_T4_T5_)
        /*09b0*/ 	.word	0x00000000


	//----- nvinfo : EIATTR_MIN_STACK_SIZE
	.align		4
.L_457:
        /*09b4*/ 	.byte	0x04, 0x12
        /*09b6*/ 	.short	(.L_459 - .L_458)
	.align		4
.L_458:
        /*09b8*/ 	.word	index@(_ZN2at6native18elementwise_kernelILi128ELi4EZNS0_22gpu_kernel_impl_nocastIZZZNS0_61_GLOBAL__N__132982cb_23_ActivationSiluKernel_cu_1520ed90_293611silu_kernelERNS_18TensorIteratorBaseEENKUlvE_clEvENKUlvE3_clEvEUlN3c104HalfEE_EEvS5_RKT_EUliE_EEviT1_)
        /*09bc*/ 	.word	0x00000000


	//----- nvinfo : EIATTR_MIN_STACK_SIZE
	.align		4
.L_459:
        /*09c0*/ 	.byte	0x04, 0x12
        /*09c2*/ 	.short	(.L_461 - .L_460)
	.align		4
.L_460:
        /*09c4*/ 	.word	index@(_ZN2at6native27unrolled_elementwise_kernelIZZZNS0_61_GLOBAL__N__132982cb_23_ActivationSiluKernel_cu_1520ed90_293611silu_kernelERNS_18TensorIteratorBaseEENKUlvE_clEvENKUlvE3_clEvEUlN3c104HalfEE_St5arrayIPcLm2EELi4E23TrivialOffsetCalculatorILi1EjESE_NS0_6memory15LoadWithoutCastENSF_16StoreWithoutCastEEEviT_T0_T2_T3_T4_T5_)
        /*09c8*/ 	.word	0x00000000


	//----- nvinfo : EIATTR_MIN_STACK_SIZE
	.align		4
.L_461:
        /*09cc*/ 	.byte	0x04, 0x12
        /*09ce*/ 	.short	(.L_463 - .L_462)
	.align		4
.L_462:
        /*09d0*/ 	.word	index@(_ZN2at6native29vectorized_elementwise_kernelILi2EZZZNS0_61_GLOBAL__N__132982cb_23_ActivationSiluKernel_cu_1520ed90_293611silu_kernelERNS_18TensorIteratorBaseEENKUlvE_clEvENKUlvE3_clEvEUlN3c104HalfEE_St5arrayIPcLm2EEEEviT0_T1_)
        /*09d4*/ 	.word	0x00000000


	//----- nvinfo : EIATTR_MIN_STACK_SIZE
	.align		4
.L_463:
        /*09d8*/ 	.byte	0x04, 0x12
        /*09da*/ 	.short	(.L_465 - .L_464)
	.align		4
.L_464:
        /*09dc*/ 	.word	index@(_ZN2at6native29vectorized_elementwise_kernelILi4EZZZNS0_61_GLOBAL__N__132982cb_23_ActivationSiluKernel_cu_1520ed90_293611silu_kernelERNS_18TensorIteratorBaseEENKUlvE_clEvENKUlvE3_clEvEUlN3c104HalfEE_St5arrayIPcLm2EEEEviT0_T1_)
        /*09e0*/ 	.word	0x00000000


	//----- nvinfo : EIATTR_MIN_STACK_SIZE
	.align		4
.L_465:
        /*09e4*/ 	.byte	0x04, 0x12
        /*09e6*/ 	.short	(.L_467 - .L_466)
	.align		4
.L_466:
        /*09e8*/ 	.word	index@(_ZN2at6native29vectorized_elementwise_kernelILi8EZZZNS0_61_GLOBAL__N__132982cb_23_ActivationSiluKernel_cu_1520ed90_293611silu_kernelERNS_18TensorIteratorBaseEENKUlvE_clEvENKUlvE3_clEvEUlN3c104HalfEE_St5arrayIPcLm2EEEEviT0_T1_)
        /*09ec*/ 	.word	0x00000000


	//----- nvinfo : EIATTR_MIN_STACK_SIZE
	.align		4
.L_467:
        /*09f0*/ 	.byte	0x04, 0x12
        /*09f2*/ 	.short	(.L_469 - .L_468)
	.align		4
.L_468:
        /*09f4*/ 	.word	index@(_ZN2at6native18elementwise_kernelILi128ELi4EZNS0_15gpu_kernel_implIZZZNS0_61_GLOBAL__N__132982cb_23_ActivationSiluKernel_cu_1520ed90_293611silu_kernelERNS_18TensorIteratorBaseEENKUlvE_clEvENKUlvE2_clEvEUlN3c107complexIfEEE_EEvS5_RKT_EUliE_EEviT1_)
        /*09f8*/ 	.word	0x00000000


	//----- nvinfo : EIATTR_MIN_STACK_SIZE
	.align		4
.L_469:
        /*09fc*/ 	.byte	0x04, 0x12
        /*09fe*/ 	.short	(.L_471 - .L_470)
	.align		4
.L_470:
        /*0a00*/ 	.word	index@(_ZN2at6native27unrolled_elementwise_kernelIZZZNS0_61_GLOBAL__N__132982cb_23_ActivationSiluKernel_cu_1520ed90_293611silu_kernelERNS_18TensorIteratorBaseEENKUlvE_clEvENKUlvE2_clEvEUlN3c107complexIfEEE_St5arrayIPcLm2EELi4E23TrivialOffsetCalculatorILi1EjESF_NS0_6memory12LoadWithCastILi1EEENSG_13StoreWithCastILi1EEEEEviT_T0_T2_T3_T4_T5_)
        /*0a04*/ 	.word	0x00000000


	//----- nvinfo : EIATTR_MIN_STACK_SIZE
	.align		4
.L_471:
        /*0a08*/ 	.byte	0x04, 0x12
        /*0a0a*/ 	.short	(.L_473 - .L_472)
	.align		4
.L_472:
        /*0a0c*/ 	.word	index@(_ZN2at6native18elementwise_kernelILi128ELi2EZNS0_22gpu_kernel_impl_nocastIZZZNS0_61_GLOBAL__N__132982cb_23_ActivationSiluKernel_cu_1520ed90_293611silu_kernelERNS_18TensorIteratorBaseEENKUlvE_clEvENKUlvE2_clEvEUlN3c107complexIfEEE_EEvS5_RKT_EUliE_EEviT1_)
        /*0a10*/ 	.word	0x00000000


	//----- nvinfo : EIATTR_MIN_STACK_SIZE
	.align		4
.L_473:
        /*0a14*/ 	.byte	0x04, 0x12
        /*0a16*/ 	.short	(.L_475 - .L_474)
	.align		4
.L_474:
        /*0a18*/ 	.word	index@(_ZN2at6native27unrolled_elementwise_kernelIZZZNS0_61_GLOBAL__N__132982cb_23_ActivationSiluKernel_cu_1520ed90_293611silu_kernelERNS_18TensorIteratorBaseEENKUlvE_clEvENKUlvE2_clEvEUlN3c107complexIfEEE_St5arrayIPcLm2EELi4E23TrivialOffsetCalculatorILi1EjESF_NS0_6memory15LoadWithoutCastENSG_16StoreWithoutCastEEEviT_T0_T2_T3_T4_T5_)
        /*0a1c*/ 	.word	0x00000000


	//----- nvinfo : EIATTR_MIN_STACK_SIZE
	.align		4
.L_475:
        /*0a20*/ 	.byte	0x04, 0x12
        /*0a22*/ 	.short	(.L_477 - .L_476)
	.align		4
.L_476:
        /*0a24*/ 	.word	index@(_ZN2at6native29vectorized_elementwise_kernelILi2EZZZNS0_61_GLOBAL__N__132982cb_23_ActivationSiluKernel_cu_1520ed90_293611silu_kernelERNS_18TensorIteratorBaseEENKUlvE_clEvENKUlvE2_clEvEUlN3c107complexIfEEE_St5arrayIPcLm2EEEEviT0_T1_)
        /*0a28*/ 	.word	0x00000000


	//----- nvinfo : EIATTR_MIN_STACK_SIZE
	.align		4
.L_477:
        /*0a2c*/ 	.byte	0x04, 0x12
        /*0a2e*/ 	.short	(.L_479 - .L_478)
	.align		4
.L_478:
        /*0a30*/ 	.word	index@(_ZN2at6native29vectorized_elementwise_kernelILi4EZZZNS0_61_GLOBAL__N__132982cb_23_ActivationSiluKernel_cu_1520ed90_293611silu_kernelERNS_18TensorIteratorBaseEENKUlvE_clEvENKUlvE2_clEvEUlN3c107complexIfEEE_St5arrayIPcLm2EEEEviT0_T1_)
        /*0a34*/ 	.word	0x00000000


	//----- nvinfo : EIATTR_MIN_STACK_SIZE
	.align		4
.L_479:
        /*0a38*/ 	.byte	0x04, 0x12
        /*0a3a*/ 	.short	(.L_481 - .L_480)
	.align		4
.L_480:
        /*0a3c*/ 	.word	index@(_ZN2at6native29vectorized_elementwise_kernelILi8EZZZNS0_61_GLOBAL__N__132982cb_23_ActivationSiluKernel_cu_1520ed90_293611silu_kernelERNS_18TensorIteratorBaseEENKUlvE_clEvENKUlvE2_clEvEUlN3c107complexIfEEE_St5arrayIPcLm2EEEEviT0_T1_)
        /*0a40*/ 	.word	0x00000000


	//----- nvinfo : EIATTR_MIN_STACK_SIZE
	.align		4
.L_481:
        /*0a44*/ 	.byte	0x04, 0x12
        /*0a46*/ 	.short	(.L_483 - .L_482)
	.align		4
.L_482:
        /*0a48*/ 	.word	index@(_ZN2at6native18elementwise_kernelILi128ELi4EZNS0_15gpu_kernel_implIZZZNS0_61_GLOBAL__N__132982cb_23_ActivationSiluKernel_cu_1520ed90_293611silu_kernelERNS_18TensorIteratorBaseEENKUlvE_clEvENKUlvE1_clEvEUlN3c107complexIdEEE_EEvS5_RKT_EUliE_EEviT1_)
        /*0a4c*/ 	.word	0x00000028


	//----- nvinfo : EIATTR_MIN_STACK_SIZE
	.align		4
.L_483:
        /*0a50*/ 	.byte	0x04, 0x12
        /*0a52*/ 	.short	(.L_485 - .L_484)
	.align		4
.L_484:
        /*0a54*/ 	.word	index@(_ZN2at6native27unrolled_elementwise_kernelIZZZNS0_61_GLOBAL__N__132982cb_23_ActivationSiluKernel_cu_1520ed90_293611silu_kernelERNS_18TensorIteratorBaseEENKUlvE_clEvENKUlvE1_clEvEUlN3c107complexIdEEE_St5arrayIPcLm2EELi4E23TrivialOffsetCalculatorILi1EjESF_NS0_6memory12LoadWithCastILi1EEENSG_13StoreWithCastILi1EEEEEviT_T0_T2_T3_T4_T5_)
        /*0a58*/ 	.word	0x00000028


	//----- nvinfo : EIATTR_MIN_STACK_SIZE
	.align		4
.L_485:
        /*0a5c*/ 	.byte	0x04, 0x12
        /*0a5e*/ 	.short	(.L_487 - .L_486)
	.align		4
.L_486:
        /*0a60*/ 	.word	index@(_ZN2at6native18elementwise_kernelILi128ELi2EZNS0_22gpu_kernel_impl_nocastIZZZNS0_61_GLOBAL__N__132982cb_23_ActivationSiluKernel_cu_1520ed90_293611silu_kernelERNS_18TensorIteratorBaseEENKUlvE_clEvENKUlvE1_clEvEUlN3c107complexIdEEE_EEvS5_RKT_EUliE_EEviT1_)
        /*0a64*/ 	.word	0x00000028


	//----- nvinfo : EIATTR_MIN_STACK_SIZE
	.align		4
.L_487:
        /*0a68*/ 	.byte	0x04, 0x12
        /*0a6a*/ 	.short	(.L_489 - .L_488)
	.align		4
.L_488:
        /*0a6c*/ 	.word	index@(_ZN2at6native27unrolled_elementwise_kernelIZZZNS0_61_GLOBAL__N__132982cb_23_ActivationSiluKernel_cu_1520ed90_293611silu_kernelERNS_18TensorIteratorBaseEENKUlvE_clEvENKUlvE1_clEvEUlN3c107complexIdEEE_St5arrayIPcLm2EELi4E23TrivialOffsetCalculatorILi1EjESF_NS0_6memory15LoadWithoutCastENSG_16StoreWithoutCastEEEviT_T0_T2_T3_T4_T5_)
        /*0a70*/ 	.word	0x00000028


	//----- nvinfo : EIATTR_MIN_STACK_SIZE
	.align		4
.L_489:
        /*0a74*/ 	.byte	0x04, 0x12
        /*0a76*/ 	.short	(.L_491 - .L_490)
	.align		4
.L_490:
        /*0a78*/ 	.word	index@(_ZN2at6native29vectorized_elementwise_kernelILi2EZZZNS0_61_GLOBAL__N__132982cb_23_ActivationSiluKernel_cu_1520ed90_293611silu_kernelERNS_18TensorIteratorBaseEENKUlvE_clEvENKUlvE1_clEvEUlN3c107complexIdEEE_St5arrayIPcLm2EEEEviT0_T1_)
        /*0a7c*/ 	.word	0x00000028


	//----- nvinfo : EIATTR_MIN_STACK_SIZE
	.align		4
.L_491:
        /*0a80*/ 	.byte	0x04, 0x12
        /*0a82*/ 	.short	(.L_493 - .L_492)
	.align		4
.L_492:
        /*0a84*/ 	.word	index@(_ZN2at6native29vectorized_elementwise_kernelILi4EZZZNS0_61_GLOBAL__N__132982cb_23_ActivationSiluKernel_cu_1520ed90_293611silu_kernelERNS_18TensorIteratorBaseEENKUlvE_clEvENKUlvE1_clEvEUlN3c107complexIdEEE_St5arrayIPcLm2EEEEviT0_T1_)
        /*0a88*/ 	.word	0x00000028


	//----- nvinfo : EIATTR_MIN_STACK_SIZE
	.align		4
.L_493:
        /*0a8c*/ 	.byte	0x04, 0x12
        /*0a8e*/ 	.short	(.L_495 - .L_494)
	.align		4
.L_494:
        /*0a90*/ 	.word	index@(_ZN2at6native29vectorized_elementwise_kernelILi8EZZZNS0_61_GLOBAL__N__132982cb_23_ActivationSiluKernel_cu_1520ed90_293611silu_kernelERNS_18TensorIteratorBaseEENKUlvE_clEvENKUlvE1_clEvEUlN3c107complexIdEEE_St5arrayIPcLm2EEEEviT0_T1_)
        /*0a94*/ 	.word	0x00000000


	//----- nvinfo : EIATTR_MIN_STACK_SIZE
	.align		4
.L_495:
        /*0a98*/ 	.byte	0x04, 0x12
        /*0a9a*/ 	.short	(.L_497 - .L_496)
	.align		4
.L_496:
        /*0a9c*/ 	.word	index@(_ZN2at6native18elementwise_kernelILi128ELi4EZNS0_15gpu_kernel_implIZZZNS0_61_GLOBAL__N__132982cb_23_ActivationSiluKernel_cu_1520ed90_293611silu_kernelERNS_18TensorIteratorBaseEENKUlvE_clEvENKUlvE0_clEvEUlfE_EEvS5_RKT_EUliE_EEviT1_)
        /*0aa0*/ 	.word	0x00000000


	//----- nvinfo : EIATTR_MIN_STACK_SIZE
	.align		4
.L_497:
        /*0aa4*/ 	.byte	0x04, 0x12
        /*0aa6*/ 	.short	(.L_499 - .L_498)
	.align		4
.L_498:
        /*0aa8*/ 	.word	index@(_ZN2at6native27unrolled_elementwise_kernelIZZZNS0_61_GLOBAL__N__132982cb_23_ActivationSiluKernel_cu_1520ed90_293611silu_kernelERNS_18TensorIteratorBaseEENKUlvE_clEvENKUlvE0_clEvEUlfE_St5arrayIPcLm2EELi4E23TrivialOffsetCalculatorILi1EjESC_NS0_6memory12LoadWithCastILi1EEENSD_13StoreWithCastILi1EEEEEviT_T0_T2_T3_T4_T5_)
        /*0aac*/ 	.word	0x00000000


	//----- nvinfo : EIATTR_MIN_STACK_SIZE
	.align		4
.L_499:
        /*0ab0*/ 	.byte	0x04, 0x12
        /*0ab2*/ 	.short	(.L_501 - .L_500)
	.align		4
.L_500:
        /*0ab4*/ 	.word	index@(_ZN2at6native18elementwise_kernelILi128ELi2EZNS0_22gpu_kernel_impl_nocastIZZZNS0_61_GLOBAL__N__132982cb_23_ActivationSiluKernel_cu_1520ed90_293611silu_kernelERNS_18TensorIteratorBaseEENKUlvE_clEvENKUlvE0_clEvEUlfE_EEvS5_RKT_EUliE_EEviT1_)
        /*0ab8*/ 	.word	0x00000000


	//----- nvinfo : EIATTR_MIN_STACK_SIZE
	.align		4
.L_501:
        /*0abc*/ 	.byte	0x04, 0x12
        /*0abe*/ 	.short	(.L_503 - .L_502)
	.align		4
.L_502:
        /*0ac0*/ 	.word	index@(_ZN2at6native27unrolled_elementwise_kernelIZZZNS0_61_GLOBAL__N__132982cb_23_ActivationSiluKernel_cu_1520ed90_293611silu_kernelERNS_18TensorIteratorBaseEENKUlvE_clEvENKUlvE0_clEvEUlfE_St5arrayIPcLm2EELi4E23TrivialOffsetCalculatorILi1EjESC_NS0_6memory15LoadWithoutCastENSD_16StoreWithoutCastEEEviT_T0_T2_T3_T4_T5_)
        /*0ac4*/ 	.word	0x00000000


	//----- nvinfo : EIATTR_MIN_STACK_SIZE
	.align		4
.L_503:
        /*0ac8*/ 	.byte	0x04, 0x12
        /*0aca*/ 	.short	(.L_505 - .L_504)
	.align		4
.L_504:
        /*0acc*/ 	.word	index@(_ZN2at6native29vectorized_elementwise_kernelILi2EZZZNS0_61_GLOBAL__N__132982cb_23_ActivationSiluKernel_cu_1520ed90_293611silu_kernelERNS_18TensorIteratorBaseEENKUlvE_clEvENKUlvE0_clEvEUlfE_St5arrayIPcLm2EEEEviT0_T1_)
        /*0ad0*/ 	.word	0x00000000


	//----- nvinfo : EIATTR_MIN_STACK_SIZE
	.align		4
.L_505:
        /*0ad4*/ 	.byte	0x04, 0x12
        /*0ad6*/ 	.short	(.L_507 - .L_506)
	.align		4
.L_506:
        /*0ad8*/ 	.word	index@(_ZN2at6native29vectorized_elementwise_kernelILi4EZZZNS0_61_GLOBAL__N__132982cb_23_ActivationSiluKernel_cu_1520ed90_293611silu_kernelERNS_18TensorIteratorBaseEENKUlvE_clEvENKUlvE0_clEvEUlfE_St5arrayIPcLm2EEEEviT0_T1_)
        /*0adc*/ 	.word	0x00000000


	//----- nvinfo : EIATTR_MIN_STACK_SIZE
	.align		4
.L_507:
        /*0ae0*/ 	.byte	0x04, 0x12
        /*0ae2*/ 	.short	(.L_509 - .L_508)
	.align		4
.L_508:
        /*0ae4*/ 	.word	index@(_ZN2at6native29vectorized_elementwise_kernelILi8EZZZNS0_61_GLOBAL__N__132982cb_23_ActivationSiluKernel_cu_1520ed90_293611silu_kernelERNS_18TensorIteratorBaseEENKUlvE_clEvENKUlvE0_clEvEUlfE_St5arrayIPcLm2EEEEviT0_T1_)
        /*0ae8*/ 	.word	0x00000000


	//----- nvinfo : EIATTR_MIN_STACK_SIZE
	.align		4
.L_509:
        /*0aec*/ 	.byte	0x04, 0x12
        /*0aee*/ 	.short	(.L_511 - .L_510)
	.align		4
.L_510:
        /*0af0*/ 	.word	index@(_ZN2at6native18elementwise_kernelILi128ELi4EZNS0_15gpu_kernel_implIZZZNS0_61_GLOBAL__N__132982cb_23_ActivationSiluKernel_cu_1520ed90_293611silu_kernelERNS_18TensorIteratorBaseEENKUlvE_clEvENKUlvE_clEvEUldE_EEvS5_RKT_EUliE_EEviT1_)
        /*0af4*/ 	.word	0x00000000


	//----- nvinfo : EIATTR_MIN_STACK_SIZE
	.align		4
.L_511:
        /*0af8*/ 	.byte	0x04, 0x12
        /*0afa*/ 	.short	(.L_513 - .L_512)
	.align		4
.L_512:
        /*0afc*/ 	.word	index@(_ZN2at6native27unrolled_elementwise_kernelIZZZNS0_61_GLOBAL__N__132982cb_23_ActivationSiluKernel_cu_1520ed90_293611silu_kernelERNS_18TensorIteratorBaseEENKUlvE_clEvENKUlvE_clEvEUldE_St5arrayIPcLm2EELi4E23TrivialOffsetCalculatorILi1EjESC_NS0_6memory12LoadWithCastILi1EEENSD_13StoreWithCastILi1EEEEEviT_T0_T2_T3_T4_T5_)
        /*0b00*/ 	.word	0x00000000


	//----- nvinfo : EIATTR_MIN_STACK_SIZE
	.align		4
.L_513:
        /*0b04*/ 	.byte	0x04, 0x12
        /*0b06*/ 	.short	(.L_515 - .L_514)
	.align		4
.L_514:
        /*0b08*/ 	.word	index@(_ZN2at6native18elementwise_kernelILi128ELi2EZNS0_22gpu_kernel_impl_nocastIZZZNS0_61_GLOBAL__N__132982cb_23_ActivationSiluKernel_cu_1520ed90_293611silu_kernelERNS_18TensorIteratorBaseEENKUlvE_clEvENKUlvE_clEvEUldE_EEvS5_RKT_EUliE_EEviT1_)
        /*0b0c*/ 	.word	0x00000000


	//----- nvinfo : EIATTR_MIN_STACK_SIZE
	.align		4
.L_515:
        /*0b10*/ 	.byte	0x04, 0x12
        /*0b12*/ 	.short	(.L_517 - .L_516)
	.align		4
.L_516:
        /*0b14*/ 	.word	index@(_ZN2at6native27unrolled_elementwise_kernelIZZZNS0_61_GLOBAL__N__132982cb_23_ActivationSiluKernel_cu_1520ed90_293611silu_kernelERNS_18TensorIteratorBaseEENKUlvE_clEvENKUlvE_clEvEUldE_St5arrayIPcLm2EELi4E23TrivialOffsetCalculatorILi1EjESC_NS0_6memory15LoadWithoutCastENSD_16StoreWithoutCastEEEviT_T0_T2_T3_T4_T5_)
        /*0b18*/ 	.word	0x00000000


	//----- nvinfo : EIATTR_MIN_STACK_SIZE
	.align		4
.L_517:
        /*0b1c*/ 	.byte	0x04, 0x12
        /*0b1e*/ 	.short	(.L_519 - .L_518)
	.align		4
.L_518:
        /*0b20*/ 	.word	index@(_ZN2at6native29vectorized_elementwise_kernelILi2EZZZNS0_61_GLOBAL__N__132982cb_23_ActivationSiluKernel_cu_1520ed90_293611silu_kernelERNS_18TensorIteratorBaseEENKUlvE_clEvENKUlvE_clEvEUldE_St5arrayIPcLm2EEEEviT0_T1_)
        /*0b24*/ 	.word	0x00000000


	//----- nvinfo : EIATTR_MIN_STACK_SIZE
	.align		4
.L_519:
        /*0b28*/ 	.byte	0x04, 0x12
        /*0b2a*/ 	.short	(.L_521 - .L_520)
	.align		4
.L_520:
        /*0b2c*/ 	.word	index@(_ZN2at6native29vectorized_elementwise_kernelILi4EZZZNS0_61_GLOBAL__N__132982cb_23_ActivationSiluKernel_cu_1520ed90_293611silu_kernelERNS_18TensorIteratorBaseEENKUlvE_clEvENKUlvE_clEvEUldE_St5arrayIPcLm2EEEEviT0_T1_)
        /*0b30*/ 	.word	0x00000000


	//----- nvinfo : EIATTR_MIN_STACK_SIZE
	.align		4
.L_521:
        /*0b34*/ 	.byte	0x04, 0x12
        /*0b36*/ 	.short	(.L_523 - .L_522)
	.align		4
.L_522:
        /*0b38*/ 	.word	index@(_ZN2at6native29vectorized_elementwise_kernelILi8EZZZNS0_61_GLOBAL__N__132982cb_23_ActivationSiluKernel_cu_1520ed90_293611silu_kernelERNS_18TensorIteratorBaseEENKUlvE_clEvENKUlvE_clEvEUldE_St5arrayIPcLm2EEEEviT0_T1_)
        /*0b3c*/ 	.word	0x00000000
.L_523:


//--------------------- .nv.info._ZN2at6native18elementwise_kernelILi128ELi4EZNS0_15gpu_kernel_implIZZZNS0_61_GLOBAL__N__132982cb_23_ActivationSiluKernel_cu_1520ed90_293620silu_backward_kernelERNS_18TensorIteratorBaseEENKUlvE_clEvENKUlvE2_clEvEUlN3c108BFloat16ES9_E_EEvS5_RKT_EUliE_EEviT1_ --------------------------
	.section	.nv.info._ZN2at6native18elementwise_kernelILi128ELi4EZNS0_15gpu_kernel_implIZZZNS0_61_GLOBAL__N__132982cb_23_ActivationSiluKernel_cu_1520ed90_293620silu_backward_kernelERNS_18TensorIteratorBaseEENKUlvE_clEvENKUlvE2_clEvEUlN3c108BFloat16ES9_E_EEvS5_RKT_EUliE_EEviT1_,"",@"SHT_CUDA_INFO"
	.sectionflags	@""
	.align	4


	//----- nvinfo : EIATTR_CUDA_API_VERSION
	.align		4
        /*0000*/ 	.byte	0x04, 0x37
        /*0002*/ 	.short	(.L_525 - .L_524)
.L_524:
        /*0004*/ 	.word	0x00000082


	//----- nvinfo : EIATTR_SW2861232_WAR
	.align		4
.L_525:
        /*0008*/ 	.byte	0x01, 0x35
	.zero		2


	//----- nvinfo : EIATTR_PARAM_CBANK
	.align		4
        /*000c*/ 	.byte	0x04, 0x0a
        /*000e*/ 	.short	(.L_527 - .L_526)
	.align		4
.L_526:
        /*0010*/ 	.word	index@(.nv.constant0._ZN2at6native18elementwise_kernelILi128ELi4EZNS0_15gpu_kernel_implIZZZNS0_61_GLOBAL__N__132982cb_23_ActivationSiluKernel_cu_1520ed90_293620silu_backward_kernelERNS_18TensorIteratorBaseEENKUlvE_clEvENKUlvE2_clEvEUlN3c108BFloat16ES9_E_EEvS5_RKT_EUliE_EEviT1_)
        /*0014*/ 	.short	0x0160
        /*0016*/ 	.short	0x0290


	//----- nvinfo : EIATTR_CBANK_PARAM_SIZE
	.align		4
.L_527:
        /*0018*/ 	.byte	0x03, 0x19
        /*001a*/ 	.short	0x0290


	//----- nvinfo : EIATTR_KPARAM_INFO
	.align		4
        /*001c*/ 	.byte	0x04, 0x17
        /*001e*/ 	.short	(.L_529 - .L_528)
.L_528:
        /*0020*/ 	.word	0x00000000
        /*0024*/ 	.short	0x0001
        /*0026*/ 	.short	0x0008
        /*0028*/ 	.byte	0x00, 0xf0, 0x21, 0x0a


	//----- nvinfo : EIATTR_KPARAM_INFO
	.align		4
.L_529:
        /*002c*/ 	.byte	0x04, 0x17
        /*002e*/ 	.short	(.L_531 - .L_530)
.L_530:
        /*0030*/ 	.word	0x00000000
        /*0034*/ 	.short	0x0000
        /*0036*/ 	.short	0x0000
        /*0038*/ 	.byte	0x00, 0xf0, 0x11, 0x00


	//----- nvinfo : EIATTR_MAXREG_COUNT
	.align		4
.L_531:
        /*003c*/ 	.byte	0x03, 0x1b
        /*003e*/ 	.short	0x0080


	//----- nvinfo : EIATTR_EXTERNS
	.align		4
        /*0040*/ 	.byte	0x04, 0x0f
        /*0042*/ 	.short	(.L_533 - .L_532)


	//   ....[0]....
	.align		4
.L_532:
        /*0044*/ 	.word	index@(__assertfail)


	//----- nvinfo : EIATTR_MERCURY_ISA_VERSION
	.align		4
.L_533:
        /*0048*/ 	.byte	0x03, 0x5f
        /*004a*/ 	.short	0x0000


	//----- nvinfo : EIATTR_SYSCALL_OFFSETS
	.align		4
        /*004c*/ 	.byte	0x04, 0x46
        /*004e*/ 	.short	(.L_535 - .L_534)


	//   ....[0]....
.L_534:
        /*0050*/ 	.word	0x00002050


	//   ....[1]....
        /*0054*/ 	.word	0x00003000


	//   ....[2]....
        /*0058*/ 	.word	0x00004040


	//   ....[3]....
        /*005c*/ 	.word	0x00006100


	//   ....[4]....
        /*0060*/ 	.word	0x000070b0


	//   ....[5]....
        /*0064*/ 	.word	0x000080f0


	//   ....[6]....
        /*0068*/ 	.word	0x0000a180


	//   ....[7]....
        /*006c*/ 	.word	0x0000b130


	//   ....[8]....
        /*0070*/ 	.word	0x0000c170


	//   ....[9]....
        /*0074*/ 	.word	0x0000e210


	//   ....[10]....
        /*0078*/ 	.word	0x0000f1c0


	//   ....[11]....
        /*007c*/ 	.word	0x00010200


	//----- nvinfo : EIATTR_EXIT_INSTR_OFFSETS
	.align		4
.L_535:
        /*0080*/ 	.byte	0x04, 0x1c
        /*0082*/ 	.short	(.L_537 - .L_536)


	//   ....[0]....
.L_536:
        /*0084*/ 	.word	0x0000c230


	//   ....[1]....
        /*0088*/ 	.word	0x0000f400


	//   ....[2]....
        /*008c*/ 	.word	0x0000f440


	//   ....[3]....
        /*0090*/ 	.word	0x0000f4e0


	//   ....[4]....
        /*0094*/ 	.word	0x0000f520


	//   ....[5]....
        /*0098*/ 	.word	0x0000f560


	//   ....[6]....
        /*009c*/ 	.word	0x0000f5f0


	//   ....[7]....
        /*00a0*/ 	.word	0x0000f630


	//   ....[8]....
        /*00a4*/ 	.word	0x0000f6d0


	//   ....[9]....
        /*00a8*/ 	.word	0x0000f720


	//   ....[10]....
        /*00ac*/ 	.word	0x0000f770


	//   ....[11]....
        /*00b0*/ 	.word	0x0000f840


	//   ....[12]....
        /*00b4*/ 	.word	0x0000f8a0


	//   ....[13]....
        /*00b8*/ 	.word	0x0000fa30


	//   ....[14]....
        /*00bc*/ 	.word	0x0000fb90


	//   ....[15]....
        /*00c0*/ 	.word	0x0000fbb0


	//   ....[16]....
        /*00c4*/ 	.word	0x0000fc70


	//   ....[17]....
        /*00c8*/ 	.word	0x0000fdf0


	//   ....[18]....
        /*00cc*/ 	.word	0x0000ff70


	//   ....[19]....
        /*00d0*/ 	.word	0x000100d0


	//   ....[20]....
        /*00d4*/ 	.word	0x00010210


	//   ....[21]....
        /*00d8*/ 	.word	0x00010250


	//   ....[22]....
        /*00dc*/ 	.word	0x00010290


	//----- nvinfo : EIATTR_MAX_THREADS
	.align		4
.L_537:
        /*00e0*/ 	.byte	0x04, 0x05
        /*00e2*/ 	.short	(.L_539 - .L_538)
.L_538:
        /*00e4*/ 	.word	0x00000080
        /*00e8*/ 	.word	0x00000001
        /*00ec*/ 	.word	0x00000001


	//----- nvinfo : EIATTR_CRS_STACK_SIZE
	.align		4
.L_539:
        /*00f0*/ 	.byte	0x04, 0x1e
        /*00f2*/ 	.short	(.L_541 - .L_540)
.L_540:
        /*00f4*/ 	.word	0x00000000
.L_541:


//--------------------- .nv.info._ZN2at6native27unrolled_elementwise_kernelIZZZNS0_61_GLOBAL__N__132982cb_23_ActivationSiluKernel_cu_1520ed90_293620silu_backward_kernelERNS_18TensorIteratorBaseEENKUlvE_clEvENKUlvE2_clEvEUlN3c108BFloat16ES8_E_St5arrayIPcLm3EELi4E23TrivialOffsetCalculatorILi2EjESD_ILi1EjENS0_6memory12LoadWithCastILi2EEENSG_13StoreWithCastILi1EEEEEviT_T0_T2_T3_T4_T5_ --------------------------
	.section	.nv.info._ZN2at6native27unrolled_elementwise_kernelIZZZNS0_61_GLOBAL__N__132982cb_23_ActivationSiluKernel_cu_1520ed90_293620silu_backward_kernelERNS_18TensorIteratorBaseEENKUlvE_clEvENKUlvE2_clEvEUlN3c108BFloat16ES8_E_St5arrayIPcLm3EELi4E23TrivialOffsetCalculatorILi2EjESD_ILi1EjENS0_6memory12LoadWithCastILi2EEENSG_13StoreWithCastILi1EEEEEviT_T0_T2_T3_T4_T5_,"",@"SHT_CUDA_INFO"
	.sectionflags	@""
	.align	4


	//----- nvinfo : EIATTR_CUDA_API_VERSION
	.align		4
        /*0000*/ 	.byte	0x04, 0x37
        /*0002*/ 	.short	(.L_543 - .L_542)
.L_542:
        /*0004*/ 	.word	0x00000082


	//----- nvinfo : EIATTR_SW2861232_WAR
	.align		4
.L_543:
        /*0008*/ 	.byte	0x01, 0x35
	.zero		2


	//----- nvinfo : EIATTR_PARAM_CBANK
	.align		4
        /*000c*/ 	.byte	0x04, 0x0a
        /*000e*/ 	.short	(.L_545 - .L_544)
	.align		4
.L_544:
        /*0010*/ 	.word	index@(.nv.constant0._ZN2at6native27unrolled_elementwise_kernelIZZZNS0_61_GLOBAL__N__132982cb_23_ActivationSiluKernel_cu_1520ed90_293620silu_backward_kernelERNS_18TensorIteratorBaseEENKUlvE_clEvENKUlvE2_clEvEUlN3c108BFloat16ES8_E_St5arrayIPcLm3EELi4E23TrivialOffsetCalculatorILi2EjESD_ILi1EjENS0_6memory12LoadWithCastILi2EEENSG_13StoreWithCastILi1EEEEEviT_T0_T2_T3_T4_T5_)
        /*0014*/ 	.short	0x0160
        /*0016*/ 	.short	0x0038


	//----- nvinfo : EIATTR_CBANK_PARAM_SIZE
	.align		4
.L_545:
        /*0018*/ 	.byte	0x03, 0x19
        /*001a*/ 	.short	0x0038


	//----- nvinfo : EIATTR_KPARAM_INFO
	.align		4
        /*001c*/ 	.byte	0x04, 0x17
        /*001e*/ 	.short	(.L_547 - .L_546)
.L_546:
        /*0020*/ 	.word	0x00000000
        /*0024*/ 	.short	0x0006
        /*0026*/ 	.short	0x0030
        /*0028*/ 	.byte	0x00, 0xf0, 0x21, 0x00


	//----- nvinfo : EIATTR_KPARAM_INFO
	.align		4
.L_547:
        /*002c*/ 	.byte	0x04, 0x17
        /*002e*/ 	.short	(.L_549 - .L_548)
.L_548:
        /*0030*/ 	.word	0x00000000
        /*0034*/ 	.short	0x0005
        /*0036*/ 	.short	0x0024
        /*0038*/ 	.byte	0x00, 0xf0, 0x31, 0x00


	//----- nvinfo : EIATTR_KPARAM_INFO
	.align		4
.L_549:
        /*003c*/ 	.byte	0x04, 0x17
        /*003e*/ 	.short	(.L_551 - .L_550)
.L_550:
        /*0040*/ 	.word	0x00000000
        /*0044*/ 	.short	0x0004
        /*0046*/ 	.short	0x0021
        /*0048*/ 	.byte	0x00, 0xf0, 0x05, 0x00


	//----- nvinfo : EIATTR_KPARAM_INFO
	.align		4
.L_551:
        /*004c*/ 	.byte	0x04, 0x17
        /*004e*/ 	.short	(.L_553 - .L_552)
.L_552:
        /*0050*/ 	.word	0x00000000
        /*0054*/ 	.short	0x0003
        /*0056*/ 	.short	0x0020
        /*0058*/ 	.byte	0x00, 0xf0, 0x05, 0x00


	//----- nvinfo : EIATTR_KPARAM_INFO
	.align		4
.L_553:
        /*005c*/ 	.byte	0x04, 0x17
        /*005e*/ 	.short	(.L_555 - .L_554)
.L_554:
        /*0060*/ 	.word	0x00000000
        /*0064*/ 	.short	0x0002
        /*0066*/ 	.short	0x0008
        /*0068*/ 	.byte	0x00, 0xf0, 0x61, 0x00


	//----- nvinfo : EIATTR_KPARAM_INFO
	.align		4
.L_555:
        /*006c*/ 	.byte	0x04, 0x17
        /*006e*/ 	.short	(.L_557 - .L_556)
.L_556:
        /*0070*/ 	.word	0x00000000
        /*0074*/ 	.short	0x0001
        /*0076*/ 	.short	0x0004
        /*0078*/ 	.byte	0x00, 0xf0, 0x05, 0x00


	//----- nvinfo : EIATTR_KPARAM_INFO
	.align		4
.L_557:
        /*007c*/ 	.byte	0x04, 0x17
        /*007e*/ 	.short	(.L_559 - .L_558)
.L_558:
        /*0080*/ 	.word	0x00000000
        /*0084*/ 	.short	0x0000
        /*0086*/ 	.short	0x0000
        /*0088*/ 	.byte	0x00, 0xf0, 0x11, 0x00


	//----- nvinfo : EIATTR_MAXREG_COUNT
	.align		4
.L_559:
        /*008c*/ 	.byte	0x03, 0x1b
        /*008e*/ 	.short	0x00ff


	//----- nvinfo : EIATTR_EXTERNS
	.align		4
        /*0090*/ 	.byte	0x04, 0x0f
        /*0092*/ 	.short	(.L_561 - .L_560)


	//   ....[0]....
	.align		4
.L_560:
        /*0094*/ 	.word	index@(__assertfail)


	//----- nvinfo : EIATTR_MERCURY_ISA_VERSION
	.align		4
.L_561:
        /*0098*/ 	.byte	0x03, 0x5f
        /*009a*/ 	.short	0x0000


	//----- nvinfo : EIATTR_SYSCALL_OFFSETS
	.align		4
        /*009c*/ 	.byte	0x04, 0x46
        /*009e*/ 	.short	(.L_563 - .L_562)


	//   ....[0]....
.L_562:
        /*00a0*/ 	.word	0x000010b0


	//   ....[1]....
        /*00a4*/ 	.word	0x00002130


	//   ....[2]....
        /*00a8*/ 	.word	0x00003230


	//   ....[3]....
        /*00ac*/ 	.word	0x000042b0


	//   ....[4]....
        /*00b0*/ 	.word	0x000053c0


	//   ....[5]....
        /*00b4*/ 	.word	0x00006430


	//   ....[6]....
        /*00b8*/ 	.word	0x00007520


	//   ....[7]....
        /*00bc*/ 	.word	0x000084c0


	//   ....[8]....
        /*00c0*/ 	.word	0x000099f0


	//   ....[9]....
        /*00c4*/ 	.word	0x0000aa20


	//   ....[10]....
        /*00c8*/ 	.word	0x0000ba10


	//   ....[11]....
        /*00cc*/ 	.word	0x0000ca00


	//----- nvinfo : EIATTR_EXIT_INSTR_OFFSETS
	.align		4
.L_563:
        /*00d0*/ 	.byte	0x04, 0x1c
        /*00d2*/ 	.short	(.L_565 - .L_564)


	//   ....[0]....
.L_564:
        /*00d4*/ 	.word	0x0000bad0


	//   ....[1]....
        /*00d8*/ 	.word	0x0000bc00


	//   ....[2]....
        /*00dc*/ 	.word	0x0000bc40


	//   ....[3]....
        /*00e0*/ 	.word	0x0000bce0


	//   ....[4]....
        /*00e4*/ 	.word	0x0000bd20


	//   ....[5]....
        /*00e8*/ 	.word	0x0000bd60


	//   ....[6]....
        /*00ec*/ 	.word	0x0000bdf0


	//   ....[7]....
        /*00f0*/ 	.word	0x0000be30


	//   ....[8]....
        /*00f4*/ 	.word	0x0000bed0


	//   ....[9]....
        /*00f8*/ 	.word	0x0000bf20


	//   ....[10]....
        /*00fc*/ 	.word	0x0000bf70


	//   ....[11]....
        /*0100*/ 	.word	0x0000c040


	//   ....[12]....
        /*0104*/ 	.word	0x0000c0a0


	//   ....[13]....
        /*0108*/ 	.word	0x0000c230


	//   ....[14]....
        /*010c*/ 	.word	0x0000c390


	//   ....[15]....
        /*0110*/ 	.word	0x0000c3b0


	//   ....[16]....
        /*0114*/ 	.word	0x0000c470


	//   ....[17]....
        /*0118*/ 	.word	0x0000c5f0


	//   ....[18]....
        /*011c*/ 	.word	0x0000c770


	//   ....[19]....
        /*0120*/ 	.word	0x0000c8d0


	//   ....[20]....
        /*0124*/ 	.word	0x0000ca10


	//   ....[21]....
        /*0128*/ 	.word	0x0000ca50


	//   ....[22]....
        /*012c*/ 	.word	0x0000ca90


	//----- nvinfo : EIATTR_MAX_THREADS
	.align		4
.L_565:
        /*0130*/ 	.byte	0x04, 0x05
        /*0132*/ 	.short	(.L_567 - .L_566)
.L_566:
        /*0134*/ 	.word	0x00000080
        /*0138*/ 	.word	0x00000001
        /*013c*/ 	.word	0x00000001


	//----- nvinfo : EIATTR_CRS_STACK_SIZE
	.align		4
.L_567:
        /*0140*/ 	.byte	0x04, 0x1e
        /*0142*/ 	.short	(.L_569 - .L_568)
.L_568:
        /*0144*/ 	.word	0x00000000
.L_569:


//--------------------- .nv.info._ZN2at6native18elementwise_kernelILi128ELi4EZNS0_22gpu_kernel_impl_nocastIZZZNS0_61_GLOBAL__N__132982cb_23_ActivationSiluKernel_cu_1520ed90_293620silu_backward_kernelERNS_18TensorIteratorBaseEENKUlvE_clEvENKUlvE2_clEvEUlN3c108BFloat16ES9_E_EEvS5_RKT_EUliE_EEviT1_ --------------------------
	.section	.nv.info._ZN2at6native18elementwise_kernelILi128ELi4EZNS0_22gpu_kernel_impl_nocastIZZZNS0_61_GLOBAL__N__132982cb_23_ActivationSiluKernel_cu_1520ed90_293620silu_backward_kernelERNS_18TensorIteratorBaseEENKUlvE_clEvENKUlvE2_clEvEUlN3c108BFloat16ES9_E_EEvS5_RKT_EUliE_EEviT1_,"",@"SHT_CUDA_INFO"
	.sectionflags	@""
	.align	4


	//----- nvinfo : EIATTR_CUDA_API_VERSION
	.align		4
        /*0000*/ 	.byte	0x04, 0x37
        /*0002*/ 	.short	(.L_571 - .L_570)
.L_570:
        /*0004*/ 	.word	0x00000082


	//----- nvinfo : EIATTR_SW2861232_WAR
	.align		4
.L_571:
        /*0008*/ 	.byte	0x01, 0x35
	.zero		2


	//----- nvinfo : EIATTR_PARAM_CBANK
	.align		4
        /*000c*/ 	.byte	0x04, 0x0a
        /*000e*/ 	.short	(.L_573 - .L_572)
	.align		4
.L_572:
        /*0010*/ 	.word	index@(.nv.constant0._ZN2at6native18elementwise_kernelILi128ELi4EZNS0_22gpu_kernel_impl_nocastIZZZNS0_61_GLOBAL__N__132982cb_23_ActivationSiluKernel_cu_1520ed90_293620silu_backward_kernelERNS_18TensorIteratorBaseEENKUlvE_clEvENKUlvE2_clEvEUlN3c108BFloat16ES9_E_EEvS5_RKT_EUliE_EEviT1_)
        /*0014*/ 	.short	0x0160
        /*0016*/ 	.short	0x0290


	//----- nvinfo : EIATTR_CBANK_PARAM_SIZE
	.align		4
.L_573:
        /*0018*/ 	.byte	0x03, 0x19
        /*001a*/ 	.short	0x0290


	//----- nvinfo : EIATTR_KPARAM_INFO
	.align		4
        /*001c*/ 	.byte	0x04, 0x17
        /*001e*/ 	.short	(.L_575 - .L_574)
.L_574:
        /*0020*/ 	.word	0x00000000
        /*0024*/ 	.short	0x0001
        /*0026*/ 	.short	0x0008
        /*0028*/ 	.byte	0x00, 0xf0, 0x21, 0x0a


	//----- nvinfo : EIATTR_KPARAM_INFO
	.align		4
.L_575:
        /*002c*/ 	.byte	0x04, 0x17
        /*002e*/ 	.short	(.L_577 - .L_576)
.L_576:
        /*0030*/ 	.word	0x00000000
        /*0034*/ 	.short	0x0000
        /*0036*/ 	.short	0x0000
        /*0038*/ 	.byte	0x00, 0xf0, 0x11, 0x00


	//----- nvinfo : EIATTR_MAXREG_COUNT
	.align		4
.L_577:
        /*003c*/ 	.byte	0x03, 0x1b
        /*003e*/ 	.short	0x0080


	//----- nvinfo : EIATTR_MERCURY_ISA_VERSION
	.align		4
        /*0040*/ 	.byte	0x03, 0x5f
        /*0042*/ 	.short	0x0000


	//----- nvinfo : EIATTR_EXIT_INSTR_OFFSETS
	.align		4
        /*0044*/ 	.byte	0x04, 0x1c
        /*0046*/ 	.short	(.L_579 - .L_578)


	//   ....[0]....
.L_578:
        /*0048*/ 	.word	0x00003460


	//   ....[1]....
        /*004c*/ 	.word	0x00004580


	//----- nvinfo : EIATTR_MAX_THREADS
	.align		4
.L_579:
        /*0050*/ 	.byte	0x04, 0x05
        /*0052*/ 	.short	(.L_581 - .L_580)
.L_580:
        /*0054*/ 	.word	0x00000080
        /*0058*/ 	.word	0x00000001
        /*005c*/ 	.word	0x00000001


	//----- nvinfo : EIATTR_CRS_STACK_SIZE
	.align		4
.L_581:
        /*0060*/ 	.byte	0x04, 0x1e
        /*0062*/ 	.short	(.L_583 - .L_582)
.L_582:
        /*0064*/ 	.word	0x00000000
.L_583:


//--------------------- .nv.info._ZN2at6native27unrolled_elementwise_kernelIZZZNS0_61_GLOBAL__N__132982cb_23_ActivationSiluKernel_cu_1520ed90_293620silu_backward_kernelERNS_18TensorIteratorBaseEENKUlvE_clEvENKUlvE2_clEvEUlN3c108BFloat16ES8_E_St5arrayIPcLm3EELi4E23TrivialOffsetCalculatorILi2EjESD_ILi1EjENS0_6memory15LoadWithoutCastENSG_16StoreWithoutCastEEEviT_T0_T2_T3_T4_T5_ --------------------------
	.section	.nv.info._ZN2at6native27unrolled_elementwise_kernelIZZZNS0_61_GLOBAL__N__132982cb_23_ActivationSiluKernel_cu_1520ed90_293620silu_backward_kernelERNS_18TensorIteratorBaseEENKUlvE_clEvENKUlvE2_clEvEUlN3c108BFloat16ES8_E_St5arrayIPcLm3EELi4E23TrivialOffsetCalculatorILi2EjESD_ILi1EjENS0_6memory15LoadWithoutCastENSG_16StoreWithoutCastEEEviT_T0_T2_T3_T4_T5_,"",@"SHT_CUDA_INFO"
	.sectionflags	@""
	.align	4


	//----- nvinfo : EIATTR_CUDA_API_VERSION
	.align		4
        /*0000*/ 	.byte	0x04, 0x37
        /*0002*/ 	.short	(.L_585 - .L_584)
.L_584:
        /*0004*/ 	.word	0x00000082


	//----- nvinfo : EIATTR_SW2861232_WAR
	.align		4
.L_585:
        /*0008*/ 	.byte	0x01, 0x35
	.zero		2


	//----- nvinfo : EIATTR_PARAM_CBANK
	.align		4
        /*000c*/ 	.byte	0x04, 0x0a
        /*000e*/ 	.short	(.L_587 - .L_586)
	.align		4
.L_586:
        /*0010*/ 	.word	index@(.nv.constant0._ZN2at6native27unrolled_elementwise_kernelIZZZNS0_61_GLOBAL__N__132982cb_23_ActivationSiluKernel_cu_1520ed90_293620silu_backward_kernelERNS_18TensorIteratorBaseEENKUlvE_clEvENKUlvE2_clEvEUlN3c108BFloat16ES8_E_St5arrayIPcLm3EELi4E23TrivialOffsetCalculatorILi2EjESD_ILi1EjENS0_6memory15LoadWithoutCastENSG_16StoreWithoutCastEEEviT_T0_T2_T3_T4_T5_)
        /*0014*/ 	.short	0x0160
        /*0016*/ 	.short	0x0024


	//----- nvinfo : EIATTR_CBANK_PARAM_SIZE
	.align		4
.L_587:
        /*0018*/ 	.byte	0x03, 0x19
        /*001a*/ 	.short	0x0024


	//----- nvinfo : EIATTR_KPARAM_INFO
	.align		4
        /*001c*/ 	.byte	0x04, 0x17
        /*001e*/ 	.short	(.L_589 - .L_588)
.L_588:
        /*0020*/ 	.word	0x00000000
        /*0024*/ 	.short	0x0006
        /*0026*/ 	.short	0x0023
        /*0028*/ 	.byte	0x00, 0xf0, 0x05, 0x00


	//----- nvinfo : EIATTR_KPARAM_INFO
	.align		4
.L_589:
        /*002c*/ 	.byte	0x04, 0x17
        /*002e*/ 	.short	(.L_591 - .L_590)
.L_590:
        /*0030*/ 	.word	0x00000000
        /*0034*/ 	.short	0x0005
        /*0036*/ 	.short	0x0022
        /*0038*/ 	.byte	0x00, 0xf0, 0x05, 0x00


	//----- nvinfo : EIATTR_KPARAM_INFO
	.align		4
.L_591:
        /*003c*/ 	.byte	0x04, 0x17
        /*003e*/ 	.short	(.L_593 - .L_592)
.L_592:
        /*0040*/ 	.word	0x00000000
        /*0044*/ 	.short	0x0004
        /*0046*/ 	.short	0x0021
        /*0048*/ 	.byte	0x00, 0xf0, 0x05, 0x00


	//----- nvinfo : EIATTR_KPARAM_INFO
	.align		4
.L_593:
        /*004c*/ 	.byte	0x04, 0x17
        /*004e*/ 	.short	(.L_595 - .L_594)
.L_594:
        /*0050*/ 	.word	0x00000000
        /*0054*/ 	.short	0x0003
        /*0056*/ 	.short	0x0020
        /*0058*/ 	.byte	0x00, 0xf0, 0x05, 0x00


	//----- nvinfo : EIATTR_KPARAM_INFO
	.align		4
.L_595:
        /*005c*/ 	.byte	0x04, 0x17
        /*005e*/ 	.short	(.L_597 - .L_596)
.L_596:
        /*0060*/ 	.word	0x00000000
        /*0064*/ 	.short	0x0002
        /*0066*/ 	.short	0x0008
        /*0068*/ 	.byte	0x00, 0xf0, 0x61, 0x00


	//----- nvinfo : EIATTR_KPARAM_INFO
	.align		4
.L_597:
        /*006c*/ 	.byte	0x04, 0x17
        /*006e*/ 	.short	(.L_599 - .L_598)
.L_598:
        /*0070*/ 	.word	0x00000000
        /*0074*/ 	.short	0x0001
        /*0076*/ 	.short	0x0004
        /*0078*/ 	.byte	0x00, 0xf0, 0x05, 0x00


	//----- nvinfo : EIATTR_KPARAM_INFO
	.align		4
.L_599:
        /*007c*/ 	.byte	0x04, 0x17
        /*007e*/ 	.short	(.L_601 - .L_600)
.L_600:
        /*0080*/ 	.word	0x00000000
        /*0084*/ 	.short	0x0000
        /*0086*/ 	.short	0x0000
        /*0088*/ 	.byte	0x00, 0xf0, 0x11, 0x00


	//----- nvinfo : EIATTR_MAXREG_COUNT
	.align		4
.L_601:
        /*008c*/ 	.byte	0x03, 0x1b
        /*008e*/ 	.short	0x00ff


	//----- nvinfo : EIATTR_MERCURY_ISA_VERSION
	.align		4
        /*0090*/ 	.byte	0x03, 0x5f
        /*0092*/ 	.short	0x0000


	//----- nvinfo : EIATTR_EXIT_INSTR_OFFSETS
	.align		4
        /*0094*/ 	.byte	0x04, 0x1c
        /*0096*/ 	.short	(.L_603 - .L_602)


	//   ....[0]....
.L_602:
        /*0098*/ 	.word	0x00000820


	//   ....[1]....
        /*009c*/ 	.word	0x00000870


	//----- nvinfo : EIATTR_MAX_THREADS
	.align		4
.L_603:
        /*00a0*/ 	.byte	0x04, 0x05
        /*00a2*/ 	.short	(.L_605 - .L_604)
.L_604:
        /*00a4*/ 	.word	0x00000080
        /*00a8*/ 	.word	0x00000001
        /*00ac*/ 	.word	0x00000001


	//----- nvinfo : EIATTR_CRS_STACK_SIZE
	.align		4
.L_605:
        /*00b0*/ 	.byte	0x04, 0x1e
        /*00b2*/ 	.short	(.L_607 - .L_606)
.L_606:
        /*00b4*/ 	.word	0x00000000
.L_607:


//--------------------- .nv.info._ZN2at6native29vectorized_elementwise_kernelILi2EZZZNS0_61_GLOBAL__N__132982cb_23_ActivationSiluKernel_cu_1520ed90_293620silu_backward_kernelERNS_18TensorIteratorBaseEENKUlvE_clEvENKUlvE2_clEvEUlN3c108BFloat16ES8_E_St5arrayIPcLm3EEEEviT0_T1_ --------------------------
	.section	.nv.info._ZN2at6native29vectorized_elementwise_kernelILi2EZZZNS0_61_GLOBAL__N__132982cb_23_ActivationSiluKernel_cu_1520ed90_293620silu_backward_kernelERNS_18TensorIteratorBaseEENKUlvE_clEvENKUlvE2_clEvEUlN3c108BFloat16ES8_E_St5arrayIPcLm3EEEEviT0_T1_,"",@"SHT_CUDA_INFO"
	.sectionflags	@""
	.align	4


	//----- nvinfo : EIATTR_CUDA_API_VERSION
	.align		4
        /*0000*/ 	.byte	0x04, 0x37
        /*0002*/ 	.short	(.L_609 - .L_608)
.L_608:
        /*0004*/ 	.word	0x00000082


	//----- nvinfo : EIATTR_SW2861232_WAR
	.align		4
.L_609:
        /*0008*/ 	.byte	0x01, 0x35
	.zero		2


	//----- nvinfo : EIATTR_PARAM_CBANK
	.align		4
        /*000c*/ 	.byte	0x04, 0x0a
        /*000e*/ 	.short	(.L_611 - .L_610)
	.align		4
.L_610:
        /*0010*/ 	.word	index@(.nv.constant0._ZN2at6native29vectorized_elementwise_kernelILi2EZZZNS0_61_GLOBAL__N__132982cb_23_ActivationSiluKernel_cu_1520ed90_293620silu_backward_kernelERNS_18TensorIteratorBaseEENKUlvE_clEvENKUlvE2_clEvEUlN3c108BFloat16ES8_E_St5arrayIPcLm3EEEEviT0_T1_)
        /*0014*/ 	.short	0x0160
        /*0016*/ 	.short	0x0020


	//----- nvinfo : EIATTR_CBANK_PARAM_SIZE
	.align		4
.L_611:
        /*0018*/ 	.byte	0x03, 0x19
        /*001a*/ 	.short	0x0020


	//----- nvinfo : EIATTR_KPARAM_INFO
	.align		4
        /*001c*/ 	.byte	0x04, 0x17
        /*001e*/ 	.short	(.L_613 - .L_612)
.L_612:
        /*0020*/ 	.word	0x00000000
        /*0024*/ 	.short	0x0002
        /*0026*/ 	.short	0x0008
        /*0028*/ 	.byte	0x00, 0xf0, 0x61, 0x00


	//----- nvinfo : EIATTR_KPARAM_INFO
	.align		4
.L_613:
        /*002c*/ 	.byte	0x04, 0x17
        /*002e*/ 	.short	(.L_615 - .L_614)
.L_614:
        /*0030*/ 	.word	0x00000000
        /*0034*/ 	.short	0x0001
        /*0036*/ 	.short	0x0004
        /*0038*/ 	.byte	0x00, 0xf0, 0x05, 0x00


	//----- nvinfo : EIATTR_KPARAM_INFO
	.align		4
.L_615:
        /*003c*/ 	.byte	0x04, 0x17
        /*003e*/ 	.short	(.L_617 - .L_616)
.L_616:
        /*0040*/ 	.word	0x00000000
        /*0044*/ 	.short	0x0000
        /*0046*/ 	.short	0x0000
        /*0048*/ 	.byte	0x00, 0xf0, 0x11, 0x00


	//----- nvinfo : EIATTR_MAXREG_COUNT
	.align		4
.L_617:
        /*004c*/ 	.byte	0x03, 0x1b
        /*004e*/ 	.short	0x00ff


	//----- nvinfo : EIATTR_MERCURY_ISA_VERSION
	.align		4
        /*0050*/ 	.byte	0x03, 0x5f
        /*0052*/ 	.short	0x0000


	//----- nvinfo : EIATTR_EXIT_INSTR_OFFSETS
	.align		4
        /*0054*/ 	.byte	0x04, 0x1c
        /*0056*/ 	.short	(.L_619 - .L_618)


	//   ....[0]....
.L_618:
        /*0058*/ 	.word	0x000006f0


	//   ....[1]....
        /*005c*/ 	.word	0x00001760


	//   ....[2]....
        /*0060*/ 	.word	0x000017b0


	//----- nvinfo : EIATTR_MAX_THREADS
	.align		4
.L_619:
        /*0064*/ 	.byte	0x04, 0x05
        /*0066*/ 	.short	(.L_621 - .L_620)
.L_620:
        /*0068*/ 	.word	0x00000080
        /*006c*/ 	.word	0x00000001
        /*0070*/ 	.word	0x00000001


	//----- nvinfo : EIATTR_CRS_STACK_SIZE
	.align		4
.L_621:
        /*0074*/ 	.byte	0x04, 0x1e
        /*0076*/ 	.short	(.L_623 - .L_622)
.L_622:
        /*0078*/ 	.word	0x00000000
.L_623:


//--------------------- .nv.info._ZN2at6native29vectorized_elementwise_kernelILi4EZZZNS0_61_GLOBAL__N__132982cb_23_ActivationSiluKernel_cu_1520ed90_293620silu_backward_kernelERNS_18TensorIteratorBaseEENKUlvE_clEvENKUlvE2_clEvEUlN3c108BFloat16ES8_E_St5arrayIPcLm3EEEEviT0_T1_ --------------------------
	.section	.nv.info._ZN2at6native29vectorized_elementwise_kernelILi4EZZZNS0_61_GLOBAL__N__132982cb_23_ActivationSiluKernel_cu_1520ed90_293620silu_backward_kernelERNS_18TensorIteratorBaseEENKUlvE_clEvENKUlvE2_clEvEUlN3c108BFloat16ES8_E_St5arrayIPcLm3EEEEviT0_T1_,"",@"SHT_CUDA_INFO"
	.sectionflags	@""
	.align	4


	//----- nvinfo : EIATTR_CUDA_API_VERSION
	.align		4
        /*0000*/ 	.byte	0x04, 0x37
        /*0002*/ 	.short	(.L_625 - .L_624)
.L_624:
        /*0004*/ 	.word	0x00000082


	//----- nvinfo : EIATTR_SW2861232_WAR
	.align		4
.L_625:
        /*0008*/ 	.byte	0x01, 0x35
	.zero		2


	//----- nvinfo : EIATTR_PARAM_CBANK
	.align		4
        /*000c*/ 	.byte	0x04, 0x0a
        /*000e*/ 	.short	(.L_627 - .L_626)
	.align		4
.L_626:
        /*0010*/ 	.word	index@(.nv.constant0._ZN2at6native29vectorized_elementwise_kernelILi4EZZZNS0_61_GLOBAL__N__132982cb_23_ActivationSiluKernel_cu_1520ed90_293620silu_backward_kernelERNS_18TensorIteratorBaseEENKUlvE_clEvENKUlvE2_clEvEUlN3c108BFloat16ES8_E_St5arrayIPcLm3EEEEviT0_T1_)
        /*0014*/ 	.short	0x0160
        /*0016*/ 	.short	0x0020


	//----- nvinfo : EIATTR_CBANK_PARAM_SIZE
	.align		4
.L_627:
        /*0018*/ 	.byte	0x03, 0x19
        /*001a*/ 	.short	0x0020


	//----- nvinfo : EIATTR_KPARAM_INFO
	.align		4
        /*001c*/ 	.byte	0x04, 0x17
        /*001e*/ 	.short	(.L_629 - .L_628)
.L_628:
        /*0020*/ 	.word	0x00000000
        /*0024*/ 	.short	0x0002
        /*0026*/ 	.short	0x0008
        /*0028*/ 	.byte	0x00, 0xf0, 0x61, 0x00


	//----- nvinfo : EIATTR_KPARAM_INFO
	.align		4
.L_629:
        /*002c*/ 	.byte	0x04, 0x17
        /*002e*/ 	.short	(.L_631 - .L_630)
.L_630:
        /*0030*/ 	.word	0x00000000
        /*0034*/ 	.short	0x0001
        /*0036*/ 	.short	0x0004
        /*0038*/ 	.byte	0x00, 0xf0, 0x05, 0x00


	//----- nvinfo : EIATTR_KPARAM_INFO
	.align		4
.L_631:
        /*003c*/ 	.byte	0x04, 0x17
        /*003e*/ 	.short	(.L_633 - .L_632)
.L_632:
        /*0040*/ 	.word	0x00000000
        /*0044*/ 	.short	0x0000
        /*0046*/ 	.short	0x0000
        /*0048*/ 	.byte	0x00, 0xf0, 0x11, 0x00


	//----- nvinfo : EIATTR_MAXREG_COUNT
	.align		4
.L_633:
        /*004c*/ 	.byte	0x03, 0x1b
        /*004e*/ 	.short	0x00ff


	//----- nvinfo : EIATTR_MERCURY_ISA_VERSION
	.align		4
        /*0050*/ 	.byte	0x03, 0x5f
        /*0052*/ 	.short	0x0000


	//----- nvinfo : EIATTR_EXIT_INSTR_OFFSETS
	.align		4
        /*0054*/ 	.byte	0x04, 0x1c
        /*0056*/ 	.short	(.L_635 - .L_634)


	//   ....[0]....
.L_634:
        /*0058*/ 	.word	0x00000690


	//   ....[1]....
        /*005c*/ 	.word	0x00001700


	//   ....[2]....
        /*0060*/ 	.word	0x00001750


	//----- nvinfo : EIATTR_MAX_THREADS
	.align		4
.L_635:
        /*0064*/ 	.byte	0x04, 0x05
        /*0066*/ 	.short	(.L_637 - .L_636)
.L_636:
        /*0068*/ 	.word	0x00000080
        /*006c*/ 	.word	0x00000001
        /*0070*/ 	.word	0x00000001


	//----- nvinfo : EIATTR_CRS_STACK_SIZE
	.align		4
.L_637:
        /*0074*/ 	.byte	0x04, 0x1e
        /*0076*/ 	.short	(.L_639 - .L_638)
.L_638:
        /*0078*/ 	.word	0x00000000
.L_639:


//--------------------- .nv.info._ZN2at6native29vectorized_elementwise_kernelILi8EZZZNS0_61_GLOBAL__N__132982cb_23_ActivationSiluKernel_cu_1520ed90_293620silu_backward_kernelERNS_18TensorIteratorBaseEENKUlvE_clEvENKUlvE2_clEvEUlN3c108BFloat16ES8_E_St5arrayIPcLm3EEEEviT0_T1_ --------------------------
	.section	.nv.info._ZN2at6native29vectorized_elementwise_kernelILi8EZZZNS0_61_GLOBAL__N__132982cb_23_ActivationSiluKernel_cu_1520ed90_293620silu_backward_kernelERNS_18TensorIteratorBaseEENKUlvE_clEvENKUlvE2_clEvEUlN3c108BFloat16ES8_E_St5arrayIPcLm3EEEEviT0_T1_,"",@"SHT_CUDA_INFO"
	.sectionflags	@""
	.align	4


	//----- nvinfo : EIATTR_CUDA_API_VERSION
	.align		4
        /*0000*/ 	.byte	0x04, 0x37
        /*0002*/ 	.short	(.L_641 - .L_640)
.L_640:
        /*0004*/ 	.word	0x00000082


	//----- nvinfo : EIATTR_SW2861232_WAR
	.align		4
.L_641:
        /*0008*/ 	.byte	0x01, 0x35
	.zero		2


	//----- nvinfo : EIATTR_PARAM_CBANK
	.align		4
        /*000c*/ 	.byte	0x04, 0x0a
        /*000e*/ 	.short	(.L_643 - .L_642)
	.align		4
.L_642:
        /*0010*/ 	.word	index@(.nv.constant0._ZN2at6native29vectorized_elementwise_kernelILi8EZZZNS0_61_GLOBAL__N__132982cb_23_ActivationSiluKernel_cu_1520ed90_293620silu_backward_kernelERNS_18TensorIteratorBaseEENKUlvE_clEvENKUlvE2_clEvEUlN3c108BFloat16ES8_E_St5arrayIPcLm3EEEEviT0_T1_)
        /*0014*/ 	.short	0x0160
        /*0016*/ 	.short	0x0020


	//----- nvinfo : EIATTR_CBANK_PARAM_SIZE
	.align		4
.L_643:
        /*0018*/ 	.byte	0x03, 0x19
        /*001a*/ 	.short	0x0020


	//----- nvinfo : EIATTR_KPARAM_INFO
	.align		4
        /*001c*/ 	.byte	0x04, 0x17
        /*001e*/ 	.short	(.L_645 - .L_644)
.L_644:
        /*0020*/ 	.word	0x00000000
        /*0024*/ 	.short	0x0002
        /*0026*/ 	.short	0x0008
        /*0028*/ 	.byte	0x00, 0xf0, 0x61, 0x00


	//----- nvinfo : EIATTR_KPARAM_INFO
	.align		4
.L_645:
        /*002c*/ 	.byte	0x04, 0x17
        /*002e*/ 	.short	(.L_647 - .L_646)
.L_646:
        /*0030*/ 	.word	0x00000000
        /*0034*/ 	.short	0x0001
        /*0036*/ 	.short	0x0004
        /*0038*/ 	.byte	0x00, 0xf0, 0x05, 0x00


	//----- nvinfo : EIATTR_KPARAM_INFO
	.align		4
.L_647:
        /*003c*/ 	.byte	0x04, 0x17
        /*003e*/ 	.short	(.L_649 - .L_648)
.L_648:
        /*0040*/ 	.word	0x00000000
        /*0044*/ 	.short	0x0000
        /*0046*/ 	.short	0x0000
        /*0048*/ 	.byte	0x00, 0xf0, 0x11, 0x00


	//----- nvinfo : EIATTR_MAXREG_COUNT
	.align		4
.L_649:
        /*004c*/ 	.byte	0x03, 0x1b
        /*004e*/ 	.short	0x00ff


	//----- nvinfo : EIATTR_MERCURY_ISA_VERSION
	.align		4
        /*0050*/ 	.byte	0x03, 0x5f
        /*0052*/ 	.short	0x0000


	//----- nvinfo : EIATTR_EXIT_INSTR_OFFSETS
	.align		4
        /*0054*/ 	.byte	0x04, 0x1c
        /*0056*/ 	.short	(.L_651 - .L_650)


	//   ....[0]....
.L_650:
        /*0058*/ 	.word	0x00000010


	//----- nvinfo : EIATTR_MAX_THREADS
	.align		4
.L_651:
        /*005c*/ 	.byte	0x04, 0x05
        /*005e*/ 	.short	(.L_653 - .L_652)
.L_652:
        /*0060*/ 	.word	0x00000080
        /*0064*/ 	.word	0x00000001
        /*0068*/ 	.word	0x00000001
.L_653:


//--------------------- .nv.info._ZN2at6native18elementwise_kernelILi128ELi4EZNS0_15gpu_kernel_implIZZZNS0_61_GLOBAL__N__132982cb_23_ActivationSiluKernel_cu_1520ed90_293620silu_backward_kernelERNS_18TensorIteratorBaseEENKUlvE_clEvENKUlvE1_clEvEUlN3c104HalfES9_E_EEvS5_RKT_EUliE_EEviT1_ --------------------------
	.section	.nv.info._ZN2at6native18elementwise_kernelILi128ELi4EZNS0_15gpu_kernel_implIZZZNS0_61_GLOBAL__N__132982cb_23_ActivationSiluKernel_cu_1520ed90_293620silu_backward_kernelERNS_18TensorIteratorBaseEENKUlvE_clEvENKUlvE1_clEvEUlN3c104HalfES9_E_EEvS5_RKT_EUliE_EEviT1_,"",@"SHT_CUDA_INFO"
	.sectionflags	@""
	.align	4


	//----- nvinfo : EIATTR_CUDA_API_VERSION
	.align		4
        /*0000*/ 	.byte	0x04, 0x37
        /*0002*/ 	.short	(.L_655 - .L_654)
.L_654:
        /*0004*/ 	.word	0x00000082


	//----- nvinfo : EIATTR_SW2861232_WAR
	.align		4
.L_655:
        /*0008*/ 	.byte	0x01, 0x35
	.zero		2


	//----- nvinfo : EIATTR_PARAM_CBANK
	.align		4
        /*000c*/ 	.byte	0x04, 0x0a
        /*000e*/ 	.short	(.L_657 - .L_656)
	.align		4
.L_656:
        /*0010*/ 	.word	index@(.nv.constant0._ZN2at6native18elementwise_kernelILi128ELi4EZNS0_15gpu_kernel_implIZZZNS0_61_GLOBAL__N__132982cb_23_ActivationSiluKernel_cu_1520ed90_293620silu_backward_kernelERNS_18TensorIteratorBaseEENKUlvE_clEvENKUlvE1_clEvEUlN3c104HalfES9_E_EEvS5_RKT_EUliE_EEviT1_)
        /*0014*/ 	.short	0x0160
        /*0016*/ 	.short	0x0290


	//----- nvinfo : EIATTR_CBANK_PARAM_SIZE
	.align		4
.L_657:
        /*0018*/ 	.byte	0x03, 0x19
        /*001a*/ 	.short	0x0290


	//----- nvinfo : EIATTR_KPARAM_INFO
	.align		4
        /*001c*/ 	.byte	0x04, 0x17
        /*001e*/ 	.short	(.L_659 - .L_658)
.L_658:
        /*0020*/ 	.word	0x00000000
        /*0024*/ 	.short	0x0001
        /*0026*/ 	.short	0x0008
        /*0028*/ 	.byte	0x00, 0xf0, 0x21, 0x0a


	//----- nvinfo : EIATTR_KPARAM_INFO
	.align		4
.L_659:
        /*002c*/ 	.byte	0x04, 0x17
        /*002e*/ 	.short	(.L_661 - .L_660)
.L_660:
        /*0030*/ 	.word	0x00000000
        /*0034*/ 	.short	0x0000
        /*0036*/ 	.short	0x0000
        /*0038*/ 	.byte	0x00, 0xf0, 0x11, 0x00


	//----- nvinfo : EIATTR_MAXREG_COUNT
	.align		4
.L_661:
        /*003c*/ 	.byte	0x03, 0x1b
        /*003e*/ 	.short	0x0080


	//----- nvinfo : EIATTR_EXTERNS
	.align		4
        /*0040*/ 	.byte	0x04, 0x0f
        /*0042*/ 	.short	(.L_663 - .L_662)


	//   ....[0]....
	.align		4
.L_662:
        /*0044*/ 	.word	index@(__assertfail)


	//----- nvinfo : EIATTR_MERCURY_ISA_VERSION
	.align		4
.L_663:
        /*0048*/ 	.byte	0x03, 0x5f
        /*004a*/ 	.short	0x0000


	//----- nvinfo : EIATTR_SYSCALL_OFFSETS
	.align		4
        /*004c*/ 	.byte	0x04, 0x46
        /*004e*/ 	.short	(.L_665 - .L_664)


	//   ....[0]....
.L_664:
        /*0050*/ 	.word	0x00002020


	//   ....[1]....
        /*0054*/ 	.word	0x00002fb0


	//   ....[2]....
        /*0058*/ 	.word	0x00003ff0


	//   ....[3]....
        /*005c*/ 	.word	0x00006080


	//   ....[4]....
        /*0060*/ 	.word	0x00007010


	//   ....[5]....
        /*0064*/ 	.word	0x00008050


	//   ....[6]....
        /*0068*/ 	.word	0x0000a0b0


	//   ....[7]....
        /*006c*/ 	.word	0x0000b040


	//   ....[8]....
        /*0070*/ 	.word	0x0000c080


	//   ....[9]....
        /*0074*/ 	.word	0x0000e0f0


	//   ....[10]....
        /*0078*/ 	.word	0x0000f080


	//   ....[11]....
        /*007c*/ 	.word	0x000100c0


	//----- nvinfo : EIATTR_EXIT_INSTR_OFFSETS
	.align		4
.L_665:
        /*0080*/ 	.byte	0x04, 0x1c
        /*0082*/ 	.short	(.L_667 - .L_666)


	//   ....[0]....
.L_666:
        /*0084*/ 	.word	0x0000c140


	//   ....[1]....
        /*0088*/ 	.word	0x0000f2c0


	//   ....[2]....
        /*008c*/ 	.word	0x0000f300


	//   ....[3]....
        /*0090*/ 	.word	0x0000f3a0


	//   ....[4]....
        /*0094*/ 	.word	0x0000f3e0


	//   ....[5]....
        /*0098*/ 	.word	0x0000f420


	//   ....[6]....
        /*009c*/ 	.word	0x0000f4b0


	//   ....[7]....
        /*00a0*/ 	.word	0x0000f4d0


	//   ....[8]....
        /*00a4*/ 	.word	0x0000f570


	//   ....[9]....
        /*00a8*/ 	.word	0x0000f5c0


	//   ....[10]....
        /*00ac*/ 	.word	0x0000f610


	//   ....[11]....
        /*00b0*/ 	.word	0x0000f6e0


	//   ....[12]....
        /*00b4*/ 	.word	0x0000f740


	//   ....[13]....
        /*00b8*/ 	.word	0x0000f8d0


	//   ....[14]....
        /*00bc*/ 	.word	0x0000fa30


	//   ....[15]....
        /*00c0*/ 	.word	0x0000fa70


	//   ....[16]....
        /*00c4*/ 	.word	0x0000fb30


	//   ....[17]....
        /*00c8*/ 	.word	0x0000fcb0


	//   ....[18]....
        /*00cc*/ 	.word	0x0000fe30


	//   ....[19]....
        /*00d0*/ 	.word	0x0000ff90


	//   ....[20]....
        /*00d4*/ 	.word	0x000100d0


	//   ....[21]....
        /*00d8*/ 	.word	0x00010110


	//   ....[22]....
        /*00dc*/ 	.word	0x00010150


	//----- nvinfo : EIATTR_MAX_THREADS
	.align		4
.L_667:
        /*00e0*/ 	.byte	0x04, 0x05
        /*00e2*/ 	.short	(.L_669 - .L_668)
.L_668:
        /*00e4*/ 	.word	0x00000080
        /*00e8*/ 	.word	0x00000001
        /*00ec*/ 	.word	0x00000001


	//----- nvinfo : EIATTR_CRS_STACK_SIZE
	.align		4
.L_669:
        /*00f0*/ 	.byte	0x04, 0x1e
        /*00f2*/ 	.short	(.L_671 - .L_670)
.L_670:
        /*00f4*/ 	.word	0x00000000
.L_671:


//--------------------- .nv.info._ZN2at6native27unrolled_elementwise_kernelIZZZNS0_61_GLOBAL__N__132982cb_23_ActivationSiluKernel_cu_1520ed90_293620silu_backward_kernelERNS_18TensorIteratorBaseEENKUlvE_clEvENKUlvE1_clEvEUlN3c104HalfES8_E_St5arrayIPcLm3EELi4E23TrivialOffsetCalculatorILi2EjESD_ILi1EjENS0_6memory12LoadWithCastILi2EEENSG_13StoreWithCastILi1EEEEEviT_T0_T2_T3_T4_T5_ --------------------------
	.section	.nv.info._ZN2at6native27unrolled_elementwise_kernelIZZZNS0_61_GLOBAL__N__132982cb_23_ActivationSiluKernel_cu_1520ed90_293620silu_backward_kernelERNS_18TensorIteratorBaseEENKUlvE_clEvENKUlvE1_clEvEUlN3c104HalfES8_E_St5arrayIPcLm3EELi4E23TrivialOffsetCalculatorILi2EjESD_ILi1EjENS0_6memory12LoadWithCastILi2EEENSG_13StoreWithCastILi1EEEEEviT_T0_T2_T3_T4_T5_,"",@"SHT_CUDA_INFO"
	.sectionflags	@""
	.align	4


	//----- nvinfo : EIATTR_CUDA_API_VERSION
	.align		4
        /*0000*/ 	.byte	0x04, 0x37
        /*0002*/ 	.short	(.L_673 - .L_672)
.L_672:
        /*0004*/ 	.word	0x00000082


	//----- nvinfo : EIATTR_SW2861232_WAR
	.align		4
.L_673:
        /*0008*/ 	.byte	0x01, 0x35
	.zero		2


	//----- nvinfo : EIATTR_PARAM_CBANK
	.align		4
        /*000c*/ 	.byte	0x04, 0x0a
        /*000e*/ 	.short	(.L_675 - .L_674)
	.align		4
.L_674:
        /*0010*/ 	.word	index@(.nv.constant0._ZN2at6native27unrolled_elementwise_kernelIZZZNS0_61_GLOBAL__N__132982cb_23_ActivationSiluKernel_cu_1520ed90_293620silu_backward_kernelERNS_18TensorIteratorBaseEENKUlvE_clEvENKUlvE1_clEvEUlN3c104HalfES8_E_St5arrayIPcLm3EELi4E23TrivialOffsetCalculatorILi2EjESD_ILi1EjENS0_6memory12LoadWithCastILi2EEENSG_13StoreWithCastILi1EEEEEviT_T0_T2_T3_T4_T5_)
        /*0014*/ 	.short	0x0160
        /*0016*/ 	.short	0x0038


	//----- nvinfo : EIATTR_CBANK_PARAM_SIZE
	.align		4
.L_675:
        /*0018*/ 	.byte	0x03, 0x19
        /*001a*/ 	.short	0x0038


	//----- nvinfo : EIATTR_KPARAM_INFO
	.align		4
        /*001c*/ 	.byte	0x04, 0x17
        /*001e*/ 	.short	(.L_677 - .L_676)
.L_676:
        /*0020*/ 	.word	0x00000000
        /*0024*/ 	.short	0x0006
        /*0026*/ 	.short	0x0030
        /*0028*/ 	.byte	0x00, 0xf0, 0x21, 0x00


	//----- nvinfo : EIATTR_KPARAM_INFO
	.align		4
.L_677:
        /*002c*/ 	.byte	0x04, 0x17
        /*002e*/ 	.short	(.L_679 - .L_678)
.L_678:
        /*0030*/ 	.word	0x00000000
        /*0034*/ 	.short	0x0005
        /*0036*/ 	.short	0x0024
        /*0038*/ 	.byte	0x00, 0xf0, 0x31, 0x00


	//----- nvinfo : EIATTR_KPARAM_INFO
	.align		4
.L_679:
        /*003c*/ 	.byte	0x04, 0x17
        /*003e*/ 	.short	(.L_681 - .L_680)
.L_680:
        /*0040*/ 	.word	0x00000000
        /*0044*/ 	.short	0x0004
        /*0046*/ 	.short	0x0021
        /*0048*/ 	.byte	0x00, 0xf0, 0x05, 0x00


	//----- nvinfo : EIATTR_KPARAM_INFO
	.align		4
.L_681:
        /*004c*/ 	.byte	0x04, 0x17
        /*004e*/ 	.short	(.L_683 - .L_682)
.L_682:
        /*0050*/ 	.word	0x00000000
        /*0054*/ 	.short	0x0003
        /*0056*/ 	.short	0x0020
        /*0058*/ 	.byte	0x00, 0xf0, 0x05, 0x00


	//----- nvinfo : EIATTR_KPARAM_INFO
	.align		4
.L_683:
        /*005c*/ 	.byte	0x04, 0x17
        /*005e*/ 	.short	(.L_685 - .L_684)
.L_684:
        /*0060*/ 	.word	0x00000000
        /*0064*/ 	.short	0x0002
        /*0066*/ 	.short	0x0008
        /*0068*/ 	.byte	0x00, 0xf0, 0x61, 0x00


	//----- nvinfo : EIATTR_KPARAM_INFO
	.align		4
.L_685:
        /*006c*/ 	.byte	0x04, 0x17
        /*006e*/ 	.short	(.L_687 - .L_686)
.L_686:
        /*0070*/ 	.word	0x00000000
        /*0074*/ 	.short	0x0001
        /*0076*/ 	.short	0x0004
        /*0078*/ 	.byte	0x00, 0xf0, 0x05, 0x00


	//----- nvinfo : EIATTR_KPARAM_INFO
	.align		4
.L_687:
        /*007c*/ 	.byte	0x04, 0x17
        /*007e*/ 	.short	(.L_689 - .L_688)
.L_688:
        /*0080*/ 	.word	0x00000000
        /*0084*/ 	.short	0x0000
        /*0086*/ 	.short	0x0000
        /*0088*/ 	.byte	0x00, 0xf0, 0x11, 0x00


	//----- nvinfo : EIATTR_MAXREG_COUNT
	.align		4
.L_689:
        /*008c*/ 	.byte	0x03, 0x1b
        /*008e*/ 	.short	0x00ff


	//----- nvinfo : EIATTR_EXTERNS
	.align		4
        /*0090*/ 	.byte	0x04, 0x0f
        /*0092*/ 	.short	(.L_691 - .L_690)


	//   ....[0]....
	.align		4
.L_690:
        /*0094*/ 	.word	index@(__assertfail)


	//----- nvinfo : EIATTR_MERCURY_ISA_VERSION
	.align		4
.L_691:
        /*0098*/ 	.byte	0x03, 0x5f
        /*009a*/ 	.short	0x0000


	//----- nvinfo : EIATTR_SYSCALL_OFFSETS
	.align		4
        /*009c*/ 	.byte	0x04, 0x46
        /*009e*/ 	.short	(.L_693 - .L_692)


	//   ....[0]....
.L_692:
        /*00a0*/ 	.word	0x00001080


	//   ....[1]....
        /*00a4*/ 	.word	0x000020d0


	//   ....[2]....
        /*00a8*/ 	.word	0x000031a0


	//   ....[3]....
        /*00ac*/ 	.word	0x000041f0


	//   ....[4]....
        /*00b0*/ 	.word	0x000052d0


	//   ....[5]....
        /*00b4*/ 	.word	0x00006310


	//   ....[6]....
        /*00b8*/ 	.word	0x000073d0


	//   ....[7]....
        /*00bc*/ 	.word	0x00008350


	//   ....[8]....
        /*00c0*/ 	.word	0x00009880


	//   ....[9]....
        /*00c4*/ 	.word	0x0000a8b0


	//   ....[10]....
        /*00c8*/ 	.word	0x0000b8a0


	//   ....[11]....
        /*00cc*/ 	.word	0x0000c890


	//----- nvinfo : EIATTR_EXIT_INSTR_OFFSETS
	.align		4
.L_693:
        /*00d0*/ 	.byte	0x04, 0x1c
        /*00d2*/ 	.short	(.L_695 - .L_694)


	//   ....[0]....
.L_694:
        /*00d4*/ 	.word	0x0000b960


	//   ....[1]....
        /*00d8*/ 	.word	0x0000ba90


	//   ....[2]....
        /*00dc*/ 	.word	0x0000bad0


	//   ....[3]....
        /*00e0*/ 	.word	0x0000bb70


	//   ....[4]....
        /*00e4*/ 	.word	0x0000bbb0


	//   ....[5]....
        /*00e8*/ 	.word	0x0000bbf0


	//   ....[6]....
        /*00ec*/ 	.word	0x0000bc80


	//   ....[7]....
        /*00f0*/ 	.word	0x0000bca0


	//   ....[8]....
        /*00f4*/ 	.word	0x0000bd40


	//   ....[9]....
        /*00f8*/ 	.word	0x0000bd90


	//   ....[10]....
        /*00fc*/ 	.word	0x0000bde0


	//   ....[11]....
        /*0100*/ 	.word	0x0000beb0


	//   ....[12]....
        /*0104*/ 	.word	0x0000bf10


	//   ....[13]....
        /*0108*/ 	.word	0x0000c0a0


	//   ....[14]....
        /*010c*/ 	.word	0x0000c200


	//   ....[15]....
        /*0110*/ 	.word	0x0000c240


	//   ....[16]....
        /*0114*/ 	.word	0x0000c300


	//   ....[17]....
        /*0118*/ 	.word	0x0000c480


	//   ....[18]....
        /*011c*/ 	.word	0x0000c600


	//   ....[19]....
        /*0120*/ 	.word	0x0000c760


	//   ....[20]....
        /*0124*/ 	.word	0x0000c8a0


	//   ....[21]....
        /*0128*/ 	.word	0x0000c8e0


	//   ....[22]....
        /*012c*/ 	.word	0x0000c920


	//----- nvinfo : EIATTR_MAX_THREADS
	.align		4
.L_695:
        /*0130*/ 	.byte	0x04, 0x05
        /*0132*/ 	.short	(.L_697 - .L_696)
.L_696:
        /*0134*/ 	.word	0x00000080
        /*0138*/ 	.word	0x00000001
        /*013c*/ 	.word	0x00000001


	//----- nvinfo : EIATTR_CRS_STACK_SIZE
	.align		4
.L_697:
        /*0140*/ 	.byte	0x04, 0x1e
        /*0142*/ 	.short	(.L_699 - .L_698)
.L_698:
        /*0144*/ 	.word	0x00000000
.L_699:


//--------------------- .nv.info._ZN2at6native18elementwise_kernelILi128ELi4EZNS0_22gpu_kernel_impl_nocastIZZZNS0_61_GLOBAL__N__132982cb_23_ActivationSiluKernel_cu_1520ed90_293620silu_backward_kernelERNS_18TensorIteratorBaseEENKUlvE_clEvENKUlvE1_clEvEUlN3c104HalfES9_E_EEvS5_RKT_EUliE_EEviT1_ --------------------------
	.section	.nv.info._ZN2at6native18elementwise_kernelILi128ELi4EZNS0_22gpu_kernel_impl_nocastIZZZNS0_61_GLOBAL__N__132982cb_23_ActivationSiluKernel_cu_1520ed90_293620silu_backward_kernelERNS_18TensorIteratorBaseEENKUlvE_clEvENKUlvE1_clEvEUlN3c104HalfES9_E_EEvS5_RKT_EUliE_EEviT1_,"",@"SHT_CUDA_INFO"
	.sectionflags	@""
	.align	4


	//----- nvinfo : EIATTR_CUDA_API_VERSION
	.align		4
        /*0000*/ 	.byte	0x04, 0x37
        /*0002*/ 	.short	(.L_701 - .L_700)
.L_700:
        /*0004*/ 	.word	0x00000082


	//----- nvinfo : EIATTR_SW2861232_WAR
	.align		4
.L_701:
        /*0008*/ 	.byte	0x01, 0x35
	.zero		2


	//----- nvinfo : EIATTR_PARAM_CBANK
	.align		4
        /*000c*/ 	.byte	0x04, 0x0a
        /*000e*/ 	.short	(.L_703 - .L_702)
	.align		4
.L_702:
        /*0010*/ 	.word	index@(.nv.constant0._ZN2at6native18elementwise_kernelILi128ELi4EZNS0_22gpu_kernel_impl_nocastIZZZNS0_61_GLOBAL__N__132982cb_23_ActivationSiluKernel_cu_1520ed90_293620silu_backward_kernelERNS_18TensorIteratorBaseEENKUlvE_clEvENKUlvE1_clEvEUlN3c104HalfES9_E_EEvS5_RKT_EUliE_EEviT1_)
        /*0014*/ 	.short	0x0160
        /*0016*/ 	.short	0x0290


	//----- nvinfo : EIATTR_CBANK_PARAM_SIZE
	.align		4
.L_703:
        /*0018*/ 	.byte	0x03, 0x19
        /*001a*/ 	.short	0x0290


	//----- nvinfo : EIATTR_KPARAM_INFO
	.align		4
        /*001c*/ 	.byte	0x04, 0x17
        /*001e*/ 	.short	(.L_705 - .L_704)
.L_704:
        /*0020*/ 	.word	0x00000000
        /*0024*/ 	.short	0x0001
        /*0026*/ 	.short	0x0008
        /*0028*/ 	.byte	0x00, 0xf0, 0x21, 0x0a


	//----- nvinfo : EIATTR_KPARAM_INFO
	.align		4
.L_705:
        /*002c*/ 	.byte	0x04, 0x17
        /*002e*/ 	.short	(.L_707 - .L_706)
.L_706:
        /*0030*/ 	.word	0x00000000
        /*0034*/ 	.short	0x0000
        /*0036*/ 	.short	0x0000
        /*0038*/ 	.byte	0x00, 0xf0, 0x11, 0x00


	//----- nvinfo : EIATTR_MAXREG_COUNT
	.align		4
.L_707:
        /*003c*/ 	.byte	0x03, 0x1b
        /*003e*/ 	.short	0x0080


	//----- nvinfo : EIATTR_MERCURY_ISA_VERSION
	.align		4
        /*0040*/ 	.byte	0x03, 0x5f
        /*0042*/ 	.short	0x0000


	//----- nvinfo : EIATTR_EXIT_INSTR_OFFSETS
	.align		4
        /*0044*/ 	.byte	0x04, 0x1c
        /*0046*/ 	.short	(.L_709 - .L_708)


	//   ....[0]....
.L_708:
        /*0048*/ 	.word	0x00003460


	//   ....[1]....
        /*004c*/ 	.word	0x00004580


	//----- nvinfo : EIATTR_MAX_THREADS
	.align		4
.L_709:
        /*0050*/ 	.byte	0x04, 0x05
        /*0052*/ 	.short	(.L_711 - .L_710)
.L_710:
        /*0054*/ 	.word	0x00000080
        /*0058*/ 	.word	0x00000001
        /*005c*/ 	.word	0x00000001


	//----- nvinfo : EIATTR_CRS_STACK_SIZE
	.align		4
.L_711:
        /*0060*/ 	.byte	0x04, 0x1e
        /*0062*/ 	.short	(.L_713 - .L_712)
.L_712:
        /*0064*/ 	.word	0x00000000
.L_713:


//--------------------- .nv.info._ZN2at6native27unrolled_elementwise_kernelIZZZNS0_61_GLOBAL__N__132982cb_23_ActivationSiluKernel_cu_1520ed90_293620silu_backward_kernelERNS_18TensorIteratorBaseEENKUlvE_clEvENKUlvE1_clEvEUlN3c104HalfES8_E_St5arrayIPcLm3EELi4E23TrivialOffsetCalculatorILi2EjESD_ILi1EjENS0_6memory15LoadWithoutCastENSG_16StoreWithoutCastEEEviT_T0_T2_T3_T4_T5_ --------------------------
	.section	.nv.info._ZN2at6native27unrolled_elementwise_kernelIZZZNS0_61_GLOBAL__N__132982cb_23_ActivationSiluKernel_cu_1520ed90_293620silu_backward_kernelERNS_18TensorIteratorBaseEENKUlvE_clEvENKUlvE1_clEvEUlN3c104HalfES8_E_St5arrayIPcLm3EELi4E23TrivialOffsetCalculatorILi2EjESD_ILi1EjENS0_6memory15LoadWithoutCastENSG_16StoreWithoutCastEEEviT_T0_T2_T3_T4_T5_,"",@"SHT_CUDA_INFO"
	.sectionflags	@""
	.align	4


	//----- nvinfo : EIATTR_CUDA_API_VERSION
	.align		4
        /*0000*/ 	.byte	0x04, 0x37
        /*0002*/ 	.short	(.L_715 - .L_714)
.L_714:
        /*0004*/ 	.word	0x00000082


	//----- nvinfo : EIATTR_SW2861232_WAR
	.align		4
.L_715:
        /*0008*/ 	.byte	0x01, 0x35
	.zero		2


	//----- nvinfo : EIATTR_PARAM_CBANK
	.align		4
        /*000c*/ 	.byte	0x04, 0x0a
        /*000e*/ 	.short	(.L_717 - .L_716)
	.align		4
.L_716:
        /*0010*/ 	.word	index@(.nv.constant0._ZN2at6native27unrolled_elementwise_kernelIZZZNS0_61_GLOBAL__N__132982cb_23_ActivationSiluKernel_cu_1520ed90_293620silu_backward_kernelERNS_18TensorIteratorBaseEENKUlvE_clEvENKUlvE1_clEvEUlN3c104HalfES8_E_St5arrayIPcLm3EELi4E23TrivialOffsetCalculatorILi2EjESD_ILi1EjENS0_6memory15LoadWithoutCastENSG_16StoreWithoutCastEEEviT_T0_T2_T3_T4_T5_)
        /*0014*/ 	.short	0x0160
        /*0016*/ 	.short	0x0024


	//----- nvinfo : EIATTR_CBANK_PARAM_SIZE
	.align		4
.L_717:
        /*0018*/ 	.byte	0x03, 0x19
        /*001a*/ 	.short	0x0024


	//----- nvinfo : EIATTR_KPARAM_INFO
	.align		4
        /*001c*/ 	.byte	0x04, 0x17
        /*001e*/ 	.short	(.L_719 - .L_718)
.L_718:
        /*0020*/ 	.word	0x00000000
        /*0024*/ 	.short	0x0006
        /*0026*/ 	.short	0x0023
        /*0028*/ 	.byte	0x00, 0xf0, 0x05, 0x00


	//----- nvinfo : EIATTR_KPARAM_INFO
	.align		4
.L_719:
        /*002c*/ 	.byte	0x04, 0x17
        /*002e*/ 	.short	(.L_721 - .L_720)
.L_720:
        /*0030*/ 	.word	0x00000000
        /*0034*/ 	.short	0x0005
        /*0036*/ 	.short	0x0022
        /*0038*/ 	.byte	0x00, 0xf0, 0x05, 0x00


	//----- nvinfo : EIATTR_KPARAM_INFO
	.align		4
.L_721:
        /*003c*/ 	.byte	0x04, 0x17
        /*003e*/ 	.short	(.L_723 - .L_722)
.L_722:
        /*0040*/ 	.word	0x00000000
        /*0044*/ 	.short	0x0004
        /*0046*/ 	.short	0x0021
        /*0048*/ 	.byte	0x00, 0xf0, 0x05, 0x00


	//----- nvinfo : EIATTR_KPARAM_INFO
	.align		4
.L_723:
        /*004c*/ 	.byte	0x04, 0x17
        /*004e*/ 	.short	(.L_725 - .L_724)
.L_724:
        /*0050*/ 	.word	0x00000000
        /*0054*/ 	.short	0x0003
        /*0056*/ 	.short	0x0020
        /*0058*/ 	.byte	0x00, 0xf0, 0x05, 0x00


	//----- nvinfo : EIATTR_KPARAM_INFO
	.align		4
.L_725:
        /*005c*/ 	.byte	0x04, 0x17
        /*005e*/ 	.short	(.L_727 - .L_726)
.L_726:
        /*0060*/ 	.word	0x00000000
        /*0064*/ 	.short	0x0002
        /*0066*/ 	.short	0x0008
        /*0068*/ 	.byte	0x00, 0xf0, 0x61, 0x00


	//----- nvinfo : EIATTR_KPARAM_INFO
	.align		4
.L_727:
        /*006c*/ 	.byte	0x04, 0x17
        /*006e*/ 	.short	(.L_729 - .L_728)
.L_728:
        /*0070*/ 	.word	0x00000000
        /*0074*/ 	.short	0x0001
        /*0076*/ 	.short	0x0004
        /*0078*/ 	.byte	0x00, 0xf0, 0x05, 0x00


	//----- nvinfo : EIATTR_KPARAM_INFO
	.align		4
.L_729:
        /*007c*/ 	.byte	0x04, 0x17
        /*007e*/ 	.short	(.L_731 - .L_730)
.L_730:
        /*0080*/ 	.word	0x00000000
        /*0084*/ 	.short	0x0000
        /*0086*/ 	.short	0x0000
        /*0088*/ 	.byte	0x00, 0xf0, 0x11, 0x00


	//----- nvinfo : EIATTR_MAXREG_COUNT
	.align		4
.L_731:
        /*008c*/ 	.byte	0x03, 0x1b
        /*008e*/ 	.short	0x00ff


	//----- nvinfo : EIATTR_MERCURY_ISA_VERSION
	.align		4
        /*0090*/ 	.byte	0x03, 0x5f
        /*0092*/ 	.short	0x0000


	//----- nvinfo : EIATTR_EXIT_INSTR_OFFSETS
	.align		4
        /*0094*/ 	.byte	0x04, 0x1c
        /*0096*/ 	.short	(.L_733 - .L_732)


	//   ....[0]....
.L_732:
        /*0098*/ 	.word	0x00000820


	//   ....[1]....
        /*009c*/ 	.word	0x00000870


	//----- nvinfo : EIATTR_MAX_THREADS
	.align		4
.L_733:
        /*00a0*/ 	.byte	0x04, 0x05
        /*00a2*/ 	.short	(.L_735 - .L_734)
.L_734:
        /*00a4*/ 	.word	0x00000080
        /*00a8*/ 	.word	0x00000001
        /*00ac*/ 	.word	0x00000001


	//----- nvinfo : EIATTR_CRS_STACK_SIZE
	.align		4
.L_735:
        /*00b0*/ 	.byte	0x04, 0x1e
        /*00b2*/ 	.short	(.L_737 - .L_736)
.L_736:
        /*00b4*/ 	.word	0x00000000
.L_737:


//--------------------- .nv.info._ZN2at6native29vectorized_elementwise_kernelILi2EZZZNS0_61_GLOBAL__N__132982cb_23_ActivationSiluKernel_cu_1520ed90_293620silu_backward_kernelERNS_18TensorIteratorBaseEENKUlvE_clEvENKUlvE1_clEvEUlN3c104HalfES8_E_St5arrayIPcLm3EEEEviT0_T1_ --------------------------
	.section	.nv.info._ZN2at6native29vectorized_elementwise_kernelILi2EZZZNS0_61_GLOBAL__N__132982cb_23_ActivationSiluKernel_cu_1520ed90_293620silu_backward_kernelERNS_18TensorIteratorBaseEENKUlvE_clEvENKUlvE1_clEvEUlN3c104HalfES8_E_St5arrayIPcLm3EEEEviT0_T1_,"",@"SHT_CUDA_INFO"
	.sectionflags	@""
	.align	4


	//----- nvinfo : EIATTR_CUDA_API_VERSION
	.align		4
        /*0000*/ 	.byte	0x04, 0x37
        /*0002*/ 	.short	(.L_739 - .L_738)
.L_738:
        /*0004*/ 	.word	0x00000082


	//----- nvinfo : EIATTR_SW2861232_WAR
	.align		4
.L_739:
        /*0008*/ 	.byte	0x01, 0x35
	.zero		2


	//----- nvinfo : EIATTR_PARAM_CBANK
	.align		4
        /*000c*/ 	.byte	0x04, 0x0a
        /*000e*/ 	.short	(.L_741 - .L_740)
	.align		4
.L_740:
        /*0010*/ 	.word	index@(.nv.constant0._ZN2at6native29vectorized_elementwise_kernelILi2EZZZNS0_61_GLOBAL__N__132982cb_23_ActivationSiluKernel_cu_1520ed90_293620silu_backward_kernelERNS_18TensorIteratorBaseEENKUlvE_clEvENKUlvE1_clEvEUlN3c104HalfES8_E_St5arrayIPcLm3EEEEviT0_T1_)
        /*0014*/ 	.short	0x0160
        /*0016*/ 	.short	0x0020


	//----- nvinfo : EIATTR_CBANK_PARAM_SIZE
	.align		4
.L_741:
        /*0018*/ 	.byte	0x03, 0x19
        /*001a*/ 	.short	0x0020


	//----- nvinfo : EIATTR_KPARAM_INFO
	.align		4
        /*001c*/ 	.byte	0x04, 0x17
        /*001e*/ 	.short	(.L_743 - .L_742)
.L_742:
        /*0020*/ 	.word	0x00000000
        /*0024*/ 	.short	0x0002
        /*0026*/ 	.short	0x0008
        /*0028*/ 	.byte	0x00, 0xf0, 0x61, 0x00


	//----- nvinfo : EIATTR_KPARAM_INFO
	.align		4
.L_743:
        /*002c*/ 	.byte	0x04, 0x17
        /*002e*/ 	.short	(.L_745 - .L_744)
.L_744:
        /*0030*/ 	.word	0x00000000
        /*0034*/ 	.short	0x0001
        /*0036*/ 	.short	0x0004
        /*0038*/ 	.byte	0x00, 0xf0, 0x05, 0x00


	//----- nvinfo : EIATTR_KPARAM_INFO
	.align		4
.L_745:
        /*003c*/ 	.byte	0x04, 0x17
        /*003e*/ 	.short	(.L_747 - .L_746)
.L_746:
        /*0040*/ 	.word	0x00000000
        /*0044*/ 	.short	0x0000
        /*0046*/ 	.short	0x0000
        /*0048*/ 	.byte	0x00, 0xf0, 0x11, 0x00


	//----- nvinfo : EIATTR_MAXREG_COUNT
	.align		4
.L_747:
        /*004c*/ 	.byte	0x03, 0x1b
        /*004e*/ 	.short	0x00ff


	//----- nvinfo : EIATTR_MERCURY_ISA_VERSION
	.align		4
        /*0050*/ 	.byte	0x03, 0x5f
        /*0052*/ 	.short	0x0000


	//----- nvinfo : EIATTR_EXIT_INSTR_OFFSETS
	.align		4
        /*0054*/ 	.byte	0x04, 0x1c
        /*0056*/ 	.short	(.L_749 - .L_748)


	//   ....[0]....
.L_748:
        /*0058*/ 	.word	0x000006f0


	//   ....[1]....
        /*005c*/ 	.word	0x00001760


	//   ....[2]....
        /*0060*/ 	.word	0x000017b0


	//----- nvinfo : EIATTR_MAX_THREADS
	.align		4
.L_749:
        /*0064*/ 	.byte	0x04, 0x05
        /*0066*/ 	.short	(.L_751 - .L_750)
.L_750:
        /*0068*/ 	.word	0x00000080
        /*006c*/ 	.word	0x00000001
        /*0070*/ 	.word	0x00000001


	//----- nvinfo : EIATTR_CRS_STACK_SIZE
	.align		4
.L_751:
        /*0074*/ 	.byte	0x04, 0x1e
        /*0076*/ 	.short	(.L_753 - .L_752)
.L_752:
        /*0078*/ 	.word	0x00000000
.L_753:


//--------------------- .nv.info._ZN2at6native29vectorized_elementwise_kernelILi4EZZZNS0_61_GLOBAL__N__132982cb_23_ActivationSiluKernel_cu_1520ed90_293620silu_backward_kernelERNS_18TensorIteratorBaseEENKUlvE_clEvENKUlvE1_clEvEUlN3c104HalfES8_E_St5arrayIPcLm3EEEEviT0_T1_ --------------------------
	.section	.nv.info._ZN2at6native29vectorized_elementwise_kernelILi4EZZZNS0_61_GLOBAL__N__132982cb_23_ActivationSiluKernel_cu_1520ed90_293620silu_backward_kernelERNS_18TensorIteratorBaseEENKUlvE_clEvENKUlvE1_clEvEUlN3c104HalfES8_E_St5arrayIPcLm3EEEEviT0_T1_,"",@"SHT_CUDA_INFO"
	.sectionflags	@""
	.align	4


	//----- nvinfo : EIATTR_CUDA_API_VERSION
	.align		4
        /*0000*/ 	.byte	0x04, 0x37
        /*0002*/ 	.short	(.L_755 - .L_754)
.L_754:
        /*0004*/ 	.word	0x00000082


	//----- nvinfo : EIATTR_SW2861232_WAR
	.align		4
.L_755:
        /*0008*/ 	.byte	0x01, 0x35
	.zero		2


	//----- nvinfo : EIATTR_PARAM_CBANK
	.align		4
        /*000c*/ 	.byte	0x04, 0x0a
        /*000e*/ 	.short	(.L_757 - .L_756)
	.align		4
.L_756:
        /*0010*/ 	.word	index@(.nv.constant0._ZN2at6native29vectorized_elementwise_kernelILi4EZZZNS0_61_GLOBAL__N__132982cb_23_ActivationSiluKernel_cu_1520ed90_293620silu_backward_kernelERNS_18TensorIteratorBaseEENKUlvE_clEvENKUlvE1_clEvEUlN3c104HalfES8_E_St5arrayIPcLm3EEEEviT0_T1_)
        /*0014*/ 	.short	0x0160
        /*0016*/ 	.short	0x0020


	//----- nvinfo : EIATTR_CBANK_PARAM_SIZE
	.align		4
.L_757:
        /*0018*/ 	.byte	0x03, 0x19
        /*001a*/ 	.short	0x0020


	//----- nvinfo : EIATTR_KPARAM_INFO
	.align		4
        /*001c*/ 	.byte	0x04, 0x17
        /*001e*/ 	.short	(.L_759 - .L_758)
.L_758:
        /*0020*/ 	.word	0x00000000
        /*0024*/ 	.short	0x0002
        /*0026*/ 	.short	0x0008
        /*0028*/ 	.byte	0x00, 0xf0, 0x61, 0x00


	//----- nvinfo : EIATTR_KPARAM_INFO
	.align		4
.L_759:
        /*002c*/ 	.byte	0x04, 0x17
        /*002e*/ 	.short	(.L_761 - .L_760)
.L_760:
        /*0030*/ 	.word	0x00000000
        /*0034*/ 	.short	0x0001
        /*0036*/ 	.short	0x0004
        /*0038*/ 	.byte	0x00, 0xf0, 0x05, 0x00


	//----- nvinfo : EIATTR_KPARAM_INFO
	.align		4
.L_761:
        /*003c*/ 	.byte	0x04, 0x17
        /*003e*/ 	.short	(.L_763 - .L_762)
.L_762:
        /*0040*/ 	.word	0x00000000
        /*0044*/ 	.short	0x0000
        /*0046*/ 	.short	0x0000
        /*0048*/ 	.byte	0x00, 0xf0, 0x11, 0x00


	//----- nvinfo : EIATTR_MAXREG_COUNT
	.align		4
.L_763:
        /*004c*/ 	.byte	0x03, 0x1b
        /*004e*/ 	.short	0x00ff


	//----- nvinfo : EIATTR_MERCURY_ISA_VERSION
	.align		4
        /*0050*/ 	.byte	0x03, 0x5f
        /*0052*/ 	.short	0x0000


	//----- nvinfo : EIATTR_EXIT_INSTR_OFFSETS
	.align		4
        /*0054*/ 	.byte	0x04, 0x1c
        /*0056*/ 	.short	(.L_765 - .L_764)


	//   ....[0]....
.L_764:
        /*0058*/ 	.word	0x00000690


	//   ....[1]....
        /*005c*/ 	.word	0x00001700


	//   ....[2]....
        /*0060*/ 	.word	0x00001750


	//----- nvinfo : EIATTR_MAX_THREADS
	.align		4
.L_765:
        /*0064*/ 	.byte	0x04, 0x05
        /*0066*/ 	.short	(.L_767 - .L_766)
.L_766:
        /*0068*/ 	.word	0x00000080
        /*006c*/ 	.word	0x00000001
        /*0070*/ 	.word	0x00000001


	//----- nvinfo : EIATTR_CRS_STACK_SIZE
	.align		4
.L_767:
        /*0074*/ 	.byte	0x04, 0x1e
        /*0076*/ 	.short	(.L_769 - .L_768)
.L_768:
        /*0078*/ 	.word	0x00000000
.L_769:


//--------------------- .nv.info._ZN2at6native29vectorized_elementwise_kernelILi8EZZZNS0_61_GLOBAL__N__132982cb_23_ActivationSiluKernel_cu_1520ed90_293620silu_backward_kernelERNS_18TensorIteratorBaseEENKUlvE_clEvENKUlvE1_clEvEUlN3c104HalfES8_E_St5arrayIPcLm3EEEEviT0_T1_ --------------------------
	.section	.nv.info._ZN2at6native29vectorized_elementwise_kernelILi8EZZZNS0_61_GLOBAL__N__132982cb_23_ActivationSiluKernel_cu_1520ed90_293620silu_backward_kernelERNS_18TensorIteratorBaseEENKUlvE_clEvENKUlvE1_clEvEUlN3c104HalfES8_E_St5arrayIPcLm3EEEEviT0_T1_,"",@"SHT_CUDA_INFO"
	.sectionflags	@""
	.align	4


	//----- nvinfo : EIATTR_CUDA_API_VERSION
	.align		4
        /*0000*/ 	.byte	0x04, 0x37
        /*0002*/ 	.short	(.L_771 - .L_770)
.L_770:
        /*0004*/ 	.word	0x00000082


	//----- nvinfo : EIATTR_SW2861232_WAR
	.align		4
.L_771:
        /*0008*/ 	.byte	0x01, 0x35
	.zero		2


	//----- nvinfo : EIATTR_PARAM_CBANK
	.align		4
        /*000c*/ 	.byte	0x04, 0x0a
        /*000e*/ 	.short	(.L_773 - .L_772)
	.align		4
.L_772:
        /*0010*/ 	.word	index@(.nv.constant0._ZN2at6native29vectorized_elementwise_kernelILi8EZZZNS0_61_GLOBAL__N__132982cb_23_ActivationSiluKernel_cu_1520ed90_293620silu_backward_kernelERNS_18TensorIteratorBaseEENKUlvE_clEvENKUlvE1_clEvEUlN3c104HalfES8_E_St5arrayIPcLm3EEEEviT0_T1_)
        /*0014*/ 	.short	0x0160
        /*0016*/ 	.short	0x0020


	//----- nvinfo : EIATTR_CBANK_PARAM_SIZE
	.align		4
.L_773:
        /*0018*/ 	.byte	0x03, 0x19
        /*001a*/ 	.short	0x0020


	//----- nvinfo : EIATTR_KPARAM_INFO
	.align		4
        /*001c*/ 	.byte	0x04, 0x17
        /*001e*/ 	.short	(.L_775 - .L_774)
.L_774:
        /*0020*/ 	.word	0x00000000
        /*0024*/ 	.short	0x0002
        /*0026*/ 	.short	0x0008
        /*0028*/ 	.byte	0x00, 0xf0, 0x61, 0x00


	//----- nvinfo : EIATTR_KPARAM_INFO
	.align		4
.L_775:
        /*002c*/ 	.byte	0x04, 0x17
        /*002e*/ 	.short	(.L_777 - .L_776)
.L_776:
        /*0030*/ 	.word	0x00000000
        /*0034*/ 	.short	0x0001
        /*0036*/ 	.short	0x0004
        /*0038*/ 	.byte	0x00, 0xf0, 0x05, 0x00


	//----- nvinfo : EIATTR_KPARAM_INFO
	.align		4
.L_777:
        /*003c*/ 	.byte	0x04, 0x17
        /*003e*/ 	.short	(.L_779 - .L_778)
.L_778:
        /*0040*/ 	.word	0x00000000
        /*0044*/ 	.short	0x0000
        /*0046*/ 	.short	0x0000
        /*0048*/ 	.byte	0x00, 0xf0, 0x11, 0x00


	//----- nvinfo : EIATTR_MAXREG_COUNT
	.align		4
.L_779:
        /*004c*/ 	.byte	0x03, 0x1b
        /*004e*/ 	.short	0x00ff


	//----- nvinfo : EIATTR_MERCURY_ISA_VERSION
	.align		4
        /*0050*/ 	.byte	0x03, 0x5f
        /*0052*/ 	.short	0x0000


	//----- nvinfo : EIATTR_EXIT_INSTR_OFFSETS
	.align		4
        /*0054*/ 	.byte	0x04, 0x1c
        /*0056*/ 	.short	(.L_781 - .L_780)


	//   ....[0]....
.L_780:
        /*0058*/ 	.word	0x00000010


	//----- nvinfo : EIATTR_MAX_THREADS
	.align		4
.L_781:
        /*005c*/ 	.byte	0x04, 0x05
        /*005e*/ 	.short	(.L_783 - .L_782)
.L_782:
        /*0060*/ 	.word	0x00000080
        /*0064*/ 	.word	0x00000001
        /*0068*/ 	.word	0x00000001
.L_783:


//--------------------- .nv.info._ZN2at6native18elementwise_kernelILi128ELi4EZNS0_15gpu_kernel_implIZZZNS0_61_GLOBAL__N__132982cb_23_ActivationSiluKernel_cu_1520ed90_293620silu_backward_kernelERNS_18TensorIteratorBaseEENKUlvE_clEvENKUlvE0_clEvEUlffE_EEvS5_RKT_EUliE_EEviT1_ --------------------------
	.section	.nv.info._ZN2at6native18elementwise_kernelILi128ELi4EZNS0_15gpu_kernel_implIZZZNS0_61_GLOBAL__N__132982cb_23_ActivationSiluKernel_cu_1520ed90_293620silu_backward_kernelERNS_18TensorIteratorBaseEENKUlvE_clEvENKUlvE0_clEvEUlffE_EEvS5_RKT_EUliE_EEviT1_,"",@"SHT_CUDA_INFO"
	.sectionflags	@""
	.align	4


	//----- nvinfo : EIATTR_CUDA_API_VERSION
	.align		4
        /*0000*/ 	.byte	0x04, 0x37
        /*0002*/ 	.short	(.L_785 - .L_784)
.L_784:
        /*0004*/ 	.word	0x00000082


	//----- nvinfo : EIATTR_SW2861232_WAR
	.align		4
.L_785:
        /*0008*/ 	.byte	0x01, 0x35
	.zero		2


	//----- nvinfo : EIATTR_PARAM_CBANK
	.align		4
        /*000c*/ 	.byte	0x04, 0x0a
        /*000e*/ 	.short	(.L_787 - .L_786)
	.align		4
.L_786:
        /*0010*/ 	.word	index@(.nv.constant0._ZN2at6native18elementwise_kernelILi128ELi4EZNS0_15gpu_kernel_implIZZZNS0_61_GLOBAL__N__132982cb_23_ActivationSiluKernel_cu_1520ed90_293620silu_backward_kernelERNS_18TensorIteratorBaseEENKUlvE_clEvENKUlvE0_clEvEUlffE_EEvS5_RKT_EUliE_EEviT1_)
        /*0014*/ 	.short	0x0160
        /*0016*/ 	.short	0x0290


	//----- nvinfo : EIATTR_CBANK_PARAM_SIZE
	.align		4
.L_787:
        /*0018*/ 	.byte	0x03, 0x19
        /*001a*/ 	.short	0x0290


	//----- nvinfo : EIATTR_KPARAM_INFO
	.align		4
        /*001c*/ 	.byte	0x04, 0x17
        /*001e*/ 	.short	(.L_789 - .L_788)
.L_788:
        /*0020*/ 	.word	0x00000000
        /*0024*/ 	.short	0x0001
        /*0026*/ 	.short	0x0008
        /*0028*/ 	.byte	0x00, 0xf0, 0x21, 0x0a


	//----- nvinfo : EIATTR_KPARAM_INFO
	.align		4
.L_789:
        /*002c*/ 	.byte	0x04, 0x17
        /*002e*/ 	.short	(.L_791 - .L_790)
.L_790:
        /*0030*/ 	.word	0x00000000
        /*0034*/ 	.short	0x0000
        /*0036*/ 	.short	0x0000
        /*0038*/ 	.byte	0x00, 0xf0, 0x11, 0x00


	//----- nvinfo : EIATTR_MAXREG_COUNT
	.align		4
.L_791:
        /*003c*/ 	.byte	0x03, 0x1b
        /*003e*/ 	.short	0x0080


	//----- nvinfo : EIATTR_EXTERNS
	.align		4
        /*0040*/ 	.byte	0x04, 0x0f
        /*0042*/ 	.short	(.L_793 - .L_792)


	//   ....[0]....
	.align		4
.L_792:
        /*0044*/ 	.word	index@(__assertfail)


	//----- nvinfo : EIATTR_MERCURY_ISA_VERSION
	.align		4
.L_793:
        /*0048*/ 	.byte	0x03, 0x5f
        /*004a*/ 	.short	0x0000


	//----- nvinfo : EIATTR_SYSCALL_OFFSETS
	.align		4
        /*004c*/ 	.byte	0x04, 0x46
        /*004e*/ 	.short	(.L_795 - .L_794)


	//   ....[0]....
.L_794:
        /*0050*/ 	.word	0x00001e00


	//   ....[1]....
        /*0054*/ 	.word	0x00002c00


	//   ....[2]....
        /*0058*/ 	.word	0x00003b00


	//   ....[3]....
        /*005c*/ 	.word	0x00005950


	//   ....[4]....
        /*0060*/ 	.word	0x00006750


	//   ....[5]....
        /*0064*/ 	.word	0x00007650


	//   ....[6]....
        /*0068*/ 	.word	0x00009470


	//   ....[7]....
        /*006c*/ 	.word	0x0000a270


	//   ....[8]....
        /*0070*/ 	.word	0x0000b170


	//   ....[9]....
        /*0074*/ 	.word	0x0000cfa0


	//   ....[10]....
        /*0078*/ 	.word	0x0000dda0


	//   ....[11]....
        /*007c*/ 	.word	0x0000eca0


	//----- nvinfo : EIATTR_EXIT_INSTR_OFFSETS
	.align		4
.L_795:
        /*0080*/ 	.byte	0x04, 0x1c
        /*0082*/ 	.short	(.L_797 - .L_796)


	//   ....[0]....
.L_796:
        /*0084*/ 	.word	0x0000b210


	//   ....[1]....
        /*0088*/ 	.word	0x0000df90


	//   ....[2]....
        /*008c*/ 	.word	0x0000dfd0


	//   ....[3]....
        /*0090*/ 	.word	0x0000e060


	//   ....[4]....
        /*0094*/ 	.word	0x0000e090


	//   ....[5]....
        /*0098*/ 	.word	0x0000e0c0


	//   ....[6]....
        /*009c*/ 	.word	0x0000e140


	//   ....[7]....
        /*00a0*/ 	.word	0x0000e170


	//   ....[8]....
        /*00a4*/ 	.word	0x0000e200


	//   ....[9]....
        /*00a8*/ 	.word	0x0000e240


	//   ....[10]....
        /*00ac*/ 	.word	0x0000e280


	//   ....[11]....
        /*00b0*/ 	.word	0x0000e340


	//   ....[12]....
        /*00b4*/ 	.word	0x0000e390


	//   ....[13]....
        /*00b8*/ 	.word	0x0000e510


	//   ....[14]....
        /*00bc*/ 	.word	0x0000e660


	//   ....[15]....
        /*00c0*/ 	.word	0x0000e690


	//   ....[16]....
        /*00c4*/ 	.word	0x0000e740


	//   ....[17]....
        /*00c8*/ 	.word	0x0000e8b0


	//   ....[18]....
        /*00cc*/ 	.word	0x0000ea20


	//   ....[19]....
        /*00d0*/ 	.word	0x0000eb70


	//   ....[20]....
        /*00d4*/ 	.word	0x0000ecb0


	//   ....[21]....
        /*00d8*/ 	.word	0x0000ece0


	//   ....[22]....
        /*00dc*/ 	.word	0x0000ed10


	//----- nvinfo : EIATTR_MAX_THREADS
	.align		4
.L_797:
        /*00e0*/ 	.byte	0x04, 0x05
        /*00e2*/ 	.short	(.L_799 - .L_798)
.L_798:
        /*00e4*/ 	.word	0x00000080
        /*00e8*/ 	.word	0x00000001
        /*00ec*/ 	.word	0x00000001


	//----- nvinfo : EIATTR_CRS_STACK_SIZE
	.align		4
.L_799:
        /*00f0*/ 	.byte	0x04, 0x1e
        /*00f2*/ 	.short	(.L_801 - .L_800)
.L_800:
        /*00f4*/ 	.word	0x00000000
.L_801:


//--------------------- .nv.info._ZN2at6native27unrolled_elementwise_kernelIZZZNS0_61_GLOBAL__N__132982cb_23_ActivationSiluKernel_cu_1520ed90_293620silu_backward_kernelERNS_18TensorIteratorBaseEENKUlvE_clEvENKUlvE0_clEvEUlffE_St5arrayIPcLm3EELi4E23TrivialOffsetCalculatorILi2EjESB_ILi1EjENS0_6memory12LoadWithCastILi2EEENSE_13StoreWithCastILi1EEEEEviT_T0_T2_T3_T4_T5_ --------------------------
	.section	.nv.info._ZN2at6native27unrolled_elementwise_kernelIZZZNS0_61_GLOBAL__N__132982cb_23_ActivationSiluKernel_cu_1520ed90_293620silu_backward_kernelERNS_18TensorIteratorBaseEENKUlvE_clEvENKUlvE0_clEvEUlffE_St5arrayIPcLm3EELi4E23TrivialOffsetCalculatorILi2EjESB_ILi1EjENS0_6memory12LoadWithCastILi2EEENSE_13StoreWithCastILi1EEEEEviT_T0_T2_T3_T4_T5_,"",@"SHT_CUDA_INFO"
	.sectionflags	@""
	.align	4


	//----- nvinfo : EIATTR_CUDA_API_VERSION
	.align		4
        /*0000*/ 	.byte	0x04, 0x37
        /*0002*/ 	.short	(.L_803 - .L_802)
.L_802:
        /*0004*/ 	.word	0x00000082


	//----- nvinfo : EIATTR_SW2861232_WAR
	.align		4
.L_803:
        /*0008*/ 	.byte	0x01, 0x35
	.zero		2


	//----- nvinfo : EIATTR_PARAM_CBANK
	.align		4
        /*000c*/ 	.byte	0x04, 0x0a
        /*000e*/ 	.short	(.L_805 - .L_804)
	.align		4
.L_804:
        /*0010*/ 	.word	index@(.nv.constant0._ZN2at6native27unrolled_elementwise_kernelIZZZNS0_61_GLOBAL__N__132982cb_23_ActivationSiluKernel_cu_1520ed90_293620silu_backward_kernelERNS_18TensorIteratorBaseEENKUlvE_clEvENKUlvE0_clEvEUlffE_St5arrayIPcLm3EELi4E23TrivialOffsetCalculatorILi2EjESB_ILi1EjENS0_6memory12LoadWithCastILi2EEENSE_13StoreWithCastILi1EEEEEviT_T0_T2_T3_T4_T5_)
        /*0014*/ 	.short	0x0160
        /*0016*/ 	.short	0x0038


	//----- nvinfo : EIATTR_CBANK_PARAM_SIZE
	.align		4
.L_805:
        /*0018*/ 	.byte	0x03, 0x19
        /*001a*/ 	.short	0x0038


	//----- nvinfo : EIATTR_KPARAM_INFO
	.align		4
        /*001c*/ 	.byte	0x04, 0x17
        /*001e*/ 	.short	(.L_807 - .L_806)
.L_806:
        /*0020*/ 	.word	0x00000000
        /*0024*/ 	.short	0x0006
        /*0026*/ 	.short	0x0030
        /*0028*/ 	.byte	0x00, 0xf0, 0x21, 0x00


	//----- nvinfo : EIATTR_KPARAM_INFO
	.align		4
.L_807:
        /*002c*/ 	.byte	0x04, 0x17
        /*002e*/ 	.short	(.L_809 - .L_808)
.L_808:
        /*0030*/ 	.word	0x00000000
        /*0034*/ 	.short	0x0005
        /*0036*/ 	.short	0x0024
        /*0038*/ 	.byte	0x00, 0xf0, 0x31, 0x00


	//----- nvinfo : EIATTR_KPARAM_INFO
	.align		4
.L_809:
        /*003c*/ 	.byte	0x04, 0x17
        /*003e*/ 	.short	(.L_811 - .L_810)
.L_810:
        /*0040*/ 	.word	0x00000000
        /*0044*/ 	.short	0x0004
        /*0046*/ 	.short	0x0021
        /*0048*/ 	.byte	0x00, 0xf0, 0x05, 0x00


	//----- nvinfo : EIATTR_KPARAM_INFO
	.align		4
.L_811:
        /*004c*/ 	.byte	0x04, 0x17
        /*004e*/ 	.short	(.L_813 - .L_812)
.L_812:
        /*0050*/ 	.word	0x00000000
        /*0054*/ 	.short	0x0003
        /*0056*/ 	.short	0x0020
        /*0058*/ 	.byte	0x00, 0xf0, 0x05, 0x00


	//----- nvinfo : EIATTR_KPARAM_INFO
	.align		4
.L_813:
        /*005c*/ 	.byte	0x04, 0x17
        /*005e*/ 	.short	(.L_815 - .L_814)
.L_814:
        /*0060*/ 	.word	0x00000000
        /*0064*/ 	.short	0x0002
        /*0066*/ 	.short	0x0008
        /*0068*/ 	.byte	0x00, 0xf0, 0x61, 0x00


	//----- nvinfo : EIATTR_KPARAM_INFO
	.align		4
.L_815:
        /*006c*/ 	.byte	0x04, 0x17
        /*006e*/ 	.short	(.L_817 - .L_816)
.L_816:
        /*0070*/ 	.word	0x00000000
        /*0074*/ 	.short	0x0001
        /*0076*/ 	.short	0x0004
        /*0078*/ 	.byte	0x00, 0xf0, 0x05, 0x00


	//----- nvinfo : EIATTR_KPARAM_INFO
	.align		4
.L_817:
        /*007c*/ 	.byte	0x04, 0x17
        /*007e*/ 	.short	(.L_819 - .L_818)
.L_818:
        /*0080*/ 	.word	0x00000000
        /*0084*/ 	.short	0x0000
        /*0086*/ 	.short	0x0000
        /*0088*/ 	.byte	0x00, 0xf0, 0x11, 0x00


	//----- nvinfo : EIATTR_MAXREG_COUNT
	.align		4
.L_819:
        /*008c*/ 	.byte	0x03, 0x1b
        /*008e*/ 	.short	0x00ff


	//----- nvinfo : EIATTR_EXTERNS
	.align		4
        /*0090*/ 	.byte	0x04, 0x0f
        /*0092*/ 	.short	(.L_821 - .L_820)


	//   ....[0]....
	.align		4
.L_820:
        /*0094*/ 	.word	index@(__assertfail)


	//----- nvinfo : EIATTR_MERCURY_ISA_VERSION
	.align		4
.L_821:
        /*0098*/ 	.byte	0x03, 0x5f
        /*009a*/ 	.short	0x0000


	//----- nvinfo : EIATTR_SYSCALL_OFFSETS
	.align		4
        /*009c*/ 	.byte	0x04, 0x46
        /*009e*/ 	.short	(.L_823 - .L_822)


	//   ....[0]....
.L_822:
        /*00a0*/ 	.word	0x00000e60


	//   ....[1]....
        /*00a4*/ 	.word	0x00001c60


	//   ....[2]....
        /*00a8*/ 	.word	0x00002ae0


	//   ....[3]....
        /*00ac*/ 	.word	0x000038e0


	//   ....[4]....
        /*00b0*/ 	.word	0x00004760


	//   ....[5]....
        /*00b4*/ 	.word	0x00005560


	//   ....[6]....
        /*00b8*/ 	.word	0x000063d0


	//   ....[7]....
        /*00bc*/ 	.word	0x000071a0


	//   ....[8]....
        /*00c0*/ 	.word	0x00008420


	//   ....[9]....
        /*00c4*/ 	.word	0x00009330


	//   ....[10]....
        /*00c8*/ 	.word	0x0000a200


	//   ....[11]....
        /*00cc*/ 	.word	0x0000b0d0


	//----- nvinfo : EIATTR_EXIT_INSTR_OFFSETS
	.align		4
.L_823:
        /*00d0*/ 	.byte	0x04, 0x1c
        /*00d2*/ 	.short	(.L_825 - .L_824)


	//   ....[0]....
.L_824:
        /*00d4*/ 	.word	0x0000a2a0


	//   ....[1]....
        /*00d8*/ 	.word	0x0000a3c0


	//   ....[2]....
        /*00dc*/ 	.word	0x0000a400


	//   ....[3]....
        /*00e0*/ 	.word	0x0000a490


	//   ....[4]....
        /*00e4*/ 	.word	0x0000a4c0


	//   ....[5]....
        /*00e8*/ 	.word	0x0000a4f0


	//   ....[6]....
        /*00ec*/ 	.word	0x0000a570


	//   ....[7]....
        /*00f0*/ 	.word	0x0000a5a0


	//   ....[8]....
        /*00f4*/ 	.word	0x0000a630


	//   ....[9]....
        /*00f8*/ 	.word	0x0000a670


	//   ....[10]....
        /*00fc*/ 	.word	0x0000a6b0


	//   ....[11]....
        /*0100*/ 	.word	0x0000a770


	//   ....[12]....
        /*0104*/ 	.word	0x0000a7c0


	//   ....[13]....
        /*0108*/ 	.word	0x0000a940


	//   ....[14]....
        /*010c*/ 	.word	0x0000aa90


	//   ....[15]....
        /*0110*/ 	.word	0x0000aac0


	//   ....[16]....
        /*0114*/ 	.word	0x0000ab70


	//   ....[17]....
        /*0118*/ 	.word	0x0000ace0


	//   ....[18]....
        /*011c*/ 	.word	0x0000ae50


	//   ....[19]....
        /*0120*/ 	.word	0x0000afa0


	//   ....[20]....
        /*0124*/ 	.word	0x0000b0e0


	//   ....[21]....
        /*0128*/ 	.word	0x0000b110


	//   ....[22]....
        /*012c*/ 	.word	0x0000b140


	//----- nvinfo : EIATTR_MAX_THREADS
	.align		4
.L_825:
        /*0130*/ 	.byte	0x04, 0x05
        /*0132*/ 	.short	(.L_827 - .L_826)
.L_826:
        /*0134*/ 	.word	0x00000080
        /*0138*/ 	.word	0x00000001
        /*013c*/ 	.word	0x00000001


	//----- nvinfo : EIATTR_CRS_STACK_SIZE
	.align		4
.L_827:
        /*0140*/ 	.byte	0x04, 0x1e
        /*0142*/ 	.short	(.L_829 - .L_828)
.L_828:
        /*0144*/ 	.word	0x00000000
.L_829:


//--------------------- .nv.info._ZN2at6native18elementwise_kernelILi128ELi2EZNS0_22gpu_kernel_impl_nocastIZZZNS0_61_GLOBAL__N__132982cb_23_ActivationSiluKernel_cu_1520ed90_293620silu_backward_kernelERNS_18TensorIteratorBaseEENKUlvE_clEvENKUlvE0_clEvEUlffE_EEvS5_RKT_EUliE_EEviT1_ --------------------------
	.section	.nv.info._ZN2at6native18elementwise_kernelILi128ELi2EZNS0_22gpu_kernel_impl_nocastIZZZNS0_61_GLOBAL__N__132982cb_23_ActivationSiluKernel_cu_1520ed90_293620silu_backward_kernelERNS_18TensorIteratorBaseEENKUlvE_clEvENKUlvE0_clEvEUlffE_EEvS5_RKT_EUliE_EEviT1_,"",@"SHT_CUDA_INFO"
	.sectionflags	@""
	.align	4


	//----- nvinfo : EIATTR_CUDA_API_VERSION
	.align		4
        /*0000*/ 	.byte	0x04, 0x37
        /*0002*/ 	.short	(.L_831 - .L_830)
.L_830:
        /*0004*/ 	.word	0x00000082


	//----- nvinfo : EIATTR_SW2861232_WAR
	.align		4
.L_831:
        /*0008*/ 	.byte	0x01, 0x35
	.zero		2


	//----- nvinfo : EIATTR_PARAM_CBANK
	.align		4
        /*000c*/ 	.byte	0x04, 0x0a
        /*000e*/ 	.short	(.L_833 - .L_832)
	.align		4
.L_832:
        /*0010*/ 	.word	index@(.nv.constant0._ZN2at6native18elementwise_kernelILi128ELi2EZNS0_22gpu_kernel_impl_nocastIZZZNS0_61_GLOBAL__N__132982cb_23_ActivationSiluKernel_cu_1520ed90_293620silu_backward_kernelERNS_18TensorIteratorBaseEENKUlvE_clEvENKUlvE0_clEvEUlffE_EEvS5_RKT_EUliE_EEviT1_)
        /*0014*/ 	.short	0x0160
        /*0016*/ 	.short	0x0290


	//----- nvinfo : EIATTR_CBANK_PARAM_SIZE
	.align		4
.L_833:
        /*0018*/ 	.byte	0x03, 0x19
        /*001a*/ 	.short	0x0290


	//----- nvinfo : EIATTR_KPARAM_INFO
	.align		4
        /*001c*/ 	.byte	0x04, 0x17
        /*001e*/ 	.short	(.L_835 - .L_834)
.L_834:
        /*0020*/ 	.word	0x00000000
        /*0024*/ 	.short	0x0001
        /*0026*/ 	.short	0x0008
        /*0028*/ 	.byte	0x00, 0xf0, 0x21, 0x0a


	//----- nvinfo : EIATTR_KPARAM_INFO
	.align		4
.L_835:
        /*002c*/ 	.byte	0x04, 0x17
        /*002e*/ 	.short	(.L_837 - .L_836)
.L_836:
        /*0030*/ 	.word	0x00000000
        /*0034*/ 	.short	0x0000
        /*0036*/ 	.short	0x0000
        /*0038*/ 	.byte	0x00, 0xf0, 0x11, 0x00


	//----- nvinfo : EIATTR_MAXREG_COUNT
	.align		4
.L_837:
        /*003c*/ 	.byte	0x03, 0x1b
        /*003e*/ 	.short	0x0080


	//----- nvinfo : EIATTR_MERCURY_ISA_VERSION
	.align		4
        /*0040*/ 	.byte	0x03, 0x5f
        /*0042*/ 	.short	0x0000


	//----- nvinfo : EIATTR_EXIT_INSTR_OFFSETS
	.align		4
        /*0044*/ 	.byte	0x04, 0x1c
        /*0046*/ 	.short	(.L_839 - .L_838)


	//   ....[0]....
.L_838:
        /*0048*/ 	.word	0x000011a0


	//   ....[1]....
        /*004c*/ 	.word	0x00002290


	//----- nvinfo : EIATTR_MAX_THREADS
	.align		4
.L_839:
        /*0050*/ 	.byte	0x04, 0x05
        /*0052*/ 	.short	(.L_841 - .L_840)
.L_840:
        /*0054*/ 	.word	0x00000080
        /*0058*/ 	.word	0x00000001
        /*005c*/ 	.word	0x00000001


	//----- nvinfo : EIATTR_CRS_STACK_SIZE
	.align		4
.L_841:
        /*0060*/ 	.byte	0x04, 0x1e
        /*0062*/ 	.short	(.L_843 - .L_842)
.L_842:
        /*0064*/ 	.word	0x00000000
.L_843:


//--------------------- .nv.info._ZN2at6native27unrolled_elementwise_kernelIZZZNS0_61_GLOBAL__N__132982cb_23_ActivationSiluKernel_cu_1520ed90_293620silu_backward_kernelERNS_18TensorIteratorBaseEENKUlvE_clEvENKUlvE0_clEvEUlffE_St5arrayIPcLm3EELi4E23TrivialOffsetCalculatorILi2EjESB_ILi1EjENS0_6memory15LoadWithoutCastENSE_16StoreWithoutCastEEEviT_T0_T2_T3_T4_T5_ --------------------------
	.section	.nv.info._ZN2at6native27unrolled_elementwise_kernelIZZZNS0_61_GLOBAL__N__132982cb_23_ActivationSiluKernel_cu_1520ed90_293620silu_backward_kernelERNS_18TensorIteratorBaseEENKUlvE_clEvENKUlvE0_clEvEUlffE_St5arrayIPcLm3EELi4E23TrivialOffsetCalculatorILi2EjESB_ILi1EjENS0_6memory15LoadWithoutCastENSE_16StoreWithoutCastEEEviT_T0_T2_T3_T4_T5_,"",@"SHT_CUDA_INFO"
	.sectionflags	@""
	.align	4


	//----- nvinfo : EIATTR_CUDA_API_VERSION
	.align		4
        /*0000*/ 	.byte	0x04, 0x37
        /*0002*/ 	.short	(.L_845 - .L_844)
.L_844:
        /*0004*/ 	.word	0x00000082


	//----- nvinfo : EIATTR_SW2861232_WAR
	.align		4
.L_845:
        /*0008*/ 	.byte	0x01, 0x35
	.zero		2


	//----- nvinfo : EIATTR_PARAM_CBANK
	.align		4
        /*000c*/ 	.byte	0x04, 0x0a
        /*000e*/ 	.short	(.L_847 - .L_846)
	.align		4
.L_846:
        /*0010*/ 	.word	index@(.nv.constant0._ZN2at6native27unrolled_elementwise_kernelIZZZNS0_61_GLOBAL__N__132982cb_23_ActivationSiluKernel_cu_1520ed90_293620silu_backward_kernelERNS_18TensorIteratorBaseEENKUlvE_clEvENKUlvE0_clEvEUlffE_St5arrayIPcLm3EELi4E23TrivialOffsetCalculatorILi2EjESB_ILi1EjENS0_6memory15LoadWithoutCastENSE_16StoreWithoutCastEEEviT_T0_T2_T3_T4_T5_)
        /*0014*/ 	.short	0x0160
        /*0016*/ 	.short	0x0024


	//----- nvinfo : EIATTR_CBANK_PARAM_SIZE
	.align		4
.L_847:
        /*0018*/ 	.byte	0x03, 0x19
        /*001a*/ 	.short	0x0024


	//----- nvinfo : EIATTR_KPARAM_INFO
	.align		4
        /*001c*/ 	.byte	0x04, 0x17
        /*001e*/ 	.short	(.L_849 - .L_848)
.L_848:
        /*0020*/ 	.word	0x00000000
        /*0024*/ 	.short	0x0006
        /*0026*/ 	.short	0x0023
        /*0028*/ 	.byte	0x00, 0xf0, 0x05, 0x00


	//----- nvinfo : EIATTR_KPARAM_INFO
	.align		4
.L_849:
        /*002c*/ 	.byte	0x04, 0x17
        /*002e*/ 	.short	(.L_851 - .L_850)
.L_850:
        /*0030*/ 	.word	0x00000000
        /*0034*/ 	.short	0x0005
        /*0036*/ 	.short	0x0022
        /*0038*/ 	.byte	0x00, 0xf0, 0x05, 0x00


	//----- nvinfo : EIATTR_KPARAM_INFO
	.align		4
.L_851:
        /*003c*/ 	.byte	0x04, 0x17
        /*003e*/ 	.short	(.L_853 - .L_852)
.L_852:
        /*0040*/ 	.word	0x00000000
        /*0044*/ 	.short	0x0004
        /*0046*/ 	.short	0x0021
        /*0048*/ 	.byte	0x00, 0xf0, 0x05, 0x00


	//----- nvinfo : EIATTR_KPARAM_INFO
	.align		4
.L_853:
        /*004c*/ 	.byte	0x04, 0x17
        /*004e*/ 	.short	(.L_855 - .L_854)
.L_854:
        /*0050*/ 	.word	0x00000000
        /*0054*/ 	.short	0x0003
        /*0056*/ 	.short	0x0020
        /*0058*/ 	.byte	0x00, 0xf0, 0x05, 0x00


	//----- nvinfo : EIATTR_KPARAM_INFO
	.align		4
.L_855:
        /*005c*/ 	.byte	0x04, 0x17
        /*005e*/ 	.short	(.L_857 - .L_856)
.L_856:
        /*0060*/ 	.word	0x00000000
        /*0064*/ 	.short	0x0002
        /*0066*/ 	.short	0x0008
        /*0068*/ 	.byte	0x00, 0xf0, 0x61, 0x00


	//----- nvinfo : EIATTR_KPARAM_INFO
	.align		4
.L_857:
        /*006c*/ 	.byte	0x04, 0x17
        /*006e*/ 	.short	(.L_859 - .L_858)
.L_858:
        /*0070*/ 	.word	0x00000000
        /*0074*/ 	.short	0x0001
        /*0076*/ 	.short	0x0004
        /*0078*/ 	.byte	0x00, 0xf0, 0x05, 0x00


	//----- nvinfo : EIATTR_KPARAM_INFO
	.align		4
.L_859:
        /*007c*/ 	.byte	0x04, 0x17
        /*007e*/ 	.short	(.L_861 - .L_860)
.L_860:
        /*0080*/ 	.word	0x00000000
        /*0084*/ 	.short	0x0000
        /*0086*/ 	.short	0x0000
        /*0088*/ 	.byte	0x00, 0xf0, 0x11, 0x00


	//----- nvinfo : EIATTR_MAXREG_COUNT
	.align		4
.L_861:
        /*008c*/ 	.byte	0x03, 0x1b
        /*008e*/ 	.short	0x00ff


	//----- nvinfo : EIATTR_MERCURY_ISA_VERSION
	.align		4
        /*0090*/ 	.byte	0x03, 0x5f
        /*0092*/ 	.short	0x0000


	//----- nvinfo : EIATTR_EXIT_INSTR_OFFSETS
	.align		4
        /*0094*/ 	.byte	0x04, 0x1c
        /*0096*/ 	.short	(.L_863 - .L_862)


	//   ....[0]....
.L_862:
        /*0098*/ 	.word	0x00000660


	//   ....[1]....
        /*009c*/ 	.word	0x000006c0


	//----- nvinfo : EIATTR_MAX_THREADS
	.align		4
.L_863:
        /*00a0*/ 	.byte	0x04, 0x05
        /*00a2*/ 	.short	(.L_865 - .L_864)
.L_864:
        /*00a4*/ 	.word	0x00000080
        /*00a8*/ 	.word	0x00000001
        /*00ac*/ 	.word	0x00000001


	//----- nvinfo : EIATTR_CRS_STACK_SIZE
	.align		4
.L_865:
        /*00b0*/ 	.byte	0x04, 0x1e
        /*00b2*/ 	.short	(.L_867 - .L_866)
.L_866:
        /*00b4*/ 	.word	0x00000000
.L_867:


//--------------------- .nv.info._ZN2at6native29vectorized_elementwise_kernelILi2EZZZNS0_61_GLOBAL__N__132982cb_23_ActivationSiluKernel_cu_1520ed90_293620silu_backward_kernelERNS_18TensorIteratorBaseEENKUlvE_clEvENKUlvE0_clEvEUlffE_St5arrayIPcLm3EEEEviT0_T1_ --------------------------
	.section	.nv.info._ZN2at6native29vectorized_elementwise_kernelILi2EZZZNS0_61_GLOBAL__N__132982cb_23_ActivationSiluKernel_cu_1520ed90_293620silu_backward_kernelERNS_18TensorIteratorBaseEENKUlvE_clEvENKUlvE0_clEvEUlffE_St5arrayIPcLm3EEEEviT0_T1_,"",@"SHT_CUDA_INFO"
	.sectionflags	@""
	.align	4


	//----- nvinfo : EIATTR_CUDA_API_VERSION
	.align		4
        /*0000*/ 	.byte	0x04, 0x37
        /*0002*/ 	.short	(.L_869 - .L_868)
.L_868:
        /*0004*/ 	.word	0x00000082


	//----- nvinfo : EIATTR_SW2861232_WAR
	.align		4
.L_869:
        /*0008*/ 	.byte	0x01, 0x35
	.zero		2


	//----- nvinfo : EIATTR_PARAM_CBANK
	.align		4
        /*000c*/ 	.byte	0x04, 0x0a
        /*000e*/ 	.short	(.L_871 - .L_870)
	.align		4
.L_870:
        /*0010*/ 	.word	index@(.nv.constant0._ZN2at6native29vectorized_elementwise_kernelILi2EZZZNS0_61_GLOBAL__N__132982cb_23_ActivationSiluKernel_cu_1520ed90_293620silu_backward_kernelERNS_18TensorIteratorBaseEENKUlvE_clEvENKUlvE0_clEvEUlffE_St5arrayIPcLm3EEEEviT0_T1_)
        /*0014*/ 	.short	0x0160
        /*0016*/ 	.short	0x0020


	//----- nvinfo : EIATTR_CBANK_PARAM_SIZE
	.align		4
.L_871:
        /*0018*/ 	.byte	0x03, 0x19
        /*001a*/ 	.short	0x0020


	//----- nvinfo : EIATTR_KPARAM_INFO
	.align		4
        /*001c*/ 	.byte	0x04, 0x17
        /*001e*/ 	.short	(.L_873 - .L_872)
.L_872:
        /*0020*/ 	.word	0x00000000
        /*0024*/ 	.short	0x0002
        /*0026*/ 	.short	0x0008
        /*0028*/ 	.byte	0x00, 0xf0, 0x61, 0x00


	//----- nvinfo : EIATTR_KPARAM_INFO
	.align		4
.L_873:
        /*002c*/ 	.byte	0x04, 0x17
        /*002e*/ 	.short	(.L_875 - .L_874)
.L_874:
        /*0030*/ 	.word	0x00000000
        /*0034*/ 	.short	0x0001
        /*0036*/ 	.short	0x0004
        /*0038*/ 	.byte	0x00, 0xf0, 0x05, 0x00


	//----- nvinfo : EIATTR_KPARAM_INFO
	.align		4
.L_875:
        /*003c*/ 	.byte	0x04, 0x17
        /*003e*/ 	.short	(.L_877 - .L_876)
.L_876:
        /*0040*/ 	.word	0x00000000
        /*0044*/ 	.short	0x0000
        /*0046*/ 	.short	0x0000
        /*0048*/ 	.byte	0x00, 0xf0, 0x11, 0x00


	//----- nvinfo : EIATTR_MAXREG_COUNT
	.align		4
.L_877:
        /*004c*/ 	.byte	0x03, 0x1b
        /*004e*/ 	.short	0x00ff


	//----- nvinfo : EIATTR_MERCURY_ISA_VERSION
	.align		4
        /*0050*/ 	.byte	0x03, 0x5f
        /*0052*/ 	.short	0x0000


	//----- nvinfo : EIATTR_EXIT_INSTR_OFFSETS
	.align		4
        /*0054*/ 	.byte	0x04, 0x1c
        /*0056*/ 	.short	(.L_879 - .L_878)


	//   ....[0]....
.L_878:
        /*0058*/ 	.word	0x000005b0


	//   ....[1]....
        /*005c*/ 	.word	0x000012c0


	//   ....[2]....
        /*0060*/ 	.word	0x00001310


	//----- nvinfo : EIATTR_MAX_THREADS
	.align		4
.L_879:
        /*0064*/ 	.byte	0x04, 0x05
        /*0066*/ 	.short	(.L_881 - .L_880)
.L_880:
        /*0068*/ 	.word	0x00000080
        /*006c*/ 	.word	0x00000001
        /*0070*/ 	.word	0x00000001


	//----- nvinfo : EIATTR_CRS_STACK_SIZE
	.align		4
.L_881:
        /*0074*/ 	.byte	0x04, 0x1e
        /*0076*/ 	.short	(.L_883 - .L_882)
.L_882:
        /*0078*/ 	.word	0x00000000
.L_883:


//--------------------- .nv.info._ZN2at6native29vectorized_elementwise_kernelILi4EZZZNS0_61_GLOBAL__N__132982cb_23_ActivationSiluKernel_cu_1520ed90_293620silu_backward_kernelERNS_18TensorIteratorBaseEENKUlvE_clEvENKUlvE0_clEvEUlffE_St5arrayIPcLm3EEEEviT0_T1_ --------------------------
	.section	.nv.info._ZN2at6native29vectorized_elementwise_kernelILi4EZZZNS0_61_GLOBAL__N__132982cb_23_ActivationSiluKernel_cu_1520ed90_293620silu_backward_kernelERNS_18TensorIteratorBaseEENKUlvE_clEvENKUlvE0_clEvEUlffE_St5arrayIPcLm3EEEEviT0_T1_,"",@"SHT_CUDA_INFO"
	.sectionflags	@""
	.align	4


	//----- nvinfo : EIATTR_CUDA_API_VERSION
	.align		4
        /*0000*/ 	.byte	0x04, 0x37
        /*0002*/ 	.short	(.L_885 - .L_884)
.L_884:
        /*0004*/ 	.word	0x00000082


	//----- nvinfo : EIATTR_SW2861232_WAR
	.align		4
.L_885:
        /*0008*/ 	.byte	0x01, 0x35
	.zero		2


	//----- nvinfo : EIATTR_PARAM_CBANK
	.align		4
        /*000c*/ 	.byte	0x04, 0x0a
        /*000e*/ 	.short	(.L_887 - .L_886)
	.align		4
.L_886:
        /*0010*/ 	.word	index@(.nv.constant0._ZN2at6native29vectorized_elementwise_kernelILi4EZZZNS0_61_GLOBAL__N__132982cb_23_ActivationSiluKernel_cu_1520ed90_293620silu_backward_kernelERNS_18TensorIteratorBaseEENKUlvE_clEvENKUlvE0_clEvEUlffE_St5arrayIPcLm3EEEEviT0_T1_)
        /*0014*/ 	.short	0x0160
        /*0016*/ 	.short	0x0020


	//----- nvinfo : EIATTR_CBANK_PARAM_SIZE
	.align		4
.L_887:
        /*0018*/ 	.byte	0x03, 0x19
        /*001a*/ 	.short	0x0020


	//----- nvinfo : EIATTR_KPARAM_INFO
	.align		4
        /*001c*/ 	.byte	0x04, 0x17
        /*001e*/ 	.short	(.L_889 - .L_888)
.L_888:
        /*0020*/ 	.word	0x00000000
        /*0024*/ 	.short	0x0002
        /*0026*/ 	.short	0x0008
        /*0028*/ 	.byte	0x00, 0xf0, 0x61, 0x00


	//----- nvinfo : EIATTR_KPARAM_INFO
	.align		4
.L_889:
        /*002c*/ 	.byte	0x04, 0x17
        /*002e*/ 	.short	(.L_891 - .L_890)
.L_890:
        /*0030*/ 	.word	0x00000000
        /*0034*/ 	.short	0x0001
        /*0036*/ 	.short	0x0004
        /*0038*/ 	.byte	0x00, 0xf0, 0x05, 0x00


	//----- nvinfo : EIATTR_KPARAM_INFO
	.align		4
.L_891:
        /*003c*/ 	.byte	0x04, 0x17
        /*003e*/ 	.short	(.L_893 - .L_892)
.L_892:
        /*0040*/ 	.word	0x00000000
        /*0044*/ 	.short	0x0000
        /*0046*/ 	.short	0x0000
        /*0048*/ 	.byte	0x00, 0xf0, 0x11, 0x00


	//----- nvinfo : EIATTR_MAXREG_COUNT
	.align		4
.L_893:
        /*004c*/ 	.byte	0x03, 0x1b
        /*004e*/ 	.short	0x00ff


	//----- nvinfo : EIATTR_MERCURY_ISA_VERSION
	.align		4
        /*0050*/ 	.byte	0x03, 0x5f
        /*0052*/ 	.short	0x0000


	//----- nvinfo : EIATTR_EXIT_INSTR_OFFSETS
	.align		4
        /*0054*/ 	.byte	0x04, 0x1c
        /*0056*/ 	.short	(.L_895 - .L_894)


	//   ....[0]....
.L_894:
        /*0058*/ 	.word	0x00000550


	//   ....[1]....
        /*005c*/ 	.word	0x00001260


	//   ....[2]....
        /*0060*/ 	.word	0x000012b0


	//----- nvinfo : EIATTR_MAX_THREADS
	.align		4
.L_895:
        /*0064*/ 	.byte	0x04, 0x05
        /*0066*/ 	.short	(.L_897 - .L_896)
.L_896:
        /*0068*/ 	.word	0x00000080
        /*006c*/ 	.word	0x00000001
        /*0070*/ 	.word	0x00000001


	//----- nvinfo : EIATTR_CRS_STACK_SIZE
	.align		4
.L_897:
        /*0074*/ 	.byte	0x04, 0x1e
        /*0076*/ 	.short	(.L_899 - .L_898)
.L_898:
        /*0078*/ 	.word	0x00000000
.L_899:


//--------------------- .nv.info._ZN2at6native29vectorized_elementwise_kernelILi8EZZZNS0_61_GLOBAL__N__132982cb_23_ActivationSiluKernel_cu_1520ed90_293620silu_backward_kernelERNS_18TensorIteratorBaseEENKUlvE_clEvENKUlvE0_clEvEUlffE_St5arrayIPcLm3EEEEviT0_T1_ --------------------------
	.section	.nv.info._ZN2at6native29vectorized_elementwise_kernelILi8EZZZNS0_61_GLOBAL__N__132982cb_23_ActivationSiluKernel_cu_1520ed90_293620silu_backward_kernelERNS_18TensorIteratorBaseEENKUlvE_clEvENKUlvE0_clEvEUlffE_St5arrayIPcLm3EEEEviT0_T1_,"",@"SHT_CUDA_INFO"
	.sectionflags	@""
	.align	4


	//----- nvinfo : EIATTR_CUDA_API_VERSION
	.align		4
        /*0000*/ 	.byte	0x04, 0x37
        /*0002*/ 	.short	(.L_901 - .L_900)
.L_900:
        /*0004*/ 	.word	0x00000082


	//----- nvinfo : EIATTR_SW2861232_WAR
	.align		4
.L_901:
        /*0008*/ 	.byte	0x01, 0x35
	.zero		2


	//----- nvinfo : EIATTR_PARAM_CBANK
	.align		4
        /*000c*/ 	.byte	0x04, 0x0a
        /*000e*/ 	.short	(.L_903 - .L_902)
	.align		4
.L_902:
        /*0010*/ 	.word	index@(.nv.constant0._ZN2at6native29vectorized_elementwise_kernelILi8EZZZNS0_61_GLOBAL__N__132982cb_23_ActivationSiluKernel_cu_1520ed90_293620silu_backward_kernelERNS_18TensorIteratorBaseEENKUlvE_clEvENKUlvE0_clEvEUlffE_St5arrayIPcLm3EEEEviT0_T1_)
        /*0014*/ 	.short	0x0160
        /*0016*/ 	.short	0x0020


	//----- nvinfo : EIATTR_CBANK_PARAM_SIZE
	.align		4
.L_903:
        /*0018*/ 	.byte	0x03, 0x19
        /*001a*/ 	.short	0x0020


	//----- nvinfo : EIATTR_KPARAM_INFO
	.align		4
        /*001c*/ 	.byte	0x04, 0x17
        /*001e*/ 	.short	(.L_905 - .L_904)
.L_904:
        /*0020*/ 	.word	0x00000000
        /*0024*/ 	.short	0x0002
        /*0026*/ 	.short	0x0008
        /*0028*/ 	.byte	0x00, 0xf0, 0x61, 0x00


	//----- nvinfo : EIATTR_KPARAM_INFO
	.align		4
.L_905:
        /*002c*/ 	.byte	0x04, 0x17
        /*002e*/ 	.short	(.L_907 - .L_906)
.L_906:
        /*0030*/ 	.word	0x00000000
        /*0034*/ 	.short	0x0001
        /*0036*/ 	.short	0x0004
        /*0038*/ 	.byte	0x00, 0xf0, 0x05, 0x00


	//----- nvinfo : EIATTR_KPARAM_INFO
	.align		4
.L_907:
        /*003c*/ 	.byte	0x04, 0x17
        /*003e*/ 	.short	(.L_909 - .L_908)
.L_908:
        /*0040*/ 	.word	0x00000000
        /*0044*/ 	.short	0x0000
        /*0046*/ 	.short	0x0000
        /*0048*/ 	.byte	0x00, 0xf0, 0x11, 0x00


	//----- nvinfo : EIATTR_MAXREG_COUNT
	.align		4
.L_909:
        /*004c*/ 	.byte	0x03, 0x1b
        /*004e*/ 	.short	0x00ff


	//----- nvinfo : EIATTR_MERCURY_ISA_VERSION
	.align		4
        /*0050*/ 	.byte	0x03, 0x5f
        /*0052*/ 	.short	0x0000


	//----- nvinfo : EIATTR_EXIT_INSTR_OFFSETS
	.align		4
        /*0054*/ 	.byte	0x04, 0x1c
        /*0056*/ 	.short	(.L_911 - .L_910)


	//   ....[0]....
.L_910:
        /*0058*/ 	.word	0x00000010


	//----- nvinfo : EIATTR_MAX_THREADS
	.align		4
.L_911:
        /*005c*/ 	.byte	0x04, 0x05
        /*005e*/ 	.short	(.L_913 - .L_912)
.L_912:
        /*0060*/ 	.word	0x00000080
        /*0064*/ 	.word	0x00000001
        /*0068*/ 	.word	0x00000001
.L_913:


//--------------------- .nv.info._ZN2at6native18elementwise_kernelILi128ELi4EZNS0_15gpu_kernel_implIZZZNS0_61_GLOBAL__N__132982cb_23_ActivationSiluKernel_cu_1520ed90_293620silu_backward_kernelERNS_18TensorIteratorBaseEENKUlvE_clEvENKUlvE_clEvEUlddE_EEvS5_RKT_EUliE_EEviT1_ --------------------------
	.section	.nv.info._ZN2at6native18elementwise_kernelILi128ELi4EZNS0_15gpu_kernel_implIZZZNS0_61_GLOBAL__N__132982cb_23_ActivationSiluKernel_cu_1520ed90_293620silu_backward_kernelERNS_18TensorIteratorBaseEENKUlvE_clEvENKUlvE_clEvEUlddE_EEvS5_RKT_EUliE_EEviT1_,"",@"SHT_CUDA_INFO"
	.sectionflags	@""
	.align	4


	//----- nvinfo : EIATTR_CUDA_API_VERSION
	.align		4
        /*0000*/ 	.byte	0x04, 0x37
        /*0002*/ 	.short	(.L_915 - .L_914)
.L_914:
        /*0004*/ 	.word	0x00000082


	//----- nvinfo : EIATTR_SW2861232_WAR
	.align		4
.L_915:
        /*0008*/ 	.byte	0x01, 0x35
	.zero		2


	//----- nvinfo : EIATTR_PARAM_CBANK
	.align		4
        /*000c*/ 	.byte	0x04, 0x0a
        /*000e*/ 	.short	(.L_917 - .L_916)
	.align		4
.L_916:
        /*0010*/ 	.word	index@(.nv.constant0._ZN2at6native18elementwise_kernelILi128ELi4EZNS0_15gpu_kernel_implIZZZNS0_61_GLOBAL__N__132982cb_23_ActivationSiluKernel_cu_1520ed90_293620silu_backward_kernelERNS_18TensorIteratorBaseEENKUlvE_clEvENKUlvE_clEvEUlddE_EEvS5_RKT_EUliE_EEviT1_)
        /*0014*/ 	.short	0x0160
        /*0016*/ 	.short	0x0290


	//----- nvinfo : EIATTR_CBANK_PARAM_SIZE
	.align		4
.L_917:
        /*0018*/ 	.byte	0x03, 0x19
        /*001a*/ 	.short	0x0290


	//----- nvinfo : EIATTR_KPARAM_INFO
	.align		4
        /*001c*/ 	.byte	0x04, 0x17
        /*001e*/ 	.short	(.L_919 - .L_918)
.L_918:
        /*0020*/ 	.word	0x00000000
        /*0024*/ 	.short	0x0001
        /*0026*/ 	.short	0x0008
        /*0028*/ 	.byte	0x00, 0xf0, 0x21, 0x0a


	//----- nvinfo : EIATTR_KPARAM_INFO
	.align		4
.L_919:
        /*002c*/ 	.byte	0x04, 0x17
        /*002e*/ 	.short	(.L_921 - .L_920)
.L_920:
        /*0030*/ 	.word	0x00000000
        /*0034*/ 	.short	0x0000
        /*0036*/ 	.short	0x0000
        /*0038*/ 	.byte	0x00, 0xf0, 0x11, 0x00


	//----- nvinfo : EIATTR_MAXREG_COUNT
	.align		4
.L_921:
        /*003c*/ 	.byte	0x03, 0x1b
        /*003e*/ 	.short	0x0080


	//----- nvinfo : EIATTR_EXTERNS
	.align		4
        /*0040*/ 	.byte	0x04, 0x0f
        /*0042*/ 	.short	(.L_923 - .L_922)


	//   ....[0]....
	.align		4
.L_922:
        /*0044*/ 	.word	index@(__assertfail)


	//----- nvinfo : EIATTR_MERCURY_ISA_VERSION
	.align		4
.L_923:
        /*0048*/ 	.byte	0x03, 0x5f
        /*004a*/ 	.short	0x0000


	//----- nvinfo : EIATTR_SYSCALL_OFFSETS
	.align		4
        /*004c*/ 	.byte	0x04, 0x46
        /*004e*/ 	.short	(.L_925 - .L_924)


	//   ....[0]....
.L_924:
        /*0050*/ 	.word	0x00001f30


	//   ....[1]....
        /*0054*/ 	.word	0x00002e60


	//   ....[2]....
        /*0058*/ 	.word	0x00004240


	//   ....[3]....
        /*005c*/ 	.word	0x000061d0


	//   ....[4]....
        /*0060*/ 	.word	0x00007100


	//   ....[5]....
        /*0064*/ 	.word	0x000084e0


	//   ....[6]....
        /*0068*/ 	.word	0x0000a440


	//   ....[7]....
        /*006c*/ 	.word	0x0000b370


	//   ....[8]....
        /*0070*/ 	.word	0x0000c750


	//   ....[9]....
        /*0074*/ 	.word	0x0000e6c0


	//   ....[10]....
        /*0078*/ 	.word	0x0000f5f0


	//   ....[11]....
        /*007c*/ 	.word	0x000109d0


	//----- nvinfo : EIATTR_EXIT_INSTR_OFFSETS
	.align		4
.L_925:
        /*0080*/ 	.byte	0x04, 0x1c
        /*0082*/ 	.short	(.L_927 - .L_926)


	//   ....[0]....
.L_926:
        /*0084*/ 	.word	0x0000c7f0


	//   ....[1]....
        /*0088*/ 	.word	0x0000fb20


	//   ....[2]....
        /*008c*/ 	.word	0x0000fb60


	//   ....[3]....
        /*0090*/ 	.word	0x0000fbf0


	//   ....[4]....
        /*0094*/ 	.word	0x0000fc20


	//   ....[5]....
        /*0098*/ 	.word	0x0000fc50


	//   ....[6]....
        /*009c*/ 	.word	0x0000fd00


	//   ....[7]....
        /*00a0*/ 	.word	0x0000fd60


	//   ....[8]....
        /*00a4*/ 	.word	0x0000fe20


	//   ....[9]....
        /*00a8*/ 	.word	0x0000fe90


	//   ....[10]....
        /*00ac*/ 	.word	0x0000feb0


	//   ....[11]....
        /*00b0*/ 	.word	0x0000ff70


	//   ....[12]....
        /*00b4*/ 	.word	0x0000ffa0


	//   ....[13]....
        /*00b8*/ 	.word	0x00010150


	//   ....[14]....
        /*00bc*/ 	.word	0x000102d0


	//   ....[15]....
        /*00c0*/ 	.word	0x00010330


	//   ....[16]....
        /*00c4*/ 	.word	0x000103e0


	//   ....[17]....
        /*00c8*/ 	.word	0x00010580


	//   ....[18]....
        /*00cc*/ 	.word	0x00010720


	//   ....[19]....
        /*00d0*/ 	.word	0x000108a0


	//   ....[20]....
        /*00d4*/ 	.word	0x000109e0


	//   ....[21]....
        /*00d8*/ 	.word	0x00010a10


	//   ....[22]....
        /*00dc*/ 	.word	0x00010a40


	//----- nvinfo : EIATTR_MAX_THREADS
	.align		4
.L_927:
        /*00e0*/ 	.byte	0x04, 0x05
        /*00e2*/ 	.short	(.L_929 - .L_928)
.L_928:
        /*00e4*/ 	.word	0x00000080
        /*00e8*/ 	.word	0x00000001
        /*00ec*/ 	.word	0x00000001


	//----- nvinfo : EIATTR_CRS_STACK_SIZE
	.align		4
.L_929:
        /*00f0*/ 	.byte	0x04, 0x1e
        /*00f2*/ 	.short	(.L_931 - .L_930)
.L_930:
        /*00f4*/ 	.word	0x00000000
.L_931:


//--------------------- .nv.info._ZN2at6native27unrolled_elementwise_kernelIZZZNS0_61_GLOBAL__N__132982cb_23_ActivationSiluKernel_cu_1520ed90_293620silu_backward_kernelERNS_18TensorIteratorBaseEENKUlvE_clEvENKUlvE_clEvEUlddE_St5arrayIPcLm3EELi4E23TrivialOffsetCalculatorILi2EjESB_ILi1EjENS0_6memory12LoadWithCastILi2EEENSE_13StoreWithCastILi1EEEEEviT_T0_T2_T3_T4_T5_ --------------------------
	.section	.nv.info._ZN2at6native27unrolled_elementwise_kernelIZZZNS0_61_GLOBAL__N__132982cb_23_ActivationSiluKernel_cu_1520ed90_293620silu_backward_kernelERNS_18TensorIteratorBaseEENKUlvE_clEvENKUlvE_clEvEUlddE_St5arrayIPcLm3EELi4E23TrivialOffsetCalculatorILi2EjESB_ILi1EjENS0_6memory12LoadWithCastILi2EEENSE_13StoreWithCastILi1EEEEEviT_T0_T2_T3_T4_T5_,"",@"SHT_CUDA_INFO"
	.sectionflags	@""
	.align	4


	//----- nvinfo : EIATTR_CUDA_API_VERSION
	.align		4
        /*0000*/ 	.byte	0x04, 0x37
        /*0002*/ 	.short	(.L_933 - .L_932)
.L_932:
        /*0004*/ 	.word	0x00000082


	//----- nvinfo : EIATTR_SW2861232_WAR
	.align		4
.L_933:
        /*0008*/ 	.byte	0x01, 0x35
	.zero		2


	//----- nvinfo : EIATTR_PARAM_CBANK
	.align		4
        /*000c*/ 	.byte	0x04, 0x0a
        /*000e*/ 	.short	(.L_935 - .L_934)
	.align		4
.L_934:
        /*0010*/ 	.word	index@(.nv.constant0._ZN2at6native27unrolled_elementwise_kernelIZZZNS0_61_GLOBAL__N__132982cb_23_ActivationSiluKernel_cu_1520ed90_293620silu_backward_kernelERNS_18TensorIteratorBaseEENKUlvE_clEvENKUlvE_clEvEUlddE_St5arrayIPcLm3EELi4E23TrivialOffsetCalculatorILi2EjESB_ILi1EjENS0_6memory12LoadWithCastILi2EEENSE_13StoreWithCastILi1EEEEEviT_T0_T2_T3_T4_T5_)
        /*0014*/ 	.short	0x0160
        /*0016*/ 	.short	0x0038


	//----- nvinfo : EIATTR_CBANK_PARAM_SIZE
	.align		4
.L_935:
        /*0018*/ 	.byte	0x03, 0x19
        /*001a*/ 	.short	0x0038


	//----- nvinfo : EIATTR_KPARAM_INFO
	.align		4
        /*001c*/ 	.byte	0x04, 0x17
        /*001e*/ 	.short	(.L_937 - .L_936)
.L_936:
        /*0020*/ 	.word	0x00000000
        /*0024*/ 	.short	0x0006
        /*0026*/ 	.short	0x0030
        /*0028*/ 	.byte	0x00, 0xf0, 0x21, 0x00


	//----- nvinfo : EIATTR_KPARAM_INFO
	.align		4
.L_937:
        /*002c*/ 	.byte	0x04, 0x17
        /*002e*/ 	.short	(.L_939 - .L_938)
.L_938:
        /*0030*/ 	.word	0x00000000
        /*0034*/ 	.short	0x0005
        /*0036*/ 	.short	0x0024
        /*0038*/ 	.byte	0x00, 0xf0, 0x31, 0x00


	//----- nvinfo : EIATTR_KPARAM_INFO
	.align		4
.L_939:
        /*003c*/ 	.byte	0x04, 0x17
        /*003e*/ 	.short	(.L_941 - .L_940)
.L_940:
        /*0040*/ 	.word	0x00000000
        /*0044*/ 	.short	0x0004
        /*0046*/ 	.short	0x0021
        /*0048*/ 	.byte	0x00, 0xf0, 0x05, 0x00


	//----- nvinfo : EIATTR_KPARAM_INFO
	.align		4
.L_941:
        /*004c*/ 	.byte	0x04, 0x17
        /*004e*/ 	.short	(.L_943 - .L_942)
.L_942:
        /*0050*/ 	.word	0x00000000
        /*0054*/ 	.short	0x0003
        /*0056*/ 	.short	0x0020
        /*0058*/ 	.byte	0x00, 0xf0, 0x05, 0x00


	//----- nvinfo : EIATTR_KPARAM_INFO
	.align		4
.L_943:
        /*005c*/ 	.byte	0x04, 0x17
        /*005e*/ 	.short	(.L_945 - .L_944)
.L_944:
        /*0060*/ 	.word	0x00000000
        /*0064*/ 	.short	0x0002
        /*0066*/ 	.short	0x0008
        /*0068*/ 	.byte	0x00, 0xf0, 0x61, 0x00


	//----- nvinfo : EIATTR_KPARAM_INFO
	.align		4
.L_945:
        /*006c*/ 	.byte	0x04, 0x17
        /*006e*/ 	.short	(.L_947 - .L_946)
.L_946:
        /*0070*/ 	.word	0x00000000
        /*0074*/ 	.short	0x0001
        /*0076*/ 	.short	0x0004
        /*0078*/ 	.byte	0x00, 0xf0, 0x05, 0x00


	//----- nvinfo : EIATTR_KPARAM_INFO
	.align		4
.L_947:
        /*007c*/ 	.byte	0x04, 0x17
        /*007e*/ 	.short	(.L_949 - .L_948)
.L_948:
        /*0080*/ 	.word	0x00000000
        /*0084*/ 	.short	0x0000
        /*0086*/ 	.short	0x0000
        /*0088*/ 	.byte	0x00, 0xf0, 0x11, 0x00


	//----- nvinfo : EIATTR_MAXREG_COUNT
	.align		4
.L_949:
        /*008c*/ 	.byte	0x03, 0x1b
        /*008e*/ 	.short	0x00ff


	//----- nvinfo : EIATTR_EXTERNS
	.align		4
        /*0090*/ 	.byte	0x04, 0x0f
        /*0092*/ 	.short	(.L_951 - .L_950)


	//   ....[0]....
	.align		4
.L_950:
        /*0094*/ 	.word	index@(__assertfail)


	//----- nvinfo : EIATTR_MERCURY_ISA_VERSION
	.align		4
.L_951:
        /*0098*/ 	.byte	0x03, 0x5f
        /*009a*/ 	.short	0x0000


	//----- nvinfo : EIATTR_SYSCALL_OFFSETS
	.align		4
        /*009c*/ 	.byte	0x04, 0x46
        /*009e*/ 	.short	(.L_953 - .L_952)


	//   ....[0]....
.L_952:
        /*00a0*/ 	.word	0x00000fb0


	//   ....[1]....
        /*00a4*/ 	.word	0x00001ee0


	//   ....[2]....
        /*00a8*/ 	.word	0x00002e90


	//   ....[3]....
        /*00ac*/ 	.word	0x00003dc0


	//   ....[4]....
        /*00b0*/ 	.word	0x00004d80


	//   ....[5]....
        /*00b4*/ 	.word	0x00005cb0


	//   ....[6]....
        /*00b8*/ 	.word	0x00006c50


	//   ....[7]....
        /*00bc*/ 	.word	0x00007b80


	//   ....[8]....
        /*00c0*/ 	.word	0x00009e00


	//   ....[9]....
        /*00c4*/ 	.word	0x0000aec0


	//   ....[10]....
        /*00c8*/ 	.word	0x0000bf40


	//   ....[11]....
        /*00cc*/ 	.word	0x0000cfc0


	//----- nvinfo : EIATTR_EXIT_INSTR_OFFSETS
	.align		4
.L_953:
        /*00d0*/ 	.byte	0x04, 0x1c
        /*00d2*/ 	.short	(.L_955 - .L_954)


	//   ....[0]....
.L_954:
        /*00d4*/ 	.word	0x0000bfe0


	//   ....[1]....
        /*00d8*/ 	.word	0x0000c110


	//   ....[2]....
        /*00dc*/ 	.word	0x0000c150


	//   ....[3]....
        /*00e0*/ 	.word	0x0000c1e0


	//   ....[4]....
        /*00e4*/ 	.word	0x0000c210


	//   ....[5]....
        /*00e8*/ 	.word	0x0000c240


	//   ....[6]....
        /*00ec*/ 	.word	0x0000c2f0


	//   ....[7]....
        /*00f0*/ 	.word	0x0000c350


	//   ....[8]....
        /*00f4*/ 	.word	0x0000c410


	//   ....[9]....
        /*00f8*/ 	.word	0x0000c480


	//   ....[10]....
        /*00fc*/ 	.word	0x0000c4a0


	//   ....[11]....
        /*0100*/ 	.word	0x0000c560


	//   ....[12]....
        /*0104*/ 	.word	0x0000c590


	//   ....[13]....
        /*0108*/ 	.word	0x0000c740


	//   ....[14]....
        /*010c*/ 	.word	0x0000c8c0


	//   ....[15]....
        /*0110*/ 	.word	0x0000c920


	//   ....[16]....
        /*0114*/ 	.word	0x0000c9d0


	//   ....[17]....
        /*0118*/ 	.word	0x0000cb70


	//   ....[18]....
        /*011c*/ 	.word	0x0000cd10


	//   ....[19]....
        /*0120*/ 	.word	0x0000ce90


	//   ....[20]....
        /*0124*/ 	.word	0x0000cfd0


	//   ....[21]....
        /*0128*/ 	.word	0x0000d000


	//   ....[22]....
        /*012c*/ 	.word	0x0000d030


	//----- nvinfo : EIATTR_MAX_THREADS
	.align		4
.L_955:
        /*0130*/ 	.byte	0x04, 0x05
        /*0132*/ 	.short	(.L_957 - .L_956)
.L_956:
        /*0134*/ 	.word	0x00000080
        /*0138*/ 	.word	0x00000001
        /*013c*/ 	.word	0x00000001


	//----- nvinfo : EIATTR_CRS_STACK_SIZE
	.align		4
.L_957:
        /*0140*/ 	.byte	0x04, 0x1e
        /*0142*/ 	.short	(.L_959 - .L_958)
.L_958:
        /*0144*/ 	.word	0x00000000
.L_959:


//--------------------- .nv.info._ZN2at6native18elementwise_kernelILi128ELi2EZNS0_22gpu_kernel_impl_nocastIZZZNS0_61_GLOBAL__N__132982cb_23_ActivationSiluKernel_cu_1520ed90_293620silu_backward_kernelERNS_18TensorIteratorBaseEENKUlvE_clEvENKUlvE_clEvEUlddE_EEvS5_RKT_EUliE_EEviT1_ --------------------------
	.section	.nv.info._ZN2at6native18elementwise_kernelILi128ELi2EZNS0_22gpu_kernel_impl_nocastIZZZNS0_61_GLOBAL__N__132982cb_23_ActivationSiluKernel_cu_1520ed90_293620silu_backward_kernelERNS_18TensorIteratorBaseEENKUlvE_clEvENKUlvE_clEvEUlddE_EEvS5_RKT_EUliE_EEviT1_,"",@"SHT_CUDA_INFO"
	.sectionflags	@""
	.align	4


	//----- nvinfo : EIATTR_CUDA_API_VERSION
	.align		4
        /*0000*/ 	.byte	0x04, 0x37
        /*0002*/ 	.short	(.L_961 - .L_960)
.L_960:
        /*0004*/ 	.word	0x00000082


	//----- nvinfo : EIATTR_SW2861232_WAR
	.align		4
.L_961:
        /*0008*/ 	.byte	0x01, 0x35
	.zero		2


	//----- nvinfo : EIATTR_PARAM_CBANK
	.align		4
        /*000c*/ 	.byte	0x04, 0x0a
        /*000e*/ 	.short	(.L_963 - .L_962)
	.align		4
.L_962:
        /*0010*/ 	.word	index@(.nv.constant0._ZN2at6native18elementwise_kernelILi128ELi2EZNS0_22gpu_kernel_impl_nocastIZZZNS0_61_GLOBAL__N__132982cb_23_ActivationSiluKernel_cu_1520ed90_293620silu_backward_kernelERNS_18TensorIteratorBaseEENKUlvE_clEvENKUlvE_clEvEUlddE_EEvS5_RKT_EUliE_EEviT1_)
        /*0014*/ 	.short	0x0160
        /*0016*/ 	.short	0x0290


	//----- nvinfo : EIATTR_CBANK_PARAM_SIZE
	.align		4
.L_963:
        /*0018*/ 	.byte	0x03, 0x19
        /*001a*/ 	.short	0x0290


	//----- nvinfo : EIATTR_KPARAM_INFO
	.align		4
        /*001c*/ 	.byte	0x04, 0x17
        /*001e*/ 	.short	(.L_965 - .L_964)
.L_964:
        /*0020*/ 	.word	0x00000000
        /*0024*/ 	.short	0x0001
        /*0026*/ 	.short	0x0008
        /*0028*/ 	.byte	0x00, 0xf0, 0x21, 0x0a


	//----- nvinfo : EIATTR_KPARAM_INFO
	.align		4
.L_965:
        /*002c*/ 	.byte	0x04, 0x17
        /*002e*/ 	.short	(.L_967 - .L_966)
.L_966:
        /*0030*/ 	.word	0x00000000
        /*0034*/ 	.short	0x0000
        /*0036*/ 	.short	0x0000
        /*0038*/ 	.byte	0x00, 0xf0, 0x11, 0x00


	//----- nvinfo : EIATTR_MAXREG_COUNT
	.align		4
.L_967:
        /*003c*/ 	.byte	0x03, 0x1b
        /*003e*/ 	.short	0x0080


	//----- nvinfo : EIATTR_MERCURY_ISA_VERSION
	.align		4
        /*0040*/ 	.byte	0x03, 0x5f
        /*0042*/ 	.short	0x0000


	//----- nvinfo : EIATTR_EXIT_INSTR_OFFSETS
	.align		4
        /*0044*/ 	.byte	0x04, 0x1c
        /*0046*/ 	.short	(.L_969 - .L_968)


	//   ....[0]....
.L_968:
        /*0048*/ 	.word	0x00001500


	//   ....[1]....
        /*004c*/ 	.word	0x00002970


	//----- nvinfo : EIATTR_MAX_THREADS
	.align		4
.L_969:
        /*0050*/ 	.byte	0x04, 0x05
        /*0052*/ 	.short	(.L_971 - .L_970)
.L_970:
        /*0054*/ 	.word	0x00000080
        /*0058*/ 	.word	0x00000001
        /*005c*/ 	.word	0x00000001


	//----- nvinfo : EIATTR_CRS_STACK_SIZE
	.align		4
.L_971:
        /*0060*/ 	.byte	0x04, 0x1e
        /*0062*/ 	.short	(.L_973 - .L_972)
.L_972:
        /*0064*/ 	.word	0x00000000
.L_973:


//--------------------- .nv.info._ZN2at6native27unrolled_elementwise_kernelIZZZNS0_61_GLOBAL__N__132982cb_23_ActivationSiluKernel_cu_1520ed90_293620silu_backward_kernelERNS_18TensorIteratorBaseEENKUlvE_clEvENKUlvE_clEvEUlddE_St5arrayIPcLm3EELi4E23TrivialOffsetCalculatorILi2EjESB_ILi1EjENS0_6memory15LoadWithoutCastENSE_16StoreWithoutCastEEEviT_T0_T2_T3_T4_T5_ --------------------------
	.section	.nv.info._ZN2at6native27unrolled_elementwise_kernelIZZZNS0_61_GLOBAL__N__132982cb_23_ActivationSiluKernel_cu_1520ed90_293620silu_backward_kernelERNS_18TensorIteratorBaseEENKUlvE_clEvENKUlvE_clEvEUlddE_St5arrayIPcLm3EELi4E23TrivialOffsetCalculatorILi2EjESB_ILi1EjENS0_6memory15LoadWithoutCastENSE_16StoreWithoutCastEEEviT_T0_T2_T3_T4_T5_,"",@"SHT_CUDA_INFO"
	.sectionflags	@""
	.align	4


	//----- nvinfo : EIATTR_CUDA_API_VERSION
	.align		4
        /*0000*/ 	.byte	0x04, 0x37
        /*0002*/ 	.short	(.L_975 - .L_974)
.L_974:
        /*0004*/ 	.word	0x00000082


	//----- nvinfo : EIATTR_SW2861232_WAR
	.align		4
.L_975:
        /*0008*/ 	.byte	0x01, 0x35
	.zero		2


	//----- nvinfo : EIATTR_PARAM_CBANK
	.align		4
        /*000c*/ 	.byte	0x04, 0x0a
        /*000e*/ 	.short	(.L_977 - .L_976)
	.align		4
.L_976:
        /*0010*/ 	.word	index@(.nv.constant0._ZN2at6native27unrolled_elementwise_kernelIZZZNS0_61_GLOBAL__N__132982cb_23_ActivationSiluKernel_cu_1520ed90_293620silu_backward_kernelERNS_18TensorIteratorBaseEENKUlvE_clEvENKUlvE_clEvEUlddE_St5arrayIPcLm3EELi4E23TrivialOffsetCalculatorILi2EjESB_ILi1EjENS0_6memory15LoadWithoutCastENSE_16StoreWithoutCastEEEviT_T0_T2_T3_T4_T5_)
        /*0014*/ 	.short	0x0160
        /*0016*/ 	.short	0x0024


	//----- nvinfo : EIATTR_CBANK_PARAM_SIZE
	.align		4
.L_977:
        /*0018*/ 	.byte	0x03, 0x19
        /*001a*/ 	.short	0x0024


	//----- nvinfo : EIATTR_KPARAM_INFO
	.align		4
        /*001c*/ 	.byte	0x04, 0x17
        /*001e*/ 	.short	(.L_979 - .L_978)
.L_978:
        /*0020*/ 	.word	0x00000000
        /*0024*/ 	.short	0x0006
        /*0026*/ 	.short	0x0023
        /*0028*/ 	.byte	0x00, 0xf0, 0x05, 0x00


	//----- nvinfo : EIATTR_KPARAM_INFO
	.align		4
.L_979:
        /*002c*/ 	.byte	0x04, 0x17
        /*002e*/ 	.short	(.L_981 - .L_980)
.L_980:
        /*0030*/ 	.word	0x00000000
        /*0034*/ 	.short	0x0005
        /*0036*/ 	.short	0x0022
        /*0038*/ 	.byte	0x00, 0xf0, 0x05, 0x00


	//----- nvinfo : EIATTR_KPARAM_INFO
	.align		4
.L_981:
        /*003c*/ 	.byte	0x04, 0x17
        /*003e*/ 	.short	(.L_983 - .L_982)
.L_982:
        /*0040*/ 	.word	0x00000000
        /*0044*/ 	.short	0x0004
        /*0046*/ 	.short	0x0021
        /*0048*/ 	.byte	0x00, 0xf0, 0x05, 0x00


	//----- nvinfo : EIATTR_KPARAM_INFO
	.align		4
.L_983:
        /*004c*/ 	.byte	0x04, 0x17
        /*004e*/ 	.short	(.L_985 - .L_984)
.L_984:
        /*0050*/ 	.word	0x00000000
        /*0054*/ 	.short	0x0003
        /*0056*/ 	.short	0x0020
        /*0058*/ 	.byte	0x00, 0xf0, 0x05, 0x00


	//----- nvinfo : EIATTR_KPARAM_INFO
	.align		4
.L_985:
        /*005c*/ 	.byte	0x04, 0x17
        /*005e*/ 	.short	(.L_987 - .L_986)
.L_986:
        /*0060*/ 	.word	0x00000000
        /*0064*/ 	.short	0x0002
        /*0066*/ 	.short	0x0008
        /*0068*/ 	.byte	0x00, 0xf0, 0x61, 0x00


	//----- nvinfo : EIATTR_KPARAM_INFO
	.align		4
.L_987:
        /*006c*/ 	.byte	0x04, 0x17
        /*006e*/ 	.short	(.L_989 - .L_988)
.L_988:
        /*0070*/ 	.word	0x00000000
        /*0074*/ 	.short	0x0001
        /*0076*/ 	.short	0x0004
        /*0078*/ 	.byte	0x00, 0xf0, 0x05, 0x00


	//----- nvinfo : EIATTR_KPARAM_INFO
	.align		4
.L_989:
        /*007c*/ 	.byte	0x04, 0x17
        /*007e*/ 	.short	(.L_991 - .L_990)
.L_990:
        /*0080*/ 	.word	0x00000000
        /*0084*/ 	.short	0x0000
        /*0086*/ 	.short	0x0000
        /*0088*/ 	.byte	0x00, 0xf0, 0x11, 0x00


	//----- nvinfo : EIATTR_MAXREG_COUNT
	.align		4
.L_991:
        /*008c*/ 	.byte	0x03, 0x1b
        /*008e*/ 	.short	0x00ff


	//----- nvinfo : EIATTR_MERCURY_ISA_VERSION
	.align		4
        /*0090*/ 	.byte	0x03, 0x5f
        /*0092*/ 	.short	0x0000


	//----- nvinfo : EIATTR_EXIT_INSTR_OFFSETS
	.align		4
        /*0094*/ 	.byte	0x04, 0x1c
        /*0096*/ 	.short	(.L_993 - .L_992)


	//   ....[0]....
.L_992:
        /*0098*/ 	.word	0x00001550


	//   ....[1]....
        /*009c*/ 	.word	0x000015b0


	//----- nvinfo : EIATTR_MAX_THREADS
	.align		4
.L_993:
        /*00a0*/ 	.byte	0x04, 0x05
        /*00a2*/ 	.short	(.L_995 - .L_994)
.L_994:
        /*00a4*/ 	.word	0x00000080
        /*00a8*/ 	.word	0x00000001
        /*00ac*/ 	.word	0x00000001


	//----- nvinfo : EIATTR_CRS_STACK_SIZE
	.align		4
.L_995:
        /*00b0*/ 	.byte	0x04, 0x1e
        /*00b2*/ 	.short	(.L_997 - .L_996)
.L_996:
        /*00b4*/ 	.word	0x00000000
.L_997:


//--------------------- .nv.info._ZN2at6native29vectorized_elementwise_kernelILi2EZZZNS0_61_GLOBAL__N__132982cb_23_ActivationSiluKernel_cu_1520ed90_293620silu_backward_kernelERNS_18TensorIteratorBaseEENKUlvE_clEvENKUlvE_clEvEUlddE_St5arrayIPcLm3EEEEviT0_T1_ --------------------------
	.section	.nv.info._ZN2at6native29vectorized_elementwise_kernelILi2EZZZNS0_61_GLOBAL__N__132982cb_23_ActivationSiluKernel_cu_1520ed90_293620silu_backward_kernelERNS_18TensorIteratorBaseEENKUlvE_clEvENKUlvE_clEvEUlddE_St5arrayIPcLm3EEEEviT0_T1_,"",@"SHT_CUDA_INFO"
	.sectionflags	@""
	.align	4


	//----- nvinfo : EIATTR_CUDA_API_VERSION
	.align		4
        /*0000*/ 	.byte	0x04, 0x37
        /*0002*/ 	.short	(.L_999 - .L_998)
.L_998:
        /*0004*/ 	.word	0x00000082


	//----- nvinfo : EIATTR_SW2861232_WAR
	.align		4
.L_999:
        /*0008*/ 	.byte	0x01, 0x35
	.zero		2


	//----- nvinfo : EIATTR_PARAM_CBANK
	.align		4
        /*000c*/ 	.byte	0x04, 0x0a
        /*000e*/ 	.short	(.L_1001 - .L_1000)
	.align		4
.L_1000:
        /*0010*/ 	.word	index@(.nv.constant0._ZN2at6native29vectorized_elementwise_kernelILi2EZZZNS0_61_GLOBAL__N__132982cb_23_ActivationSiluKernel_cu_1520ed90_293620silu_backward_kernelERNS_18TensorIteratorBaseEENKUlvE_clEvENKUlvE_clEvEUlddE_St5arrayIPcLm3EEEEviT0_T1_)
        /*0014*/ 	.short	0x0160
        /*0016*/ 	.short	0x0020


	//----- nvinfo : EIATTR_CBANK_PARAM_SIZE
	.align		4
.L_1001:
        /*0018*/ 	.byte	0x03, 0x19
        /*001a*/ 	.short	0x0020


	//----- nvinfo : EIATTR_KPARAM_INFO
	.align		4
        /*001c*/ 	.byte	0x04, 0x17
        /*001e*/ 	.short	(.L_1003 - .L_1002)
.L_1002:
        /*0020*/ 	.word	0x00000000
        /*0024*/ 	.short	0x0002
        /*0026*/ 	.short	0x0008
        /*0028*/ 	.byte	0x00, 0xf0, 0x61, 0x00


	//----- nvinfo : EIATTR_KPARAM_INFO
	.align		4
.L_1003:
        /*002c*/ 	.byte	0x04, 0x17
        /*002e*/ 	.short	(.L_1005 - .L_1004)
.L_1004:
        /*0030*/ 	.word	0x00000000
        /*0034*/ 	.short	0x0001
        /*0036*/ 	.short	0x0004
        /*0038*/ 	.byte	0x00, 0xf0, 0x05, 0x00


	//----- nvinfo : EIATTR_KPARAM_INFO
	.align		4
.L_1005:
        /*003c*/ 	.byte	0x04, 0x17
        /*003e*/ 	.short	(.L_1007 - .L_1006)
.L_1006:
        /*0040*/ 	.word	0x00000000
        /*0044*/ 	.short	0x0000
        /*0046*/ 	.short	0x0000
        /*0048*/ 	.byte	0x00, 0xf0, 0x11, 0x00


	//----- nvinfo : EIATTR_MAXREG_COUNT
	.align		4
.L_1007:
        /*004c*/ 	.byte	0x03, 0x1b
        /*004e*/ 	.short	0x00ff


	//----- nvinfo : EIATTR_MERCURY_ISA_VERSION
	.align		4
        /*0050*/ 	.byte	0x03, 0x5f
        /*0052*/ 	.short	0x0000


	//----- nvinfo : EIATTR_EXIT_INSTR_OFFSETS
	.align		4
        /*0054*/ 	.byte	0x04, 0x1c
        /*0056*/ 	.short	(.L_1009 - .L_1008)


	//   ....[0]....
.L_1008:
        /*0058*/ 	.word	0x00002030


	//   ....[1]....
        /*005c*/ 	.word	0x000049d0


	//   ....[2]....
        /*0060*/ 	.word	0x00004a20


	//----- nvinfo : EIATTR_MAX_THREADS
	.align		4
.L_1009:
        /*0064*/ 	.byte	0x04, 0x05
        /*0066*/ 	.short	(.L_1011 - .L_1010)
.L_1010:
        /*0068*/ 	.word	0x00000080
        /*006c*/ 	.word	0x00000001
        /*0070*/ 	.word	0x00000001


	//----- nvinfo : EIATTR_CRS_STACK_SIZE
	.align		4
.L_1011:
        /*0074*/ 	.byte	0x04, 0x1e
        /*0076*/ 	.short	(.L_1013 - .L_1012)
.L_1012:
        /*0078*/ 	.word	0x00000000
.L_1013:


//--------------------- .nv.info._ZN2at6native29vectorized_elementwise_kernelILi4EZZZNS0_61_GLOBAL__N__132982cb_23_ActivationSiluKernel_cu_1520ed90_293620silu_backward_kernelERNS_18TensorIteratorBaseEENKUlvE_clEvENKUlvE_clEvEUlddE_St5arrayIPcLm3EEEEviT0_T1_ --------------------------
	.section	.nv.info._ZN2at6native29vectorized_elementwise_kernelILi4EZZZNS0_61_GLOBAL__N__132982cb_23_ActivationSiluKernel_cu_1520ed90_293620silu_backward_kernelERNS_18TensorIteratorBaseEENKUlvE_clEvENKUlvE_clEvEUlddE_St5arrayIPcLm3EEEEviT0_T1_,"",@"SHT_CUDA_INFO"
	.sectionflags	@""
	.align	4


	//----- nvinfo : EIATTR_CUDA_API_VERSION
	.align		4
        /*0000*/ 	.byte	0x04, 0x37
        /*0002*/ 	.short	(.L_1015 - .L_1014)
.L_1014:
        /*0004*/ 	.word	0x00000082


	//----- nvinfo : EIATTR_SW2861232_WAR
	.align		4
.L_1015:
        /*0008*/ 	.byte	0x01, 0x35
	.zero		2


	//----- nvinfo : EIATTR_PARAM_CBANK
	.align		4
        /*000c*/ 	.byte	0x04, 0x0a
        /*000e*/ 	.short	(.L_1017 - .L_1016)
	.align		4
.L_1016:
        /*0010*/ 	.word	index@(.nv.constant0._ZN2at6native29vectorized_elementwise_kernelILi4EZZZNS0_61_GLOBAL__N__132982cb_23_ActivationSiluKernel_cu_1520ed90_293620silu_backward_kernelERNS_18TensorIteratorBaseEENKUlvE_clEvENKUlvE_clEvEUlddE_St5arrayIPcLm3EEEEviT0_T1_)
        /*0014*/ 	.short	0x0160
        /*0016*/ 	.short	0x0020


	//----- nvinfo : EIATTR_CBANK_PARAM_SIZE
	.align		4
.L_1017:
        /*0018*/ 	.byte	0x03, 0x19
        /*001a*/ 	.short	0x0020


	//----- nvinfo : EIATTR_KPARAM_INFO
	.align		4
        /*001c*/ 	.byte	0x04, 0x17
        /*001e*/ 	.short	(.L_1019 - .L_1018)
.L_1018:
        /*0020*/ 	.word	0x00000000
        /*0024*/ 	.short	0x0002
        /*0026*/ 	.short	0x0008
        /*0028*/ 	.byte	0x00, 0xf0, 0x61, 0x00


	//----- nvinfo : EIATTR_KPARAM_INFO
	.align		4
.L_1019:
        /*002c*/ 	.byte	0x04, 0x17
        /*002e*/ 	.short	(.L_1021 - .L_1020)
.L_1020:
        /*0030*/ 	.word	0x00000000
        /*0034*/ 	.short	0x0001
        /*0036*/ 	.short	0x0004
        /*0038*/ 	.byte	0x00, 0xf0, 0x05, 0x00


	//----- nvinfo : EIATTR_KPARAM_INFO
	.align		4
.L_1021:
        /*003c*/ 	.byte	0x04, 0x17
        /*003e*/ 	.short	(.L_1023 - .L_1022)
.L_1022:
        /*0040*/ 	.word	0x00000000
        /*0044*/ 	.short	0x0000
        /*0046*/ 	.short	0x0000
        /*0048*/ 	.byte	0x00, 0xf0, 0x11, 0x00


	//----- nvinfo : EIATTR_MAXREG_COUNT
	.align		4
.L_1023:
        /*004c*/ 	.byte	0x03, 0x1b
        /*004e*/ 	.short	0x00ff


	//----- nvinfo : EIATTR_MERCURY_ISA_VERSION
	.align		4
        /*0050*/ 	.byte	0x03, 0x5f
        /*0052*/ 	.short	0x0000


	//----- nvinfo : EIATTR_EXIT_INSTR_OFFSETS
	.align		4
        /*0054*/ 	.byte	0x04, 0x1c
        /*0056*/ 	.short	(.L_1025 - .L_1024)


	//   ....[0]....
.L_1024:
        /*0058*/ 	.word	0x00002030


	//   ....[1]....
        /*005c*/ 	.word	0x000049d0


	//   ....[2]....
        /*0060*/ 	.word	0x00004a20


	//----- nvinfo : EIATTR_MAX_THREADS
	.align		4
.L_1025:
        /*0064*/ 	.byte	0x04, 0x05
        /*0066*/ 	.short	(.L_1027 - .L_1026)
.L_1026:
        /*0068*/ 	.word	0x00000080
        /*006c*/ 	.word	0x00000001
        /*0070*/ 	.word	0x00000001


	//----- nvinfo : EIATTR_CRS_STACK_SIZE
	.align		4
.L_1027:
        /*0074*/ 	.byte	0x04, 0x1e
        /*0076*/ 	.short	(.L_1029 - .L_1028)
.L_1028:
        /*0078*/ 	.word	0x00000000
.L_1029:


//--------------------- .nv.info._ZN2at6native29vectorized_elementwise_kernelILi8EZZZNS0_61_GLOBAL__N__132982cb_23_ActivationSiluKernel_cu_1520ed90_293620silu_backward_kernelERNS_18TensorIteratorBaseEENKUlvE_clEvENKUlvE_clEvEUlddE_St5arrayIPcLm3EEEEviT0_T1_ --------------------------
	.section	.nv.info._ZN2at6native29vectorized_elementwise_kernelILi8EZZZNS0_61_GLOBAL__N__132982cb_23_ActivationSiluKernel_cu_1520ed90_293620silu_backward_kernelERNS_18TensorIteratorBaseEENKUlvE_clEvENKUlvE_clEvEUlddE_St5arrayIPcLm3EEEEviT0_T1_,"",@"SHT_CUDA_INFO"
	.sectionflags	@""
	.align	4


	//----- nvinfo : EIATTR_CUDA_API_VERSION
	.align		4
        /*0000*/ 	.byte	0x04, 0x37
        /*0002*/ 	.short	(.L_1031 - .L_1030)
.L_1030:
        /*0004*/ 	.word	0x00000082


	//----- nvinfo : EIATTR_SW2861232_WAR
	.align		4
.L_1031:
        /*0008*/ 	.byte	0x01, 0x35
	.zero		2


	//----- nvinfo : EIATTR_PARAM_CBANK
	.align		4
        /*000c*/ 	.byte	0x04, 0x0a
        /*000e*/ 	.short	(.L_1033 - .L_1032)
	.align		4
.L_1032:
        /*0010*/ 	.word	index@(.nv.constant0._ZN2at6native29vectorized_elementwise_kernelILi8EZZZNS0_61_GLOBAL__N__132982cb_23_ActivationSiluKernel_cu_1520ed90_293620silu_backward_kernelERNS_18TensorIteratorBaseEENKUlvE_clEvENKUlvE_clEvEUlddE_St5arrayIPcLm3EEEEviT0_T1_)
        /*0014*/ 	.short	0x0160
        /*0016*/ 	.short	0x0020


	//----- nvinfo : EIATTR_CBANK_PARAM_SIZE
	.align		4
.L_1033:
        /*0018*/ 	.byte	0x03, 0x19
        /*001a*/ 	.short	0x0020


	//----- nvinfo : EIATTR_KPARAM_INFO
	.align		4
        /*001c*/ 	.byte	0x04, 0x17
        /*001e*/ 	.short	(.L_1035 - .L_1034)
.L_1034:
        /*0020*/ 	.word	0x00000000
        /*0024*/ 	.short	0x0002
        /*0026*/ 	.short	0x0008
        /*0028*/ 	.byte	0x00, 0xf0, 0x61, 0x00


	//----- nvinfo : EIATTR_KPARAM_INFO
	.align		4
.L_1035:
        /*002c*/ 	.byte	0x04, 0x17
        /*002e*/ 	.short	(.L_1037 - .L_1036)
.L_1036:
        /*0030*/ 	.word	0x00000000
        /*0034*/ 	.short	0x0001
        /*0036*/ 	.short	0x0004
        /*0038*/ 	.byte	0x00, 0xf0, 0x05, 0x00


	//----- nvinfo : EIATTR_KPARAM_INFO
	.align		4
.L_1037:
        /*003c*/ 	.byte	0x04, 0x17
        /*003e*/ 	.short	(.L_1039 - .L_1038)
.L_1038:
        /*0040*/ 	.word	0x00000000
        /*0044*/ 	.short	0x0000
        /*0046*/ 	.short	0x0000
        /*0048*/ 	.byte	0x00, 0xf0, 0x11, 0x00


	//----- nvinfo : EIATTR_MAXREG_COUNT
	.align		4
.L_1039:
        /*004c*/ 	.byte	0x03, 0x1b
        /*004e*/ 	.short	0x00ff


	//----- nvinfo : EIATTR_MERCURY_ISA_VERSION
	.align		4
        /*0050*/ 	.byte	0x03, 0x5f
        /*0052*/ 	.short	0x0000


	//----- nvinfo : EIATTR_EXIT_INSTR_OFFSETS
	.align		4
        /*0054*/ 	.byte	0x04, 0x1c
        /*0056*/ 	.short	(.L_1041 - .L_1040)


	//   ....[0]....
.L_1040:
        /*0058*/ 	.word	0x00000010


	//----- nvinfo : EIATTR_MAX_THREADS
	.align		4
.L_1041:
        /*005c*/ 	.byte	0x04, 0x05
        /*005e*/ 	.short	(.L_1043 - .L_1042)
.L_1042:
        /*0060*/ 	.word	0x00000080
        /*0064*/ 	.word	0x00000001
        /*0068*/ 	.word	0x00000001
.L_1043:


//--------------------- .nv.info._ZN2at6native18elementwise_kernelILi128ELi4EZNS0_15gpu_kernel_implIZZZNS0_61_GLOBAL__N__132982cb_23_ActivationSiluKernel_cu_1520ed90_293611silu_kernelERNS_18TensorIteratorBaseEENKUlvE_clEvENKUlvE4_clEvEUlN3c108BFloat16EE_EEvS5_RKT_EUliE_EEviT1_ --------------------------
	.section	.nv.info._ZN2at6native18elementwise_kernelILi128ELi4EZNS0_15gpu_kernel_implIZZZNS0_61_GLOBAL__N__132982cb_23_ActivationSiluKernel_cu_1520ed90_293611silu_kernelERNS_18TensorIteratorBaseEENKUlvE_clEvENKUlvE4_clEvEUlN3c108BFloat16EE_EEvS5_RKT_EUliE_EEviT1_,"",@"SHT_CUDA_INFO"
	.sectionflags	@""
	.align	4


	//----- nvinfo : EIATTR_CUDA_API_VERSION
	.align		4
        /*0000*/ 	.byte	0x04, 0x37
        /*0002*/ 	.short	(.L_1045 - .L_1044)
.L_1044:
        /*0004*/ 	.word	0x00000082


	//----- nvinfo : EIATTR_SW2861232_WAR
	.align		4
.L_1045:
        /*0008*/ 	.byte	0x01, 0x35
	.zero		2


	//----- nvinfo : EIATTR_PARAM_CBANK
	.align		4
        /*000c*/ 	.byte	0x04, 0x0a
        /*000e*/ 	.short	(.L_1047 - .L_1046)
	.align		4
.L_1046:
        /*0010*/ 	.word	index@(.nv.constant0._ZN2at6native18elementwise_kernelILi128ELi4EZNS0_15gpu_kernel_implIZZZNS0_61_GLOBAL__N__132982cb_23_ActivationSiluKernel_cu_1520ed90_293611silu_kernelERNS_18TensorIteratorBaseEENKUlvE_clEvENKUlvE4_clEvEUlN3c108BFloat16EE_EEvS5_RKT_EUliE_EEviT1_)
        /*0014*/ 	.short	0x0160
        /*0016*/ 	.short	0x0220


	//----- nvinfo : EIATTR_CBANK_PARAM_SIZE
	.align		4
.L_1047:
        /*0018*/ 	.byte	0x03, 0x19
        /*001a*/ 	.short	0x0220


	//----- nvinfo : EIATTR_KPARAM_INFO
	.align		4
        /*001c*/ 	.byte	0x04, 0x17
        /*001e*/ 	.short	(.L_1049 - .L_1048)
.L_1048:
        /*0020*/ 	.word	0x00000000
        /*0024*/ 	.short	0x0001
        /*0026*/ 	.short	0x0008
        /*0028*/ 	.byte	0x00, 0xf0, 0x61, 0x08


	//----- nvinfo : EIATTR_KPARAM_INFO
	.align		4
.L_1049:
        /*002c*/ 	.byte	0x04, 0x17
        /*002e*/ 	.short	(.L_1051 - .L_1050)
.L_1050:
        /*0030*/ 	.word	0x00000000
        /*0034*/ 	.short	0x0000
        /*0036*/ 	.short	0x0000
        /*0038*/ 	.byte	0x00, 0xf0, 0x11, 0x00


	//----- nvinfo : EIATTR_MAXREG_COUNT
	.align		4
.L_1051:
        /*003c*/ 	.byte	0x03, 0x1b
        /*003e*/ 	.short	0x0080


	//----- nvinfo : EIATTR_EXTERNS
	.align		4
        /*0040*/ 	.byte	0x04, 0x0f
        /*0042*/ 	.short	(.L_1053 - .L_1052)


	//   ....[0]....
	.align		4
.L_1052:
        /*0044*/ 	.word	index@(__assertfail)


	//----- nvinfo : EIATTR_MERCURY_ISA_VERSION
	.align		4
.L_1053:
        /*0048*/ 	.byte	0x03, 0x5f
        /*004a*/ 	.short	0x0000


	//----- nvinfo : EIATTR_SYSCALL_OFFSETS
	.align		4
        /*004c*/ 	.byte	0x04, 0x46
        /*004e*/ 	.short	(.L_1055 - .L_1054)


	//   ....[0]....
.L_1054:
        /*0050*/ 	.word	0x00001dd0


	//   ....[1]....
        /*0054*/ 	.word	0x00002dd0


	//   ....[2]....
        /*0058*/ 	.word	0x00004c10


	//   ....[3]....
        /*005c*/ 	.word	0x00005c10


	//   ....[4]....
        /*0060*/ 	.word	0x00007a20


	//   ....[5]....
        /*0064*/ 	.word	0x00008a20


	//   ....[6]....
        /*0068*/ 	.word	0x0000a840


	//   ....[7]....
        /*006c*/ 	.word	0x0000b840


	//----- nvinfo : EIATTR_EXIT_INSTR_OFFSETS
	.align		4
.L_1055:
        /*0070*/ 	.byte	0x04, 0x1c
        /*0072*/ 	.short	(.L_1057 - .L_1056)


	//   ....[0]....
.L_1056:
        /*0074*/ 	.word	0x00008ae0


	//   ....[1]....
        /*0078*/ 	.word	0x0000aa40


	//   ....[2]....
        /*007c*/ 	.word	0x0000aa80


	//   ....[3]....
        /*0080*/ 	.word	0x0000ab20


	//   ....[4]....
        /*0084*/ 	.word	0x0000ab60


	//   ....[5]....
        /*0088*/ 	.word	0x0000aba0


	//   ....[6]....
        /*008c*/ 	.word	0x0000ac30


	//   ....[7]....
        /*0090*/ 	.word	0x0000ac70


	//   ....[8]....
        /*0094*/ 	.word	0x0000ad10


	//   ....[9]....
        /*0098*/ 	.word	0x0000ad60


	//   ....[10]....
        /*009c*/ 	.word	0x0000adb0


	//   ....[11]....
        /*00a0*/ 	.word	0x0000ae80


	//   ....[12]....
        /*00a4*/ 	.word	0x0000aee0


	//   ....[13]....
        /*00a8*/ 	.word	0x0000b070


	//   ....[14]....
        /*00ac*/ 	.word	0x0000b1d0


	//   ....[15]....
        /*00b0*/ 	.word	0x0000b1f0


	//   ....[16]....
        /*00b4*/ 	.word	0x0000b2b0


	//   ....[17]....
        /*00b8*/ 	.word	0x0000b430


	//   ....[18]....
        /*00bc*/ 	.word	0x0000b5b0


	//   ....[19]....
        /*00c0*/ 	.word	0x0000b710


	//   ....[20]....
        /*00c4*/ 	.word	0x0000b850


	//   ....[21]....
        /*00c8*/ 	.word	0x0000b890


	//   ....[22]....
        /*00cc*/ 	.word	0x0000b8d0


	//----- nvinfo : EIATTR_MAX_THREADS
	.align		4
.L_1057:
        /*00d0*/ 	.byte	0x04, 0x05
        /*00d2*/ 	.short	(.L_1059 - .L_1058)
.L_1058:
        /*00d4*/ 	.word	0x00000080
        /*00d8*/ 	.word	0x00000001
        /*00dc*/ 	.word	0x00000001


	//----- nvinfo : EIATTR_CRS_STACK_SIZE
	.align		4
.L_1059:
        /*00e0*/ 	.byte	0x04, 0x1e
        /*00e2*/ 	.short	(.L_1061 - .L_1060)
.L_1060:
        /*00e4*/ 	.word	0x00000000
.L_1061:


//--------------------- .nv.info._ZN2at6native27unrolled_elementwise_kernelIZZZNS0_61_GLOBAL__N__132982cb_23_ActivationSiluKernel_cu_1520ed90_293611silu_kernelERNS_18TensorIteratorBaseEENKUlvE_clEvENKUlvE4_clEvEUlN3c108BFloat16EE_St5arrayIPcLm2EELi4E23TrivialOffsetCalculatorILi1EjESE_NS0_6memory12LoadWithCastILi1EEENSF_13StoreWithCastILi1EEEEEviT_T0_T2_T3_T4_T5_ --------------------------
	.section	.nv.info._ZN2at6native27unrolled_elementwise_kernelIZZZNS0_61_GLOBAL__N__132982cb_23_ActivationSiluKernel_cu_1520ed90_293611silu_kernelERNS_18TensorIteratorBaseEENKUlvE_clEvENKUlvE4_clEvEUlN3c108BFloat16EE_St5arrayIPcLm2EELi4E23TrivialOffsetCalculatorILi1EjESE_NS0_6memory12LoadWithCastILi1EEENSF_13StoreWithCastILi1EEEEEviT_T0_T2_T3_T4_T5_,"",@"SHT_CUDA_INFO"
	.sectionflags	@""
	.align	4


	//----- nvinfo : EIATTR_CUDA_API_VERSION
	.align		4
        /*0000*/ 	.byte	0x04, 0x37
        /*0002*/ 	.short	(.L_1063 - .L_1062)
.L_1062:
        /*0004*/ 	.word	0x00000082


	//----- nvinfo : EIATTR_SW2861232_WAR
	.align		4
.L_1063:
        /*0008*/ 	.byte	0x01, 0x35
	.zero		2


	//----- nvinfo : EIATTR_PARAM_CBANK
	.align		4
        /*000c*/ 	.byte	0x04, 0x0a
        /*000e*/ 	.short	(.L_1065 - .L_1064)
	.align		4
.L_1064:
        /*0010*/ 	.word	index@(.nv.constant0._ZN2at6native27unrolled_elementwise_kernelIZZZNS0_61_GLOBAL__N__132982cb_23_ActivationSiluKernel_cu_1520ed90_293611silu_kernelERNS_18TensorIteratorBaseEENKUlvE_clEvENKUlvE4_clEvEUlN3c108BFloat16EE_St5arrayIPcLm2EELi4E23TrivialOffsetCalculatorILi1EjESE_NS0_6memory12LoadWithCastILi1EEENSF_13StoreWithCastILi1EEEEEviT_T0_T2_T3_T4_T5_)
        /*0014*/ 	.short	0x0160
        /*0016*/ 	.short	0x002c


	//----- nvinfo : EIATTR_CBANK_PARAM_SIZE
	.align		4
.L_1065:
        /*0018*/ 	.byte	0x03, 0x19
        /*001a*/ 	.short	0x002c


	//----- nvinfo : EIATTR_KPARAM_INFO
	.align		4
        /*001c*/ 	.byte	0x04, 0x17
        /*001e*/ 	.short	(.L_1067 - .L_1066)
.L_1066:
        /*0020*/ 	.word	0x00000000
        /*0024*/ 	.short	0x0006
        /*0026*/ 	.short	0x0024
        /*0028*/ 	.byte	0x00, 0xf0, 0x21, 0x00


	//----- nvinfo : EIATTR_KPARAM_INFO
	.align		4
.L_1067:
        /*002c*/ 	.byte	0x04, 0x17
        /*002e*/ 	.short	(.L_1069 - .L_1068)
.L_1068:
        /*0030*/ 	.word	0x00000000
        /*0034*/ 	.short	0x0005
        /*0036*/ 	.short	0x001c
        /*0038*/ 	.byte	0x00, 0xf0, 0x21, 0x00


	//----- nvinfo : EIATTR_KPARAM_INFO
	.align		4
.L_1069:
        /*003c*/ 	.byte	0x04, 0x17
        /*003e*/ 	.short	(.L_1071 - .L_1070)
.L_1070:
        /*0040*/ 	.word	0x00000000
        /*0044*/ 	.short	0x0004
        /*0046*/ 	.short	0x0019
        /*0048*/ 	.byte	0x00, 0xf0, 0x05, 0x00


	//----- nvinfo : EIATTR_KPARAM_INFO
	.align		4
.L_1071:
        /*004c*/ 	.byte	0x04, 0x17
        /*004e*/ 	.short	(.L_1073 - .L_1072)
.L_1072:
        /*0050*/ 	.word	0x00000000
        /*0054*/ 	.short	0x0003
        /*0056*/ 	.short	0x0018
        /*0058*/ 	.byte	0x00, 0xf0, 0x05, 0x00


	//----- nvinfo : EIATTR_KPARAM_INFO
	.align		4
.L_1073:
        /*005c*/ 	.byte	0x04, 0x17
        /*005e*/ 	.short	(.L_1075 - .L_1074)
.L_1074:
        /*0060*/ 	.word	0x00000000
        /*0064*/ 	.short	0x0002
        /*0066*/ 	.short	0x0008
        /*0068*/ 	.byte	0x00, 0xf0, 0x41, 0x00


	//----- nvinfo : EIATTR_KPARAM_INFO
	.align		4
.L_1075:
        /*006c*/ 	.byte	0x04, 0x17
        /*006e*/ 	.short	(.L_1077 - .L_1076)
.L_1076:
        /*0070*/ 	.word	0x00000000
        /*0074*/ 	.short	0x0001
        /*0076*/ 	.short	0x0004
        /*0078*/ 	.byte	0x00, 0xf0, 0x05, 0x00


	//----- nvinfo : EIATTR_KPARAM_INFO
	.align		4
.L_1077:
        /*007c*/ 	.byte	0x04, 0x17
        /*007e*/ 	.short	(.L_1079 - .L_1078)
.L_1078:
        /*0080*/ 	.word	0x00000000
        /*0084*/ 	.short	0x0000
        /*0086*/ 	.short	0x0000
        /*0088*/ 	.byte	0x00, 0xf0, 0x11, 0x00


	//----- nvinfo : EIATTR_MAXREG_COUNT
	.align		4
.L_1079:
        /*008c*/ 	.byte	0x03, 0x1b
        /*008e*/ 	.short	0x00ff


	//----- nvinfo : EIATTR_EXTERNS
	.align		4
        /*0090*/ 	.byte	0x04, 0x0f
        /*0092*/ 	.short	(.L_1081 - .L_1080)


	//   ....[0]....
	.align		4
.L_1080:
        /*0094*/ 	.word	index@(__assertfail)


	//----- nvinfo : EIATTR_MERCURY_ISA_VERSION
	.align		4
.L_1081:
        /*0098*/ 	.byte	0x03, 0x5f
        /*009a*/ 	.short	0x0000


	//----- nvinfo : EIATTR_SYSCALL_OFFSETS
	.align		4
        /*009c*/ 	.byte	0x04, 0x46
        /*009e*/ 	.short	(.L_1083 - .L_1082)


	//   ....[0]....
.L_1082:
        /*00a0*/ 	.word	0x000010a0


	//   ....[1]....
        /*00a4*/ 	.word	0x000021a0


	//   ....[2]....
        /*00a8*/ 	.word	0x000032b0


	//   ....[3]....
        /*00ac*/ 	.word	0x00004390


	//   ....[4]....
        /*00b0*/ 	.word	0x00005720


	//   ....[5]....
        /*00b4*/ 	.word	0x00006750


	//   ....[6]....
        /*00b8*/ 	.word	0x00007740


	//   ....[7]....
        /*00bc*/ 	.word	0x00008730


	//----- nvinfo : EIATTR_EXIT_INSTR_OFFSETS
	.align		4
.L_1083:
        /*00c0*/ 	.byte	0x04, 0x1c
        /*00c2*/ 	.short	(.L_1085 - .L_1084)


	//   ....[0]....
.L_1084:
        /*00c4*/ 	.word	0x00007800


	//   ....[1]....
        /*00c8*/ 	.word	0x00007930


	//   ....[2]....
        /*00cc*/ 	.word	0x00007970


	//   ....[3]....
        /*00d0*/ 	.word	0x00007a10


	//   ....[4]....
        /*00d4*/ 	.word	0x00007a50


	//   ....[5]....
        /*00d8*/ 	.word	0x00007a90


	//   ....[6]....
        /*00dc*/ 	.word	0x00007b20


	//   ....[7]....
        /*00e0*/ 	.word	0x00007b60


	//   ....[8]....
        /*00e4*/ 	.word	0x00007c00


	//   ....[9]....
        /*00e8*/ 	.word	0x00007c50


	//   ....[10]....
        /*00ec*/ 	.word	0x00007ca0


	//   ....[11]....
        /*00f0*/ 	.word	0x00007d70


	//   ....[12]....
        /*00f4*/ 	.word	0x00007dd0


	//   ....[13]....
        /*00f8*/ 	.word	0x00007f60


	//   ....[14]....
        /*00fc*/ 	.word	0x000080c0


	//   ....[15]....
        /*0100*/ 	.word	0x000080e0


	//   ....[16]....
        /*0104*/ 	.word	0x000081a0


	//   ....[17]....
        /*0108*/ 	.word	0x00008320


	//   ....[18]....
        /*010c*/ 	.word	0x000084a0


	//   ....[19]....
        /*0110*/ 	.word	0x00008600


	//   ....[20]....
        /*0114*/ 	.word	0x00008740


	//   ....[21]....
        /*0118*/ 	.word	0x00008780


	//   ....[22]....
        /*011c*/ 	.word	0x000087c0


	//----- nvinfo : EIATTR_MAX_THREADS
	.align		4
.L_1085:
        /*0120*/ 	.byte	0x04, 0x05
        /*0122*/ 	.short	(.L_1087 - .L_1086)
.L_1086:
        /*0124*/ 	.word	0x00000080
        /*0128*/ 	.word	0x00000001
        /*012c*/ 	.word	0x00000001


	//----- nvinfo : EIATTR_CRS_STACK_SIZE
	.align		4
.L_1087:
        /*0130*/ 	.byte	0x04, 0x1e
        /*0132*/ 	.short	(.L_1089 - .L_1088)
.L_1088:
        /*0134*/ 	.word	0x00000000
.L_1089:


//--------------------- .nv.info._ZN2at6native18elementwise_kernelILi128ELi4EZNS0_22gpu_kernel_impl_nocastIZZZNS0_61_GLOBAL__N__132982cb_23_ActivationSiluKernel_cu_1520ed90_293611silu_kernelERNS_18TensorIteratorBaseEENKUlvE_clEvENKUlvE4_clEvEUlN3c108BFloat16EE_EEvS5_RKT_EUliE_EEviT1_ --------------------------
	.section	.nv.info._ZN2at6native18elementwise_kernelILi128ELi4EZNS0_22gpu_kernel_impl_nocastIZZZNS0_61_GLOBAL__N__132982cb_23_ActivationSiluKernel_cu_1520ed90_293611silu_kernelERNS_18TensorIteratorBaseEENKUlvE_clEvENKUlvE4_clEvEUlN3c108BFloat16EE_EEvS5_RKT_EUliE_EEviT1_,"",@"SHT_CUDA_INFO"
	.sectionflags	@""
	.align	4


	//----- nvinfo : EIATTR_CUDA_API_VERSION
	.align		4
        /*0000*/ 	.byte	0x04, 0x37
        /*0002*/ 	.short	(.L_1091 - .L_1090)
.L_1090:
        /*0004*/ 	.word	0x00000082


	//----- nvinfo : EIATTR_SW2861232_WAR
	.align		4
.L_1091:
        /*0008*/ 	.byte	0x01, 0x35
	.zero		2


	//----- nvinfo : EIATTR_PARAM_CBANK
	.align		4
        /*000c*/ 	.byte	0x04, 0x0a
        /*000e*/ 	.short	(.L_1093 - .L_1092)
	.align		4
.L_1092:
        /*0010*/ 	.word	index@(.nv.constant0._ZN2at6native18elementwise_kernelILi128ELi4EZNS0_22gpu_kernel_impl_nocastIZZZNS0_61_GLOBAL__N__132982cb_23_ActivationSiluKernel_cu_1520ed90_293611silu_kernelERNS_18TensorIteratorBaseEENKUlvE_clEvENKUlvE4_clEvEUlN3c108BFloat16EE_EEvS5_RKT_EUliE_EEviT1_)
        /*0014*/ 	.short	0x0160
        /*0016*/ 	.short	0x0220


	//----- nvinfo : EIATTR_CBANK_PARAM_SIZE
	.align		4
.L_1093:
        /*0018*/ 	.byte	0x03, 0x19
        /*001a*/ 	.short	0x0220


	//----- nvinfo : EIATTR_KPARAM_INFO
	.align		4
        /*001c*/ 	.byte	0x04, 0x17
        /*001e*/ 	.short	(.L_1095 - .L_1094)
.L_1094:
        /*0020*/ 	.word	0x00000000
        /*0024*/ 	.short	0x0001
        /*0026*/ 	.short	0x0008
        /*0028*/ 	.byte	0x00, 0xf0, 0x61, 0x08


	//----- nvinfo : EIATTR_KPARAM_INFO
	.align		4
.L_1095:
        /*002c*/ 	.byte	0x04, 0x17
        /*002e*/ 	.short	(.L_1097 - .L_1096)
.L_1096:
        /*0030*/ 	.word	0x00000000
        /*0034*/ 	.short	0x0000
        /*0036*/ 	.short	0x0000
        /*0038*/ 	.byte	0x00, 0xf0, 0x11, 0x00


	//----- nvinfo : EIATTR_MAXREG_COUNT
	.align		4
.L_1097:
        /*003c*/ 	.byte	0x03, 0x1b
        /*003e*/ 	.short	0x0080


	//----- nvinfo : EIATTR_MERCURY_ISA_VERSION
	.align		4
        /*0040*/ 	.byte	0x03, 0x5f
        /*0042*/ 	.short	0x0000


	//----- nvinfo : EIATTR_EXIT_INSTR_OFFSETS
	.align		4
        /*0044*/ 	.byte	0x04, 0x1c
        /*0046*/ 	.short	(.L_1099 - .L_1098)


	//   ....[0]....
.L_1098:
        /*0048*/ 	.word	0x00002e30


	//   ....[1]....
        /*004c*/ 	.word	0x00003d40


	//----- nvinfo : EIATTR_MAX_THREADS
	.align		4
.L_1099:
        /*0050*/ 	.byte	0x04, 0x05
        /*0052*/ 	.short	(.L_1101 - .L_1100)
.L_1100:
        /*0054*/ 	.word	0x00000080
        /*0058*/ 	.word	0x00000001
        /*005c*/ 	.word	0x00000001


	//----- nvinfo : EIATTR_CRS_STACK_SIZE
	.align		4
.L_1101:
        /*0060*/ 	.byte	0x04, 0x1e
        /*0062*/ 	.short	(.L_1103 - .L_1102)
.L_1102:
        /*0064*/ 	.word	0x00000000
.L_1103:


//--------------------- .nv.info._ZN2at6native27unrolled_elementwise_kernelIZZZNS0_61_GLOBAL__N__132982cb_23_ActivationSiluKernel_cu_1520ed90_293611silu_kernelERNS_18TensorIteratorBaseEENKUlvE_clEvENKUlvE4_clEvEUlN3c108BFloat16EE_St5arrayIPcLm2EELi4E23TrivialOffsetCalculatorILi1EjESE_NS0_6memory15LoadWithoutCastENSF_16StoreWithoutCastEEEviT_T0_T2_T3_T4_T5_ --------------------------
	.section	.nv.info._ZN2at6native27unrolled_elementwise_kernelIZZZNS0_61_GLOBAL__N__132982cb_23_ActivationSiluKernel_cu_1520ed90_293611silu_kernelERNS_18TensorIteratorBaseEENKUlvE_clEvENKUlvE4_clEvEUlN3c108BFloat16EE_St5arrayIPcLm2EELi4E23TrivialOffsetCalculatorILi1EjESE_NS0_6memory15LoadWithoutCastENSF_16StoreWithoutCastEEEviT_T0_T2_T3_T4_T5_,"",@"SHT_CUDA_INFO"
	.sectionflags	@""
	.align	4


	//----- nvinfo : EIATTR_CUDA_API_VERSION
	.align		4
        /*0000*/ 	.byte	0x04, 0x37
        /*0002*/ 	.short	(.L_1105 - .L_1104)
.L_1104:
        /*0004*/ 	.word	0x00000082


	//----- nvinfo : EIATTR_SW2861232_WAR
	.align		4
.L_1105:
        /*0008*/ 	.byte	0x01, 0x35
	.zero		2


	//----- nvinfo : EIATTR_PARAM_CBANK
	.align		4
        /*000c*/ 	.byte	0x04, 0x0a
        /*000e*/ 	.short	(.L_1107 - .L_1106)
	.align		4
.L_1106:
        /*0010*/ 	.word	index@(.nv.constant0._ZN2at6native27unrolled_elementwise_kernelIZZZNS0_61_GLOBAL__N__132982cb_23_ActivationSiluKernel_cu_1520ed90_293611silu_kernelERNS_18TensorIteratorBaseEENKUlvE_clEvENKUlvE4_clEvEUlN3c108BFloat16EE_St5arrayIPcLm2EELi4E23TrivialOffsetCalculatorILi1EjESE_NS0_6memory15LoadWithoutCastENSF_16StoreWithoutCastEEEviT_T0_T2_T3_T4_T5_)
        /*0014*/ 	.short	0x0160
        /*0016*/ 	.short	0x001c


	//----- nvinfo : EIATTR_CBANK_PARAM_SIZE
	.align		4
.L_1107:
        /*0018*/ 	.byte	0x03, 0x19
        /*001a*/ 	.short	0x001c


	//----- nvinfo : EIATTR_KPARAM_INFO
	.align		4
        /*001c*/ 	.byte	0x04, 0x17
        /*001e*/ 	.short	(.L_1109 - .L_1108)
.L_1108:
        /*0020*/ 	.word	0x00000000
        /*0024*/ 	.short	0x0006
        /*0026*/ 	.short	0x001b
        /*0028*/ 	.byte	0x00, 0xf0, 0x05, 0x00


	//----- nvinfo : EIATTR_KPARAM_INFO
	.align		4
.L_1109:
        /*002c*/ 	.byte	0x04, 0x17
        /*002e*/ 	.short	(.L_1111 - .L_1110)
.L_1110:
        /*0030*/ 	.word	0x00000000
        /*0034*/ 	.short	0x0005
        /*0036*/ 	.short	0x001a
        /*0038*/ 	.byte	0x00, 0xf0, 0x05, 0x00


	//----- nvinfo : EIATTR_KPARAM_INFO
	.align		4
.L_1111:
        /*003c*/ 	.byte	0x04, 0x17
        /*003e*/ 	.short	(.L_1113 - .L_1112)
.L_1112:
        /*0040*/ 	.word	0x00000000
        /*0044*/ 	.short	0x0004
        /*0046*/ 	.short	0x0019
        /*0048*/ 	.byte	0x00, 0xf0, 0x05, 0x00


	//----- nvinfo : EIATTR_KPARAM_INFO
	.align		4
.L_1113:
        /*004c*/ 	.byte	0x04, 0x17
        /*004e*/ 	.short	(.L_1115 - .L_1114)
.L_1114:
        /*0050*/ 	.word	0x00000000
        /*0054*/ 	.short	0x0003
        /*0056*/ 	.short	0x0018
        /*0058*/ 	.byte	0x00, 0xf0, 0x05, 0x00


	//----- nvinfo : EIATTR_KPARAM_INFO
	.align		4
.L_1115:
        /*005c*/ 	.byte	0x04, 0x17
        /*005e*/ 	.short	(.L_1117 - .L_1116)
.L_1116:
        /*0060*/ 	.word	0x00000000
        /*0064*/ 	.short	0x0002
        /*0066*/ 	.short	0x0008
        /*0068*/ 	.byte	0x00, 0xf0, 0x41, 0x00


	//----- nvinfo : EIATTR_KPARAM_INFO
	.align		4
.L_1117:
        /*006c*/ 	.byte	0x04, 0x17
        /*006e*/ 	.short	(.L_1119 - .L_1118)
.L_1118:
        /*0070*/ 	.word	0x00000000
        /*0074*/ 	.short	0x0001
        /*0076*/ 	.short	0x0004
        /*0078*/ 	.byte	0x00, 0xf0, 0x05, 0x00


	//----- nvinfo : EIATTR_KPARAM_INFO
	.align		4
.L_1119:
        /*007c*/ 	.byte	0x04, 0x17
        /*007e*/ 	.short	(.L_1121 - .L_1120)
.L_1120:
        /*0080*/ 	.word	0x00000000
        /*0084*/ 	.short	0x0000
        /*0086*/ 	.short	0x0000
        /*0088*/ 	.byte	0x00, 0xf0, 0x11, 0x00


	//----- nvinfo : EIATTR_MAXREG_COUNT
	.align		4
.L_1121:
        /*008c*/ 	.byte	0x03, 0x1b
        /*008e*/ 	.short	0x00ff


	//----- nvinfo : EIATTR_MERCURY_ISA_VERSION
	.align		4
        /*0090*/ 	.byte	0x03, 0x5f
        /*0092*/ 	.short	0x0000


	//----- nvinfo : EIATTR_EXIT_INSTR_OFFSETS
	.align		4
        /*0094*/ 	.byte	0x04, 0x1c
        /*0096*/ 	.short	(.L_1123 - .L_1122)


	//   ....[0]....
.L_1122:
        /*0098*/ 	.word	0x000005a0


	//   ....[1]....
        /*009c*/ 	.word	0x000005f0


	//----- nvinfo : EIATTR_MAX_THREADS
	.align		4
.L_1123:
        /*00a0*/ 	.byte	0x04, 0x05
        /*00a2*/ 	.short	(.L_1125 - .L_1124)
.L_1124:
        /*00a4*/ 	.word	0x00000080
        /*00a8*/ 	.word	0x00000001
        /*00ac*/ 	.word	0x00000001


	//----- nvinfo : EIATTR_CRS_STACK_SIZE
	.align		4
.L_1125:
        /*00b0*/ 	.byte	0x04, 0x1e
        /*00b2*/ 	.short	(.L_1127 - .L_1126)
.L_1126:
        /*00b4*/ 	.word	0x00000000
.L_1127:


//--------------------- .nv.info._ZN2at6native29vectorized_elementwise_kernelILi2EZZZNS0_61_GLOBAL__N__132982cb_23_ActivationSiluKernel_cu_1520ed90_293611silu_kernelERNS_18TensorIteratorBaseEENKUlvE_clEvENKUlvE4_clEvEUlN3c108BFloat16EE_St5arrayIPcLm2EEEEviT0_T1_ --------------------------
	.section	.nv.info._ZN2at6native29vectorized_elementwise_kernelILi2EZZZNS0_61_GLOBAL__N__132982cb_23_ActivationSiluKernel_cu_1520ed90_293611silu_kernelERNS_18TensorIteratorBaseEENKUlvE_clEvENKUlvE4_clEvEUlN3c108BFloat16EE_St5arrayIPcLm2EEEEviT0_T1_,"",@"SHT_CUDA_INFO"
	.sectionflags	@""
	.align	4


	//----- nvinfo : EIATTR_CUDA_API_VERSION
	.align		4
        /*0000*/ 	.byte	0x04, 0x37
        /*0002*/ 	.short	(.L_1129 - .L_1128)
.L_1128:
        /*0004*/ 	.word	0x00000082


	//----- nvinfo : EIATTR_SW2861232_WAR
	.align		4
.L_1129:
        /*0008*/ 	.byte	0x01, 0x35
	.zero		2


	//----- nvinfo : EIATTR_PARAM_CBANK
	.align		4
        /*000c*/ 	.byte	0x04, 0x0a
        /*000e*/ 	.short	(.L_1131 - .L_1130)
	.align		4
.L_1130:
        /*0010*/ 	.word	index@(.nv.constant0._ZN2at6native29vectorized_elementwise_kernelILi2EZZZNS0_61_GLOBAL__N__132982cb_23_ActivationSiluKernel_cu_1520ed90_293611silu_kernelERNS_18TensorIteratorBaseEENKUlvE_clEvENKUlvE4_clEvEUlN3c108BFloat16EE_St5arrayIPcLm2EEEEviT0_T1_)
        /*0014*/ 	.short	0x0160
        /*0016*/ 	.short	0x0018


	//----- nvinfo : EIATTR_CBANK_PARAM_SIZE
	.align		4
.L_1131:
        /*0018*/ 	.byte	0x03, 0x19
        /*001a*/ 	.short	0x0018


	//----- nvinfo : EIATTR_KPARAM_INFO
	.align		4
        /*001c*/ 	.byte	0x04, 0x17
        /*001e*/ 	.short	(.L_1133 - .L_1132)
.L_1132:
        /*0020*/ 	.word	0x00000000
        /*0024*/ 	.short	0x0002
        /*0026*/ 	.short	0x0008
        /*0028*/ 	.byte	0x00, 0xf0, 0x41, 0x00


	//----- nvinfo : EIATTR_KPARAM_INFO
	.align		4
.L_1133:
        /*002c*/ 	.byte	0x04, 0x17
        /*002e*/ 	.short	(.L_1135 - .L_1134)
.L_1134:
        /*0030*/ 	.word	0x00000000
        /*0034*/ 	.short	0x0001
        /*0036*/ 	.short	0x0004
        /*0038*/ 	.byte	0x00, 0xf0, 0x05, 0x00


	//----- nvinfo : EIATTR_KPARAM_INFO
	.align		4
.L_1135:
        /*003c*/ 	.byte	0x04, 0x17
        /*003e*/ 	.short	(.L_1137 - .L_1136)
.L_1136:
        /*0040*/ 	.word	0x00000000
        /*0044*/ 	.short	0x0000
        /*0046*/ 	.short	0x0000
        /*0048*/ 	.byte	0x00, 0xf0, 0x11, 0x00


	//----- nvinfo : EIATTR_MAXREG_COUNT
	.align		4
.L_1137:
        /*004c*/ 	.byte	0x03, 0x1b
        /*004e*/ 	.short	0x00ff


	//----- nvinfo : EIATTR_MERCURY_ISA_VERSION
	.align		4
        /*0050*/ 	.byte	0x03, 0x5f
        /*0052*/ 	.short	0x0000


	//----- nvinfo : EIATTR_EXIT_INSTR_OFFSETS
	.align		4
        /*0054*/ 	.byte	0x04, 0x1c
        /*0056*/ 	.short	(.L_1139 - .L_1138)


	//   ....[0]....
.L_1138:
        /*0058*/ 	.word	0x00000490


	//   ....[1]....
        /*005c*/ 	.word	0x00000ff0


	//   ....[2]....
        /*0060*/ 	.word	0x00001050


	//----- nvinfo : EIATTR_MAX_THREADS
	.align		4
.L_1139:
        /*0064*/ 	.byte	0x04, 0x05
        /*0066*/ 	.short	(.L_1141 - .L_1140)
.L_1140:
        /*0068*/ 	.word	0x00000080
        /*006c*/ 	.word	0x00000001
        /*0070*/ 	.word	0x00000001


	//----- nvinfo : EIATTR_CRS_STACK_SIZE
	.align		4
.L_1141:
        /*0074*/ 	.byte	0x04, 0x1e
        /*0076*/ 	.short	(.L_1143 - .L_1142)
.L_1142:
        /*0078*/ 	.word	0x00000000
.L_1143:


//--------------------- .nv.info._ZN2at6native29vectorized_elementwise_kernelILi4EZZZNS0_61_GLOBAL__N__132982cb_23_ActivationSiluKernel_cu_1520ed90_293611silu_kernelERNS_18TensorIteratorBaseEENKUlvE_clEvENKUlvE4_clEvEUlN3c108BFloat16EE_St5arrayIPcLm2EEEEviT0_T1_ --------------------------
	.section	.nv.info._ZN2at6native29vectorized_elementwise_kernelILi4EZZZNS0_61_GLOBAL__N__132982cb_23_ActivationSiluKernel_cu_1520ed90_293611silu_kernelERNS_18TensorIteratorBaseEENKUlvE_clEvENKUlvE4_clEvEUlN3c108BFloat16EE_St5arrayIPcLm2EEEEviT0_T1_,"",@"SHT_CUDA_INFO"
	.sectionflags	@""
	.align	4


	//----- nvinfo : EIATTR_CUDA_API_VERSION
	.align		4
        /*0000*/ 	.byte	0x04, 0x37
        /*0002*/ 	.short	(.L_1145 - .L_1144)
.L_1144:
        /*0004*/ 	.word	0x00000082


	//----- nvinfo : EIATTR_SW2861232_WAR
	.align		4
.L_1145:
        /*0008*/ 	.byte	0x01, 0x35
	.zero		2


	//----- nvinfo : EIATTR_PARAM_CBANK
	.align		4
        /*000c*/ 	.byte	0x04, 0x0a
        /*000e*/ 	.short	(.L_1147 - .L_1146)
	.align		4
.L_1146:
        /*0010*/ 	.word	index@(.nv.constant0._ZN2at6native29vectorized_elementwise_kernelILi4EZZZNS0_61_GLOBAL__N__132982cb_23_ActivationSiluKernel_cu_1520ed90_293611silu_kernelERNS_18TensorIteratorBaseEENKUlvE_clEvENKUlvE4_clEvEUlN3c108BFloat16EE_St5arrayIPcLm2EEEEviT0_T1_)
        /*0014*/ 	.short	0x0160
        /*0016*/ 	.short	0x0018


	//----- nvinfo : EIATTR_CBANK_PARAM_SIZE
	.align		4
.L_1147:
        /*0018*/ 	.byte	0x03, 0x19
        /*001a*/ 	.short	0x0018


	//----- nvinfo : EIATTR_KPARAM_INFO
	.align		4
        /*001c*/ 	.byte	0x04, 0x17
        /*001e*/ 	.short	(.L_1149 - .L_1148)
.L_1148:
        /*0020*/ 	.word	0x00000000
        /*0024*/ 	.short	0x0002
        /*0026*/ 	.short	0x0008
        /*0028*/ 	.byte	0x00, 0xf0, 0x41, 0x00


	//----- nvinfo : EIATTR_KPARAM_INFO
	.align		4
.L_1149:
        /*002c*/ 	.byte	0x04, 0x17
        /*002e*/ 	.short	(.L_1151 - .L_1150)
.L_1150:
        /*0030*/ 	.word	0x00000000
        /*0034*/ 	.short	0x0001
        /*0036*/ 	.short	0x0004
        /*0038*/ 	.byte	0x00, 0xf0, 0x05, 0x00


	//----- nvinfo : EIATTR_KPARAM_INFO
	.align		4
.L_1151:
        /*003c*/ 	.byte	0x04, 0x17
        /*003e*/ 	.short	(.L_1153 - .L_1152)
.L_1152:
        /*0040*/ 	.word	0x00000000
        /*0044*/ 	.short	0x0000
        /*0046*/ 	.short	0x0000
        /*0048*/ 	.byte	0x00, 0xf0, 0x11, 0x00


	//----- nvinfo : EIATTR_MAXREG_COUNT
	.align		4
.L_1153:
        /*004c*/ 	.byte	0x03, 0x1b
        /*004e*/ 	.short	0x00ff


	//----- nvinfo : EIATTR_MERCURY_ISA_VERSION
	.align		4
        /*0050*/ 	.byte	0x03, 0x5f
        /*0052*/ 	.short	0x0000


	//----- nvinfo : EIATTR_EXIT_INSTR_OFFSETS
	.align		4
        /*0054*/ 	.byte	0x04, 0x1c
        /*0056*/ 	.short	(.L_1155 - .L_1154)


	//   ....[0]....
.L_1154:
        /*0058*/ 	.word	0x00000450


	//   ....[1]....
        /*005c*/ 	.word	0x00000fb0


	//   ....[2]....
        /*0060*/ 	.word	0x00001010


	//----- nvinfo : EIATTR_MAX_THREADS
	.align		4
.L_1155:
        /*0064*/ 	.byte	0x04, 0x05
        /*0066*/ 	.short	(.L_1157 - .L_1156)
.L_1156:
        /*0068*/ 	.word	0x00000080
        /*006c*/ 	.word	0x00000001
        /*0070*/ 	.word	0x00000001


	//----- nvinfo : EIATTR_CRS_STACK_SIZE
	.align		4
.L_1157:
        /*0074*/ 	.byte	0x04, 0x1e
        /*0076*/ 	.short	(.L_1159 - .L_1158)
.L_1158:
        /*0078*/ 	.word	0x00000000
.L_1159:


//--------------------- .nv.info._ZN2at6native29vectorized_elementwise_kernelILi8EZZZNS0_61_GLOBAL__N__132982cb_23_ActivationSiluKernel_cu_1520ed90_293611silu_kernelERNS_18TensorIteratorBaseEENKUlvE_clEvENKUlvE4_clEvEUlN3c108BFloat16EE_St5arrayIPcLm2EEEEviT0_T1_ --------------------------
	.section	.nv.info._ZN2at6native29vectorized_elementwise_kernelILi8EZZZNS0_61_GLOBAL__N__132982cb_23_ActivationSiluKernel_cu_1520ed90_293611silu_kernelERNS_18TensorIteratorBaseEENKUlvE_clEvENKUlvE4_clEvEUlN3c108BFloat16EE_St5arrayIPcLm2EEEEviT0_T1_,"",@"SHT_CUDA_INFO"
	.sectionflags	@""
	.align	4


	//----- nvinfo : EIATTR_CUDA_API_VERSION
	.align		4
        /*0000*/ 	.byte	0x04, 0x37
        /*0002*/ 	.short	(.L_1161 - .L_1160)
.L_1160:
        /*0004*/ 	.word	0x00000082


	//----- nvinfo : EIATTR_SW2861232_WAR
	.align		4
.L_1161:
        /*0008*/ 	.byte	0x01, 0x35
	.zero		2


	//----- nvinfo : EIATTR_PARAM_CBANK
	.align		4
        /*000c*/ 	.byte	0x04, 0x0a
        /*000e*/ 	.short	(.L_1163 - .L_1162)
	.align		4
.L_1162:
        /*0010*/ 	.word	index@(.nv.constant0._ZN2at6native29vectorized_elementwise_kernelILi8EZZZNS0_61_GLOBAL__N__132982cb_23_ActivationSiluKernel_cu_1520ed90_293611silu_kernelERNS_18TensorIteratorBaseEENKUlvE_clEvENKUlvE4_clEvEUlN3c108BFloat16EE_St5arrayIPcLm2EEEEviT0_T1_)
        /*0014*/ 	.short	0x0160
        /*0016*/ 	.short	0x0018


	//----- nvinfo : EIATTR_CBANK_PARAM_SIZE
	.align		4
.L_1163:
        /*0018*/ 	.byte	0x03, 0x19
        /*001a*/ 	.short	0x0018


	//----- nvinfo : EIATTR_KPARAM_INFO
	.align		4
        /*001c*/ 	.byte	0x04, 0x17
        /*001e*/ 	.short	(.L_1165 - .L_1164)
.L_1164:
        /*0020*/ 	.word	0x00000000
        /*0024*/ 	.short	0x0002
        /*0026*/ 	.short	0x0008
        /*0028*/ 	.byte	0x00, 0xf0, 0x41, 0x00


	//----- nvinfo : EIATTR_KPARAM_INFO
	.align		4
.L_1165:
        /*002c*/ 	.byte	0x04, 0x17
        /*002e*/ 	.short	(.L_1167 - .L_1166)
.L_1166:
        /*0030*/ 	.word	0x00000000
        /*0034*/ 	.short	0x0001
        /*0036*/ 	.short	0x0004
        /*0038*/ 	.byte	0x00, 0xf0, 0x05, 0x00


	//----- nvinfo : EIATTR_KPARAM_INFO
	.align		4
.L_1167:
        /*003c*/ 	.byte	0x04, 0x17
        /*003e*/ 	.short	(.L_1169 - .L_1168)
.L_1168:
        /*0040*/ 	.word	0x00000000
        /*0044*/ 	.short	0x0000
        /*0046*/ 	.short	0x0000
        /*0048*/ 	.byte	0x00, 0xf0, 0x11, 0x00


	//----- nvinfo : EIATTR_MAXREG_COUNT
	.align		4
.L_1169:
        /*004c*/ 	.byte	0x03, 0x1b
        /*004e*/ 	.short	0x00ff


	//----- nvinfo : EIATTR_MERCURY_ISA_VERSION
	.align		4
        /*0050*/ 	.byte	0x03, 0x5f
        /*0052*/ 	.short	0x0000


	//----- nvinfo : EIATTR_EXIT_INSTR_OFFSETS
	.align		4
        /*0054*/ 	.byte	0x04, 0x1c
        /*0056*/ 	.short	(.L_1171 - .L_1170)


	//   ....[0]....
.L_1170:
        /*0058*/ 	.word	0x00000010


	//----- nvinfo : EIATTR_MAX_THREADS
	.align		4
.L_1171:
        /*005c*/ 	.byte	0x04, 0x05
        /*005e*/ 	.short	(.L_1173 - .L_1172)
.L_1172:
        /*0060*/ 	.word	0x00000080
        /*0064*/ 	.word	0x00000001
        /*0068*/ 	.word	0x00000001
.L_1173:


//--------------------- .nv.info._ZN2at6native18elementwise_kernelILi128ELi4EZNS0_15gpu_kernel_implIZZZNS0_61_GLOBAL__N__132982cb_23_ActivationSiluKernel_cu_1520ed90_293611silu_kernelERNS_18TensorIteratorBaseEENKUlvE_clEvENKUlvE3_clEvEUlN3c104HalfEE_EEvS5_RKT_EUliE_EEviT1_ --------------------------
	.section	.nv.info._ZN2at6native18elementwise_kernelILi128ELi4EZNS0_15gpu_kernel_implIZZZNS0_61_GLOBAL__N__132982cb_23_ActivationSiluKernel_cu_1520ed90_293611silu_kernelERNS_18TensorIteratorBaseEENKUlvE_clEvENKUlvE3_clEvEUlN3c104HalfEE_EEvS5_RKT_EUliE_EEviT1_,"",@"SHT_CUDA_INFO"
	.sectionflags	@""
	.align	4


	//----- nvinfo : EIATTR_CUDA_API_VERSION
	.align		4
        /*0000*/ 	.byte	0x04, 0x37
        /*0002*/ 	.short	(.L_1175 - .L_1174)
.L_1174:
        /*0004*/ 	.word	0x00000082


	//----- nvinfo : EIATTR_SW2861232_WAR
	.align		4
.L_1175:
        /*0008*/ 	.byte	0x01, 0x35
	.zero		2


	//----- nvinfo : EIATTR_PARAM_CBANK
	.align		4
        /*000c*/ 	.byte	0x04, 0x0a
        /*000e*/ 	.short	(.L_1177 - .L_1176)
	.align		4
.L_1176:
        /*0010*/ 	.word	index@(.nv.constant0._ZN2at6native18elementwise_kernelILi128ELi4EZNS0_15gpu_kernel_implIZZZNS0_61_GLOBAL__N__132982cb_23_ActivationSiluKernel_cu_1520ed90_293611silu_kernelERNS_18TensorIteratorBaseEENKUlvE_clEvENKUlvE3_clEvEUlN3c104HalfEE_EEvS5_RKT_EUliE_EEviT1_)
        /*0014*/ 	.short	0x0160
        /*0016*/ 	.short	0x0220


	//----- nvinfo : EIATTR_CBANK_PARAM_SIZE
	.align		4
.L_1177:
        /*0018*/ 	.byte	0x03, 0x19
        /*001a*/ 	.short	0x0220


	//----- nvinfo : EIATTR_KPARAM_INFO
	.align		4
        /*001c*/ 	.byte	0x04, 0x17
        /*001e*/ 	.short	(.L_1179 - .L_1178)
.L_1178:
        /*0020*/ 	.word	0x00000000
        /*0024*/ 	.short	0x0001
        /*0026*/ 	.short	0x0008
        /*0028*/ 	.byte	0x00, 0xf0, 0x61, 0x08


	//----- nvinfo : EIATTR_KPARAM_INFO
	.align		4
.L_1179:
        /*002c*/ 	.byte	0x04, 0x17
        /*002e*/ 	.short	(.L_1181 - .L_1180)
.L_1180:
        /*0030*/ 	.word	0x00000000
        /*0034*/ 	.short	0x0000
        /*0036*/ 	.short	0x0000
        /*0038*/ 	.byte	0x00, 0xf0, 0x11, 0x00


	//----- nvinfo : EIATTR_MAXREG_COUNT
	.align		4
.L_1181:
        /*003c*/ 	.byte	0x03, 0x1b
        /*003e*/ 	.short	0x0080


	//----- nvinfo : EIATTR_EXTERNS
	.align		4
        /*0040*/ 	.byte	0x04, 0x0f
        /*0042*/ 	.short	(.L_1183 - .L_1182)


	//   ....[0]....
	.align		4
.L_1182:
        /*0044*/ 	.word	index@(__assertfail)


	//----- nvinfo : EIATTR_MERCURY_ISA_VERSION
	.align		4
.L_1183:
        /*0048*/ 	.byte	0x03, 0x5f
        /*004a*/ 	.short	0x0000


	//----- nvinfo : EIATTR_SYSCALL_OFFSETS
	.align		4
        /*004c*/ 	.byte	0x04, 0x46
        /*004e*/ 	.short	(.L_1185 - .L_1184)


	//   ....[0]....
.L_1184:
        /*0050*/ 	.word	0x00001db0


	//   ....[1]....
        /*0054*/ 	.word	0x00002db0


	//   ....[2]....
        /*0058*/ 	.word	0x00004bd0


	//   ....[3]....
        /*005c*/ 	.word	0x00005bd0


	//   ....[4]....
        /*0060*/ 	.word	0x000079c0


	//   ....[5]....
        /*0064*/ 	.word	0x000089c0


	//   ....[6]....
        /*0068*/ 	.word	0x0000a7c0


	//   ....[7]....
        /*006c*/ 	.word	0x0000b7c0


	//----- nvinfo : EIATTR_EXIT_INSTR_OFFSETS
	.align		4
.L_1185:
        /*0070*/ 	.byte	0x04, 0x1c
        /*0072*/ 	.short	(.L_1187 - .L_1186)


	//   ....[0]....
.L_1186:
        /*0074*/ 	.word	0x00008a80


	//   ....[1]....
        /*0078*/ 	.word	0x0000a9c0


	//   ....[2]....
        /*007c*/ 	.word	0x0000aa00


	//   ....[3]....
        /*0080*/ 	.word	0x0000aaa0


	//   ....[4]....
        /*0084*/ 	.word	0x0000aae0


	//   ....[5]....
        /*0088*/ 	.word	0x0000ab20


	//   ....[6]....
        /*008c*/ 	.word	0x0000abb0


	//   ....[7]....
        /*0090*/ 	.word	0x0000abd0


	//   ....[8]....
        /*0094*/ 	.word	0x0000ac70


	//   ....[9]....
        /*0098*/ 	.word	0x0000acc0


	//   ....[10]....
        /*009c*/ 	.word	0x0000ad10


	//   ....[11]....
        /*00a0*/ 	.word	0x0000ade0


	//   ....[12]....
        /*00a4*/ 	.word	0x0000ae40


	//   ....[13]....
        /*00a8*/ 	.word	0x0000afd0


	//   ....[14]....
        /*00ac*/ 	.word	0x0000b130


	//   ....[15]....
        /*00b0*/ 	.word	0x0000b170


	//   ....[16]....
        /*00b4*/ 	.word	0x0000b230


	//   ....[17]....
        /*00b8*/ 	.word	0x0000b3b0


	//   ....[18]....
        /*00bc*/ 	.word	0x0000b530


	//   ....[19]....
        /*00c0*/ 	.word	0x0000b690


	//   ....[20]....
        /*00c4*/ 	.word	0x0000b7d0


	//   ....[21]....
        /*00c8*/ 	.word	0x0000b810


	//   ....[22]....
        /*00cc*/ 	.word	0x0000b850


	//----- nvinfo : EIATTR_MAX_THREADS
	.align		4
.L_1187:
        /*00d0*/ 	.byte	0x04, 0x05
        /*00d2*/ 	.short	(.L_1189 - .L_1188)
.L_1188:
        /*00d4*/ 	.word	0x00000080
        /*00d8*/ 	.word	0x00000001
        /*00dc*/ 	.word	0x00000001


	//----- nvinfo : EIATTR_CRS_STACK_SIZE
	.align		4
.L_1189:
        /*00e0*/ 	.byte	0x04, 0x1e
        /*00e2*/ 	.short	(.L_1191 - .L_1190)
.L_1190:
        /*00e4*/ 	.word	0x00000000
.L_1191:


//--------------------- .nv.info._ZN2at6native27unrolled_elementwise_kernelIZZZNS0_61_GLOBAL__N__132982cb_23_ActivationSiluKernel_cu_1520ed90_293611silu_kernelERNS_18TensorIteratorBaseEENKUlvE_clEvENKUlvE3_clEvEUlN3c104HalfEE_St5arrayIPcLm2EELi4E23TrivialOffsetCalculatorILi1EjESE_NS0_6memory12LoadWithCastILi1EEENSF_13StoreWithCastILi1EEEEEviT_T0_T2_T3_T4_T5_ --------------------------
	.section	.nv.info._ZN2at6native27unrolled_elementwise_kernelIZZZNS0_61_GLOBAL__N__132982cb_23_ActivationSiluKernel_cu_1520ed90_293611silu_kernelERNS_18TensorIteratorBaseEENKUlvE_clEvENKUlvE3_clEvEUlN3c104HalfEE_St5arrayIPcLm2EELi4E23TrivialOffsetCalculatorILi1EjESE_NS0_6memory12LoadWithCastILi1EEENSF_13StoreWithCastILi1EEEEEviT_T0_T2_T3_T4_T5_,"",@"SHT_CUDA_INFO"
	.sectionflags	@""
	.align	4


	//----- nvinfo : EIATTR_CUDA_API_VERSION
	.align		4
        /*0000*/ 	.byte	0x04, 0x37
        /*0002*/ 	.short	(.L_1193 - .L_1192)
.L_1192:
        /*0004*/ 	.word	0x00000082


	//----- nvinfo : EIATTR_SW2861232_WAR
	.align		4
.L_1193:
        /*0008*/ 	.byte	0x01, 0x35
	.zero		2


	//----- nvinfo : EIATTR_PARAM_CBANK
	.align		4
        /*000c*/ 	.byte	0x04, 0x0a
        /*000e*/ 	.short	(.L_1195 - .L_1194)
	.align		4
.L_1194:
        /*0010*/ 	.word	index@(.nv.constant0._ZN2at6native27unrolled_elementwise_kernelIZZZNS0_61_GLOBAL__N__132982cb_23_ActivationSiluKernel_cu_1520ed90_293611silu_kernelERNS_18TensorIteratorBaseEENKUlvE_clEvENKUlvE3_clEvEUlN3c104HalfEE_St5arrayIPcLm2EELi4E23TrivialOffsetCalculatorILi1EjESE_NS0_6memory12LoadWithCastILi1EEENSF_13StoreWithCastILi1EEEEEviT_T0_T2_T3_T4_T5_)
        /*0014*/ 	.short	0x0160
        /*0016*/ 	.short	0x002c


	//----- nvinfo : EIATTR_CBANK_PARAM_SIZE
	.align		4
.L_1195:
        /*0018*/ 	.byte	0x03, 0x19
        /*001a*/ 	.short	0x002c


	//----- nvinfo : EIATTR_KPARAM_INFO
	.align		4
        /*001c*/ 	.byte	0x04, 0x17
        /*001e*/ 	.short	(.L_1197 - .L_1196)
.L_1196:
        /*0020*/ 	.word	0x00000000
        /*0024*/ 	.short	0x0006
        /*0026*/ 	.short	0x0024
        /*0028*/ 	.byte	0x00, 0xf0, 0x21, 0x00


	//----- nvinfo : EIATTR_KPARAM_INFO
	.align		4
.L_1197:
        /*002c*/ 	.byte	0x04, 0x17
        /*002e*/ 	.short	(.L_1199 - .L_1198)
.L_1198:
        /*0030*/ 	.word	0x00000000
        /*0034*/ 	.short	0x0005
        /*0036*/ 	.short	0x001c
        /*0038*/ 	.byte	0x00, 0xf0, 0x21, 0x00


	//----- nvinfo : EIATTR_KPARAM_INFO
	.align		4
.L_1199:
        /*003c*/ 	.byte	0x04, 0x17
        /*003e*/ 	.short	(.L_1201 - .L_1200)
.L_1200:
        /*0040*/ 	.word	0x00000000
        /*0044*/ 	.short	0x0004
        /*0046*/ 	.short	0x0019
        /*0048*/ 	.byte	0x00, 0xf0, 0x05, 0x00


	//----- nvinfo : EIATTR_KPARAM_INFO
	.align		4
.L_1201:
        /*004c*/ 	.byte	0x04, 0x17
        /*004e*/ 	.short	(.L_1203 - .L_1202)
.L_1202:
        /*0050*/ 	.word	0x00000000
        /*0054*/ 	.short	0x0003
        /*0056*/ 	.short	0x0018
        /*0058*/ 	.byte	0x00, 0xf0, 0x05, 0x00


	//----- nvinfo : EIATTR_KPARAM_INFO
	.align		4
.L_1203:
        /*005c*/ 	.byte	0x04, 0x17
        /*005e*/ 	.short	(.L_1205 - .L_1204)
.L_1204:
        /*0060*/ 	.word	0x00000000
        /*0064*/ 	.short	0x0002
        /*0066*/ 	.short	0x0008
        /*0068*/ 	.byte	0x00, 0xf0, 0x41, 0x00


	//----- nvinfo : EIATTR_KPARAM_INFO
	.align		4
.L_1205:
        /*006c*/ 	.byte	0x04, 0x17
        /*006e*/ 	.short	(.L_1207 - .L_1206)
.L_1206:
        /*0070*/ 	.word	0x00000000
        /*0074*/ 	.short	0x0001
        /*0076*/ 	.short	0x0004
        /*0078*/ 	.byte	0x00, 0xf0, 0x05, 0x00


	//----- nvinfo : EIATTR_KPARAM_INFO
	.align		4
.L_1207:
        /*007c*/ 	.byte	0x04, 0x17
        /*007e*/ 	.short	(.L_1209 - .L_1208)
.L_1208:
        /*0080*/ 	.word	0x00000000
        /*0084*/ 	.short	0x0000
        /*0086*/ 	.short	0x0000
        /*0088*/ 	.byte	0x00, 0xf0, 0x11, 0x00


	//----- nvinfo : EIATTR_MAXREG_COUNT
	.align		4
.L_1209:
        /*008c*/ 	.byte	0x03, 0x1b
        /*008e*/ 	.short	0x00ff


	//----- nvinfo : EIATTR_EXTERNS
	.align		4
        /*0090*/ 	.byte	0x04, 0x0f
        /*0092*/ 	.short	(.L_1211 - .L_1210)


	//   ....[0]....
	.align		4
.L_1210:
        /*0094*/ 	.word	index@(__assertfail)


	//----- nvinfo : EIATTR_MERCURY_ISA_VERSION
	.align		4
.L_1211:
        /*0098*/ 	.byte	0x03, 0x5f
        /*009a*/ 	.short	0x0000


	//----- nvinfo : EIATTR_SYSCALL_OFFSETS
	.align		4
        /*009c*/ 	.byte	0x04, 0x46
        /*009e*/ 	.short	(.L_1213 - .L_1212)


	//   ....[0]....
.L_1212:
        /*00a0*/ 	.word	0x00001070


	//   ....[1]....
        /*00a4*/ 	.word	0x00002140


	//   ....[2]....
        /*00a8*/ 	.word	0x00003220


	//   ....[3]....
        /*00ac*/ 	.word	0x000042d0


	//   ....[4]....
        /*00b0*/ 	.word	0x00005660


	//   ....[5]....
        /*00b4*/ 	.word	0x00006690


	//   ....[6]....
        /*00b8*/ 	.word	0x00007680


	//   ....[7]....
        /*00bc*/ 	.word	0x00008670


	//----- nvinfo : EIATTR_EXIT_INSTR_OFFSETS
	.align		4
.L_1213:
        /*00c0*/ 	.byte	0x04, 0x1c
        /*00c2*/ 	.short	(.L_1215 - .L_1214)


	//   ....[0]....
.L_1214:
        /*00c4*/ 	.word	0x00007740


	//   ....[1]....
        /*00c8*/ 	.word	0x00007870


	//   ....[2]....
        /*00cc*/ 	.word	0x000078b0


	//   ....[3]....
        /*00d0*/ 	.word	0x00007950


	//   ....[4]....
        /*00d4*/ 	.word	0x00007990


	//   ....[5]....
        /*00d8*/ 	.word	0x000079d0


	//   ....[6]....
        /*00dc*/ 	.word	0x00007a60


	//   ....[7]....
        /*00e0*/ 	.word	0x00007a80


	//   ....[8]....
        /*00e4*/ 	.word	0x00007b20


	//   ....[9]....
        /*00e8*/ 	.word	0x00007b70


	//   ....[10]....
        /*00ec*/ 	.word	0x00007bc0


	//   ....[11]....
        /*00f0*/ 	.word	0x00007c90


	//   ....[12]....
        /*00f4*/ 	.word	0x00007cf0


	//   ....[13]....
        /*00f8*/ 	.word	0x00007e80


	//   ....[14]....
        /*00fc*/ 	.word	0x00007fe0


	//   ....[15]....
        /*0100*/ 	.word	0x00008020


	//   ....[16]....
        /*0104*/ 	.word	0x000080e0


	//   ....[17]....
        /*0108*/ 	.word	0x00008260


	//   ....[18]....
        /*010c*/ 	.word	0x000083e0


	//   ....[19]....
        /*0110*/ 	.word	0x00008540


	//   ....[20]....
        /*0114*/ 	.word	0x00008680


	//   ....[21]....
        /*0118*/ 	.word	0x000086c0


	//   ....[22]....
        /*011c*/ 	.word	0x00008700


	//----- nvinfo : EIATTR_MAX_THREADS
	.align		4
.L_1215:
        /*0120*/ 	.byte	0x04, 0x05
        /*0122*/ 	.short	(.L_1217 - .L_1216)
.L_1216:
        /*0124*/ 	.word	0x00000080
        /*0128*/ 	.word	0x00000001
        /*012c*/ 	.word	0x00000001


	//----- nvinfo : EIATTR_CRS_STACK_SIZE
	.align		4
.L_1217:
        /*0130*/ 	.byte	0x04, 0x1e
        /*0132*/ 	.short	(.L_1219 - .L_1218)
.L_1218:
        /*0134*/ 	.word	0x00000000
.L_1219:


//--------------------- .nv.info._ZN2at6native18elementwise_kernelILi128ELi4EZNS0_22gpu_kernel_impl_nocastIZZZNS0_61_GLOBAL__N__132982cb_23_ActivationSiluKernel_cu_1520ed90_293611silu_kernelERNS_18TensorIteratorBaseEENKUlvE_clEvENKUlvE3_clEvEUlN3c104HalfEE_EEvS5_RKT_EUliE_EEviT1_ --------------------------
	.section	.nv.info._ZN2at6native18elementwise_kernelILi128ELi4EZNS0_22gpu_kernel_impl_nocastIZZZNS0_61_GLOBAL__N__132982cb_23_ActivationSiluKernel_cu_1520ed90_293611silu_kernelERNS_18TensorIteratorBaseEENKUlvE_clEvENKUlvE3_clEvEUlN3c104HalfEE_EEvS5_RKT_EUliE_EEviT1_,"",@"SHT_CUDA_INFO"
	.sectionflags	@""
	.align	4


	//----- nvinfo : EIATTR_CUDA_API_VERSION
	.align		4
        /*0000*/ 	.byte	0x04, 0x37
        /*0002*/ 	.short	(.L_1221 - .L_1220)
.L_1220:
        /*0004*/ 	.word	0x00000082


	//----- nvinfo : EIATTR_SW2861232_WAR
	.align		4
.L_1221:
        /*0008*/ 	.byte	0x01, 0x35
	.zero		2


	//----- nvinfo : EIATTR_PARAM_CBANK
	.align		4
        /*000c*/ 	.byte	0x04, 0x0a
        /*000e*/ 	.short	(.L_1223 - .L_1222)
	.align		4
.L_1222:
        /*0010*/ 	.word	index@(.nv.constant0._ZN2at6native18elementwise_kernelILi128ELi4EZNS0_22gpu_kernel_impl_nocastIZZZNS0_61_GLOBAL__N__132982cb_23_ActivationSiluKernel_cu_1520ed90_293611silu_kernelERNS_18TensorIteratorBaseEENKUlvE_clEvENKUlvE3_clEvEUlN3c104HalfEE_EEvS5_RKT_EUliE_EEviT1_)
        /*0014*/ 	.short	0x0160
        /*0016*/ 	.short	0x0220


	//----- nvinfo : EIATTR_CBANK_PARAM_SIZE
	.align		4
.L_1223:
        /*0018*/ 	.byte	0x03, 0x19
        /*001a*/ 	.short	0x0220


	//----- nvinfo : EIATTR_KPARAM_INFO
	.align		4
        /*001c*/ 	.byte	0x04, 0x17
        /*001e*/ 	.short	(.L_1225 - .L_1224)
.L_1224:
        /*0020*/ 	.word	0x00000000
        /*0024*/ 	.short	0x0001
        /*0026*/ 	.short	0x0008
        /*0028*/ 	.byte	0x00, 0xf0, 0x61, 0x08


	//----- nvinfo : EIATTR_KPARAM_INFO
	.align		4
.L_1225:
        /*002c*/ 	.byte	0x04, 0x17
        /*002e*/ 	.short	(.L_1227 - .L_1226)
.L_1226:
        /*0030*/ 	.word	0x00000000
        /*0034*/ 	.short	0x0000
        /*0036*/ 	.short	0x0000
        /*0038*/ 	.byte	0x00, 0xf0, 0x11, 0x00


	//----- nvinfo : EIATTR_MAXREG_COUNT
	.align		4
.L_1227:
        /*003c*/ 	.byte	0x03, 0x1b
        /*003e*/ 	.short	0x0080


	//----- nvinfo : EIATTR_MERCURY_ISA_VERSION
	.align		4
        /*0040*/ 	.byte	0x03, 0x5f
        /*0042*/ 	.short	0x0000


	//----- nvinfo : EIATTR_EXIT_INSTR_OFFSETS
	.align		4
        /*0044*/ 	.byte	0x04, 0x1c
        /*0046*/ 	.short	(.L_1229 - .L_1228)


	//   ....[0]....
.L_1228:
        /*0048*/ 	.word	0x00002e30


	//   ....[1]....
        /*004c*/ 	.word	0x00003d40


	//----- nvinfo : EIATTR_MAX_THREADS
	.align		4
.L_1229:
        /*0050*/ 	.byte	0x04, 0x05
        /*0052*/ 	.short	(.L_1231 - .L_1230)
.L_1230:
        /*0054*/ 	.word	0x00000080
        /*0058*/ 	.word	0x00000001
        /*005c*/ 	.word	0x00000001


	//----- nvinfo : EIATTR_CRS_STACK_SIZE
	.align		4
.L_1231:
        /*0060*/ 	.byte	0x04, 0x1e
        /*0062*/ 	.short	(.L_1233 - .L_1232)
.L_1232:
        /*0064*/ 	.word	0x00000000
.L_1233:


//--------------------- .nv.info._ZN2at6native27unrolled_elementwise_kernelIZZZNS0_61_GLOBAL__N__132982cb_23_ActivationSiluKernel_cu_1520ed90_293611silu_kernelERNS_18TensorIteratorBaseEENKUlvE_clEvENKUlvE3_clEvEUlN3c104HalfEE_St5arrayIPcLm2EELi4E23TrivialOffsetCalculatorILi1EjESE_NS0_6memory15LoadWithoutCastENSF_16StoreWithoutCastEEEviT_T0_T2_T3_T4_T5_ --------------------------
	.section	.nv.info._ZN2at6native27unrolled_elementwise_kernelIZZZNS0_61_GLOBAL__N__132982cb_23_ActivationSiluKernel_cu_1520ed90_293611silu_kernelERNS_18TensorIteratorBaseEENKUlvE_clEvENKUlvE3_clEvEUlN3c104HalfEE_St5arrayIPcLm2EELi4E23TrivialOffsetCalculatorILi1EjESE_NS0_6memory15LoadWithoutCastENSF_16StoreWithoutCastEEEviT_T0_T2_T3_T4_T5_,"",@"SHT_CUDA_INFO"
	.sectionflags	@""
	.align	4


	//----- nvinfo : EIATTR_CUDA_API_VERSION
	.align		4
        /*0000*/ 	.byte	0x04, 0x37
        /*0002*/ 	.short	(.L_1235 - .L_1234)
.L_1234:
        /*0004*/ 	.word	0x00000082


	//----- nvinfo : EIATTR_SW2861232_WAR
	.align		4
.L_1235:
        /*0008*/ 	.byte	0x01, 0x35
	.zero		2


	//----- nvinfo : EIATTR_PARAM_CBANK
	.align		4
        /*000c*/ 	.byte	0x04, 0x0a
        /*000e*/ 	.short	(.L_1237 - .L_1236)
	.align		4
.L_1236:
        /*0010*/ 	.word	index@(.nv.constant0._ZN2at6native27unrolled_elementwise_kernelIZZZNS0_61_GLOBAL__N__132982cb_23_ActivationSiluKernel_cu_1520ed90_293611silu_kernelERNS_18TensorIteratorBaseEENKUlvE_clEvENKUlvE3_clEvEUlN3c104HalfEE_St5arrayIPcLm2EELi4E23TrivialOffsetCalculatorILi1EjESE_NS0_6memory15LoadWithoutCastENSF_16StoreWithoutCastEEEviT_T0_T2_T3_T4_T5_)
        /*0014*/ 	.short	0x0160
        /*0016*/ 	.short	0x001c


	//----- nvinfo : EIATTR_CBANK_PARAM_SIZE
	.align		4
.L_1237:
        /*0018*/ 	.byte	0x03, 0x19
        /*001a*/ 	.short	0x001c


	//----- nvinfo : EIATTR_KPARAM_INFO
	.align		4
        /*001c*/ 	.byte	0x04, 0x17
        /*001e*/ 	.short	(.L_1239 - .L_1238)
.L_1238:
        /*0020*/ 	.word	0x00000000
        /*0024*/ 	.short	0x0006
        /*0026*/ 	.short	0x001b
        /*0028*/ 	.byte	0x00, 0xf0, 0x05, 0x00


	//----- nvinfo : EIATTR_KPARAM_INFO
	.align		4
.L_1239:
        /*002c*/ 	.byte	0x04, 0x17
        /*002e*/ 	.short	(.L_1241 - .L_1240)
.L_1240:
        /*0030*/ 	.word	0x00000000
        /*0034*/ 	.short	0x0005
        /*0036*/ 	.short	0x001a
        /*0038*/ 	.byte	0x00, 0xf0, 0x05, 0x00


	//----- nvinfo : EIATTR_KPARAM_INFO
	.align		4
.L_1241:
        /*003c*/ 	.byte	0x04, 0x17
        /*003e*/ 	.short	(.L_1243 - .L_1242)
.L_1242:
        /*0040*/ 	.word	0x00000000
        /*0044*/ 	.short	0x0004
        /*0046*/ 	.short	0x0019
        /*0048*/ 	.byte	0x00, 0xf0, 0x05, 0x00


	//----- nvinfo : EIATTR_KPARAM_INFO
	.align		4
.L_1243:
        /*004c*/ 	.byte	0x04, 0x17
        /*004e*/ 	.short	(.L_1245 - .L_1244)
.L_1244:
        /*0050*/ 	.word	0x00000000
        /*0054*/ 	.short	0x0003
        /*0056*/ 	.short	0x0018
        /*0058*/ 	.byte	0x00, 0xf0, 0x05, 0x00


	//----- nvinfo : EIATTR_KPARAM_INFO
	.align		4
.L_1245:
        /*005c*/ 	.byte	0x04, 0x17
        /*005e*/ 	.short	(.L_1247 - .L_1246)
.L_1246:
        /*0060*/ 	.word	0x00000000
        /*0064*/ 	.short	0x0002
        /*0066*/ 	.short	0x0008
        /*0068*/ 	.byte	0x00, 0xf0, 0x41, 0x00


	//----- nvinfo : EIATTR_KPARAM_INFO
	.align		4
.L_1247:
        /*006c*/ 	.byte	0x04, 0x17
        /*006e*/ 	.short	(.L_1249 - .L_1248)
.L_1248:
        /*0070*/ 	.word	0x00000000
        /*0074*/ 	.short	0x0001
        /*0076*/ 	.short	0x0004
        /*0078*/ 	.byte	0x00, 0xf0, 0x05, 0x00


	//----- nvinfo : EIATTR_KPARAM_INFO
	.align		4
.L_1249:
        /*007c*/ 	.byte	0x04, 0x17
        /*007e*/ 	.short	(.L_1251 - .L_1250)
.L_1250:
        /*0080*/ 	.word	0x00000000
        /*0084*/ 	.short	0x0000
        /*0086*/ 	.short	0x0000
        /*0088*/ 	.byte	0x00, 0xf0, 0x11, 0x00


	//----- nvinfo : EIATTR_MAXREG_COUNT
	.align		4
.L_1251:
        /*008c*/ 	.byte	0x03, 0x1b
        /*008e*/ 	.short	0x00ff


	//----- nvinfo : EIATTR_MERCURY_ISA_VERSION
	.align		4
        /*0090*/ 	.byte	0x03, 0x5f
        /*0092*/ 	.short	0x0000


	//----- nvinfo : EIATTR_EXIT_INSTR_OFFSETS
	.align		4
        /*0094*/ 	.byte	0x04, 0x1c
        /*0096*/ 	.short	(.L_1253 - .L_1252)


	//   ....[0]....
.L_1252:
        /*0098*/ 	.word	0x00000590


	//   ....[1]....
        /*009c*/ 	.word	0x000005e0


	//----- nvinfo : EIATTR_MAX_THREADS
	.align		4
.L_1253:
        /*00a0*/ 	.byte	0x04, 0x05
        /*00a2*/ 	.short	(.L_1255 - .L_1254)
.L_1254:
        /*00a4*/ 	.word	0x00000080
        /*00a8*/ 	.word	0x00000001
        /*00ac*/ 	.word	0x00000001


	//----- nvinfo : EIATTR_CRS_STACK_SIZE
	.align		4
.L_1255:
        /*00b0*/ 	.byte	0x04, 0x1e
        /*00b2*/ 	.short	(.L_1257 - .L_1256)
.L_1256:
        /*00b4*/ 	.word	0x00000000
.L_1257:


//--------------------- .nv.info._ZN2at6native29vectorized_elementwise_kernelILi2EZZZNS0_61_GLOBAL__N__132982cb_23_ActivationSiluKernel_cu_1520ed90_293611silu_kernelERNS_18TensorIteratorBaseEENKUlvE_clEvENKUlvE3_clEvEUlN3c104HalfEE_St5arrayIPcLm2EEEEviT0_T1_ --------------------------
	.section	.nv.info._ZN2at6native29vectorized_elementwise_kernelILi2EZZZNS0_61_GLOBAL__N__132982cb_23_ActivationSiluKernel_cu_1520ed90_293611silu_kernelERNS_18TensorIteratorBaseEENKUlvE_clEvENKUlvE3_clEvEUlN3c104HalfEE_St5arrayIPcLm2EEEEviT0_T1_,"",@"SHT_CUDA_INFO"
	.sectionflags	@""
	.align	4


	//----- nvinfo : EIATTR_CUDA_API_VERSION
	.align		4
        /*0000*/ 	.byte	0x04, 0x37
        /*0002*/ 	.short	(.L_1259 - .L_1258)
.L_1258:
        /*0004*/ 	.word	0x00000082


	//----- nvinfo : EIATTR_SW2861232_WAR
	.align		4
.L_1259:
        /*0008*/ 	.byte	0x01, 0x35
	.zero		2


	//----- nvinfo : EIATTR_PARAM_CBANK
	.align		4
        /*000c*/ 	.byte	0x04, 0x0a
        /*000e*/ 	.short	(.L_1261 - .L_1260)
	.align		4
.L_1260:
        /*0010*/ 	.word	index@(.nv.constant0._ZN2at6native29vectorized_elementwise_kernelILi2EZZZNS0_61_GLOBAL__N__132982cb_23_ActivationSiluKernel_cu_1520ed90_293611silu_kernelERNS_18TensorIteratorBaseEENKUlvE_clEvENKUlvE3_clEvEUlN3c104HalfEE_St5arrayIPcLm2EEEEviT0_T1_)
        /*0014*/ 	.short	0x0160
        /*0016*/ 	.short	0x0018


	//----- nvinfo : EIATTR_CBANK_PARAM_SIZE
	.align		4
.L_1261:
        /*0018*/ 	.byte	0x03, 0x19
        /*001a*/ 	.short	0x0018


	//----- nvinfo : EIATTR_KPARAM_INFO
	.align		4
        /*001c*/ 	.byte	0x04, 0x17
        /*001e*/ 	.short	(.L_1263 - .L_1262)
.L_1262:
        /*0020*/ 	.word	0x00000000
        /*0024*/ 	.short	0x0002
        /*0026*/ 	.short	0x0008
        /*0028*/ 	.byte	0x00, 0xf0, 0x41, 0x00


	//----- nvinfo : EIATTR_KPARAM_INFO
	.align		4
.L_1263:
        /*002c*/ 	.byte	0x04, 0x17
        /*002e*/ 	.short	(.L_1265 - .L_1264)
.L_1264:
        /*0030*/ 	.word	0x00000000
        /*0034*/ 	.short	0x0001
        /*0036*/ 	.short	0x0004
        /*0038*/ 	.byte	0x00, 0xf0, 0x05, 0x00


	//----- nvinfo : EIATTR_KPARAM_INFO
	.align		4
.L_1265:
        /*003c*/ 	.byte	0x04, 0x17
        /*003e*/ 	.short	(.L_1267 - .L_1266)
.L_1266:
        /*0040*/ 	.word	0x00000000
        /*0044*/ 	.short	0x0000
        /*0046*/ 	.short	0x0000
        /*0048*/ 	.byte	0x00, 0xf0, 0x11, 0x00


	//----- nvinfo : EIATTR_MAXREG_COUNT
	.align		4
.L_1267:
        /*004c*/ 	.byte	0x03, 0x1b
        /*004e*/ 	.short	0x00ff


	//----- nvinfo : EIATTR_MERCURY_ISA_VERSION
	.align		4
        /*0050*/ 	.byte	0x03, 0x5f
        /*0052*/ 	.short	0x0000


	//----- nvinfo : EIATTR_EXIT_INSTR_OFFSETS
	.align		4
        /*0054*/ 	.byte	0x04, 0x1c
        /*0056*/ 	.short	(.L_1269 - .L_1268)


	//   ....[0]....
.L_1268:
        /*0058*/ 	.word	0x00000490


	//   ....[1]....
        /*005c*/ 	.word	0x00000ff0


	//   ....[2]....
        /*0060*/ 	.word	0x00001050


	//----- nvinfo : EIATTR_MAX_THREADS
	.align		4
.L_1269:
        /*0064*/ 	.byte	0x04, 0x05
        /*0066*/ 	.short	(.L_1271 - .L_1270)
.L_1270:
        /*0068*/ 	.word	0x00000080
        /*006c*/ 	.word	0x00000001
        /*0070*/ 	.word	0x00000001


	//----- nvinfo : EIATTR_CRS_STACK_SIZE
	.align		4
.L_1271:
        /*0074*/ 	.byte	0x04, 0x1e
        /*0076*/ 	.short	(.L_1273 - .L_1272)
.L_1272:
        /*0078*/ 	.word	0x00000000
.L_1273:


//--------------------- .nv.info._ZN2at6native29vectorized_elementwise_kernelILi4EZZZNS0_61_GLOBAL__N__132982cb_23_ActivationSiluKernel_cu_1520ed90_293611silu_kernelERNS_18TensorIteratorBaseEENKUlvE_clEvENKUlvE3_clEvEUlN3c104HalfEE_St5arrayIPcLm2EEEEviT0_T1_ --------------------------
	.section	.nv.info._ZN2at6native29vectorized_elementwise_kernelILi4EZZZNS0_61_GLOBAL__N__132982cb_23_ActivationSiluKernel_cu_1520ed90_293611silu_kernelERNS_18TensorIteratorBaseEENKUlvE_clEvENKUlvE3_clEvEUlN3c104HalfEE_St5arrayIPcLm2EEEEviT0_T1_,"",@"SHT_CUDA_INFO"
	.sectionflags	@""
	.align	4


	//----- nvinfo : EIATTR_CUDA_API_VERSION
	.align		4
        /*0000*/ 	.byte	0x04, 0x37
        /*0002*/ 	.short	(.L_1275 - .L_1274)
.L_1274:
        /*0004*/ 	.word	0x00000082


	//----- nvinfo : EIATTR_SW2861232_WAR
	.align		4
.L_1275:
        /*0008*/ 	.byte	0x01, 0x35
	.zero		2


	//----- nvinfo : EIATTR_PARAM_CBANK
	.align		4
        /*000c*/ 	.byte	0x04, 0x0a
        /*000e*/ 	.short	(.L_1277 - .L_1276)
	.align		4
.L_1276:
        /*0010*/ 	.word	index@(.nv.constant0._ZN2at6native29vectorized_elementwise_kernelILi4EZZZNS0_61_GLOBAL__N__132982cb_23_ActivationSiluKernel_cu_1520ed90_293611silu_kernelERNS_18TensorIteratorBaseEENKUlvE_clEvENKUlvE3_clEvEUlN3c104HalfEE_St5arrayIPcLm2EEEEviT0_T1_)
        /*0014*/ 	.short	0x0160
        /*0016*/ 	.short	0x0018


	//----- nvinfo : EIATTR_CBANK_PARAM_SIZE
	.align		4
.L_1277:
        /*0018*/ 	.byte	0x03, 0x19
        /*001a*/ 	.short	0x0018


	//----- nvinfo : EIATTR_KPARAM_INFO
	.align		4
        /*001c*/ 	.byte	0x04, 0x17
        /*001e*/ 	.short	(.L_1279 - .L_1278)
.L_1278:
        /*0020*/ 	.word	0x00000000
        /*0024*/ 	.short	0x0002
        /*0026*/ 	.short	0x0008
        /*0028*/ 	.byte	0x00, 0xf0, 0x41, 0x00


	//----- nvinfo : EIATTR_KPARAM_INFO
	.align		4
.L_1279:
        /*002c*/ 	.byte	0x04, 0x17
        /*002e*/ 	.short	(.L_1281 - .L_1280)
.L_1280:
        /*0030*/ 	.word	0x00000000
        /*0034*/ 	.short	0x0001
        /*0036*/ 	.short	0x0004
        /*0038*/ 	.byte	0x00, 0xf0, 0x05, 0x00


	//----- nvinfo : EIATTR_KPARAM_INFO
	.align		4
.L_1281:
        /*003c*/ 	.byte	0x04, 0x17
        /*003e*/ 	.short	(.L_1283 - .L_1282)
.L_1282:
        /*0040*/ 	.word	0x00000000
        /*0044*/ 	.short	0x0000
        /*0046*/ 	.short	0x0000
        /*0048*/ 	.byte	0x00, 0xf0, 0x11, 0x00


	//----- nvinfo : EIATTR_MAXREG_COUNT
	.align		4
.L_1283:
        /*004c*/ 	.byte	0x03, 0x1b
        /*004e*/ 	.short	0x00ff


	//----- nvinfo : EIATTR_MERCURY_ISA_VERSION
	.align		4
        /*0050*/ 	.byte	0x03, 0x5f
        /*0052*/ 	.short	0x0000


	//----- nvinfo : EIATTR_EXIT_INSTR_OFFSETS
	.align		4
        /*0054*/ 	.byte	0x04, 0x1c
        /*0056*/ 	.short	(.L_1285 - .L_1284)


	//   ....[0]....
.L_1284:
        /*0058*/ 	.word	0x00000450


	//   ....[1]....
        /*005c*/ 	.word	0x00000fb0


	//   ....[2]....
        /*0060*/ 	.word	0x00001010


	//----- nvinfo : EIATTR_MAX_THREADS
	.align		4
.L_1285:
        /*0064*/ 	.byte	0x04, 0x05
        /*0066*/ 	.short	(.L_1287 - .L_1286)
.L_1286:
        /*0068*/ 	.word	0x00000080
        /*006c*/ 	.word	0x00000001
        /*0070*/ 	.word	0x00000001


	//----- nvinfo : EIATTR_CRS_STACK_SIZE
	.align		4
.L_1287:
        /*0074*/ 	.byte	0x04, 0x1e
        /*0076*/ 	.short	(.L_1289 - .L_1288)
.L_1288:
        /*0078*/ 	.word	0x00000000
.L_1289:


//--------------------- .nv.info._ZN2at6native29vectorized_elementwise_kernelILi8EZZZNS0_61_GLOBAL__N__132982cb_23_ActivationSiluKernel_cu_1520ed90_293611silu_kernelERNS_18TensorIteratorBaseEENKUlvE_clEvENKUlvE3_clEvEUlN3c104HalfEE_St5arrayIPcLm2EEEEviT0_T1_ --------------------------
	.section	.nv.info._ZN2at6native29vectorized_elementwise_kernelILi8EZZZNS0_61_GLOBAL__N__132982cb_23_ActivationSiluKernel_cu_1520ed90_293611silu_kernelERNS_18TensorIteratorBaseEENKUlvE_clEvENKUlvE3_clEvEUlN3c104HalfEE_St5arrayIPcLm2EEEEviT0_T1_,"",@"SHT_CUDA_INFO"
	.sectionflags	@""
	.align	4


	//----- nvinfo : EIATTR_CUDA_API_VERSION
	.align		4
        /*0000*/ 	.byte	0x04, 0x37
        /*0002*/ 	.short	(.L_1291 - .L_1290)
.L_1290:
        /*0004*/ 	.word	0x00000082


	//----- nvinfo : EIATTR_SW2861232_WAR
	.align		4
.L_1291:
        /*0008*/ 	.byte	0x01, 0x35
	.zero		2


	//----- nvinfo : EIATTR_PARAM_CBANK
	.align		4
        /*000c*/ 	.byte	0x04, 0x0a
        /*000e*/ 	.short	(.L_1293 - .L_1292)
	.align		4
.L_1292:
        /*0010*/ 	.word	index@(.nv.constant0._ZN2at6native29vectorized_elementwise_kernelILi8EZZZNS0_61_GLOBAL__N__132982cb_23_ActivationSiluKernel_cu_1520ed90_293611silu_kernelERNS_18TensorIteratorBaseEENKUlvE_clEvENKUlvE3_clEvEUlN3c104HalfEE_St5arrayIPcLm2EEEEviT0_T1_)
        /*0014*/ 	.short	0x0160
        /*0016*/ 	.short	0x0018


	//----- nvinfo : EIATTR_CBANK_PARAM_SIZE
	.align		4
.L_1293:
        /*0018*/ 	.byte	0x03, 0x19
        /*001a*/ 	.short	0x0018


	//----- nvinfo : EIATTR_KPARAM_INFO
	.align		4
        /*001c*/ 	.byte	0x04, 0x17
        /*001e*/ 	.short	(.L_1295 - .L_1294)
.L_1294:
        /*0020*/ 	.word	0x00000000
        /*0024*/ 	.short	0x0002
        /*0026*/ 	.short	0x0008
        /*0028*/ 	.byte	0x00, 0xf0, 0x41, 0x00


	//----- nvinfo : EIATTR_KPARAM_INFO
	.align		4
.L_1295:
        /*002c*/ 	.byte	0x04, 0x17
        /*002e*/ 	.short	(.L_1297 - .L_1296)
.L_1296:
        /*0030*/ 	.word	0x00000000
        /*0034*/ 	.short	0x0001
        /*0036*/ 	.short	0x0004
        /*0038*/ 	.byte	0x00, 0xf0, 0x05, 0x00


	//----- nvinfo : EIATTR_KPARAM_INFO
	.align		4
.L_1297:
        /*003c*/ 	.byte	0x04, 0x17
        /*003e*/ 	.short	(.L_1299 - .L_1298)
.L_1298:
        /*0040*/ 	.word	0x00000000
        /*0044*/ 	.short	0x0000
        /*0046*/ 	.short	0x0000
        /*0048*/ 	.byte	0x00, 0xf0, 0x11, 0x00


	//----- nvinfo : EIATTR_MAXREG_COUNT
	.align		4
.L_1299:
        /*004c*/ 	.byte	0x03, 0x1b
        /*004e*/ 	.short	0x00ff


	//----- nvinfo : EIATTR_MERCURY_ISA_VERSION
	.align		4
        /*0050*/ 	.byte	0x03, 0x5f
        /*0052*/ 	.short	0x0000


	//----- nvinfo : EIATTR_EXIT_INSTR_OFFSETS
	.align		4
        /*0054*/ 	.byte	0x04, 0x1c
        /*0056*/ 	.short	(.L_1301 - .L_1300)


	//   ....[0]....
.L_1300:
        /*0058*/ 	.word	0x00000010


	//----- nvinfo : EIATTR_MAX_THREADS
	.align		4
.L_1301:
        /*005c*/ 	.byte	0x04, 0x05
        /*005e*/ 	.short	(.L_1303 - .L_1302)
.L_1302:
        /*0060*/ 	.word	0x00000080
        /*0064*/ 	.word	0x00000001
        /*0068*/ 	.word	0x00000001
.L_1303:


//--------------------- .nv.info._ZN2at6native18elementwise_kernelILi128ELi4EZNS0_15gpu_kernel_implIZZZNS0_61_GLOBAL__N__132982cb_23_ActivationSiluKernel_cu_1520ed90_293611silu_kernelERNS_18TensorIteratorBaseEENKUlvE_clEvENKUlvE2_clEvEUlN3c107complexIfEEE_EEvS5_RKT_EUliE_EEviT1_ --------------------------
	.section	.nv.info._ZN2at6native18elementwise_kernelILi128ELi4EZNS0_15gpu_kernel_implIZZZNS0_61_GLOBAL__N__132982cb_23_ActivationSiluKernel_cu_1520ed90_293611silu_kernelERNS_18TensorIteratorBaseEENKUlvE_clEvENKUlvE2_clEvEUlN3c107complexIfEEE_EEvS5_RKT_EUliE_EEviT1_,"",@"SHT_CUDA_INFO"
	.sectionflags	@""
	.align	4


	//----- nvinfo : EIATTR_CUDA_API_VERSION
	.align		4
        /*0000*/ 	.byte	0x04, 0x37
        /*0002*/ 	.short	(.L_1305 - .L_1304)
.L_1304:
        /*0004*/ 	.word	0x00000082


	//----- nvinfo : EIATTR_SW2861232_WAR
	.align		4
.L_1305:
        /*0008*/ 	.byte	0x01, 0x35
	.zero		2


	//----- nvinfo : EIATTR_PARAM_CBANK
	.align		4
        /*000c*/ 	.byte	0x04, 0x0a
        /*000e*/ 	.short	(.L_1307 - .L_1306)
	.align		4
.L_1306:
        /*0010*/ 	.word	index@(.nv.constant0._ZN2at6native18elementwise_kernelILi128ELi4EZNS0_15gpu_kernel_implIZZZNS0_61_GLOBAL__N__132982cb_23_ActivationSiluKernel_cu_1520ed90_293611silu_kernelERNS_18TensorIteratorBaseEENKUlvE_clEvENKUlvE2_clEvEUlN3c107complexIfEEE_EEvS5_RKT_EUliE_EEviT1_)
        /*0014*/ 	.short	0x0160
        /*0016*/ 	.short	0x0220


	//----- nvinfo : EIATTR_CBANK_PARAM_SIZE
	.align		4
.L_1307:
        /*0018*/ 	.byte	0x03, 0x19
        /*001a*/ 	.short	0x0220


	//----- nvinfo : EIATTR_KPARAM_INFO
	.align		4
        /*001c*/ 	.byte	0x04, 0x17
        /*001e*/ 	.short	(.L_1309 - .L_1308)
.L_1308:
        /*0020*/ 	.word	0x00000000
        /*0024*/ 	.short	0x0001
        /*0026*/ 	.short	0x0008
        /*0028*/ 	.byte	0x00, 0xf0, 0x61, 0x08


	//----- nvinfo : EIATTR_KPARAM_INFO
	.align		4
.L_1309:
        /*002c*/ 	.byte	0x04, 0x17
        /*002e*/ 	.short	(.L_1311 - .L_1310)
.L_1310:
        /*0030*/ 	.word	0x00000000
        /*0034*/ 	.short	0x0000
        /*0036*/ 	.short	0x0000
        /*0038*/ 	.byte	0x00, 0xf0, 0x11, 0x00


	//----- nvinfo : EIATTR_MAXREG_COUNT
	.align		4
.L_1311:
        /*003c*/ 	.byte	0x03, 0x1b
        /*003e*/ 	.short	0x0080


	//----- nvinfo : EIATTR_EXTERNS
	.align		4
        /*0040*/ 	.byte	0x04, 0x0f
        /*0042*/ 	.short	(.L_1313 - .L_1312)


	//   ....[0]....
	.align		4
.L_1312:
        /*0044*/ 	.word	index@(__assertfail)


	//----- nvinfo : EIATTR_MERCURY_ISA_VERSION
	.align		4
.L_1313:
        /*0048*/ 	.byte	0x03, 0x5f
        /*004a*/ 	.short	0x0000


	//----- nvinfo : EIATTR_SYSCALL_OFFSETS
	.align		4
        /*004c*/ 	.byte	0x04, 0x46
        /*004e*/ 	.short	(.L_1315 - .L_1314)


	//   ....[0]....
.L_1314:
        /*0050*/ 	.word	0x00001d90


	//   ....[1]....
        /*0054*/ 	.word	0x00003210


	//   ....[2]....
        /*0058*/ 	.word	0x00004ff0


	//   ....[3]....
        /*005c*/ 	.word	0x00006470


	//   ....[4]....
        /*0060*/ 	.word	0x00008220


	//   ....[5]....
        /*0064*/ 	.word	0x00009690


	//   ....[6]....
        /*0068*/ 	.word	0x0000b450


	//   ....[7]....
        /*006c*/ 	.word	0x0000c8c0


	//----- nvinfo : EIATTR_EXIT_INSTR_OFFSETS
	.align		4
.L_1315:
        /*0070*/ 	.byte	0x04, 0x1c
        /*0072*/ 	.short	(.L_1317 - .L_1316)


	//   ....[0]....
.L_1316:
        /*0074*/ 	.word	0x00009730


	//   ....[1]....
        /*0078*/ 	.word	0x0000bba0


	//   ....[2]....
        /*007c*/ 	.word	0x0000bbe0


	//   ....[3]....
        /*0080*/ 	.word	0x0000bc70


	//   ....[4]....
        /*0084*/ 	.word	0x0000bca0


	//   ....[5]....
        /*0088*/ 	.word	0x0000bcd0


	//   ....[6]....
        /*008c*/ 	.word	0x0000bd50


	//   ....[7]....
        /*0090*/ 	.word	0x0000bd80


	//   ....[8]....
        /*0094*/ 	.word	0x0000be00


	//   ....[9]....
        /*0098*/ 	.word	0x0000be30


	//   ....[10]....
        /*009c*/ 	.word	0x0000be70


	//   ....[11]....
        /*00a0*/ 	.word	0x0000bf50


	//   ....[12]....
        /*00a4*/ 	.word	0x0000bfb0


	//   ....[13]....
        /*00a8*/ 	.word	0x0000c130


	//   ....[14]....
        /*00ac*/ 	.word	0x0000c280


	//   ....[15]....
        /*00b0*/ 	.word	0x0000c2b0


	//   ....[16]....
        /*00b4*/ 	.word	0x0000c360


	//   ....[17]....
        /*00b8*/ 	.word	0x0000c4d0


	//   ....[18]....
        /*00bc*/ 	.word	0x0000c640


	//   ....[19]....
        /*00c0*/ 	.word	0x0000c790


	//   ....[20]....
        /*00c4*/ 	.word	0x0000c8d0


	//   ....[21]....
        /*00c8*/ 	.word	0x0000c900


	//   ....[22]....
        /*00cc*/ 	.word	0x0000c930


	//----- nvinfo : EIATTR_MAX_THREADS
	.align		4
.L_1317:
        /*00d0*/ 	.byte	0x04, 0x05
        /*00d2*/ 	.short	(.L_1319 - .L_1318)
.L_1318:
        /*00d4*/ 	.word	0x00000080
        /*00d8*/ 	.word	0x00000001
        /*00dc*/ 	.word	0x00000001


	//----- nvinfo : EIATTR_CRS_STACK_SIZE
	.align		4
.L_1319:
        /*00e0*/ 	.byte	0x04, 0x1e
        /*00e2*/ 	.short	(.L_1321 - .L_1320)
.L_1320:
        /*00e4*/ 	.word	0x00000000
.L_1321:


//--------------------- .nv.info._ZN2at6native27unrolled_elementwise_kernelIZZZNS0_61_GLOBAL__N__132982cb_23_ActivationSiluKernel_cu_1520ed90_293611silu_kernelERNS_18TensorIteratorBaseEENKUlvE_clEvENKUlvE2_clEvEUlN3c107complexIfEEE_St5arrayIPcLm2EELi4E23TrivialOffsetCalculatorILi1EjESF_NS0_6memory12LoadWithCastILi1EEENSG_13StoreWithCastILi1EEEEEviT_T0_T2_T3_T4_T5_ --------------------------
	.section	.nv.info._ZN2at6native27unrolled_elementwise_kernelIZZZNS0_61_GLOBAL__N__132982cb_23_ActivationSiluKernel_cu_1520ed90_293611silu_kernelERNS_18TensorIteratorBaseEENKUlvE_clEvENKUlvE2_clEvEUlN3c107complexIfEEE_St5arrayIPcLm2EELi4E23TrivialOffsetCalculatorILi1EjESF_NS0_6memory12LoadWithCastILi1EEENSG_13StoreWithCastILi1EEEEEviT_T0_T2_T3_T4_T5_,"",@"SHT_CUDA_INFO"
	.sectionflags	@""
	.align	4


	//----- nvinfo : EIATTR_CUDA_API_VERSION
	.align		4
        /*0000*/ 	.byte	0x04, 0x37
        /*0002*/ 	.short	(.L_1323 - .L_1322)
.L_1322:
        /*0004*/ 	.word	0x00000082


	//----- nvinfo : EIATTR_SW2861232_WAR
	.align		4
.L_1323:
        /*0008*/ 	.byte	0x01, 0x35
	.zero		2


	//----- nvinfo : EIATTR_PARAM_CBANK
	.align		4
        /*000c*/ 	.byte	0x04, 0x0a
        /*000e*/ 	.short	(.L_1325 - .L_1324)
	.align		4
.L_1324:
        /*0010*/ 	.word	index@(.nv.constant0._ZN2at6native27unrolled_elementwise_kernelIZZZNS0_61_GLOBAL__N__132982cb_23_ActivationSiluKernel_cu_1520ed90_293611silu_kernelERNS_18TensorIteratorBaseEENKUlvE_clEvENKUlvE2_clEvEUlN3c107complexIfEEE_St5arrayIPcLm2EELi4E23TrivialOffsetCalculatorILi1EjESF_NS0_6memory12LoadWithCastILi1EEENSG_13StoreWithCastILi1EEEEEviT_T0_T2_T3_T4_T5_)
        /*0014*/ 	.short	0x0160
        /*0016*/ 	.short	0x002c


	//----- nvinfo : EIATTR_CBANK_PARAM_SIZE
	.align		4
.L_1325:
        /*0018*/ 	.byte	0x03, 0x19
        /*001a*/ 	.short	0x002c


	//----- nvinfo : EIATTR_KPARAM_INFO
	.align		4
        /*001c*/ 	.byte	0x04, 0x17
        /*001e*/ 	.short	(.L_1327 - .L_1326)
.L_1326:
        /*0020*/ 	.word	0x00000000
        /*0024*/ 	.short	0x0006
        /*0026*/ 	.short	0x0024
        /*0028*/ 	.byte	0x00, 0xf0, 0x21, 0x00


	//----- nvinfo : EIATTR_KPARAM_INFO
	.align		4
.L_1327:
        /*002c*/ 	.byte	0x04, 0x17
        /*002e*/ 	.short	(.L_1329 - .L_1328)
.L_1328:
        /*0030*/ 	.word	0x00000000
        /*0034*/ 	.short	0x0005
        /*0036*/ 	.short	0x001c
        /*0038*/ 	.byte	0x00, 0xf0, 0x21, 0x00


	//----- nvinfo : EIATTR_KPARAM_INFO
	.align		4
.L_1329:
        /*003c*/ 	.byte	0x04, 0x17
        /*003e*/ 	.short	(.L_1331 - .L_1330)
.L_1330:
        /*0040*/ 	.word	0x00000000
        /*0044*/ 	.short	0x0004
        /*0046*/ 	.short	0x0019
        /*0048*/ 	.byte	0x00, 0xf0, 0x05, 0x00


	//----- nvinfo : EIATTR_KPARAM_INFO
	.align		4
.L_1331:
        /*004c*/ 	.byte	0x04, 0x17
        /*004e*/ 	.short	(.L_1333 - .L_1332)
.L_1332:
        /*0050*/ 	.word	0x00000000
        /*0054*/ 	.short	0x0003
        /*0056*/ 	.short	0x0018
        /*0058*/ 	.byte	0x00, 0xf0, 0x05, 0x00


	//----- nvinfo : EIATTR_KPARAM_INFO
	.align		4
.L_1333:
        /*005c*/ 	.byte	0x04, 0x17
        /*005e*/ 	.short	(.L_1335 - .L_1334)
.L_1334:
        /*0060*/ 	.word	0x00000000
        /*0064*/ 	.short	0x0002
        /*0066*/ 	.short	0x0008
        /*0068*/ 	.byte	0x00, 0xf0, 0x41, 0x00


	//----- nvinfo : EIATTR_KPARAM_INFO
	.align		4
.L_1335:
        /*006c*/ 	.byte	0x04, 0x17
        /*006e*/ 	.short	(.L_1337 - .L_1336)
.L_1336:
        /*0070*/ 	.word	0x00000000
        /*0074*/ 	.short	0x0001
        /*0076*/ 	.short	0x0004
        /*0078*/ 	.byte	0x00, 0xf0, 0x05, 0x00


	//----- nvinfo : EIATTR_KPARAM_INFO
	.align		4
.L_1337:
        /*007c*/ 	.byte	0x04, 0x17
        /*007e*/ 	.short	(.L_1339 - .L_1338)
.L_1338:
        /*0080*/ 	.word	0x00000000
        /*0084*/ 	.short	0x0000
        /*0086*/ 	.short	0x0000
        /*0088*/ 	.byte	0x00, 0xf0, 0x11, 0x00


	//----- nvinfo : EIATTR_MAXREG_COUNT
	.align		4
.L_1339:
        /*008c*/ 	.byte	0x03, 0x1b
        /*008e*/ 	.short	0x00ff


	//----- nvinfo : EIATTR_EXTERNS
	.align		4
        /*0090*/ 	.byte	0x04, 0x0f
        /*0092*/ 	.short	(.L_1341 - .L_1340)


	//   ....[0]....
	.align		4
.L_1340:
        /*0094*/ 	.word	index@(__assertfail)


	//----- nvinfo : EIATTR_MERCURY_ISA_VERSION
	.align		4
.L_1341:
        /*0098*/ 	.byte	0x03, 0x5f
        /*009a*/ 	.short	0x0000


	//----- nvinfo : EIATTR_SYSCALL_OFFSETS
	.align		4
        /*009c*/ 	.byte	0x04, 0x46
        /*009e*/ 	.short	(.L_1343 - .L_1342)


	//   ....[0]....
.L_1342:
        /*00a0*/ 	.word	0x00000f90


	//   ....[1]....
        /*00a4*/ 	.word	0x00001f70


	//   ....[2]....
        /*00a8*/ 	.word	0x00002f60


	//   ....[3]....
        /*00ac*/ 	.word	0x00003f20


	//   ....[4]....
        /*00b0*/ 	.word	0x00006790


	//   ....[5]....
        /*00b4*/ 	.word	0x000076b0


	//   ....[6]....
        /*00b8*/ 	.word	0x00008590


	//   ....[7]....
        /*00bc*/ 	.word	0x00009470


	//----- nvinfo : EIATTR_EXIT_INSTR_OFFSETS
	.align		4
.L_1343:
        /*00c0*/ 	.byte	0x04, 0x1c
        /*00c2*/ 	.short	(.L_1345 - .L_1344)


	//   ....[0]....
.L_1344:
        /*00c4*/ 	.word	0x00008630


	//   ....[1]....
        /*00c8*/ 	.word	0x00008750


	//   ....[2]....
        /*00cc*/ 	.word	0x00008790


	//   ....[3]....
        /*00d0*/ 	.word	0x00008820


	//   ....[4]....
        /*00d4*/ 	.word	0x00008850


	//   ....[5]....
        /*00d8*/ 	.word	0x00008880


	//   ....[6]....
        /*00dc*/ 	.word	0x00008900


	//   ....[7]....
        /*00e0*/ 	.word	0x00008930


	//   ....[8]....
        /*00e4*/ 	.word	0x000089b0


	//   ....[9]....
        /*00e8*/ 	.word	0x000089e0


	//   ....[10]....
        /*00ec*/ 	.word	0x00008a20


	//   ....[11]....
        /*00f0*/ 	.word	0x00008b00


	//   ....[12]....
        /*00f4*/ 	.word	0x00008b60


	//   ....[13]....
        /*00f8*/ 	.word	0x00008ce0


	//   ....[14]....
        /*00fc*/ 	.word	0x00008e30


	//   ....[15]....
        /*0100*/ 	.word	0x00008e60


	//   ....[16]....
        /*0104*/ 	.word	0x00008f10


	//   ....[17]....
        /*0108*/ 	.word	0x00009080


	//   ....[18]....
        /*010c*/ 	.word	0x000091f0


	//   ....[19]....
        /*0110*/ 	.word	0x00009340


	//   ....[20]....
        /*0114*/ 	.word	0x00009480


	//   ....[21]....
        /*0118*/ 	.word	0x000094b0


	//   ....[22]....
        /*011c*/ 	.word	0x000094e0


	//----- nvinfo : EIATTR_MAX_THREADS
	.align		4
.L_1345:
        /*0120*/ 	.byte	0x04, 0x05
        /*0122*/ 	.short	(.L_1347 - .L_1346)
.L_1346:
        /*0124*/ 	.word	0x00000080
        /*0128*/ 	.word	0x00000001
        /*012c*/ 	.word	0x00000001


	//----- nvinfo : EIATTR_CRS_STACK_SIZE
	.align		4
.L_1347:
        /*0130*/ 	.byte	0x04, 0x1e
        /*0132*/ 	.short	(.L_1349 - .L_1348)
.L_1348:
        /*0134*/ 	.word	0x00000000
.L_1349:


//--------------------- .nv.info._ZN2at6native18elementwise_kernelILi128ELi2EZNS0_22gpu_kernel_impl_nocastIZZZNS0_61_GLOBAL__N__132982cb_23_ActivationSiluKernel_cu_1520ed90_293611silu_kernelERNS_18TensorIteratorBaseEENKUlvE_clEvENKUlvE2_clEvEUlN3c107complexIfEEE_EEvS5_RKT_EUliE_EEviT1_ --------------------------
	.section	.nv.info._ZN2at6native18elementwise_kernelILi128ELi2EZNS0_22gpu_kernel_impl_nocastIZZZNS0_61_GLOBAL__N__132982cb_23_ActivationSiluKernel_cu_1520ed90_293611silu_kernelERNS_18TensorIteratorBaseEENKUlvE_clEvENKUlvE2_clEvEUlN3c107complexIfEEE_EEvS5_RKT_EUliE_EEviT1_,"",@"SHT_CUDA_INFO"
	.sectionflags	@""
	.align	4


	//----- nvinfo : EIATTR_CUDA_API_VERSION
	.align		4
        /*0000*/ 	.byte	0x04, 0x37
        /*0002*/ 	.short	(.L_1351 - .L_1350)
.L_1350:
        /*0004*/ 	.word	0x00000082


	//----- nvinfo : EIATTR_SW2861232_WAR
	.align		4
.L_1351:
        /*0008*/ 	.byte	0x01, 0x35
	.zero		2


	//----- nvinfo : EIATTR_PARAM_CBANK
	.align		4
        /*000c*/ 	.byte	0x04, 0x0a
        /*000e*/ 	.short	(.L_1353 - .L_1352)
	.align		4
.L_1352:
        /*0010*/ 	.word	index@(.nv.constant0._ZN2at6native18elementwise_kernelILi128ELi2EZNS0_22gpu_kernel_impl_nocastIZZZNS0_61_GLOBAL__N__132982cb_23_ActivationSiluKernel_cu_1520ed90_293611silu_kernelERNS_18TensorIteratorBaseEENKUlvE_clEvENKUlvE2_clEvEUlN3c107complexIfEEE_EEvS5_RKT_EUliE_EEviT1_)
        /*0014*/ 	.short	0x0160
        /*0016*/ 	.short	0x0220


	//----- nvinfo : EIATTR_CBANK_PARAM_SIZE
	.align		4
.L_1353:
        /*0018*/ 	.byte	0x03, 0x19
        /*001a*/ 	.short	0x0220


	//----- nvinfo : EIATTR_KPARAM_INFO
	.align		4
        /*001c*/ 	.byte	0x04, 0x17
        /*001e*/ 	.short	(.L_1355 - .L_1354)
.L_1354:
        /*0020*/ 	.word	0x00000000
        /*0024*/ 	.short	0x0001
        /*0026*/ 	.short	0x0008
        /*0028*/ 	.byte	0x00, 0xf0, 0x61, 0x08


	//----- nvinfo : EIATTR_KPARAM_INFO
	.align		4
.L_1355:
        /*002c*/ 	.byte	0x04, 0x17
        /*002e*/ 	.short	(.L_1357 - .L_1356)
.L_1356:
        /*0030*/ 	.word	0x00000000
        /*0034*/ 	.short	0x0000
        /*0036*/ 	.short	0x0000
        /*0038*/ 	.byte	0x00, 0xf0, 0x11, 0x00


	//----- nvinfo : EIATTR_MAXREG_COUNT
	.align		4
.L_1357:
        /*003c*/ 	.byte	0x03, 0x1b
        /*003e*/ 	.short	0x0080


	//----- nvinfo : EIATTR_MERCURY_ISA_VERSION
	.align		4
        /*0040*/ 	.byte	0x03, 0x5f
        /*0042*/ 	.short	0x0000


	//----- nvinfo : EIATTR_EXIT_INSTR_OFFSETS
	.align		4
        /*0044*/ 	.byte	0x04, 0x1c
        /*0046*/ 	.short	(.L_1359 - .L_1358)


	//   ....[0]....
.L_1358:
        /*0048*/ 	.word	0x00001510


	//   ....[1]....
        /*004c*/ 	.word	0x00002980


	//----- nvinfo : EIATTR_MAX_THREADS
	.align		4
.L_1359:
        /*0050*/ 	.byte	0x04, 0x05
        /*0052*/ 	.short	(.L_1361 - .L_1360)
.L_1360:
        /*0054*/ 	.word	0x00000080
        /*0058*/ 	.word	0x00000001
        /*005c*/ 	.word	0x00000001


	//----- nvinfo : EIATTR_CRS_STACK_SIZE
	.align		4
.L_1361:
        /*0060*/ 	.byte	0x04, 0x1e
        /*0062*/ 	.short	(.L_1363 - .L_1362)
.L_1362:
        /*0064*/ 	.word	0x00000000
.L_1363:


//--------------------- .nv.info._ZN2at6native27unrolled_elementwise_kernelIZZZNS0_61_GLOBAL__N__132982cb_23_ActivationSiluKernel_cu_1520ed90_293611silu_kernelERNS_18TensorIteratorBaseEENKUlvE_clEvENKUlvE2_clEvEUlN3c107complexIfEEE_St5arrayIPcLm2EELi4E23TrivialOffsetCalculatorILi1EjESF_NS0_6memory15LoadWithoutCastENSG_16StoreWithoutCastEEEviT_T0_T2_T3_T4_T5_ --------------------------
	.section	.nv.info._ZN2at6native27unrolled_elementwise_kernelIZZZNS0_61_GLOBAL__N__132982cb_23_ActivationSiluKernel_cu_1520ed90_293611silu_kernelERNS_18TensorIteratorBaseEENKUlvE_clEvENKUlvE2_clEvEUlN3c107complexIfEEE_St5arrayIPcLm2EELi4E23TrivialOffsetCalculatorILi1EjESF_NS0_6memory15LoadWithoutCastENSG_16StoreWithoutCastEEEviT_T0_T2_T3_T4_T5_,"",@"SHT_CUDA_INFO"
	.sectionflags	@""
	.align	4


	//----- nvinfo : EIATTR_CUDA_API_VERSION
	.align		4
        /*0000*/ 	.byte	0x04, 0x37
        /*0002*/ 	.short	(.L_1365 - .L_1364)
.L_1364:
        /*0004*/ 	.word	0x00000082


	//----- nvinfo : EIATTR_SW2861232_WAR
	.align		4
.L_1365:
        /*0008*/ 	.byte	0x01, 0x35
	.zero		2


	//----- nvinfo : EIATTR_PARAM_CBANK
	.align		4
        /*000c*/ 	.byte	0x04, 0x0a
        /*000e*/ 	.short	(.L_1367 - .L_1366)
	.align		4
.L_1366:
        /*0010*/ 	.word	index@(.nv.constant0._ZN2at6native27unrolled_elementwise_kernelIZZZNS0_61_GLOBAL__N__132982cb_23_ActivationSiluKernel_cu_1520ed90_293611silu_kernelERNS_18TensorIteratorBaseEENKUlvE_clEvENKUlvE2_clEvEUlN3c107complexIfEEE_St5arrayIPcLm2EELi4E23TrivialOffsetCalculatorILi1EjESF_NS0_6memory15LoadWithoutCastENSG_16StoreWithoutCastEEEviT_T0_T2_T3_T4_T5_)
        /*0014*/ 	.short	0x0160
        /*0016*/ 	.short	0x001c


	//----- nvinfo : EIATTR_CBANK_PARAM_SIZE
	.align		4
.L_1367:
        /*0018*/ 	.byte	0x03, 0x19
        /*001a*/ 	.short	0x001c


	//----- nvinfo : EIATTR_KPARAM_INFO
	.align		4
        /*001c*/ 	.byte	0x04, 0x17
        /*001e*/ 	.short	(.L_1369 - .L_1368)
.L_1368:
        /*0020*/ 	.word	0x00000000
        /*0024*/ 	.short	0x0006
        /*0026*/ 	.short	0x001b
        /*0028*/ 	.byte	0x00, 0xf0, 0x05, 0x00


	//----- nvinfo : EIATTR_KPARAM_INFO
	.align		4
.L_1369:
        /*002c*/ 	.byte	0x04, 0x17
        /*002e*/ 	.short	(.L_1371 - .L_1370)
.L_1370:
        /*0030*/ 	.word	0x00000000
        /*0034*/ 	.short	0x0005
        /*0036*/ 	.short	0x001a
        /*0038*/ 	.byte	0x00, 0xf0, 0x05, 0x00


	//----- nvinfo : EIATTR_KPARAM_INFO
	.align		4
.L_1371:
        /*003c*/ 	.byte	0x04, 0x17
        /*003e*/ 	.short	(.L_1373 - .L_1372)
.L_1372:
        /*0040*/ 	.word	0x00000000
        /*0044*/ 	.short	0x0004
        /*0046*/ 	.short	0x0019
        /*0048*/ 	.byte	0x00, 0xf0, 0x05, 0x00


	//----- nvinfo : EIATTR_KPARAM_INFO
	.align		4
.L_1373:
        /*004c*/ 	.byte	0x04, 0x17
        /*004e*/ 	.short	(.L_1375 - .L_1374)
.L_1374:
        /*0050*/ 	.word	0x00000000
        /*0054*/ 	.short	0x0003
        /*0056*/ 	.short	0x0018
        /*0058*/ 	.byte	0x00, 0xf0, 0x05, 0x00


	//----- nvinfo : EIATTR_KPARAM_INFO
	.align		4
.L_1375:
        /*005c*/ 	.byte	0x04, 0x17
        /*005e*/ 	.short	(.L_1377 - .L_1376)
.L_1376:
        /*0060*/ 	.word	0x00000000
        /*0064*/ 	.short	0x0002
        /*0066*/ 	.short	0x0008
        /*0068*/ 	.byte	0x00, 0xf0, 0x41, 0x00


	//----- nvinfo : EIATTR_KPARAM_INFO
	.align		4
.L_1377:
        /*006c*/ 	.byte	0x04, 0x17
        /*006e*/ 	.short	(.L_1379 - .L_1378)
.L_1378:
        /*0070*/ 	.word	0x00000000
        /*0074*/ 	.short	0x0001
        /*0076*/ 	.short	0x0004
        /*0078*/ 	.byte	0x00, 0xf0, 0x05, 0x00


	//----- nvinfo : EIATTR_KPARAM_INFO
	.align		4
.L_1379:
        /*007c*/ 	.byte	0x04, 0x17
        /*007e*/ 	.short	(.L_1381 - .L_1380)
.L_1380:
        /*0080*/ 	.word	0x00000000
        /*0084*/ 	.short	0x0000
        /*0086*/ 	.short	0x0000
        /*0088*/ 	.byte	0x00, 0xf0, 0x11, 0x00


	//----- nvinfo : EIATTR_MAXREG_COUNT
	.align		4
.L_1381:
        /*008c*/ 	.byte	0x03, 0x1b
        /*008e*/ 	.short	0x00ff


	//----- nvinfo : EIATTR_MERCURY_ISA_VERSION
	.align		4
        /*0090*/ 	.byte	0x03, 0x5f
        /*0092*/ 	.short	0x0000


	//----- nvinfo : EIATTR_EXIT_INSTR_OFFSETS
	.align		4
        /*0094*/ 	.byte	0x04, 0x1c
        /*0096*/ 	.short	(.L_1383 - .L_1382)


	//   ....[0]....
.L_1382:
        /*0098*/ 	.word	0x00001bb0


	//   ....[1]....
        /*009c*/ 	.word	0x00001c00


	//----- nvinfo : EIATTR_MAX_THREADS
	.align		4
.L_1383:
        /*00a0*/ 	.byte	0x04, 0x05
        /*00a2*/ 	.short	(.L_1385 - .L_1384)
.L_1384:
        /*00a4*/ 	.word	0x00000080
        /*00a8*/ 	.word	0x00000001
        /*00ac*/ 	.word	0x00000001


	//----- nvinfo : EIATTR_CRS_STACK_SIZE
	.align		4
.L_1385:
        /*00b0*/ 	.byte	0x04, 0x1e
        /*00b2*/ 	.short	(.L_1387 - .L_1386)
.L_1386:
        /*00b4*/ 	.word	0x00000000
.L_1387:


//--------------------- .nv.info._ZN2at6native29vectorized_elementwise_kernelILi2EZZZNS0_61_GLOBAL__N__132982cb_23_ActivationSiluKernel_cu_1520ed90_293611silu_kernelERNS_18TensorIteratorBaseEENKUlvE_clEvENKUlvE2_clEvEUlN3c107complexIfEEE_St5arrayIPcLm2EEEEviT0_T1_ --------------------------
	.section	.nv.info._ZN2at6native29vectorized_elementwise_kernelILi2EZZZNS0_61_GLOBAL__N__132982cb_23_ActivationSiluKernel_cu_1520ed90_293611silu_kernelERNS_18TensorIteratorBaseEENKUlvE_clEvENKUlvE2_clEvEUlN3c107complexIfEEE_St5arrayIPcLm2EEEEviT0_T1_,"",@"SHT_CUDA_INFO"
	.sectionflags	@""
	.align	4


	//----- nvinfo : EIATTR_CUDA_API_VERSION
	.align		4
        /*0000*/ 	.byte	0x04, 0x37
        /*0002*/ 	.short	(.L_1389 - .L_1388)
.L_1388:
        /*0004*/ 	.word	0x00000082


	//----- nvinfo : EIATTR_SW2861232_WAR
	.align		4
.L_1389:
        /*0008*/ 	.byte	0x01, 0x35
	.zero		2


	//----- nvinfo : EIATTR_PARAM_CBANK
	.align		4
        /*000c*/ 	.byte	0x04, 0x0a
        /*000e*/ 	.short	(.L_1391 - .L_1390)
	.align		4
.L_1390:
        /*0010*/ 	.word	index@(.nv.constant0._ZN2at6native29vectorized_elementwise_kernelILi2EZZZNS0_61_GLOBAL__N__132982cb_23_ActivationSiluKernel_cu_1520ed90_293611silu_kernelERNS_18TensorIteratorBaseEENKUlvE_clEvENKUlvE2_clEvEUlN3c107complexIfEEE_St5arrayIPcLm2EEEEviT0_T1_)
        /*0014*/ 	.short	0x0160
        /*0016*/ 	.short	0x0018


	//----- nvinfo : EIATTR_CBANK_PARAM_SIZE
	.align		4
.L_1391:
        /*0018*/ 	.byte	0x03, 0x19
        /*001a*/ 	.short	0x0018


	//----- nvinfo : EIATTR_KPARAM_INFO
	.align		4
        /*001c*/ 	.byte	0x04, 0x17
        /*001e*/ 	.short	(.L_1393 - .L_1392)
.L_1392:
        /*0020*/ 	.word	0x00000000
        /*0024*/ 	.short	0x0002
        /*0026*/ 	.short	0x0008
        /*0028*/ 	.byte	0x00, 0xf0, 0x41, 0x00


	//----- nvinfo : EIATTR_KPARAM_INFO
	.align		4
.L_1393:
        /*002c*/ 	.byte	0x04, 0x17
        /*002e*/ 	.short	(.L_1395 - .L_1394)
.L_1394:
        /*0030*/ 	.word	0x00000000
        /*0034*/ 	.short	0x0001
        /*0036*/ 	.short	0x0004
        /*0038*/ 	.byte	0x00, 0xf0, 0x05, 0x00


	//----- nvinfo : EIATTR_KPARAM_INFO
	.align		4
.L_1395:
        /*003c*/ 	.byte	0x04, 0x17
        /*003e*/ 	.short	(.L_1397 - .L_1396)
.L_1396:
        /*0040*/ 	.word	0x00000000
        /*0044*/ 	.short	0x0000
        /*0046*/ 	.short	0x0000
        /*0048*/ 	.byte	0x00, 0xf0, 0x11, 0x00


	//----- nvinfo : EIATTR_MAXREG_COUNT
	.align		4
.L_1397:
        /*004c*/ 	.byte	0x03, 0x1b
        /*004e*/ 	.short	0x00ff


	//----- nvinfo : EIATTR_MERCURY_ISA_VERSION
	.align		4
        /*0050*/ 	.byte	0x03, 0x5f
        /*0052*/ 	.short	0x0000


	//----- nvinfo : EIATTR_EXIT_INSTR_OFFSETS
	.align		4
        /*0054*/ 	.byte	0x04, 0x1c
        /*0056*/ 	.short	(.L_1399 - .L_1398)


	//   ....[0]....
.L_1398:
        /*0058*/ 	.word	0x00002f40


	//   ....[1]....
        /*005c*/ 	.word	0x00006630


	//   ....[2]....
        /*0060*/ 	.word	0x00006680


	//----- nvinfo : EIATTR_MAX_THREADS
	.align		4
.L_1399:
        /*0064*/ 	.byte	0x04, 0x05
        /*0066*/ 	.short	(.L_1401 - .L_1400)
.L_1400:
        /*0068*/ 	.word	0x00000080
        /*006c*/ 	.word	0x00000001
        /*0070*/ 	.word	0x00000001


	//----- nvinfo : EIATTR_CRS_STACK_SIZE
	.align		4
.L_1401:
        /*0074*/ 	.byte	0x04, 0x1e
        /*0076*/ 	.short	(.L_1403 - .L_1402)
.L_1402:
        /*0078*/ 	.word	0x00000000
.L_1403:


//--------------------- .nv.info._ZN2at6native29vectorized_elementwise_kernelILi4EZZZNS0_61_GLOBAL__N__132982cb_23_ActivationSiluKernel_cu_1520ed90_293611silu_kernelERNS_18TensorIteratorBaseEENKUlvE_clEvENKUlvE2_clEvEUlN3c107complexIfEEE_St5arrayIPcLm2EEEEviT0_T1_ --------------------------
	.section	.nv.info._ZN2at6native29vectorized_elementwise_kernelILi4EZZZNS0_61_GLOBAL__N__132982cb_23_ActivationSiluKernel_cu_1520ed90_293611silu_kernelERNS_18TensorIteratorBaseEENKUlvE_clEvENKUlvE2_clEvEUlN3c107complexIfEEE_St5arrayIPcLm2EEEEviT0_T1_,"",@"SHT_CUDA_INFO"
	.sectionflags	@""
	.align	4


	//----- nvinfo : EIATTR_CUDA_API_VERSION
	.align		4
        /*0000*/ 	.byte	0x04, 0x37
        /*0002*/ 	.short	(.L_1405 - .L_1404)
.L_1404:
        /*0004*/ 	.word	0x00000082


	//----- nvinfo : EIATTR_SW2861232_WAR
	.align		4
.L_1405:
        /*0008*/ 	.byte	0x01, 0x35
	.zero		2


	//----- nvinfo : EIATTR_PARAM_CBANK
	.align		4
        /*000c*/ 	.byte	0x04, 0x0a
        /*000e*/ 	.short	(.L_1407 - .L_1406)
	.align		4
.L_1406:
        /*0010*/ 	.word	index@(.nv.constant0._ZN2at6native29vectorized_elementwise_kernelILi4EZZZNS0_61_GLOBAL__N__132982cb_23_ActivationSiluKernel_cu_1520ed90_293611silu_kernelERNS_18TensorIteratorBaseEENKUlvE_clEvENKUlvE2_clEvEUlN3c107complexIfEEE_St5arrayIPcLm2EEEEviT0_T1_)
        /*0014*/ 	.short	0x0160
        /*0016*/ 	.short	0x0018


	//----- nvinfo : EIATTR_CBANK_PARAM_SIZE
	.align		4
.L_1407:
        /*0018*/ 	.byte	0x03, 0x19
        /*001a*/ 	.short	0x0018


	//----- nvinfo : EIATTR_KPARAM_INFO
	.align		4
        /*001c*/ 	.byte	0x04, 0x17
        /*001e*/ 	.short	(.L_1409 - .L_1408)
.L_1408:
        /*0020*/ 	.word	0x00000000
        /*0024*/ 	.short	0x0002
        /*0026*/ 	.short	0x0008
        /*0028*/ 	.byte	0x00, 0xf0, 0x41, 0x00


	//----- nvinfo : EIATTR_KPARAM_INFO
	.align		4
.L_1409:
        /*002c*/ 	.byte	0x04, 0x17
        /*002e*/ 	.short	(.L_1411 - .L_1410)
.L_1410:
        /*0030*/ 	.word	0x00000000
        /*0034*/ 	.short	0x0001
        /*0036*/ 	.short	0x0004
        /*0038*/ 	.byte	0x00, 0xf0, 0x05, 0x00


	//----- nvinfo : EIATTR_KPARAM_INFO
	.align		4
.L_1411:
        /*003c*/ 	.byte	0x04, 0x17
        /*003e*/ 	.short	(.L_1413 - .L_1412)
.L_1412:
        /*0040*/ 	.word	0x00000000
        /*0044*/ 	.short	0x0000
        /*0046*/ 	.short	0x0000
        /*0048*/ 	.byte	0x00, 0xf0, 0x11, 0x00


	//----- nvinfo : EIATTR_MAXREG_COUNT
	.align		4
.L_1413:
        /*004c*/ 	.byte	0x03, 0x1b
        /*004e*/ 	.short	0x00ff


	//----- nvinfo : EIATTR_MERCURY_ISA_VERSION
	.align		4
        /*0050*/ 	.byte	0x03, 0x5f
        /*0052*/ 	.short	0x0000


	//----- nvinfo : EIATTR_EXIT_INSTR_OFFSETS
	.align		4
        /*0054*/ 	.byte	0x04, 0x1c
        /*0056*/ 	.short	(.L_1415 - .L_1414)


	//   ....[0]....
.L_1414:
        /*0058*/ 	.word	0x00002f40


	//   ....[1]....
        /*005c*/ 	.word	0x00006630


	//   ....[2]....
        /*0060*/ 	.word	0x00006680


	//----- nvinfo : EIATTR_MAX_THREADS
	.align		4
.L_1415:
        /*0064*/ 	.byte	0x04, 0x05
        /*0066*/ 	.short	(.L_1417 - .L_1416)
.L_1416:
        /*0068*/ 	.word	0x00000080
        /*006c*/ 	.word	0x00000001
        /*0070*/ 	.word	0x00000001


	//----- nvinfo : EIATTR_CRS_STACK_SIZE
	.align		4
.L_1417:
        /*0074*/ 	.byte	0x04, 0x1e
        /*0076*/ 	.short	(.L_1419 - .L_1418)
.L_1418:
        /*0078*/ 	.word	0x00000000
.L_1419:


//--------------------- .nv.info._ZN2at6native29vectorized_elementwise_kernelILi8EZZZNS0_61_GLOBAL__N__132982cb_23_ActivationSiluKernel_cu_1520ed90_293611silu_kernelERNS_18TensorIteratorBaseEENKUlvE_clEvENKUlvE2_clEvEUlN3c107complexIfEEE_St5arrayIPcLm2EEEEviT0_T1_ --------------------------
	.section	.nv.info._ZN2at6native29vectorized_elementwise_kernelILi8EZZZNS0_61_GLOBAL__N__132982cb_23_ActivationSiluKernel_cu_1520ed90_293611silu_kernelERNS_18TensorIteratorBaseEENKUlvE_clEvENKUlvE2_clEvEUlN3c107complexIfEEE_St5arrayIPcLm2EEEEviT0_T1_,"",@"SHT_CUDA_INFO"
	.sectionflags	@""
	.align	4


	//----- nvinfo : EIATTR_CUDA_API_VERSION
	.align		4
        /*0000*/ 	.byte	0x04, 0x37
        /*0002*/ 	.short	(.L_1421 - .L_1420)
.L_1420:
        /*0004*/ 	.word	0x00000082


	//----- nvinfo : EIATTR_SW2861232_WAR
	.align		4
.L_1421:
        /*0008*/ 	.byte	0x01, 0x35
	.zero		2


	//----- nvinfo : EIATTR_PARAM_CBANK
	.align		4
        /*000c*/ 	.byte	0x04, 0x0a
        /*000e*/ 	.short	(.L_1423 - .L_1422)
	.align		4
.L_1422:
        /*0010*/ 	.word	index@(.nv.constant0._ZN2at6native29vectorized_elementwise_kernelILi8EZZZNS0_61_GLOBAL__N__132982cb_23_ActivationSiluKernel_cu_1520ed90_293611silu_kernelERNS_18TensorIteratorBaseEENKUlvE_clEvENKUlvE2_clEvEUlN3c107complexIfEEE_St5arrayIPcLm2EEEEviT0_T1_)
        /*0014*/ 	.short	0x0160
        /*0016*/ 	.short	0x0018


	//----- nvinfo : EIATTR_CBANK_PARAM_SIZE
	.align		4
.L_1423:
        /*0018*/ 	.byte	0x03, 0x19
        /*001a*/ 	.short	0x0018


	//----- nvinfo : EIATTR_KPARAM_INFO
	.align		4
        /*001c*/ 	.byte	0x04, 0x17
        /*001e*/ 	.short	(.L_1425 - .L_1424)
.L_1424:
        /*0020*/ 	.word	0x00000000
        /*0024*/ 	.short	0x0002
        /*0026*/ 	.short	0x0008
        /*0028*/ 	.byte	0x00, 0xf0, 0x41, 0x00


	//----- nvinfo : EIATTR_KPARAM_INFO
	.align		4
.L_1425:
        /*002c*/ 	.byte	0x04, 0x17
        /*002e*/ 	.short	(.L_1427 - .L_1426)
.L_1426:
        /*0030*/ 	.word	0x00000000
        /*0034*/ 	.short	0x0001
        /*0036*/ 	.short	0x0004
        /*0038*/ 	.byte	0x00, 0xf0, 0x05, 0x00


	//----- nvinfo : EIATTR_KPARAM_INFO
	.align		4
.L_1427:
        /*003c*/ 	.byte	0x04, 0x17
        /*003e*/ 	.short	(.L_1429 - .L_1428)
.L_1428:
        /*0040*/ 	.word	0x00000000
        /*0044*/ 	.short	0x0000
        /*0046*/ 	.short	0x0000
        /*0048*/ 	.byte	0x00, 0xf0, 0x11, 0x00


	//----- nvinfo : EIATTR_MAXREG_COUNT
	.align		4
.L_1429:
        /*004c*/ 	.byte	0x03, 0x1b
        /*004e*/ 	.short	0x00ff


	//----- nvinfo : EIATTR_MERCURY_ISA_VERSION
	.align		4
        /*0050*/ 	.byte	0x03, 0x5f
        /*0052*/ 	.short	0x0000


	//----- nvinfo : EIATTR_EXIT_INSTR_OFFSETS
	.align		4
        /*0054*/ 	.byte	0x04, 0x1c
        /*0056*/ 	.short	(.L_1431 - .L_1430)


	//   ....[0]....
.L_1430:
        /*0058*/ 	.word	0x00000010


	//----- nvinfo : EIATTR_MAX_THREADS
	.align		4
.L_1431:
        /*005c*/ 	.byte	0x04, 0x05
        /*005e*/ 	.short	(.L_1433 - .L_1432)
.L_1432:
        /*0060*/ 	.word	0x00000080
        /*0064*/ 	.word	0x00000001
        /*0068*/ 	.word	0x00000001
.L_1433:


//--------------------- .nv.info._ZN2at6native18elementwise_kernelILi128ELi4EZNS0_15gpu_kernel_implIZZZNS0_61_GLOBAL__N__132982cb_23_ActivationSiluKernel_cu_1520ed90_293611silu_kernelERNS_18TensorIteratorBaseEENKUlvE_clEvENKUlvE1_clEvEUlN3c107complexIdEEE_EEvS5_RKT_EUliE_EEviT1_ --------------------------
	.section	.nv.info._ZN2at6native18elementwise_kernelILi128ELi4EZNS0_15gpu_kernel_implIZZZNS0_61_GLOBAL__N__132982cb_23_ActivationSiluKernel_cu_1520ed90_293611silu_kernelERNS_18TensorIteratorBaseEENKUlvE_clEvENKUlvE1_clEvEUlN3c107complexIdEEE_EEvS5_RKT_EUliE_EEviT1_,"",@"SHT_CUDA_INFO"
	.sectionflags	@""
	.align	4


	//----- nvinfo : EIATTR_CUDA_API_VERSION
	.align		4
        /*0000*/ 	.byte	0x04, 0x37
        /*0002*/ 	.short	(.L_1435 - .L_1434)
.L_1434:
        /*0004*/ 	.word	0x00000082


	//----- nvinfo : EIATTR_SW2861232_WAR
	.align		4
.L_1435:
        /*0008*/ 	.byte	0x01, 0x35
	.zero		2


	//----- nvinfo : EIATTR_PARAM_CBANK
	.align		4
        /*000c*/ 	.byte	0x04, 0x0a
        /*000e*/ 	.short	(.L_1437 - .L_1436)
	.align		4
.L_1436:
        /*0010*/ 	.word	index@(.nv.constant0._ZN2at6native18elementwise_kernelILi128ELi4EZNS0_15gpu_kernel_implIZZZNS0_61_GLOBAL__N__132982cb_23_ActivationSiluKernel_cu_1520ed90_293611silu_kernelERNS_18TensorIteratorBaseEENKUlvE_clEvENKUlvE1_clEvEUlN3c107complexIdEEE_EEvS5_RKT_EUliE_EEviT1_)
        /*0014*/ 	.short	0x0160
        /*0016*/ 	.short	0x0220


	//----- nvinfo : EIATTR_CBANK_PARAM_SIZE
	.align		4
.L_1437:
        /*0018*/ 	.byte	0x03, 0x19
        /*001a*/ 	.short	0x0220


	//----- nvinfo : EIATTR_KPARAM_INFO
	.align		4
        /*001c*/ 	.byte	0x04, 0x17
        /*001e*/ 	.short	(.L_1439 - .L_1438)
.L_1438:
        /*0020*/ 	.word	0x00000000
        /*0024*/ 	.short	0x0001
        /*0026*/ 	.short	0x0008
        /*0028*/ 	.byte	0x00, 0xf0, 0x61, 0x08


	//----- nvinfo : EIATTR_KPARAM_INFO
	.align		4
.L_1439:
        /*002c*/ 	.byte	0x04, 0x17
        /*002e*/ 	.short	(.L_1441 - .L_1440)
.L_1440:
        /*0030*/ 	.word	0x00000000
        /*0034*/ 	.short	0x0000
        /*0036*/ 	.short	0x0000
        /*0038*/ 	.byte	0x00, 0xf0, 0x11, 0x00


	//----- nvinfo : EIATTR_MAXREG_COUNT
	.align		4
.L_1441:
        /*003c*/ 	.byte	0x03, 0x1b
        /*003e*/ 	.short	0x0080


	//----- nvinfo : EIATTR_EXTERNS
	.align		4
        /*0040*/ 	.byte	0x04, 0x0f
        /*0042*/ 	.short	(.L_1443 - .L_1442)


	//   ....[0]....
	.align		4
.L_1442:
        /*0044*/ 	.word	index@(__assertfail)


	//----- nvinfo : EIATTR_MERCURY_ISA_VERSION
	.align		4
.L_1443:
        /*0048*/ 	.byte	0x03, 0x5f
        /*004a*/ 	.short	0x0000


	//----- nvinfo : EIATTR_SYSCALL_OFFSETS
	.align		4
        /*004c*/ 	.byte	0x04, 0x46
        /*004e*/ 	.short	(.L_1445 - .L_1444)


	//   ....[0]....
.L_1444:
        /*0050*/ 	.word	0x00001ee0


	//   ....[1]....
        /*0054*/ 	.word	0x00005250


	//   ....[2]....
        /*0058*/ 	.word	0x000071a0


	//   ....[3]....
        /*005c*/ 	.word	0x0000a540


	//   ....[4]....
        /*0060*/ 	.word	0x0000c440


	//   ....[5]....
        /*0064*/ 	.word	0x0000f800


	//   ....[6]....
        /*0068*/ 	.word	0x00011710


	//   ....[7]....
        /*006c*/ 	.word	0x00014ad0


	//----- nvinfo : EIATTR_EXIT_INSTR_OFFSETS
	.align		4
.L_1445:
        /*0070*/ 	.byte	0x04, 0x1c
        /*0072*/ 	.short	(.L_1447 - .L_1446)


	//   ....[0]....
.L_1446:
        /*0074*/ 	.word	0x0000f8a0


	//   ....[1]....
        /*0078*/ 	.word	0x00013be0


	//   ....[2]....
        /*007c*/ 	.word	0x00013c20


	//   ....[3]....
        /*0080*/ 	.word	0x00013cb0


	//   ....[4]....
        /*0084*/ 	.word	0x00013ce0


	//   ....[5]....
        /*0088*/ 	.word	0x00013d10


	//   ....[6]....
        /*008c*/ 	.word	0x00013dc0


	//   ....[7]....
        /*0090*/ 	.word	0x00013e20


	//   ....[8]....
        /*0094*/ 	.word	0x00013f00


	//   ....[9]....
        /*0098*/ 	.word	0x00013f90


	//   ....[10]....
        /*009c*/ 	.word	0x00013fb0


	//   ....[11]....
        /*00a0*/ 	.word	0x00014080


	//   ....[12]....
        /*00a4*/ 	.word	0x000140a0


	//   ....[13]....
        /*00a8*/ 	.word	0x00014250


	//   ....[14]....
        /*00ac*/ 	.word	0x000143d0


	//   ....[15]....
        /*00b0*/ 	.word	0x00014430


	//   ....[16]....
        /*00b4*/ 	.word	0x000144e0


	//   ....[17]....
        /*00b8*/ 	.word	0x00014680


	//   ....[18]....
        /*00bc*/ 	.word	0x00014820


	//   ....[19]....
        /*00c0*/ 	.word	0x000149a0


	//   ....[20]....
        /*00c4*/ 	.word	0x00014ae0


	//   ....[21]....
        /*00c8*/ 	.word	0x00014b10


	//   ....[22]....
        /*00cc*/ 	.word	0x00014b40


	//----- nvinfo : EIATTR_MAX_THREADS
	.align		4
.L_1447:
        /*00d0*/ 	.byte	0x04, 0x05
        /*00d2*/ 	.short	(.L_1449 - .L_1448)
.L_1448:
        /*00d4*/ 	.word	0x00000080
        /*00d8*/ 	.word	0x00000001
        /*00dc*/ 	.word	0x00000001


	//----- nvinfo : EIATTR_CRS_STACK_SIZE
	.align		4
.L_1449:
        /*00e0*/ 	.byte	0x04, 0x1e
        /*00e2*/ 	.short	(.L_1451 - .L_1450)
.L_1450:
        /*00e4*/ 	.word	0x00000000
.L_1451:


//--------------------- .nv.info._ZN2at6native27unrolled_elementwise_kernelIZZZNS0_61_GLOBAL__N__132982cb_23_ActivationSiluKernel_cu_1520ed90_293611silu_kernelERNS_18TensorIteratorBaseEENKUlvE_clEvENKUlvE1_clEvEUlN3c107complexIdEEE_St5arrayIPcLm2EELi4E23TrivialOffsetCalculatorILi1EjESF_NS0_6memory12LoadWithCastILi1EEENSG_13StoreWithCastILi1EEEEEviT_T0_T2_T3_T4_T5_ --------------------------
	.section	.nv.info._ZN2at6native27unrolled_elementwise_kernelIZZZNS0_61_GLOBAL__N__132982cb_23_ActivationSiluKernel_cu_1520ed90_293611silu_kernelERNS_18TensorIteratorBaseEENKUlvE_clEvENKUlvE1_clEvEUlN3c107complexIdEEE_St5arrayIPcLm2EELi4E23TrivialOffsetCalculatorILi1EjESF_NS0_6memory12LoadWithCastILi1EEENSG_13StoreWithCastILi1EEEEEviT_T0_T2_T3_T4_T5_,"",@"SHT_CUDA_INFO"
	.sectionflags	@""
	.align	4


	//----- nvinfo : EIATTR_CUDA_API_VERSION
	.align		4
        /*0000*/ 	.byte	0x04, 0x37
        /*0002*/ 	.short	(.L_1453 - .L_1452)
.L_1452:
        /*0004*/ 	.word	0x00000082


	//----- nvinfo : EIATTR_SW2861232_WAR
	.align		4
.L_1453:
        /*0008*/ 	.byte	0x01, 0x35
	.zero		2


	//----- nvinfo : EIATTR_PARAM_CBANK
	.align		4
        /*000c*/ 	.byte	0x04, 0x0a
        /*000e*/ 	.short	(.L_1455 - .L_1454)
	.align		4
.L_1454:
        /*0010*/ 	.word	index@(.nv.constant0._ZN2at6native27unrolled_elementwise_kernelIZZZNS0_61_GLOBAL__N__132982cb_23_ActivationSiluKernel_cu_1520ed90_293611silu_kernelERNS_18TensorIteratorBaseEENKUlvE_clEvENKUlvE1_clEvEUlN3c107complexIdEEE_St5arrayIPcLm2EELi4E23TrivialOffsetCalculatorILi1EjESF_NS0_6memory12LoadWithCastILi1EEENSG_13StoreWithCastILi1EEEEEviT_T0_T2_T3_T4_T5_)
        /*0014*/ 	.short	0x0160
        /*0016*/ 	.short	0x002c


	//----- nvinfo : EIATTR_CBANK_PARAM_SIZE
	.align		4
.L_1455:
        /*0018*/ 	.byte	0x03, 0x19
        /*001a*/ 	.short	0x002c


	//----- nvinfo : EIATTR_KPARAM_INFO
	.align		4
        /*001c*/ 	.byte	0x04, 0x17
        /*001e*/ 	.short	(.L_1457 - .L_1456)
.L_1456:
        /*0020*/ 	.word	0x00000000
        /*0024*/ 	.short	0x0006
        /*0026*/ 	.short	0x0024
        /*0028*/ 	.byte	0x00, 0xf0, 0x21, 0x00


	//----- nvinfo : EIATTR_KPARAM_INFO
	.align		4
.L_1457:
        /*002c*/ 	.byte	0x04, 0x17
        /*002e*/ 	.short	(.L_1459 - .L_1458)
.L_1458:
        /*0030*/ 	.word	0x00000000
        /*0034*/ 	.short	0x0005
        /*0036*/ 	.short	0x001c
        /*0038*/ 	.byte	0x00, 0xf0, 0x21, 0x00


	//----- nvinfo : EIATTR_KPARAM_INFO
	.align		4
.L_1459:
        /*003c*/ 	.byte	0x04, 0x17
        /*003e*/ 	.short	(.L_1461 - .L_1460)
.L_1460:
        /*0040*/ 	.word	0x00000000
        /*0044*/ 	.short	0x0004
        /*0046*/ 	.short	0x0019
        /*0048*/ 	.byte	0x00, 0xf0, 0x05, 0x00


	//----- nvinfo : EIATTR_KPARAM_INFO
	.align		4
.L_1461:
        /*004c*/ 	.byte	0x04, 0x17
        /*004e*/ 	.short	(.L_1463 - .L_1462)
.L_1462:
        /*0050*/ 	.word	0x00000000
        /*0054*/ 	.short	0x0003
        /*0056*/ 	.short	0x0018
        /*0058*/ 	.byte	0x00, 0xf0, 0x05, 0x00


	//----- nvinfo : EIATTR_KPARAM_INFO
	.align		4
.L_1463:
        /*005c*/ 	.byte	0x04, 0x17
        /*005e*/ 	.short	(.L_1465 - .L_1464)
.L_1464:
        /*0060*/ 	.word	0x00000000
        /*0064*/ 	.short	0x0002
        /*0066*/ 	.short	0x0008
        /*0068*/ 	.byte	0x00, 0xf0, 0x41, 0x00


	//----- nvinfo : EIATTR_KPARAM_INFO
	.align		4
.L_1465:
        /*006c*/ 	.byte	0x04, 0x17
        /*006e*/ 	.short	(.L_1467 - .L_1466)
.L_1466:
        /*0070*/ 	.word	0x00000000
        /*0074*/ 	.short	0x0001
        /*0076*/ 	.short	0x0004
        /*0078*/ 	.byte	0x00, 0xf0, 0x05, 0x00


	//----- nvinfo : EIATTR_KPARAM_INFO
	.align		4
.L_1467:
        /*007c*/ 	.byte	0x04, 0x17
        /*007e*/ 	.short	(.L_1469 - .L_1468)
.L_1468:
        /*0080*/ 	.word	0x00000000
        /*0084*/ 	.short	0x0000
        /*0086*/ 	.short	0x0000
        /*0088*/ 	.byte	0x00, 0xf0, 0x11, 0x00


	//----- nvinfo : EIATTR_MAXREG_COUNT
	.align		4
.L_1469:
        /*008c*/ 	.byte	0x03, 0x1b
        /*008e*/ 	.short	0x00ff


	//----- nvinfo : EIATTR_EXTERNS
	.align		4
        /*0090*/ 	.byte	0x04, 0x0f
        /*0092*/ 	.short	(.L_1471 - .L_1470)


	//   ....[0]....
	.align		4
.L_1470:
        /*0094*/ 	.word	index@(__assertfail)


	//----- nvinfo : EIATTR_MERCURY_ISA_VERSION
	.align		4
.L_1471:
        /*0098*/ 	.byte	0x03, 0x5f
        /*009a*/ 	.short	0x0000


	//----- nvinfo : EIATTR_SYSCALL_OFFSETS
	.align		4
        /*009c*/ 	.byte	0x04, 0x46
        /*009e*/ 	.short	(.L_1473 - .L_1472)


	//   ....[0]....
.L_1472:
        /*00a0*/ 	.word	0x000010e0


	//   ....[1]....
        /*00a4*/ 	.word	0x00002250


	//   ....[2]....
        /*00a8*/ 	.word	0x000033b0


	//   ....[3]....
        /*00ac*/ 	.word	0x000044e0


	//   ....[4]....
        /*00b0*/ 	.word	0x0000e950


	//   ....[5]....
        /*00b4*/ 	.word	0x0000fa50


	//   ....[6]....
        /*00b8*/ 	.word	0x00010b10


	//   ....[7]....
        /*00bc*/ 	.word	0x00011bd0


	//----- nvinfo : EIATTR_EXIT_INSTR_OFFSETS
	.align		4
.L_1473:
        /*00c0*/ 	.byte	0x04, 0x1c
        /*00c2*/ 	.short	(.L_1475 - .L_1474)


	//   ....[0]....
.L_1474:
        /*00c4*/ 	.word	0x00010bb0


	//   ....[1]....
        /*00c8*/ 	.word	0x00010ce0


	//   ....[2]....
        /*00cc*/ 	.word	0x00010d20


	//   ....[3]....
        /*00d0*/ 	.word	0x00010db0


	//   ....[4]....
        /*00d4*/ 	.word	0x00010de0


	//   ....[5]....
        /*00d8*/ 	.word	0x00010e10


	//   ....[6]....
        /*00dc*/ 	.word	0x00010ec0


	//   ....[7]....
        /*00e0*/ 	.word	0x00010f20


	//   ....[8]....
        /*00e4*/ 	.word	0x00011000


	//   ....[9]....
        /*00e8*/ 	.word	0x00011090


	//   ....[10]....
        /*00ec*/ 	.word	0x000110b0


	//   ....[11]....
        /*00f0*/ 	.word	0x00011180


	//   ....[12]....
        /*00f4*/ 	.word	0x000111a0


	//   ....[13]....
        /*00f8*/ 	.word	0x00011350


	//   ....[14]....
        /*00fc*/ 	.word	0x000114d0


	//   ....[15]....
        /*0100*/ 	.word	0x00011530


	//   ....[16]....
        /*0104*/ 	.word	0x000115e0


	//   ....[17]....
        /*0108*/ 	.word	0x00011780


	//   ....[18]....
        /*010c*/ 	.word	0x00011920


	//   ....[19]....
        /*0110*/ 	.word	0x00011aa0


	//   ....[20]....
        /*0114*/ 	.word	0x00011be0


	//   ....[21]....
        /*0118*/ 	.word	0x00011c10


	//   ....[22]....
        /*011c*/ 	.word	0x00011c40


	//----- nvinfo : EIATTR_MAX_THREADS
	.align		4
.L_1475:
        /*0120*/ 	.byte	0x04, 0x05
        /*0122*/ 	.short	(.L_1477 - .L_1476)
.L_1476:
        /*0124*/ 	.word	0x00000080
        /*0128*/ 	.word	0x00000001
        /*012c*/ 	.word	0x00000001


	//----- nvinfo : EIATTR_CRS_STACK_SIZE
	.align		4
.L_1477:
        /*0130*/ 	.byte	0x04, 0x1e
        /*0132*/ 	.short	(.L_1479 - .L_1478)
.L_1478:
        /*0134*/ 	.word	0x00000000
.L_1479:


//--------------------- .nv.info._ZN2at6native18elementwise_kernelILi128ELi2EZNS0_22gpu_kernel_impl_nocastIZZZNS0_61_GLOBAL__N__132982cb_23_ActivationSiluKernel_cu_1520ed90_293611silu_kernelERNS_18TensorIteratorBaseEENKUlvE_clEvENKUlvE1_clEvEUlN3c107complexIdEEE_EEvS5_RKT_EUliE_EEviT1_ --------------------------
	.section	.nv.info._ZN2at6native18elementwise_kernelILi128ELi2EZNS0_22gpu_kernel_impl_nocastIZZZNS0_61_GLOBAL__N__132982cb_23_ActivationSiluKernel_cu_1520ed90_293611silu_kernelERNS_18TensorIteratorBaseEENKUlvE_clEvENKUlvE1_clEvEUlN3c107complexIdEEE_EEvS5_RKT_EUliE_EEviT1_,"",@"SHT_CUDA_INFO"
	.sectionflags	@""
	.align	4


	//----- nvinfo : EIATTR_CUDA_API_VERSION
	.align		4
        /*0000*/ 	.byte	0x04, 0x37
        /*0002*/ 	.short	(.L_1481 - .L_1480)
.L_1480:
        /*0004*/ 	.word	0x00000082


	//----- nvinfo : EIATTR_SW2861232_WAR
	.align		4
.L_1481:
        /*0008*/ 	.byte	0x01, 0x35
	.zero		2


	//----- nvinfo : EIATTR_PARAM_CBANK
	.align		4
        /*000c*/ 	.byte	0x04, 0x0a
        /*000e*/ 	.short	(.L_1483 - .L_1482)
	.align		4
.L_1482:
        /*0010*/ 	.word	index@(.nv.constant0._ZN2at6native18elementwise_kernelILi128ELi2EZNS0_22gpu_kernel_impl_nocastIZZZNS0_61_GLOBAL__N__132982cb_23_ActivationSiluKernel_cu_1520ed90_293611silu_kernelERNS_18TensorIteratorBaseEENKUlvE_clEvENKUlvE1_clEvEUlN3c107complexIdEEE_EEvS5_RKT_EUliE_EEviT1_)
        /*0014*/ 	.short	0x0160
        /*0016*/ 	.short	0x0220


	//----- nvinfo : EIATTR_CBANK_PARAM_SIZE
	.align		4
.L_1483:
        /*0018*/ 	.byte	0x03, 0x19
        /*001a*/ 	.short	0x0220


	//----- nvinfo : EIATTR_KPARAM_INFO
	.align		4
        /*001c*/ 	.byte	0x04, 0x17
        /*001e*/ 	.short	(.L_1485 - .L_1484)
.L_1484:
        /*0020*/ 	.word	0x00000000
        /*0024*/ 	.short	0x0001
        /*0026*/ 	.short	0x0008
        /*0028*/ 	.byte	0x00, 0xf0, 0x61, 0x08


	//----- nvinfo : EIATTR_KPARAM_INFO
	.align		4
.L_1485:
        /*002c*/ 	.byte	0x04, 0x17
        /*002e*/ 	.short	(.L_1487 - .L_1486)
.L_1486:
        /*0030*/ 	.word	0x00000000
        /*0034*/ 	.short	0x0000
        /*0036*/ 	.short	0x0000
        /*0038*/ 	.byte	0x00, 0xf0, 0x11, 0x00


	//----- nvinfo : EIATTR_MAXREG_COUNT
	.align		4
.L_1487:
        /*003c*/ 	.byte	0x03, 0x1b
        /*003e*/ 	.short	0x0080


	//----- nvinfo : EIATTR_MERCURY_ISA_VERSION
	.align		4
        /*0040*/ 	.byte	0x03, 0x5f
        /*0042*/ 	.short	0x0000


	//----- nvinfo : EIATTR_EXIT_INSTR_OFFSETS
	.align		4
        /*0044*/ 	.byte	0x04, 0x1c
        /*0046*/ 	.short	(.L_1489 - .L_1488)


	//   ....[0]....
.L_1488:
        /*0048*/ 	.word	0x00003370


	//   ....[1]....
        /*004c*/ 	.word	0x000065e0


	//----- nvinfo : EIATTR_MAX_THREADS
	.align		4
.L_1489:
        /*0050*/ 	.byte	0x04, 0x05
        /*0052*/ 	.short	(.L_1491 - .L_1490)
.L_1490:
        /*0054*/ 	.word	0x00000080
        /*0058*/ 	.word	0x00000001
        /*005c*/ 	.word	0x00000001


	//----- nvinfo : EIATTR_CRS_STACK_SIZE
	.align		4
.L_1491:
        /*0060*/ 	.byte	0x04, 0x1e
        /*0062*/ 	.short	(.L_1493 - .L_1492)
.L_1492:
        /*0064*/ 	.word	0x00000000
.L_1493:


//--------------------- .nv.info._ZN2at6native27unrolled_elementwise_kernelIZZZNS0_61_GLOBAL__N__132982cb_23_ActivationSiluKernel_cu_1520ed90_293611silu_kernelERNS_18TensorIteratorBaseEENKUlvE_clEvENKUlvE1_clEvEUlN3c107complexIdEEE_St5arrayIPcLm2EELi4E23TrivialOffsetCalculatorILi1EjESF_NS0_6memory15LoadWithoutCastENSG_16StoreWithoutCastEEEviT_T0_T2_T3_T4_T5_ --------------------------
	.section	.nv.info._ZN2at6native27unrolled_elementwise_kernelIZZZNS0_61_GLOBAL__N__132982cb_23_ActivationSiluKernel_cu_1520ed90_293611silu_kernelERNS_18TensorIteratorBaseEENKUlvE_clEvENKUlvE1_clEvEUlN3c107complexIdEEE_St5arrayIPcLm2EELi4E23TrivialOffsetCalculatorILi1EjESF_NS0_6memory15LoadWithoutCastENSG_16StoreWithoutCastEEEviT_T0_T2_T3_T4_T5_,"",@"SHT_CUDA_INFO"
	.sectionflags	@""
	.align	4


	//----- nvinfo : EIATTR_CUDA_API_VERSION
	.align		4
        /*0000*/ 	.byte	0x04, 0x37
        /*0002*/ 	.short	(.L_1495 - .L_1494)
.L_1494:
        /*0004*/ 	.word	0x00000082


	//----- nvinfo : EIATTR_SW2861232_WAR
	.align		4
.L_1495:
        /*0008*/ 	.byte	0x01, 0x35
	.zero		2


	//----- nvinfo : EIATTR_PARAM_CBANK
	.align		4
        /*000c*/ 	.byte	0x04, 0x0a
        /*000e*/ 	.short	(.L_1497 - .L_1496)
	.align		4
.L_1496:
        /*0010*/ 	.word	index@(.nv.constant0._ZN2at6native27unrolled_elementwise_kernelIZZZNS0_61_GLOBAL__N__132982cb_23_ActivationSiluKernel_cu_1520ed90_293611silu_kernelERNS_18TensorIteratorBaseEENKUlvE_clEvENKUlvE1_clEvEUlN3c107complexIdEEE_St5arrayIPcLm2EELi4E23TrivialOffsetCalculatorILi1EjESF_NS0_6memory15LoadWithoutCastENSG_16StoreWithoutCastEEEviT_T0_T2_T3_T4_T5_)
        /*0014*/ 	.short	0x0160
        /*0016*/ 	.short	0x001c


	//----- nvinfo : EIATTR_CBANK_PARAM_SIZE
	.align		4
.L_1497:
        /*0018*/ 	.byte	0x03, 0x19
        /*001a*/ 	.short	0x001c


	//----- nvinfo : EIATTR_KPARAM_INFO
	.align		4
        /*001c*/ 	.byte	0x04, 0x17
        /*001e*/ 	.short	(.L_1499 - .L_1498)
.L_1498:
        /*0020*/ 	.word	0x00000000
        /*0024*/ 	.short	0x0006
        /*0026*/ 	.short	0x001b
        /*0028*/ 	.byte	0x00, 0xf0, 0x05, 0x00


	//----- nvinfo : EIATTR_KPARAM_INFO
	.align		4
.L_1499:
        /*002c*/ 	.byte	0x04, 0x17
        /*002e*/ 	.short	(.L_1501 - .L_1500)
.L_1500:
        /*0030*/ 	.word	0x00000000
        /*0034*/ 	.short	0x0005
        /*0036*/ 	.short	0x001a
        /*0038*/ 	.byte	0x00, 0xf0, 0x05, 0x00


	//----- nvinfo : EIATTR_KPARAM_INFO
	.align		4
.L_1501:
        /*003c*/ 	.byte	0x04, 0x17
        /*003e*/ 	.short	(.L_1503 - .L_1502)
.L_1502:
        /*0040*/ 	.word	0x00000000
        /*0044*/ 	.short	0x0004
        /*0046*/ 	.short	0x0019
        /*0048*/ 	.byte	0x00, 0xf0, 0x05, 0x00


	//----- nvinfo : EIATTR_KPARAM_INFO
	.align		4
.L_1503:
        /*004c*/ 	.byte	0x04, 0x17
        /*004e*/ 	.short	(.L_1505 - .L_1504)
.L_1504:
        /*0050*/ 	.word	0x00000000
        /*0054*/ 	.short	0x0003
        /*0056*/ 	.short	0x0018
        /*0058*/ 	.byte	0x00, 0xf0, 0x05, 0x00


	//----- nvinfo : EIATTR_KPARAM_INFO
	.align		4
.L_1505:
        /*005c*/ 	.byte	0x04, 0x17
        /*005e*/ 	.short	(.L_1507 - .L_1506)
.L_1506:
        /*0060*/ 	.word	0x00000000
        /*0064*/ 	.short	0x0002
        /*0066*/ 	.short	0x0008
        /*0068*/ 	.byte	0x00, 0xf0, 0x41, 0x00


	//----- nvinfo : EIATTR_KPARAM_INFO
	.align		4
.L_1507:
        /*006c*/ 	.byte	0x04, 0x17
        /*006e*/ 	.short	(.L_1509 - .L_1508)
.L_1508:
        /*0070*/ 	.word	0x00000000
        /*0074*/ 	.short	0x0001
        /*0076*/ 	.short	0x0004
        /*0078*/ 	.byte	0x00, 0xf0, 0x05, 0x00


	//----- nvinfo : EIATTR_KPARAM_INFO
	.align		4
.L_1509:
        /*007c*/ 	.byte	0x04, 0x17
        /*007e*/ 	.short	(.L_1511 - .L_1510)
.L_1510:
        /*0080*/ 	.word	0x00000000
        /*0084*/ 	.short	0x0000
        /*0086*/ 	.short	0x0000
        /*0088*/ 	.byte	0x00, 0xf0, 0x11, 0x00


	//----- nvinfo : EIATTR_MAXREG_COUNT
	.align		4
.L_1511:
        /*008c*/ 	.byte	0x03, 0x1b
        /*008e*/ 	.short	0x00ff


	//----- nvinfo : EIATTR_MERCURY_ISA_VERSION
	.align		4
        /*0090*/ 	.byte	0x03, 0x5f
        /*0092*/ 	.short	0x0000


	//----- nvinfo : EIATTR_EXIT_INSTR_OFFSETS
	.align		4
        /*0094*/ 	.byte	0x04, 0x1c
        /*0096*/ 	.short	(.L_1513 - .L_1512)


	//   ....[0]....
.L_1512:
        /*0098*/ 	.word	0x00009650


	//   ....[1]....
        /*009c*/ 	.word	0x000096b0


	//----- nvinfo : EIATTR_MAX_THREADS
	.align		4
.L_1513:
        /*00a0*/ 	.byte	0x04, 0x05
        /*00a2*/ 	.short	(.L_1515 - .L_1514)
.L_1514:
        /*00a4*/ 	.word	0x00000080
        /*00a8*/ 	.word	0x00000001
        /*00ac*/ 	.word	0x00000001


	//----- nvinfo : EIATTR_CRS_STACK_SIZE
	.align		4
.L_1515:
        /*00b0*/ 	.byte	0x04, 0x1e
        /*00b2*/ 	.short	(.L_1517 - .L_1516)
.L_1516:
        /*00b4*/ 	.word	0x00000000
.L_1517:


//--------------------- .nv.info._ZN2at6native29vectorized_elementwise_kernelILi2EZZZNS0_61_GLOBAL__N__132982cb_23_ActivationSiluKernel_cu_1520ed90_293611silu_kernelERNS_18TensorIteratorBaseEENKUlvE_clEvENKUlvE1_clEvEUlN3c107complexIdEEE_St5arrayIPcLm2EEEEviT0_T1_ --------------------------
	.section	.nv.info._ZN2at6native29vectorized_elementwise_kernelILi2EZZZNS0_61_GLOBAL__N__132982cb_23_ActivationSiluKernel_cu_1520ed90_293611silu_kernelERNS_18TensorIteratorBaseEENKUlvE_clEvENKUlvE1_clEvEUlN3c107complexIdEEE_St5arrayIPcLm2EEEEviT0_T1_,"",@"SHT_CUDA_INFO"
	.sectionflags	@""
	.align	4


	//----- nvinfo : EIATTR_CUDA_API_VERSION
	.align		4
        /*0000*/ 	.byte	0x04, 0x37
        /*0002*/ 	.short	(.L_1519 - .L_1518)
.L_1518:
        /*0004*/ 	.word	0x00000082


	//----- nvinfo : EIATTR_SW2861232_WAR
	.align		4
.L_1519:
        /*0008*/ 	.byte	0x01, 0x35
	.zero		2


	//----- nvinfo : EIATTR_PARAM_CBANK
	.align		4
        /*000c*/ 	.byte	0x04, 0x0a
        /*000e*/ 	.short	(.L_1521 - .L_1520)
	.align		4
.L_1520:
        /*0010*/ 	.word	index@(.nv.constant0._ZN2at6native29vectorized_elementwise_kernelILi2EZZZNS0_61_GLOBAL__N__132982cb_23_ActivationSiluKernel_cu_1520ed90_293611silu_kernelERNS_18TensorIteratorBaseEENKUlvE_clEvENKUlvE1_clEvEUlN3c107complexIdEEE_St5arrayIPcLm2EEEEviT0_T1_)
        /*0014*/ 	.short	0x0160
        /*0016*/ 	.short	0x0018


	//----- nvinfo : EIATTR_CBANK_PARAM_SIZE
	.align		4
.L_1521:
        /*0018*/ 	.byte	0x03, 0x19
        /*001a*/ 	.short	0x0018


	//----- nvinfo : EIATTR_KPARAM_INFO
	.align		4
        /*001c*/ 	.byte	0x04, 0x17
        /*001e*/ 	.short	(.L_1523 - .L_1522)
.L_1522:
        /*0020*/ 	.word	0x00000000
        /*0024*/ 	.short	0x0002
        /*0026*/ 	.short	0x0008
        /*0028*/ 	.byte	0x00, 0xf0, 0x41, 0x00


	//----- nvinfo : EIATTR_KPARAM_INFO
	.align		4
.L_1523:
        /*002c*/ 	.byte	0x04, 0x17
        /*002e*/ 	.short	(.L_1525 - .L_1524)
.L_1524:
        /*0030*/ 	.word	0x00000000
        /*0034*/ 	.short	0x0001
        /*0036*/ 	.short	0x0004
        /*0038*/ 	.byte	0x00, 0xf0, 0x05, 0x00


	//----- nvinfo : EIATTR_KPARAM_INFO
	.align		4
.L_1525:
        /*003c*/ 	.byte	0x04, 0x17
        /*003e*/ 	.short	(.L_1527 - .L_1526)
.L_1526:
        /*0040*/ 	.word	0x00000000
        /*0044*/ 	.short	0x0000
        /*0046*/ 	.short	0x0000
        /*0048*/ 	.byte	0x00, 0xf0, 0x11, 0x00


	//----- nvinfo : EIATTR_MAXREG_COUNT
	.align		4
.L_1527:
        /*004c*/ 	.byte	0x03, 0x1b
        /*004e*/ 	.short	0x00ff


	//----- nvinfo : EIATTR_MERCURY_ISA_VERSION
	.align		4
        /*0050*/ 	.byte	0x03, 0x5f
        /*0052*/ 	.short	0x0000


	//----- nvinfo : EIATTR_EXIT_INSTR_OFFSETS
	.align		4
        /*0054*/ 	.byte	0x04, 0x1c
        /*0056*/ 	.short	(.L_1529 - .L_1528)


	//   ....[0]....
.L_1528:
        /*0058*/ 	.word	0x00011b70


	//   ....[1]....
        /*005c*/ 	.word	0x000241a0


	//   ....[2]....
        /*0060*/ 	.word	0x000241f0


	//----- nvinfo : EIATTR_MAX_THREADS
	.align		4
.L_1529:
        /*0064*/ 	.byte	0x04, 0x05
        /*0066*/ 	.short	(.L_1531 - .L_1530)
.L_1530:
        /*0068*/ 	.word	0x00000080
        /*006c*/ 	.word	0x00000001
        /*0070*/ 	.word	0x00000001


	//----- nvinfo : EIATTR_CRS_STACK_SIZE
	.align		4
.L_1531:
        /*0074*/ 	.byte	0x04, 0x1e
        /*0076*/ 	.short	(.L_1533 - .L_1532)
.L_1532:
        /*0078*/ 	.word	0x00000000
.L_1533:


//--------------------- .nv.info._ZN2at6native29vectorized_elementwise_kernelILi4EZZZNS0_61_GLOBAL__N__132982cb_23_ActivationSiluKernel_cu_1520ed90_293611silu_kernelERNS_18TensorIteratorBaseEENKUlvE_clEvENKUlvE1_clEvEUlN3c107complexIdEEE_St5arrayIPcLm2EEEEviT0_T1_ --------------------------
	.section	.nv.info._ZN2at6native29vectorized_elementwise_kernelILi4EZZZNS0_61_GLOBAL__N__132982cb_23_ActivationSiluKernel_cu_1520ed90_293611silu_kernelERNS_18TensorIteratorBaseEENKUlvE_clEvENKUlvE1_clEvEUlN3c107complexIdEEE_St5arrayIPcLm2EEEEviT0_T1_,"",@"SHT_CUDA_INFO"
	.sectionflags	@""
	.align	4


	//----- nvinfo : EIATTR_CUDA_API_VERSION
	.align		4
        /*0000*/ 	.byte	0x04, 0x37
        /*0002*/ 	.short	(.L_1535 - .L_1534)
.L_1534:
        /*0004*/ 	.word	0x00000082


	//----- nvinfo : EIATTR_SW2861232_WAR
	.align		4
.L_1535:
        /*0008*/ 	.byte	0x01, 0x35
	.zero		2


	//----- nvinfo : EIATTR_PARAM_CBANK
	.align		4
        /*000c*/ 	.byte	0x04, 0x0a
        /*000e*/ 	.short	(.L_1537 - .L_1536)
	.align		4
.L_1536:
        /*0010*/ 	.word	index@(.nv.constant0._ZN2at6native29vectorized_elementwise_kernelILi4EZZZNS0_61_GLOBAL__N__132982cb_23_ActivationSiluKernel_cu_1520ed90_293611silu_kernelERNS_18TensorIteratorBaseEENKUlvE_clEvENKUlvE1_clEvEUlN3c107complexIdEEE_St5arrayIPcLm2EEEEviT0_T1_)
        /*0014*/ 	.short	0x0160
        /*0016*/ 	.short	0x0018


	//----- nvinfo : EIATTR_CBANK_PARAM_SIZE
	.align		4
.L_1537:
        /*0018*/ 	.byte	0x03, 0x19
        /*001a*/ 	.short	0x0018


	//----- nvinfo : EIATTR_KPARAM_INFO
	.align		4
        /*001c*/ 	.byte	0x04, 0x17
        /*001e*/ 	.short	(.L_1539 - .L_1538)
.L_1538:
        /*0020*/ 	.word	0x00000000
        /*0024*/ 	.short	0x0002
        /*0026*/ 	.short	0x0008
        /*0028*/ 	.byte	0x00, 0xf0, 0x41, 0x00


	//----- nvinfo : EIATTR_KPARAM_INFO
	.align		4
.L_1539:
        /*002c*/ 	.byte	0x04, 0x17
        /*002e*/ 	.short	(.L_1541 - .L_1540)
.L_1540:
        /*0030*/ 	.word	0x00000000
        /*0034*/ 	.short	0x0001
        /*0036*/ 	.short	0x0004
        /*0038*/ 	.byte	0x00, 0xf0, 0x05, 0x00


	//----- nvinfo : EIATTR_KPARAM_INFO
	.align		4
.L_1541:
        /*003c*/ 	.byte	0x04, 0x17
        /*003e*/ 	.short	(.L_1543 - .L_1542)
.L_1542:
        /*0040*/ 	.word	0x00000000
        /*0044*/ 	.short	0x0000
        /*0046*/ 	.short	0x0000
        /*0048*/ 	.byte	0x00, 0xf0, 0x11, 0x00


	//----- nvinfo : EIATTR_MAXREG_COUNT
	.align		4
.L_1543:
        /*004c*/ 	.byte	0x03, 0x1b
        /*004e*/ 	.short	0x00ff


	//----- nvinfo : EIATTR_MERCURY_ISA_VERSION
	.align		4
        /*0050*/ 	.byte	0x03, 0x5f
        /*0052*/ 	.short	0x0000


	//----- nvinfo : EIATTR_EXIT_INSTR_OFFSETS
	.align		4
        /*0054*/ 	.byte	0x04, 0x1c
        /*0056*/ 	.short	(.L_1545 - .L_1544)


	//   ....[0]....
.L_1544:
        /*0058*/ 	.word	0x00011b70


	//   ....[1]....
        /*005c*/ 	.word	0x000241a0


	//   ....[2]....
        /*0060*/ 	.word	0x000241f0


	//----- nvinfo : EIATTR_MAX_THREADS
	.align		4
.L_1545:
        /*0064*/ 	.byte	0x04, 0x05
        /*0066*/ 	.short	(.L_1547 - .L_1546)
.L_1546:
        /*0068*/ 	.word	0x00000080
        /*006c*/ 	.word	0x00000001
        /*0070*/ 	.word	0x00000001


	//----- nvinfo : EIATTR_CRS_STACK_SIZE
	.align		4
.L_1547:
        /*0074*/ 	.byte	0x04, 0x1e
        /*0076*/ 	.short	(.L_1549 - .L_1548)
.L_1548:
        /*0078*/ 	.word	0x00000000
.L_1549:


//--------------------- .nv.info._ZN2at6native29vectorized_elementwise_kernelILi8EZZZNS0_61_GLOBAL__N__132982cb_23_ActivationSiluKernel_cu_1520ed90_293611silu_kernelERNS_18TensorIteratorBaseEENKUlvE_clEvENKUlvE1_clEvEUlN3c107complexIdEEE_St5arrayIPcLm2EEEEviT0_T1_ --------------------------
	.section	.nv.info._ZN2at6native29vectorized_elementwise_kernelILi8EZZZNS0_61_GLOBAL__N__132982cb_23_ActivationSiluKernel_cu_1520ed90_293611silu_kernelERNS_18TensorIteratorBaseEENKUlvE_clEvENKUlvE1_clEvEUlN3c107complexIdEEE_St5arrayIPcLm2EEEEviT0_T1_,"",@"SHT_CUDA_INFO"
	.sectionflags	@""
	.align	4


	//----- nvinfo : EIATTR_CUDA_API_VERSION
	.align		4
        /*0000*/ 	.byte	0x04, 0x37
        /*0002*/ 	.short	(.L_1551 - .L_1550)
.L_1550:
        /*0004*/ 	.word	0x00000082


	//----- nvinfo : EIATTR_SW2861232_WAR
	.align		4
.L_1551:
        /*0008*/ 	.byte	0x01, 0x35
	.zero		2


	//----- nvinfo : EIATTR_PARAM_CBANK
	.align		4
        /*000c*/ 	.byte	0x04, 0x0a
        /*000e*/ 	.short	(.L_1553 - .L_1552)
	.align		4
.L_1552:
        /*0010*/ 	.word	index@(.nv.constant0._ZN2at6native29vectorized_elementwise_kernelILi8EZZZNS0_61_GLOBAL__N__132982cb_23_ActivationSiluKernel_cu_1520ed90_293611silu_kernelERNS_18TensorIteratorBaseEENKUlvE_clEvENKUlvE1_clEvEUlN3c107complexIdEEE_St5arrayIPcLm2EEEEviT0_T1_)
        /*0014*/ 	.short	0x0160
        /*0016*/ 	.short	0x0018


	//----- nvinfo : EIATTR_CBANK_PARAM_SIZE
	.align		4
.L_1553:
        /*0018*/ 	.byte	0x03, 0x19
        /*001a*/ 	.short	0x0018


	//----- nvinfo : EIATTR_KPARAM_INFO
	.align		4
        /*001c*/ 	.byte	0x04, 0x17
        /*001e*/ 	.short	(.L_1555 - .L_1554)
.L_1554:
        /*0020*/ 	.word	0x00000000
        /*0024*/ 	.short	0x0002
        /*0026*/ 	.short	0x0008
        /*0028*/ 	.byte	0x00, 0xf0, 0x41, 0x00


	//----- nvinfo : EIATTR_KPARAM_INFO
	.align		4
.L_1555:
        /*002c*/ 	.byte	0x04, 0x17
        /*002e*/ 	.short	(.L_1557 - .L_1556)
.L_1556:
        /*0030*/ 	.word	0x00000000
        /*0034*/ 	.short	0x0001
        /*0036*/ 	.short	0x0004
        /*0038*/ 	.byte	0x00, 0xf0, 0x05, 0x00


	//----- nvinfo : EIATTR_KPARAM_INFO
	.align		4
.L_1557:
        /*003c*/ 	.byte	0x04, 0x17
        /*003e*/ 	.short	(.L_1559 - .L_1558)
.L_1558:
        /*0040*/ 	.word	0x00000000
        /*0044*/ 	.short	0x0000
        /*0046*/ 	.short	0x0000
        /*0048*/ 	.byte	0x00, 0xf0, 0x11, 0x00


	//----- nvinfo : EIATTR_MAXREG_COUNT
	.align		4
.L_1559:
        /*004c*/ 	.byte	0x03, 0x1b
        /*004e*/ 	.short	0x00ff


	//----- nvinfo : EIATTR_MERCURY_ISA_VERSION
	.align		4
        /*0050*/ 	.byte	0x03, 0x5f
        /*0052*/ 	.short	0x0000


	//----- nvinfo : EIATTR_EXIT_INSTR_OFFSETS
	.align		4
        /*0054*/ 	.byte	0x04, 0x1c
        /*0056*/ 	.short	(.L_1561 - .L_1560)


	//   ....[0]....
.L_1560:
        /*0058*/ 	.word	0x00000010


	//----- nvinfo : EIATTR_MAX_THREADS
	.align		4
.L_1561:
        /*005c*/ 	.byte	0x04, 0x05
        /*005e*/ 	.short	(.L_1563 - .L_1562)
.L_1562:
        /*0060*/ 	.word	0x00000080
        /*0064*/ 	.word	0x00000001
        /*0068*/ 	.word	0x00000001
.L_1563:


//--------------------- .nv.info._ZN2at6native18elementwise_kernelILi128ELi4EZNS0_15gpu_kernel_implIZZZNS0_61_GLOBAL__N__132982cb_23_ActivationSiluKernel_cu_1520ed90_293611silu_kernelERNS_18TensorIteratorBaseEENKUlvE_clEvENKUlvE0_clEvEUlfE_EEvS5_RKT_EUliE_EEviT1_ --------------------------
	.section	.nv.info._ZN2at6native18elementwise_kernelILi128ELi4EZNS0_15gpu_kernel_implIZZZNS0_61_GLOBAL__N__132982cb_23_ActivationSiluKernel_cu_1520ed90_293611silu_kernelERNS_18TensorIteratorBaseEENKUlvE_clEvENKUlvE0_clEvEUlfE_EEvS5_RKT_EUliE_EEviT1_,"",@"SHT_CUDA_INFO"
	.sectionflags	@""
	.align	4


	//----- nvinfo : EIATTR_CUDA_API_VERSION
	.align		4
        /*0000*/ 	.byte	0x04, 0x37
        /*0002*/ 	.short	(.L_1565 - .L_1564)
.L_1564:
        /*0004*/ 	.word	0x00000082


	//----- nvinfo : EIATTR_SW2861232_WAR
	.align		4
.L_1565:
        /*0008*/ 	.byte	0x01, 0x35
	.zero		2


	//----- nvinfo : EIATTR_PARAM_CBANK
	.align		4
        /*000c*/ 	.byte	0x04, 0x0a
        /*000e*/ 	.short	(.L_1567 - .L_1566)
	.align		4
.L_1566:
        /*0010*/ 	.word	index@(.nv.constant0._ZN2at6native18elementwise_kernelILi128ELi4EZNS0_15gpu_kernel_implIZZZNS0_61_GLOBAL__N__132982cb_23_ActivationSiluKernel_cu_1520ed90_293611silu_kernelERNS_18TensorIteratorBaseEENKUlvE_clEvENKUlvE0_clEvEUlfE_EEvS5_RKT_EUliE_EEviT1_)
        /*0014*/ 	.short	0x0160
        /*0016*/ 	.short	0x0220


	//----- nvinfo : EIATTR_CBANK_PARAM_SIZE
	.align		4
.L_1567:
        /*0018*/ 	.byte	0x03, 0x19
        /*001a*/ 	.short	0x0220


	//----- nvinfo : EIATTR_KPARAM_INFO
	.align		4
        /*001c*/ 	.byte	0x04, 0x17
        /*001e*/ 	.short	(.L_1569 - .L_1568)
.L_1568:
        /*0020*/ 	.word	0x00000000
        /*0024*/ 	.short	0x0001
        /*0026*/ 	.short	0x0008
        /*0028*/ 	.byte	0x00, 0xf0, 0x61, 0x08


	//----- nvinfo : EIATTR_KPARAM_INFO
	.align		4
.L_1569:
        /*002c*/ 	.byte	0x04, 0x17
        /*002e*/ 	.short	(.L_1571 - .L_1570)
.L_1570:
        /*0030*/ 	.word	0x00000000
        /*0034*/ 	.short	0x0000
        /*0036*/ 	.short	0x0000
        /*0038*/ 	.byte	0x00, 0xf0, 0x11, 0x00


	//----- nvinfo : EIATTR_MAXREG_COUNT
	.align		4
.L_1571:
        /*003c*/ 	.byte	0x03, 0x1b
        /*003e*/ 	.short	0x0080


	//----- nvinfo : EIATTR_EXTERNS
	.align		4
        /*0040*/ 	.byte	0x04, 0x0f
        /*0042*/ 	.short	(.L_1573 - .L_1572)


	//   ....[0]....
	.align		4
.L_1572:
        /*0044*/ 	.word	index@(__assertfail)


	//----- nvinfo : EIATTR_MERCURY_ISA_VERSION
	.align		4
.L_1573:
        /*0048*/ 	.byte	0x03, 0x5f
        /*004a*/ 	.short	0x0000


	//----- nvinfo : EIATTR_SYSCALL_OFFSETS
	.align		4
        /*004c*/ 	.byte	0x04, 0x46
        /*004e*/ 	.short	(.L_1575 - .L_1574)


	//   ....[0]....
.L_1574:
        /*0050*/ 	.word	0x00001c50


	//   ....[1]....
        /*0054*/ 	.word	0x00002b20


	//   ....[2]....
        /*0058*/ 	.word	0x000047c0


	//   ....[3]....
        /*005c*/ 	.word	0x00005690


	//   ....[4]....
        /*0060*/ 	.word	0x00007300


	//   ....[5]....
        /*0064*/ 	.word	0x000081d0


	//   ....[6]....
        /*0068*/ 	.word	0x00009e50


	//   ....[7]....
        /*006c*/ 	.word	0x0000ad20


	//----- nvinfo : EIATTR_EXIT_INSTR_OFFSETS
	.align		4
.L_1575:
        /*0070*/ 	.byte	0x04, 0x1c
        /*0072*/ 	.short	(.L_1577 - .L_1576)


	//   ....[0]....
.L_1576:
        /*0074*/ 	.word	0x00008270


	//   ....[1]....
        /*0078*/ 	.word	0x0000a010


	//   ....[2]....
        /*007c*/ 	.word	0x0000a050


	//   ....[3]....
        /*0080*/ 	.word	0x0000a0e0


	//   ....[4]....
        /*0084*/ 	.word	0x0000a110


	//   ....[5]....
        /*0088*/ 	.word	0x0000a140


	//   ....[6]....
        /*008c*/ 	.word	0x0000a1c0


	//   ....[7]....
        /*0090*/ 	.word	0x0000a1f0


	//   ....[8]....
        /*0094*/ 	.word	0x0000a280


	//   ....[9]....
        /*0098*/ 	.word	0x0000a2c0


	//   ....[10]....
        /*009c*/ 	.word	0x0000a300


	//   ....[11]....
        /*00a0*/ 	.word	0x0000a3c0


	//   ....[12]....
        /*00a4*/ 	.word	0x0000a410


	//   ....[13]....
        /*00a8*/ 	.word	0x0000a590


	//   ....[14]....
        /*00ac*/ 	.word	0x0000a6e0


	//   ....[15]....
        /*00b0*/ 	.word	0x0000a710


	//   ....[16]....
        /*00b4*/ 	.word	0x0000a7c0


	//   ....[17]....
        /*00b8*/ 	.word	0x0000a930


	//   ....[18]....
        /*00bc*/ 	.word	0x0000aaa0


	//   ....[19]....
        /*00c0*/ 	.word	0x0000abf0


	//   ....[20]....
        /*00c4*/ 	.word	0x0000ad30


	//   ....[21]....
        /*00c8*/ 	.word	0x0000ad60


	//   ....[22]....
        /*00cc*/ 	.word	0x0000ad90


	//----- nvinfo : EIATTR_MAX_THREADS
	.align		4
.L_1577:
        /*00d0*/ 	.byte	0x04, 0x05
        /*00d2*/ 	.short	(.L_1579 - .L_1578)
.L_1578:
        /*00d4*/ 	.word	0x00000080
        /*00d8*/ 	.word	0x00000001
        /*00dc*/ 	.word	0x00000001


	//----- nvinfo : EIATTR_CRS_STACK_SIZE
	.align		4
.L_1579:
        /*00e0*/ 	.byte	0x04, 0x1e
        /*00e2*/ 	.short	(.L_1581 - .L_1580)
.L_1580:
        /*00e4*/ 	.word	0x00000000
.L_1581:


//--------------------- .nv.info._ZN2at6native27unrolled_elementwise_kernelIZZZNS0_61_GLOBAL__N__132982cb_23_ActivationSiluKernel_cu_1520ed90_293611silu_kernelERNS_18TensorIteratorBaseEENKUlvE_clEvENKUlvE0_clEvEUlfE_St5arrayIPcLm2EELi4E23TrivialOffsetCalculatorILi1EjESC_NS0_6memory12LoadWithCastILi1EEENSD_13StoreWithCastILi1EEEEEviT_T0_T2_T3_T4_T5_ --------------------------
	.section	.nv.info._ZN2at6native27unrolled_elementwise_kernelIZZZNS0_61_GLOBAL__N__132982cb_23_ActivationSiluKernel_cu_1520ed90_293611silu_kernelERNS_18TensorIteratorBaseEENKUlvE_clEvENKUlvE0_clEvEUlfE_St5arrayIPcLm2EELi4E23TrivialOffsetCalculatorILi1EjESC_NS0_6memory12LoadWithCastILi1EEENSD_13StoreWithCastILi1EEEEEviT_T0_T2_T3_T4_T5_,"",@"SHT_CUDA_INFO"
	.sectionflags	@""
	.align	4


	//----- nvinfo : EIATTR_CUDA_API_VERSION
	.align		4
        /*0000*/ 	.byte	0x04, 0x37
        /*0002*/ 	.short	(.L_1583 - .L_1582)
.L_1582:
        /*0004*/ 	.word	0x00000082


	//----- nvinfo : EIATTR_SW2861232_WAR
	.align		4
.L_1583:
        /*0008*/ 	.byte	0x01, 0x35
	.zero		2


	//----- nvinfo : EIATTR_PARAM_CBANK
	.align		4
        /*000c*/ 	.byte	0x04, 0x0a
        /*000e*/ 	.short	(.L_1585 - .L_1584)
	.align		4
.L_1584:
        /*0010*/ 	.word	index@(.nv.constant0._ZN2at6native27unrolled_elementwise_kernelIZZZNS0_61_GLOBAL__N__132982cb_23_ActivationSiluKernel_cu_1520ed90_293611silu_kernelERNS_18TensorIteratorBaseEENKUlvE_clEvENKUlvE0_clEvEUlfE_St5arrayIPcLm2EELi4E23TrivialOffsetCalculatorILi1EjESC_NS0_6memory12LoadWithCastILi1EEENSD_13StoreWithCastILi1EEEEEviT_T0_T2_T3_T4_T5_)
        /*0014*/ 	.short	0x0160
        /*0016*/ 	.short	0x002c


	//----- nvinfo : EIATTR_CBANK_PARAM_SIZE
	.align		4
.L_1585:
        /*0018*/ 	.byte	0x03, 0x19
        /*001a*/ 	.short	0x002c


	//----- nvinfo : EIATTR_KPARAM_INFO
	.align		4
        /*001c*/ 	.byte	0x04, 0x17
        /*001e*/ 	.short	(.L_1587 - .L_1586)
.L_1586:
        /*0020*/ 	.word	0x00000000
        /*0024*/ 	.short	0x0006
        /*0026*/ 	.short	0x0024
        /*0028*/ 	.byte	0x00, 0xf0, 0x21, 0x00


	//----- nvinfo : EIATTR_KPARAM_INFO
	.align		4
.L_1587:
        /*002c*/ 	.byte	0x04, 0x17
        /*002e*/ 	.short	(.L_1589 - .L_1588)
.L_1588:
        /*0030*/ 	.word	0x00000000
        /*0034*/ 	.short	0x0005
        /*0036*/ 	.short	0x001c
        /*0038*/ 	.byte	0x00, 0xf0, 0x21, 0x00


	//----- nvinfo : EIATTR_KPARAM_INFO
	.align		4
.L_1589:
        /*003c*/ 	.byte	0x04, 0x17
        /*003e*/ 	.short	(.L_1591 - .L_1590)
.L_1590:
        /*0040*/ 	.word	0x00000000
        /*0044*/ 	.short	0x0004
        /*0046*/ 	.short	0x0019
        /*0048*/ 	.byte	0x00, 0xf0, 0x05, 0x00


	//----- nvinfo : EIATTR_KPARAM_INFO
	.align		4
.L_1591:
        /*004c*/ 	.byte	0x04, 0x17
        /*004e*/ 	.short	(.L_1593 - .L_1592)
.L_1592:
        /*0050*/ 	.word	0x00000000
        /*0054*/ 	.short	0x0003
        /*0056*/ 	.short	0x0018
        /*0058*/ 	.byte	0x00, 0xf0, 0x05, 0x00


	//----- nvinfo : EIATTR_KPARAM_INFO
	.align		4
.L_1593:
        /*005c*/ 	.byte	0x04, 0x17
        /*005e*/ 	.short	(.L_1595 - .L_1594)
.L_1594:
        /*0060*/ 	.word	0x00000000
        /*0064*/ 	.short	0x0002
        /*0066*/ 	.short	0x0008
        /*0068*/ 	.byte	0x00, 0xf0, 0x41, 0x00


	//----- nvinfo : EIATTR_KPARAM_INFO
	.align		4
.L_1595:
        /*006c*/ 	.byte	0x04, 0x17
        /*006e*/ 	.short	(.L_1597 - .L_1596)
.L_1596:
        /*0070*/ 	.word	0x00000000
        /*0074*/ 	.short	0x0001
        /*0076*/ 	.short	0x0004
        /*0078*/ 	.byte	0x00, 0xf0, 0x05, 0x00


	//----- nvinfo : EIATTR_KPARAM_INFO
	.align		4
.L_1597:
        /*007c*/ 	.byte	0x04, 0x17
        /*007e*/ 	.short	(.L_1599 - .L_1598)
.L_1598:
        /*0080*/ 	.word	0x00000000
        /*0084*/ 	.short	0x0000
        /*0086*/ 	.short	0x0000
        /*0088*/ 	.byte	0x00, 0xf0, 0x11, 0x00


	//----- nvinfo : EIATTR_MAXREG_COUNT
	.align		4
.L_1599:
        /*008c*/ 	.byte	0x03, 0x1b
        /*008e*/ 	.short	0x00ff


	//----- nvinfo : EIATTR_EXTERNS
	.align		4
        /*0090*/ 	.byte	0x04, 0x0f
        /*0092*/ 	.short	(.L_1601 - .L_1600)


	//   ....[0]....
	.align		4
.L_1600:
        /*0094*/ 	.word	index@(__assertfail)


	//----- nvinfo : EIATTR_MERCURY_ISA_VERSION
	.align		4
.L_1601:
        /*0098*/ 	.byte	0x03, 0x5f
        /*009a*/ 	.short	0x0000


	//----- nvinfo : EIATTR_SYSCALL_OFFSETS
	.align		4
        /*009c*/ 	.byte	0x04, 0x46
        /*009e*/ 	.short	(.L_1603 - .L_1602)


	//   ....[0]....
.L_1602:
        /*00a0*/ 	.word	0x00000e50


	//   ....[1]....
        /*00a4*/ 	.word	0x00001cd0


	//   ....[2]....
        /*00a8*/ 	.word	0x00002b60


	//   ....[3]....
        /*00ac*/ 	.word	0x00003990


	//   ....[4]....
        /*00b0*/ 	.word	0x00004b50


	//   ....[5]....
        /*00b4*/ 	.word	0x00005a60


	//   ....[6]....
        /*00b8*/ 	.word	0x00006930


	//   ....[7]....
        /*00bc*/ 	.word	0x00007800


	//----- nvinfo : EIATTR_EXIT_INSTR_OFFSETS
	.align		4
.L_1603:
        /*00c0*/ 	.byte	0x04, 0x1c
        /*00c2*/ 	.short	(.L_1605 - .L_1604)


	//   ....[0]....
.L_1604:
        /*00c4*/ 	.word	0x000069d0


	//   ....[1]....
        /*00c8*/ 	.word	0x00006af0


	//   ....[2]....
        /*00cc*/ 	.word	0x00006b30


	//   ....[3]....
        /*00d0*/ 	.word	0x00006bc0


	//   ....[4]....
        /*00d4*/ 	.word	0x00006bf0


	//   ....[5]....
        /*00d8*/ 	.word	0x00006c20


	//   ....[6]....
        /*00dc*/ 	.word	0x00006ca0


	//   ....[7]....
        /*00e0*/ 	.word	0x00006cd0


	//   ....[8]....
        /*00e4*/ 	.word	0x00006d60


	//   ....[9]....
        /*00e8*/ 	.word	0x00006da0


	//   ....[10]....
        /*00ec*/ 	.word	0x00006de0


	//   ....[11]....
        /*00f0*/ 	.word	0x00006ea0


	//   ....[12]....
        /*00f4*/ 	.word	0x00006ef0


	//   ....[13]....
        /*00f8*/ 	.word	0x00007070


	//   ....[14]....
        /*00fc*/ 	.word	0x000071c0


	//   ....[15]....
        /*0100*/ 	.word	0x000071f0


	//   ....[16]....
        /*0104*/ 	.word	0x000072a0


	//   ....[17]....
        /*0108*/ 	.word	0x00007410


	//   ....[18]....
        /*010c*/ 	.word	0x00007580


	//   ....[19]....
        /*0110*/ 	.word	0x000076d0


	//   ....[20]....
        /*0114*/ 	.word	0x00007810


	//   ....[21]....
        /*0118*/ 	.word	0x00007840


	//   ....[22]....
        /*011c*/ 	.word	0x00007870


	//----- nvinfo : EIATTR_MAX_THREADS
	.align		4
.L_1605:
        /*0120*/ 	.byte	0x04, 0x05
        /*0122*/ 	.short	(.L_1607 - .L_1606)
.L_1606:
        /*0124*/ 	.word	0x00000080
        /*0128*/ 	.word	0x00000001
        /*012c*/ 	.word	0x00000001


	//----- nvinfo : EIATTR_CRS_STACK_SIZE
	.align		4
.L_1607:
        /*0130*/ 	.byte	0x04, 0x1e
        /*0132*/ 	.short	(.L_1609 - .L_1608)
.L_1608:
        /*0134*/ 	.word	0x00000000
.L_1609:


//--------------------- .nv.info._ZN2at6native18elementwise_kernelILi128ELi2EZNS0_22gpu_kernel_impl_nocastIZZZNS0_61_GLOBAL__N__132982cb_23_ActivationSiluKernel_cu_1520ed90_293611silu_kernelERNS_18TensorIteratorBaseEENKUlvE_clEvENKUlvE0_clEvEUlfE_EEvS5_RKT_EUliE_EEviT1_ --------------------------
	.section	.nv.info._ZN2at6native18elementwise_kernelILi128ELi2EZNS0_22gpu_kernel_impl_nocastIZZZNS0_61_GLOBAL__N__132982cb_23_ActivationSiluKernel_cu_1520ed90_293611silu_kernelERNS_18TensorIteratorBaseEENKUlvE_clEvENKUlvE0_clEvEUlfE_EEvS5_RKT_EUliE_EEviT1_,"",@"SHT_CUDA_INFO"
	.sectionflags	@""
	.align	4


	//----- nvinfo : EIATTR_CUDA_API_VERSION
	.align		4
        /*0000*/ 	.byte	0x04, 0x37
        /*0002*/ 	.short	(.L_1611 - .L_1610)
.L_1610:
        /*0004*/ 	.word	0x00000082


	//----- nvinfo : EIATTR_SW2861232_WAR
	.align		4
.L_1611:
        /*0008*/ 	.byte	0x01, 0x35
	.zero		2


	//----- nvinfo : EIATTR_PARAM_CBANK
	.align		4
        /*000c*/ 	.byte	0x04, 0x0a
        /*000e*/ 	.short	(.L_1613 - .L_1612)
	.align		4
.L_1612:
        /*0010*/ 	.word	index@(.nv.constant0._ZN2at6native18elementwise_kernelILi128ELi2EZNS0_22gpu_kernel_impl_nocastIZZZNS0_61_GLOBAL__N__132982cb_23_ActivationSiluKernel_cu_1520ed90_293611silu_kernelERNS_18TensorIteratorBaseEENKUlvE_clEvENKUlvE0_clEvEUlfE_EEvS5_RKT_EUliE_EEviT1_)
        /*0014*/ 	.short	0x0160
        /*0016*/ 	.short	0x0220


	//----- nvinfo : EIATTR_CBANK_PARAM_SIZE
	.align		4
.L_1613:
        /*0018*/ 	.byte	0x03, 0x19
        /*001a*/ 	.short	0x0220


	//----- nvinfo : EIATTR_KPARAM_INFO
	.align		4
        /*001c*/ 	.byte	0x04, 0x17
        /*001e*/ 	.short	(.L_1615 - .L_1614)
.L_1614:
        /*0020*/ 	.word	0x00000000
        /*0024*/ 	.short	0x0001
        /*0026*/ 	.short	0x0008
        /*0028*/ 	.byte	0x00, 0xf0, 0x61, 0x08


	//----- nvinfo : EIATTR_KPARAM_INFO
	.align		4
.L_1615:
        /*002c*/ 	.byte	0x04, 0x17
        /*002e*/ 	.short	(.L_1617 - .L_1616)
.L_1616:
        /*0030*/ 	.word	0x00000000
        /*0034*/ 	.short	0x0000
        /*0036*/ 	.short	0x0000
        /*0038*/ 	.byte	0x00, 0xf0, 0x11, 0x00


	//----- nvinfo : EIATTR_MAXREG_COUNT
	.align		4
.L_1617:
        /*003c*/ 	.byte	0x03, 0x1b
        /*003e*/ 	.short	0x0080


	//----- nvinfo : EIATTR_MERCURY_ISA_VERSION
	.align		4
        /*0040*/ 	.byte	0x03, 0x5f
        /*0042*/ 	.short	0x0000


	//----- nvinfo : EIATTR_EXIT_INSTR_OFFSETS
	.align		4
        /*0044*/ 	.byte	0x04, 0x1c
        /*0046*/ 	.short	(.L_1619 - .L_1618)


	//   ....[0]....
.L_1618:
        /*0048*/ 	.word	0x00000fa0


	//   ....[1]....
        /*004c*/ 	.word	0x00001ea0


	//----- nvinfo : EIATTR_MAX_THREADS
	.align		4
.L_1619:
        /*0050*/ 	.byte	0x04, 0x05
        /*0052*/ 	.short	(.L_1621 - .L_1620)
.L_1620:
        /*0054*/ 	.word	0x00000080
        /*0058*/ 	.word	0x00000001
        /*005c*/ 	.word	0x00000001


	//----- nvinfo : EIATTR_CRS_STACK_SIZE
	.align		4
.L_1621:
        /*0060*/ 	.byte	0x04, 0x1e
        /*0062*/ 	.short	(.L_1623 - .L_1622)
.L_1622:
        /*0064*/ 	.word	0x00000000
.L_1623:


//--------------------- .nv.info._ZN2at6native27unrolled_elementwise_kernelIZZZNS0_61_GLOBAL__N__132982cb_23_ActivationSiluKernel_cu_1520ed90_293611silu_kernelERNS_18TensorIteratorBaseEENKUlvE_clEvENKUlvE0_clEvEUlfE_St5arrayIPcLm2EELi4E23TrivialOffsetCalculatorILi1EjESC_NS0_6memory15LoadWithoutCastENSD_16StoreWithoutCastEEEviT_T0_T2_T3_T4_T5_ --------------------------
	.section	.nv.info._ZN2at6native27unrolled_elementwise_kernelIZZZNS0_61_GLOBAL__N__132982cb_23_ActivationSiluKernel_cu_1520ed90_293611silu_kernelERNS_18TensorIteratorBaseEENKUlvE_clEvENKUlvE0_clEvEUlfE_St5arrayIPcLm2EELi4E23TrivialOffsetCalculatorILi1EjESC_NS0_6memory15LoadWithoutCastENSD_16StoreWithoutCastEEEviT_T0_T2_T3_T4_T5_,"",@"SHT_CUDA_INFO"
	.sectionflags	@""
	.align	4


	//----- nvinfo : EIATTR_CUDA_API_VERSION
	.align		4
        /*0000*/ 	.byte	0x04, 0x37
        /*0002*/ 	.short	(.L_1625 - .L_1624)
.L_1624:
        /*0004*/ 	.word	0x00000082


	//----- nvinfo : EIATTR_SW2861232_WAR
	.align		4
.L_1625:
        /*0008*/ 	.byte	0x01, 0x35
	.zero		2


	//----- nvinfo : EIATTR_PARAM_CBANK
	.align		4
        /*000c*/ 	.byte	0x04, 0x0a
        /*000e*/ 	.short	(.L_1627 - .L_1626)
	.align		4
.L_1626:
        /*0010*/ 	.word	index@(.nv.constant0._ZN2at6native27unrolled_elementwise_kernelIZZZNS0_61_GLOBAL__N__132982cb_23_ActivationSiluKernel_cu_1520ed90_293611silu_kernelERNS_18TensorIteratorBaseEENKUlvE_clEvENKUlvE0_clEvEUlfE_St5arrayIPcLm2EELi4E23TrivialOffsetCalculatorILi1EjESC_NS0_6memory15LoadWithoutCastENSD_16StoreWithoutCastEEEviT_T0_T2_T3_T4_T5_)
        /*0014*/ 	.short	0x0160
        /*0016*/ 	.short	0x001c


	//----- nvinfo : EIATTR_CBANK_PARAM_SIZE
	.align		4
.L_1627:
        /*0018*/ 	.byte	0x03, 0x19
        /*001a*/ 	.short	0x001c


	//----- nvinfo : EIATTR_KPARAM_INFO
	.align		4
        /*001c*/ 	.byte	0x04, 0x17
        /*001e*/ 	.short	(.L_1629 - .L_1628)
.L_1628:
        /*0020*/ 	.word	0x00000000
        /*0024*/ 	.short	0x0006
        /*0026*/ 	.short	0x001b
        /*0028*/ 	.byte	0x00, 0xf0, 0x05, 0x00


	//----- nvinfo : EIATTR_KPARAM_INFO
	.align		4
.L_1629:
        /*002c*/ 	.byte	0x04, 0x17
        /*002e*/ 	.short	(.L_1631 - .L_1630)
.L_1630:
        /*0030*/ 	.word	0x00000000
        /*0034*/ 	.short	0x0005
        /*0036*/ 	.short	0x001a
        /*0038*/ 	.byte	0x00, 0xf0, 0x05, 0x00


	//----- nvinfo : EIATTR_KPARAM_INFO
	.align		4
.L_1631:
        /*003c*/ 	.byte	0x04, 0x17
        /*003e*/ 	.short	(.L_1633 - .L_1632)
.L_1632:
        /*0040*/ 	.word	0x00000000
        /*0044*/ 	.short	0x0004
        /*0046*/ 	.short	0x0019
        /*0048*/ 	.byte	0x00, 0xf0, 0x05, 0x00


	//----- nvinfo : EIATTR_KPARAM_INFO
	.align		4
.L_1633:
        /*004c*/ 	.byte	0x04, 0x17
        /*004e*/ 	.short	(.L_1635 - .L_1634)
.L_1634:
        /*0050*/ 	.word	0x00000000
        /*0054*/ 	.short	0x0003
        /*0056*/ 	.short	0x0018
        /*0058*/ 	.byte	0x00, 0xf0, 0x05, 0x00


	//----- nvinfo : EIATTR_KPARAM_INFO
	.align		4
.L_1635:
        /*005c*/ 	.byte	0x04, 0x17
        /*005e*/ 	.short	(.L_1637 - .L_1636)
.L_1636:
        /*0060*/ 	.word	0x00000000
        /*0064*/ 	.short	0x0002
        /*0066*/ 	.short	0x0008
        /*0068*/ 	.byte	0x00, 0xf0, 0x41, 0x00


	//----- nvinfo : EIATTR_KPARAM_INFO
	.align		4
.L_1637:
        /*006c*/ 	.byte	0x04, 0x17
        /*006e*/ 	.short	(.L_1639 - .L_1638)
.L_1638:
        /*0070*/ 	.word	0x00000000
        /*0074*/ 	.short	0x0001
        /*0076*/ 	.short	0x0004
        /*0078*/ 	.byte	0x00, 0xf0, 0x05, 0x00


	//----- nvinfo : EIATTR_KPARAM_INFO
	.align		4
.L_1639:
        /*007c*/ 	.byte	0x04, 0x17
        /*007e*/ 	.short	(.L_1641 - .L_1640)
.L_1640:
        /*0080*/ 	.word	0x00000000
        /*0084*/ 	.short	0x0000
        /*0086*/ 	.short	0x0000
        /*0088*/ 	.byte	0x00, 0xf0, 0x11, 0x00


	//----- nvinfo : EIATTR_MAXREG_COUNT
	.align		4
.L_1641:
        /*008c*/ 	.byte	0x03, 0x1b
        /*008e*/ 	.short	0x00ff


	//----- nvinfo : EIATTR_MERCURY_ISA_VERSION
	.align		4
        /*0090*/ 	.byte	0x03, 0x5f
        /*0092*/ 	.short	0x0000


	//----- nvinfo : EIATTR_EXIT_INSTR_OFFSETS
	.align		4
        /*0094*/ 	.byte	0x04, 0x1c
        /*0096*/ 	.short	(.L_1643 - .L_1642)


	//   ....[0]....
.L_1642:
        /*0098*/ 	.word	0x00000500


	//   ....[1]....
        /*009c*/ 	.word	0x00000560


	//----- nvinfo : EIATTR_MAX_THREADS
	.align		4
.L_1643:
        /*00a0*/ 	.byte	0x04, 0x05
        /*00a2*/ 	.short	(.L_1645 - .L_1644)
.L_1644:
        /*00a4*/ 	.word	0x00000080
        /*00a8*/ 	.word	0x00000001
        /*00ac*/ 	.word	0x00000001


	//----- nvinfo : EIATTR_CRS_STACK_SIZE
	.align		4
.L_1645:
        /*00b0*/ 	.byte	0x04, 0x1e
        /*00b2*/ 	.short	(.L_1647 - .L_1646)
.L_1646:
        /*00b4*/ 	.word	0x00000000
.L_1647:


//--------------------- .nv.info._ZN2at6native29vectorized_elementwise_kernelILi2EZZZNS0_61_GLOBAL__N__132982cb_23_ActivationSiluKernel_cu_1520ed90_293611silu_kernelERNS_18TensorIteratorBaseEENKUlvE_clEvENKUlvE0_clEvEUlfE_St5arrayIPcLm2EEEEviT0_T1_ --------------------------
	.section	.nv.info._ZN2at6native29vectorized_elementwise_kernelILi2EZZZNS0_61_GLOBAL__N__132982cb_23_ActivationSiluKernel_cu_1520ed90_293611silu_kernelERNS_18TensorIteratorBaseEENKUlvE_clEvENKUlvE0_clEvEUlfE_St5arrayIPcLm2EEEEviT0_T1_,"",@"SHT_CUDA_INFO"
	.sectionflags	@""
	.align	4


	//----- nvinfo : EIATTR_CUDA_API_VERSION
	.align		4
        /*0000*/ 	.byte	0x04, 0x37
        /*0002*/ 	.short	(.L_1649 - .L_1648)
.L_1648:
        /*0004*/ 	.word	0x00000082


	//----- nvinfo : EIATTR_SW2861232_WAR
	.align		4
.L_1649:
        /*0008*/ 	.byte	0x01, 0x35
	.zero		2


	//----- nvinfo : EIATTR_PARAM_CBANK
	.align		4
        /*000c*/ 	.byte	0x04, 0x0a
        /*000e*/ 	.short	(.L_1651 - .L_1650)
	.align		4
.L_1650:
        /*0010*/ 	.word	index@(.nv.constant0._ZN2at6native29vectorized_elementwise_kernelILi2EZZZNS0_61_GLOBAL__N__132982cb_23_ActivationSiluKernel_cu_1520ed90_293611silu_kernelERNS_18TensorIteratorBaseEENKUlvE_clEvENKUlvE0_clEvEUlfE_St5arrayIPcLm2EEEEviT0_T1_)
        /*0014*/ 	.short	0x0160
        /*0016*/ 	.short	0x0018


	//----- nvinfo : EIATTR_CBANK_PARAM_SIZE
	.align		4
.L_1651:
        /*0018*/ 	.byte	0x03, 0x19
        /*001a*/ 	.short	0x0018


	//----- nvinfo : EIATTR_KPARAM_INFO
	.align		4
        /*001c*/ 	.byte	0x04, 0x17
        /*001e*/ 	.short	(.L_1653 - .L_1652)
.L_1652:
        /*0020*/ 	.word	0x00000000
        /*0024*/ 	.short	0x0002
        /*0026*/ 	.short	0x0008
        /*0028*/ 	.byte	0x00, 0xf0, 0x41, 0x00


	//----- nvinfo : EIATTR_KPARAM_INFO
	.align		4
.L_1653:
        /*002c*/ 	.byte	0x04, 0x17
        /*002e*/ 	.short	(.L_1655 - .L_1654)
.L_1654:
        /*0030*/ 	.word	0x00000000
        /*0034*/ 	.short	0x0001
        /*0036*/ 	.short	0x0004
        /*0038*/ 	.byte	0x00, 0xf0, 0x05, 0x00


	//----- nvinfo : EIATTR_KPARAM_INFO
	.align		4
.L_1655:
        /*003c*/ 	.byte	0x04, 0x17
        /*003e*/ 	.short	(.L_1657 - .L_1656)
.L_1656:
        /*0040*/ 	.word	0x00000000
        /*0044*/ 	.short	0x0000
        /*0046*/ 	.short	0x0000
        /*0048*/ 	.byte	0x00, 0xf0, 0x11, 0x00


	//----- nvinfo : EIATTR_MAXREG_COUNT
	.align		4
.L_1657:
        /*004c*/ 	.byte	0x03, 0x1b
        /*004e*/ 	.short	0x00ff


	//----- nvinfo : EIATTR_MERCURY_ISA_VERSION
	.align		4
        /*0050*/ 	.byte	0x03, 0x5f
        /*0052*/ 	.short	0x0000


	//----- nvinfo : EIATTR_EXIT_INSTR_OFFSETS
	.align		4
        /*0054*/ 	.byte	0x04, 0x1c
        /*0056*/ 	.short	(.L_1659 - .L_1658)


	//   ....[0]....
.L_1658:
        /*0058*/ 	.word	0x000003d0


	//   ....[1]....
        /*005c*/ 	.word	0x00000e10


	//   ....[2]....
        /*0060*/ 	.word	0x00000e60


	//----- nvinfo : EIATTR_MAX_THREADS
	.align		4
.L_1659:
        /*0064*/ 	.byte	0x04, 0x05
        /*0066*/ 	.short	(.L_1661 - .L_1660)
.L_1660:
        /*0068*/ 	.word	0x00000080
        /*006c*/ 	.word	0x00000001
        /*0070*/ 	.word	0x00000001


	//----- nvinfo : EIATTR_CRS_STACK_SIZE
	.align		4
.L_1661:
        /*0074*/ 	.byte	0x04, 0x1e
        /*0076*/ 	.short	(.L_1663 - .L_1662)
.L_1662:
        /*0078*/ 	.word	0x00000000
.L_1663:


//--------------------- .nv.info._ZN2at6native29vectorized_elementwise_kernelILi4EZZZNS0_61_GLOBAL__N__132982cb_23_ActivationSiluKernel_cu_1520ed90_293611silu_kernelERNS_18TensorIteratorBaseEENKUlvE_clEvENKUlvE0_clEvEUlfE_St5arrayIPcLm2EEEEviT0_T1_ --------------------------
	.section	.nv.info._ZN2at6native29vectorized_elementwise_kernelILi4EZZZNS0_61_GLOBAL__N__132982cb_23_ActivationSiluKernel_cu_1520ed90_293611silu_kernelERNS_18TensorIteratorBaseEENKUlvE_clEvENKUlvE0_clEvEUlfE_St5arrayIPcLm2EEEEviT0_T1_,"",@"SHT_CUDA_INFO"
	.sectionflags	@""
	.align	4


	//----- nvinfo : EIATTR_CUDA_API_VERSION
	.align		4
        /*0000*/ 	.byte	0x04, 0x37
        /*0002*/ 	.short	(.L_1665 - .L_1664)
.L_1664:
        /*0004*/ 	.word	0x00000082


	//----- nvinfo : EIATTR_SW2861232_WAR
	.align		4
.L_1665:
        /*0008*/ 	.byte	0x01, 0x35
	.zero		2


	//----- nvinfo : EIATTR_PARAM_CBANK
	.align		4
        /*000c*/ 	.byte	0x04, 0x0a
        /*000e*/ 	.short	(.L_1667 - .L_1666)
	.align		4
.L_1666:
        /*0010*/ 	.word	index@(.nv.constant0._ZN2at6native29vectorized_elementwise_kernelILi4EZZZNS0_61_GLOBAL__N__132982cb_23_ActivationSiluKernel_cu_1520ed90_293611silu_kernelERNS_18TensorIteratorBaseEENKUlvE_clEvENKUlvE0_clEvEUlfE_St5arrayIPcLm2EEEEviT0_T1_)
        /*0014*/ 	.short	0x0160
        /*0016*/ 	.short	0x0018


	//----- nvinfo : EIATTR_CBANK_PARAM_SIZE
	.align		4
.L_1667:
        /*0018*/ 	.byte	0x03, 0x19
        /*001a*/ 	.short	0x0018


	//----- nvinfo : EIATTR_KPARAM_INFO
	.align		4
        /*001c*/ 	.byte	0x04, 0x17
        /*001e*/ 	.short	(.L_1669 - .L_1668)
.L_1668:
        /*0020*/ 	.word	0x00000000
        /*0024*/ 	.short	0x0002
        /*0026*/ 	.short	0x0008
        /*0028*/ 	.byte	0x00, 0xf0, 0x41, 0x00


	//----- nvinfo : EIATTR_KPARAM_INFO
	.align		4
.L_1669:
        /*002c*/ 	.byte	0x04, 0x17
        /*002e*/ 	.short	(.L_1671 - .L_1670)
.L_1670:
        /*0030*/ 	.word	0x00000000
        /*0034*/ 	.short	0x0001
        /*0036*/ 	.short	0x0004
        /*0038*/ 	.byte	0x00, 0xf0, 0x05, 0x00


	//----- nvinfo : EIATTR_KPARAM_INFO
	.align		4
.L_1671:
        /*003c*/ 	.byte	0x04, 0x17
        /*003e*/ 	.short	(.L_1673 - .L_1672)
.L_1672:
        /*0040*/ 	.word	0x00000000
        /*0044*/ 	.short	0x0000
        /*0046*/ 	.short	0x0000
        /*0048*/ 	.byte	0x00, 0xf0, 0x11, 0x00


	//----- nvinfo : EIATTR_MAXREG_COUNT
	.align		4
.L_1673:
        /*004c*/ 	.byte	0x03, 0x1b
        /*004e*/ 	.short	0x00ff


	//----- nvinfo : EIATTR_MERCURY_ISA_VERSION
	.align		4
        /*0050*/ 	.byte	0x03, 0x5f
        /*0052*/ 	.short	0x0000


	//----- nvinfo : EIATTR_EXIT_INSTR_OFFSETS
	.align		4
        /*0054*/ 	.byte	0x04, 0x1c
        /*0056*/ 	.short	(.L_1675 - .L_1674)


	//   ....[0]....
.L_1674:
        /*0058*/ 	.word	0x00000390


	//   ....[1]....
        /*005c*/ 	.word	0x00000dd0


	//   ....[2]....
        /*0060*/ 	.word	0x00000e20


	//----- nvinfo : EIATTR_MAX_THREADS
	.align		4
.L_1675:
        /*0064*/ 	.byte	0x04, 0x05
        /*0066*/ 	.short	(.L_1677 - .L_1676)
.L_1676:
        /*0068*/ 	.word	0x00000080
        /*006c*/ 	.word	0x00000001
        /*0070*/ 	.word	0x00000001


	//----- nvinfo : EIATTR_CRS_STACK_SIZE
	.align		4
.L_1677:
        /*0074*/ 	.byte	0x04, 0x1e
        /*0076*/ 	.short	(.L_1679 - .L_1678)
.L_1678:
        /*0078*/ 	.word	0x00000000
.L_1679:


//--------------------- .nv.info._ZN2at6native29vectorized_elementwise_kernelILi8EZZZNS0_61_GLOBAL__N__132982cb_23_ActivationSiluKernel_cu_1520ed90_293611silu_kernelERNS_18TensorIteratorBaseEENKUlvE_clEvENKUlvE0_clEvEUlfE_St5arrayIPcLm2EEEEviT0_T1_ --------------------------
	.section	.nv.info._ZN2at6native29vectorized_elementwise_kernelILi8EZZZNS0_61_GLOBAL__N__132982cb_23_ActivationSiluKernel_cu_1520ed90_293611silu_kernelERNS_18TensorIteratorBaseEENKUlvE_clEvENKUlvE0_clEvEUlfE_St5arrayIPcLm2EEEEviT0_T1_,"",@"SHT_CUDA_INFO"
	.sectionflags	@""
	.align	4


	//----- nvinfo : EIATTR_CUDA_API_VERSION
	.align		4
        /*0000*/ 	.byte	0x04, 0x37
        /*0002*/ 	.short	(.L_1681 - .L_1680)
.L_1680:
        /*0004*/ 	.word	0x00000082


	//----- nvinfo : EIATTR_SW2861232_WAR
	.align		4
.L_1681:
        /*0008*/ 	.byte	0x01, 0x35
	.zero		2


	//----- nvinfo : EIATTR_PARAM_CBANK
	.align		4
        /*000c*/ 	.byte	0x04, 0x0a
        /*000e*/ 	.short	(.L_1683 - .L_1682)
	.align		4
.L_1682:
        /*0010*/ 	.word	index@(.nv.constant0._ZN2at6native29vectorized_elementwise_kernelILi8EZZZNS0_61_GLOBAL__N__132982cb_23_ActivationSiluKernel_cu_1520ed90_293611silu_kernelERNS_18TensorIteratorBaseEENKUlvE_clEvENKUlvE0_clEvEUlfE_St5arrayIPcLm2EEEEviT0_T1_)
        /*0014*/ 	.short	0x0160
        /*0016*/ 	.short	0x0018


	//----- nvinfo : EIATTR_CBANK_PARAM_SIZE
	.align		4
.L_1683:
        /*0018*/ 	.byte	0x03, 0x19
        /*001a*/ 	.short	0x0018


	//----- nvinfo : EIATTR_KPARAM_INFO
	.align		4
        /*001c*/ 	.byte	0x04, 0x17
        /*001e*/ 	.short	(.L_1685 - .L_1684)
.L_1684:
        /*0020*/ 	.word	0x00000000
        /*0024*/ 	.short	0x0002
        /*0026*/ 	.short	0x0008
        /*0028*/ 	.byte	0x00, 0xf0, 0x41, 0x00


	//----- nvinfo : EIATTR_KPARAM_INFO
	.align		4
.L_1685:
        /*002c*/ 	.byte	0x04, 0x17
        /*002e*/ 	.short	(.L_1687 - .L_1686)
.L_1686:
        /*0030*/ 	.word	0x00000000
        /*0034*/ 	.short	0x0001
        /*0036*/ 	.short	0x0004
        /*0038*/ 	.byte	0x00, 0xf0, 0x05, 0x00


	//----- nvinfo : EIATTR_KPARAM_INFO
	.align		4
.L_1687:
        /*003c*/ 	.byte	0x04, 0x17
        /*003e*/ 	.short	(.L_1689 - .L_1688)
.L_1688:
        /*0040*/ 	.word	0x00000000
        /*0044*/ 	.short	0x0000
        /*0046*/ 	.short	0x0000
        /*0048*/ 	.byte	0x00, 0xf0, 0x11, 0x00


	//----- nvinfo : EIATTR_MAXREG_COUNT
	.align		4
.L_1689:
        /*004c*/ 	.byte	0x03, 0x1b
        /*004e*/ 	.short	0x00ff


	//----- nvinfo : EIATTR_MERCURY_ISA_VERSION
	.align		4
        /*0050*/ 	.byte	0x03, 0x5f
        /*0052*/ 	.short	0x0000


	//----- nvinfo : EIATTR_EXIT_INSTR_OFFSETS
	.align		4
        /*0054*/ 	.byte	0x04, 0x1c
        /*0056*/ 	.short	(.L_1691 - .L_1690)


	//   ....[0]....
.L_1690:
        /*0058*/ 	.word	0x00000010


	//----- nvinfo : EIATTR_MAX_THREADS
	.align		4
.L_1691:
        /*005c*/ 	.byte	0x04, 0x05
        /*005e*/ 	.short	(.L_1693 - .L_1692)
.L_1692:
        /*0060*/ 	.word	0x00000080
        /*0064*/ 	.word	0x00000001
        /*0068*/ 	.word	0x00000001
.L_1693:


//--------------------- .nv.info._ZN2at6native18elementwise_kernelILi128ELi4EZNS0_15gpu_kernel_implIZZZNS0_61_GLOBAL__N__132982cb_23_ActivationSiluKernel_cu_1520ed90_293611silu_kernelERNS_18TensorIteratorBaseEENKUlvE_clEvENKUlvE_clEvEUldE_EEvS5_RKT_EUliE_EEviT1_ --------------------------
	.section	.nv.info._ZN2at6native18elementwise_kernelILi128ELi4EZNS0_15gpu_kernel_implIZZZNS0_61_GLOBAL__N__132982cb_23_ActivationSiluKernel_cu_1520ed90_293611silu_kernelERNS_18TensorIteratorBaseEENKUlvE_clEvENKUlvE_clEvEUldE_EEvS5_RKT_EUliE_EEviT1_,"",@"SHT_CUDA_INFO"
	.sectionflags	@""
	.align	4


	//----- nvinfo : EIATTR_CUDA_API_VERSION
	.align		4
        /*0000*/ 	.byte	0x04, 0x37
        /*0002*/ 	.short	(.L_1695 - .L_1694)
.L_1694:
        /*0004*/ 	.word	0x00000082


	//----- nvinfo : EIATTR_SW2861232_WAR
	.align		4
.L_1695:
        /*0008*/ 	.byte	0x01, 0x35
	.zero		2


	//----- nvinfo : EIATTR_PARAM_CBANK
	.align		4
        /*000c*/ 	.byte	0x04, 0x0a
        /*000e*/ 	.short	(.L_1697 - .L_1696)
	.align		4
.L_1696:
        /*0010*/ 	.word	index@(.nv.constant0._ZN2at6native18elementwise_kernelILi128ELi4EZNS0_15gpu_kernel_implIZZZNS0_61_GLOBAL__N__132982cb_23_ActivationSiluKernel_cu_1520ed90_293611silu_kernelERNS_18TensorIteratorBaseEENKUlvE_clEvENKUlvE_clEvEUldE_EEvS5_RKT_EUliE_EEviT1_)
        /*0014*/ 	.short	0x0160
        /*0016*/ 	.short	0x0220


	//----- nvinfo : EIATTR_CBANK_PARAM_SIZE
	.align		4
.L_1697:
        /*0018*/ 	.byte	0x03, 0x19
        /*001a*/ 	.short	0x0220


	//----- nvinfo : EIATTR_KPARAM_INFO
	.align		4
        /*001c*/ 	.byte	0x04, 0x17
        /*001e*/ 	.short	(.L_1699 - .L_1698)
.L_1698:
        /*0020*/ 	.word	0x00000000
        /*0024*/ 	.short	0x0001
        /*0026*/ 	.short	0x0008
        /*0028*/ 	.byte	0x00, 0xf0, 0x61, 0x08


	//----- nvinfo : EIATTR_KPARAM_INFO
	.align		4
.L_1699:
        /*002c*/ 	.byte	0x04, 0x17
        /*002e*/ 	.short	(.L_1701 - .L_1700)
.L_1700:
        /*0030*/ 	.word	0x00000000
        /*0034*/ 	.short	0x0000
        /*0036*/ 	.short	0x0000
        /*0038*/ 	.byte	0x00, 0xf0, 0x11, 0x00


	//----- nvinfo : EIATTR_MAXREG_COUNT
	.align		4
.L_1701:
        /*003c*/ 	.byte	0x03, 0x1b
        /*003e*/ 	.short	0x0080


	//----- nvinfo : EIATTR_EXTERNS
	.align		4
        /*0040*/ 	.byte	0x04, 0x0f
        /*0042*/ 	.short	(.L_1703 - .L_1702)


	//   ....[0]....
	.align		4
.L_1702:
        /*0044*/ 	.word	index@(__assertfail)


	//----- nvinfo : EIATTR_MERCURY_ISA_VERSION
	.align		4
.L_1703:
        /*0048*/ 	.byte	0x03, 0x5f
        /*004a*/ 	.short	0x0000


	//----- nvinfo : EIATTR_SYSCALL_OFFSETS
	.align		4
        /*004c*/ 	.byte	0x04, 0x46
        /*004e*/ 	.short	(.L_1705 - .L_1704)


	//   ....[0]....
.L_1704:
        /*0050*/ 	.word	0x00001d80


	//   ....[1]....
        /*0054*/ 	.word	0x00003110


	//   ....[2]....
        /*0058*/ 	.word	0x00004ef0


	//   ....[3]....
        /*005c*/ 	.word	0x000062c0


	//   ....[4]....
        /*0060*/ 	.word	0x00008070


	//   ....[5]....
        /*0064*/ 	.word	0x00009440


	//   ....[6]....
        /*0068*/ 	.word	0x0000b200


	//   ....[7]....
        /*006c*/ 	.word	0x0000c5d0


	//----- nvinfo : EIATTR_EXIT_INSTR_OFFSETS
	.align		4
.L_1705:
        /*0070*/ 	.byte	0x04, 0x1c
        /*0072*/ 	.short	(.L_1707 - .L_1706)


	//   ....[0]....
.L_1706:
        /*0074*/ 	.word	0x000094e0


	//   ....[1]....
        /*0078*/ 	.word	0x0000b720


	//   ....[2]....
        /*007c*/ 	.word	0x0000b760


	//   ....[3]....
        /*0080*/ 	.word	0x0000b7f0


	//   ....[4]....
        /*0084*/ 	.word	0x0000b820


	//   ....[5]....
        /*0088*/ 	.word	0x0000b850


	//   ....[6]....
        /*008c*/ 	.word	0x0000b900


	//   ....[7]....
        /*0090*/ 	.word	0x0000b960


	//   ....[8]....
        /*0094*/ 	.word	0x0000ba20


	//   ....[9]....
        /*0098*/ 	.word	0x0000ba90


	//   ....[10]....
        /*009c*/ 	.word	0x0000bab0


	//   ....[11]....
        /*00a0*/ 	.word	0x0000bb70


	//   ....[12]....
        /*00a4*/ 	.word	0x0000bba0


	//   ....[13]....
        /*00a8*/ 	.word	0x0000bd50


	//   ....[14]....
        /*00ac*/ 	.word	0x0000bed0


	//   ....[15]....
        /*00b0*/ 	.word	0x0000bf30


	//   ....[16]....
        /*00b4*/ 	.word	0x0000bfe0


	//   ....[17]....
        /*00b8*/ 	.word	0x0000c180


	//   ....[18]....
        /*00bc*/ 	.word	0x0000c320


	//   ....[19]....
        /*00c0*/ 	.word	0x0000c4a0


	//   ....[20]....
        /*00c4*/ 	.word	0x0000c5e0


	//   ....[21]....
        /*00c8*/ 	.word	0x0000c610


	//   ....[22]....
        /*00cc*/ 	.word	0x0000c640


	//----- nvinfo : EIATTR_MAX_THREADS
	.align		4
.L_1707:
        /*00d0*/ 	.byte	0x04, 0x05
        /*00d2*/ 	.short	(.L_1709 - .L_1708)
.L_1708:
        /*00d4*/ 	.word	0x00000080
        /*00d8*/ 	.word	0x00000001
        /*00dc*/ 	.word	0x00000001


	//----- nvinfo : EIATTR_CRS_STACK_SIZE
	.align		4
.L_1709:
        /*00e0*/ 	.byte	0x04, 0x1e
        /*00e2*/ 	.short	(.L_1711 - .L_1710)
.L_1710:
        /*00e4*/ 	.word	0x00000000
.L_1711:


//--------------------- .nv.info._ZN2at6native27unrolled_elementwise_kernelIZZZNS0_61_GLOBAL__N__132982cb_23_ActivationSiluKernel_cu_1520ed90_293611silu_kernelERNS_18TensorIteratorBaseEENKUlvE_clEvENKUlvE_clEvEUldE_St5arrayIPcLm2EELi4E23TrivialOffsetCalculatorILi1EjESC_NS0_6memory12LoadWithCastILi1EEENSD_13StoreWithCastILi1EEEEEviT_T0_T2_T3_T4_T5_ --------------------------
	.section	.nv.info._ZN2at6native27unrolled_elementwise_kernelIZZZNS0_61_GLOBAL__N__132982cb_23_ActivationSiluKernel_cu_1520ed90_293611silu_kernelERNS_18TensorIteratorBaseEENKUlvE_clEvENKUlvE_clEvEUldE_St5arrayIPcLm2EELi4E23TrivialOffsetCalculatorILi1EjESC_NS0_6memory12LoadWithCastILi1EEENSD_13StoreWithCastILi1EEEEEviT_T0_T2_T3_T4_T5_,"",@"SHT_CUDA_INFO"
	.sectionflags	@""
	.align	4


	//----- nvinfo : EIATTR_CUDA_API_VERSION
	.align		4
        /*0000*/ 	.byte	0x04, 0x37
        /*0002*/ 	.short	(.L_1713 - .L_1712)
.L_1712:
        /*0004*/ 	.word	0x00000082


	//----- nvinfo : EIATTR_SW2861232_WAR
	.align		4
.L_1713:
        /*0008*/ 	.byte	0x01, 0x35
	.zero		2


	//----- nvinfo : EIATTR_PARAM_CBANK
	.align		4
        /*000c*/ 	.byte	0x04, 0x0a
        /*000e*/ 	.short	(.L_1715 - .L_1714)
	.align		4
.L_1714:
        /*0010*/ 	.word	index@(.nv.constant0._ZN2at6native27unrolled_elementwise_kernelIZZZNS0_61_GLOBAL__N__132982cb_23_ActivationSiluKernel_cu_1520ed90_293611silu_kernelERNS_18TensorIteratorBaseEENKUlvE_clEvENKUlvE_clEvEUldE_St5arrayIPcLm2EELi4E23TrivialOffsetCalculatorILi1EjESC_NS0_6memory12LoadWithCastILi1EEENSD_13StoreWithCastILi1EEEEEviT_T0_T2_T3_T4_T5_)
        /*0014*/ 	.short	0x0160
        /*0016*/ 	.short	0x002c


	//----- nvinfo : EIATTR_CBANK_PARAM_SIZE
	.align		4
.L_1715:
        /*0018*/ 	.byte	0x03, 0x19
        /*001a*/ 	.short	0x002c


	//----- nvinfo : EIATTR_KPARAM_INFO
	.align		4
        /*001c*/ 	.byte	0x04, 0x17
        /*001e*/ 	.short	(.L_1717 - .L_1716)
.L_1716:
        /*0020*/ 	.word	0x00000000
        /*0024*/ 	.short	0x0006
        /*0026*/ 	.short	0x0024
        /*0028*/ 	.byte	0x00, 0xf0, 0x21, 0x00


	//----- nvinfo : EIATTR_KPARAM_INFO
	.align		4
.L_1717:
        /*002c*/ 	.byte	0x04, 0x17
        /*002e*/ 	.short	(.L_1719 - .L_1718)
.L_1718:
        /*0030*/ 	.word	0x00000000
        /*0034*/ 	.short	0x0005
        /*0036*/ 	.short	0x001c
        /*0038*/ 	.byte	0x00, 0xf0, 0x21, 0x00


	//----- nvinfo : EIATTR_KPARAM_INFO
	.align		4
.L_1719:
        /*003c*/ 	.byte	0x04, 0x17
        /*003e*/ 	.short	(.L_1721 - .L_1720)
.L_1720:
        /*0040*/ 	.word	0x00000000
        /*0044*/ 	.short	0x0004
        /*0046*/ 	.short	0x0019
        /*0048*/ 	.byte	0x00, 0xf0, 0x05, 0x00


	//----- nvinfo : EIATTR_KPARAM_INFO
	.align		4
.L_1721:
        /*004c*/ 	.byte	0x04, 0x17
        /*004e*/ 	.short	(.L_1723 - .L_1722)
.L_1722:
        /*0050*/ 	.word	0x00000000
        /*0054*/ 	.short	0x0003
        /*0056*/ 	.short	0x0018
        /*0058*/ 	.byte	0x00, 0xf0, 0x05, 0x00


	//----- nvinfo : EIATTR_KPARAM_INFO
	.align		4
.L_1723:
        /*005c*/ 	.byte	0x04, 0x17
        /*005e*/ 	.short	(.L_1725 - .L_1724)
.L_1724:
        /*0060*/ 	.word	0x00000000
        /*0064*/ 	.short	0x0002
        /*0066*/ 	.short	0x0008
        /*0068*/ 	.byte	0x00, 0xf0, 0x41, 0x00


	//----- nvinfo : EIATTR_KPARAM_INFO
	.align		4
.L_1725:
        /*006c*/ 	.byte	0x04, 0x17
        /*006e*/ 	.short	(.L_1727 - .L_1726)
.L_1726:
        /*0070*/ 	.word	0x00000000
        /*0074*/ 	.short	0x0001
        /*0076*/ 	.short	0x0004
        /*0078*/ 	.byte	0x00, 0xf0, 0x05, 0x00


	//----- nvinfo : EIATTR_KPARAM_INFO
	.align		4
.L_1727:
        /*007c*/ 	.byte	0x04, 0x17
        /*007e*/ 	.short	(.L_1729 - .L_1728)
.L_1728:
        /*0080*/ 	.word	0x00000000
        /*0084*/ 	.short	0x0000
        /*0086*/ 	.short	0x0000
        /*0088*/ 	.byte	0x00, 0xf0, 0x11, 0x00


	//----- nvinfo : EIATTR_MAXREG_COUNT
	.align		4
.L_1729:
        /*008c*/ 	.byte	0x03, 0x1b
        /*008e*/ 	.short	0x00ff


	//----- nvinfo : EIATTR_EXTERNS
	.align		4
        /*0090*/ 	.byte	0x04, 0x0f
        /*0092*/ 	.short	(.L_1731 - .L_1730)


	//   ....[0]....
	.align		4
.L_1730:
        /*0094*/ 	.word	index@(__assertfail)


	//----- nvinfo : EIATTR_MERCURY_ISA_VERSION
	.align		4
.L_1731:
        /*0098*/ 	.byte	0x03, 0x5f
        /*009a*/ 	.short	0x0000


	//----- nvinfo : EIATTR_SYSCALL_OFFSETS
	.align		4
        /*009c*/ 	.byte	0x04, 0x46
        /*009e*/ 	.short	(.L_1733 - .L_1732)


	//   ....[0]....
.L_1732:
        /*00a0*/ 	.word	0x00000f90


	//   ....[1]....
        /*00a4*/ 	.word	0x00001f40


	//   ....[2]....
        /*00a8*/ 	.word	0x00002f00


	//   ....[3]....
        /*00ac*/ 	.word	0x00003e90


	//   ....[4]....
        /*00b0*/ 	.word	0x000060b0


	//   ....[5]....
        /*00b4*/ 	.word	0x00007140


	//   ....[6]....
        /*00b8*/ 	.word	0x00008190


	//   ....[7]....
        /*00bc*/ 	.word	0x00009200


	//----- nvinfo : EIATTR_EXIT_INSTR_OFFSETS
	.align		4
.L_1733:
        /*00c0*/ 	.byte	0x04, 0x1c
        /*00c2*/ 	.short	(.L_1735 - .L_1734)


	//   ....[0]....
.L_1734:
        /*00c4*/ 	.word	0x00008230


	//   ....[1]....
        /*00c8*/ 	.word	0x00008350


	//   ....[2]....
        /*00cc*/ 	.word	0x00008390


	//   ....[3]....
        /*00d0*/ 	.word	0x00008420


	//   ....[4]....
        /*00d4*/ 	.word	0x00008450


	//   ....[5]....
        /*00d8*/ 	.word	0x00008480


	//   ....[6]....
        /*00dc*/ 	.word	0x00008530


	//   ....[7]....
        /*00e0*/ 	.word	0x00008590


	//   ....[8]....
        /*00e4*/ 	.word	0x00008650


	//   ....[9]....
        /*00e8*/ 	.word	0x000086c0


	//   ....[10]....
        /*00ec*/ 	.word	0x000086e0


	//   ....[11]....
        /*00f0*/ 	.word	0x000087a0


	//   ....[12]....
        /*00f4*/ 	.word	0x000087d0


	//   ....[13]....
        /*00f8*/ 	.word	0x00008980


	//   ....[14]....
        /*00fc*/ 	.word	0x00008b00


	//   ....[15]....
        /*0100*/ 	.word	0x00008b60


	//   ....[16]....
        /*0104*/ 	.word	0x00008c10


	//   ....[17]....
        /*0108*/ 	.word	0x00008db0


	//   ....[18]....
        /*010c*/ 	.word	0x00008f50


	//   ....[19]....
        /*0110*/ 	.word	0x000090d0


	//   ....[20]....
        /*0114*/ 	.word	0x00009210


	//   ....[21]....
        /*0118*/ 	.word	0x00009240


	//   ....[22]....
        /*011c*/ 	.word	0x00009270


	//----- nvinfo : EIATTR_MAX_THREADS
	.align		4
.L_1735:
        /*0120*/ 	.byte	0x04, 0x05
        /*0122*/ 	.short	(.L_1737 - .L_1736)
.L_1736:
        /*0124*/ 	.word	0x00000080
        /*0128*/ 	.word	0x00000001
        /*012c*/ 	.word	0x00000001


	//----- nvinfo : EIATTR_CRS_STACK_SIZE
	.align		4
.L_1737:
        /*0130*/ 	.byte	0x04, 0x1e
        /*0132*/ 	.short	(.L_1739 - .L_1738)
.L_1738:
        /*0134*/ 	.word	0x00000000
.L_1739:


//--------------------- .nv.info._ZN2at6native18elementwise_kernelILi128ELi2EZNS0_22gpu_kernel_impl_nocastIZZZNS0_61_GLOBAL__N__132982cb_23_ActivationSiluKernel_cu_1520ed90_293611silu_kernelERNS_18TensorIteratorBaseEENKUlvE_clEvENKUlvE_clEvEUldE_EEvS5_RKT_EUliE_EEviT1_ --------------------------
	.section	.nv.info._ZN2at6native18elementwise_kernelILi128ELi2EZNS0_22gpu_kernel_impl_nocastIZZZNS0_61_GLOBAL__N__132982cb_23_ActivationSiluKernel_cu_1520ed90_293611silu_kernelERNS_18TensorIteratorBaseEENKUlvE_clEvENKUlvE_clEvEUldE_EEvS5_RKT_EUliE_EEviT1_,"",@"SHT_CUDA_INFO"
	.sectionflags	@""
	.align	4


	//----- nvinfo : EIATTR_CUDA_API_VERSION
	.align		4
        /*0000*/ 	.byte	0x04, 0x37
        /*0002*/ 	.short	(.L_1741 - .L_1740)
.L_1740:
        /*0004*/ 	.word	0x00000082


	//----- nvinfo : EIATTR_SW2861232_WAR
	.align		4
.L_1741:
        /*0008*/ 	.byte	0x01, 0x35
	.zero		2


	//----- nvinfo : EIATTR_PARAM_CBANK
	.align		4
        /*000c*/ 	.byte	0x04, 0x0a
        /*000e*/ 	.short	(.L_1743 - .L_1742)
	.align		4
.L_1742:
        /*0010*/ 	.word	index@(.nv.constant0._ZN2at6native18elementwise_kernelILi128ELi2EZNS0_22gpu_kernel_impl_nocastIZZZNS0_61_GLOBAL__N__132982cb_23_ActivationSiluKernel_cu_1520ed90_293611silu_kernelERNS_18TensorIteratorBaseEENKUlvE_clEvENKUlvE_clEvEUldE_EEvS5_RKT_EUliE_EEviT1_)
        /*0014*/ 	.short	0x0160
        /*0016*/ 	.short	0x0220


	//----- nvinfo : EIATTR_CBANK_PARAM_SIZE
	.align		4
.L_1743:
        /*0018*/ 	.byte	0x03, 0x19
        /*001a*/ 	.short	0x0220


	//----- nvinfo : EIATTR_KPARAM_INFO
	.align		4
        /*001c*/ 	.byte	0x04, 0x17
        /*001e*/ 	.short	(.L_1745 - .L_1744)
.L_1744:
        /*0020*/ 	.word	0x00000000
        /*0024*/ 	.short	0x0001
        /*0026*/ 	.short	0x0008
        /*0028*/ 	.byte	0x00, 0xf0, 0x61, 0x08


	//----- nvinfo : EIATTR_KPARAM_INFO
	.align		4
.L_1745:
        /*002c*/ 	.byte	0x04, 0x17
        /*002e*/ 	.short	(.L_1747 - .L_1746)
.L_1746:
        /*0030*/ 	.word	0x00000000
        /*0034*/ 	.short	0x0000
        /*0036*/ 	.short	0x0000
        /*0038*/ 	.byte	0x00, 0xf0, 0x11, 0x00


	//----- nvinfo : EIATTR_MAXREG_COUNT
	.align		4
.L_1747:
        /*003c*/ 	.byte	0x03, 0x1b
        /*003e*/ 	.short	0x0080


	//----- nvinfo : EIATTR_MERCURY_ISA_VERSION
	.align		4
        /*0040*/ 	.byte	0x03, 0x5f
        /*0042*/ 	.short	0x0000


	//----- nvinfo : EIATTR_EXIT_INSTR_OFFSETS
	.align		4
        /*0044*/ 	.byte	0x04, 0x1c
        /*0046*/ 	.short	(.L_1749 - .L_1748)


	//   ....[0]....
.L_1748:
        /*0048*/ 	.word	0x00001320


	//   ....[1]....
        /*004c*/ 	.word	0x00002590


	//----- nvinfo : EIATTR_MAX_THREADS
	.align		4
.L_1749:
        /*0050*/ 	.byte	0x04, 0x05
        /*0052*/ 	.short	(.L_1751 - .L_1750)
.L_1750:
        /*0054*/ 	.word	0x00000080
        /*0058*/ 	.word	0x00000001
        /*005c*/ 	.word	0x00000001


	//----- nvinfo : EIATTR_CRS_STACK_SIZE
	.align		4
.L_1751:
        /*0060*/ 	.byte	0x04, 0x1e
        /*0062*/ 	.short	(.L_1753 - .L_1752)
.L_1752:
        /*0064*/ 	.word	0x00000000
.L_1753:


//--------------------- .nv.info._ZN2at6native27unrolled_elementwise_kernelIZZZNS0_61_GLOBAL__N__132982cb_23_ActivationSiluKernel_cu_1520ed90_293611silu_kernelERNS_18TensorIteratorBaseEENKUlvE_clEvENKUlvE_clEvEUldE_St5arrayIPcLm2EELi4E23TrivialOffsetCalculatorILi1EjESC_NS0_6memory15LoadWithoutCastENSD_16StoreWithoutCastEEEviT_T0_T2_T3_T4_T5_ --------------------------
	.section	.nv.info._ZN2at6native27unrolled_elementwise_kernelIZZZNS0_61_GLOBAL__N__132982cb_23_ActivationSiluKernel_cu_1520ed90_293611silu_kernelERNS_18TensorIteratorBaseEENKUlvE_clEvENKUlvE_clEvEUldE_St5arrayIPcLm2EELi4E23TrivialOffsetCalculatorILi1EjESC_NS0_6memory15LoadWithoutCastENSD_16StoreWithoutCastEEEviT_T0_T2_T3_T4_T5_,"",@"SHT_CUDA_INFO"
	.sectionflags	@""
	.align	4


	//----- nvinfo : EIATTR_CUDA_API_VERSION
	.align		4
        /*0000*/ 	.byte	0x04, 0x37
        /*0002*/ 	.short	(.L_1755 - .L_1754)
.L_1754:
        /*0004*/ 	.word	0x00000082


	//----- nvinfo : EIATTR_SW2861232_WAR
	.align		4
.L_1755:
        /*0008*/ 	.byte	0x01, 0x35
	.zero		2


	//----- nvinfo : EIATTR_PARAM_CBANK
	.align		4
        /*000c*/ 	.byte	0x04, 0x0a
        /*000e*/ 	.short	(.L_1757 - .L_1756)
	.align		4
.L_1756:
        /*0010*/ 	.word	index@(.nv.constant0._ZN2at6native27unrolled_elementwise_kernelIZZZNS0_61_GLOBAL__N__132982cb_23_ActivationSiluKernel_cu_1520ed90_293611silu_kernelERNS_18TensorIteratorBaseEENKUlvE_clEvENKUlvE_clEvEUldE_St5arrayIPcLm2EELi4E23TrivialOffsetCalculatorILi1EjESC_NS0_6memory15LoadWithoutCastENSD_16StoreWithoutCastEEEviT_T0_T2_T3_T4_T5_)
        /*0014*/ 	.short	0x0160
        /*0016*/ 	.short	0x001c


	//----- nvinfo : EIATTR_CBANK_PARAM_SIZE
	.align		4
.L_1757:
        /*0018*/ 	.byte	0x03, 0x19
        /*001a*/ 	.short	0x001c


	//----- nvinfo : EIATTR_KPARAM_INFO
	.align		4
        /*001c*/ 	.byte	0x04, 0x17
        /*001e*/ 	.short	(.L_1759 - .L_1758)
.L_1758:
        /*0020*/ 	.word	0x00000000
        /*0024*/ 	.short	0x0006
        /*0026*/ 	.short	0x001b
        /*0028*/ 	.byte	0x00, 0xf0, 0x05, 0x00


	//----- nvinfo : EIATTR_KPARAM_INFO
	.align		4
.L_1759:
        /*002c*/ 	.byte	0x04, 0x17
        /*002e*/ 	.short	(.L_1761 - .L_1760)
.L_1760:
        /*0030*/ 	.word	0x00000000
        /*0034*/ 	.short	0x0005
        /*0036*/ 	.short	0x001a
        /*0038*/ 	.byte	0x00, 0xf0, 0x05, 0x00


	//----- nvinfo : EIATTR_KPARAM_INFO
	.align		4
.L_1761:
        /*003c*/ 	.byte	0x04, 0x17
        /*003e*/ 	.short	(.L_1763 - .L_1762)
.L_1762:
        /*0040*/ 	.word	0x00000000
        /*0044*/ 	.short	0x0004
        /*0046*/ 	.short	0x0019
        /*0048*/ 	.byte	0x00, 0xf0, 0x05, 0x00


	//----- nvinfo : EIATTR_KPARAM_INFO
	.align		4
.L_1763:
        /*004c*/ 	.byte	0x04, 0x17
        /*004e*/ 	.short	(.L_1765 - .L_1764)
.L_1764:
        /*0050*/ 	.word	0x00000000
        /*0054*/ 	.short	0x0003
        /*0056*/ 	.short	0x0018
        /*0058*/ 	.byte	0x00, 0xf0, 0x05, 0x00


	//----- nvinfo : EIATTR_KPARAM_INFO
	.align		4
.L_1765:
        /*005c*/ 	.byte	0x04, 0x17
        /*005e*/ 	.short	(.L_1767 - .L_1766)
.L_1766:
        /*0060*/ 	.word	0x00000000
        /*0064*/ 	.short	0x0002
        /*0066*/ 	.short	0x0008
        /*0068*/ 	.byte	0x00, 0xf0, 0x41, 0x00


	//----- nvinfo : EIATTR_KPARAM_INFO
	.align		4
.L_1767:
        /*006c*/ 	.byte	0x04, 0x17
        /*006e*/ 	.short	(.L_1769 - .L_1768)
.L_1768:
        /*0070*/ 	.word	0x00000000
        /*0074*/ 	.short	0x0001
        /*0076*/ 	.short	0x0004
        /*0078*/ 	.byte	0x00, 0xf0, 0x05, 0x00


	//----- nvinfo : EIATTR_KPARAM_INFO
	.align		4
.L_1769:
        /*007c*/ 	.byte	0x04, 0x17
        /*007e*/ 	.short	(.L_1771 - .L_1770)
.L_1770:
        /*0080*/ 	.word	0x00000000
        /*0084*/ 	.short	0x0000
        /*0086*/ 	.short	0x0000
        /*0088*/ 	.byte	0x00, 0xf0, 0x11, 0x00


	//----- nvinfo : EIATTR_MAXREG_COUNT
	.align		4
.L_1771:
        /*008c*/ 	.byte	0x03, 0x1b
        /*008e*/ 	.short	0x00ff


	//----- nvinfo : EIATTR_MERCURY_ISA_VERSION
	.align		4
        /*0090*/ 	.byte	0x03, 0x5f
        /*0092*/ 	.short	0x0000


	//----- nvinfo : EIATTR_EXIT_INSTR_OFFSETS
	.align		4
        /*0094*/ 	.byte	0x04, 0x1c
        /*0096*/ 	.short	(.L_1773 - .L_1772)


	//   ....[0]....
.L_1772:
        /*0098*/ 	.word	0x00001400


	//   ....[1]....
        /*009c*/ 	.word	0x00001450


	//----- nvinfo : EIATTR_MAX_THREADS
	.align		4
.L_1773:
        /*00a0*/ 	.byte	0x04, 0x05
        /*00a2*/ 	.short	(.L_1775 - .L_1774)
.L_1774:
        /*00a4*/ 	.word	0x00000080
        /*00a8*/ 	.word	0x00000001
        /*00ac*/ 	.word	0x00000001


	//----- nvinfo : EIATTR_CRS_STACK_SIZE
	.align		4
.L_1775:
        /*00b0*/ 	.byte	0x04, 0x1e
        /*00b2*/ 	.short	(.L_1777 - .L_1776)
.L_1776:
        /*00b4*/ 	.word	0x00000000
.L_1777:


//--------------------- .nv.info._ZN2at6native29vectorized_elementwise_kernelILi2EZZZNS0_61_GLOBAL__N__132982cb_23_ActivationSiluKernel_cu_1520ed90_293611silu_kernelERNS_18TensorIteratorBaseEENKUlvE_clEvENKUlvE_clEvEUldE_St5arrayIPcLm2EEEEviT0_T1_ --------------------------
	.section	.nv.info._ZN2at6native29vectorized_elementwise_kernelILi2EZZZNS0_61_GLOBAL__N__132982cb_23_ActivationSiluKernel_cu_1520ed90_293611silu_kernelERNS_18TensorIteratorBaseEENKUlvE_clEvENKUlvE_clEvEUldE_St5arrayIPcLm2EEEEviT0_T1_,"",@"SHT_CUDA_INFO"
	.sectionflags	@""
	.align	4


	//----- nvinfo : EIATTR_CUDA_API_VERSION
	.align		4
        /*0000*/ 	.byte	0x04, 0x37
        /*0002*/ 	.short	(.L_1779 - .L_1778)
.L_1778:
        /*0004*/ 	.word	0x00000082


	//----- nvinfo : EIATTR_SW2861232_WAR
	.align		4
.L_1779:
        /*0008*/ 	.byte	0x01, 0x35
	.zero		2


	//----- nvinfo : EIATTR_PARAM_CBANK
	.align		4
        /*000c*/ 	.byte	0x04, 0x0a
        /*000e*/ 	.short	(.L_1781 - .L_1780)
	.align		4
.L_1780:
        /*0010*/ 	.word	index@(.nv.constant0._ZN2at6native29vectorized_elementwise_kernelILi2EZZZNS0_61_GLOBAL__N__132982cb_23_ActivationSiluKernel_cu_1520ed90_293611silu_kernelERNS_18TensorIteratorBaseEENKUlvE_clEvENKUlvE_clEvEUldE_St5arrayIPcLm2EEEEviT0_T1_)
        /*0014*/ 	.short	0x0160
        /*0016*/ 	.short	0x0018


	//----- nvinfo : EIATTR_CBANK_PARAM_SIZE
	.align		4
.L_1781:
        /*0018*/ 	.byte	0x03, 0x19
        /*001a*/ 	.short	0x0018


	//----- nvinfo : EIATTR_KPARAM_INFO
	.align		4
        /*001c*/ 	.byte	0x04, 0x17
        /*001e*/ 	.short	(.L_1783 - .L_1782)
.L_1782:
        /*0020*/ 	.word	0x00000000
        /*0024*/ 	.short	0x0002
        /*0026*/ 	.short	0x0008
        /*0028*/ 	.byte	0x00, 0xf0, 0x41, 0x00


	//----- nvinfo : EIATTR_KPARAM_INFO
	.align		4
.L_1783:
        /*002c*/ 	.byte	0x04, 0x17
        /*002e*/ 	.short	(.L_1785 - .L_1784)
.L_1784:
        /*0030*/ 	.word	0x00000000
        /*0034*/ 	.short	0x0001
        /*0036*/ 	.short	0x0004
        /*0038*/ 	.byte	0x00, 0xf0, 0x05, 0x00


	//----- nvinfo : EIATTR_KPARAM_INFO
	.align		4
.L_1785:
        /*003c*/ 	.byte	0x04, 0x17
        /*003e*/ 	.short	(.L_1787 - .L_1786)
.L_1786:
        /*0040*/ 	.word	0x00000000
        /*0044*/ 	.short	0x0000
        /*0046*/ 	.short	0x0000
        /*0048*/ 	.byte	0x00, 0xf0, 0x11, 0x00


	//----- nvinfo : EIATTR_MAXREG_COUNT
	.align		4
.L_1787:
        /*004c*/ 	.byte	0x03, 0x1b
        /*004e*/ 	.short	0x00ff


	//----- nvinfo : EIATTR_MERCURY_ISA_VERSION
	.align		4
        /*0050*/ 	.byte	0x03, 0x5f
        /*0052*/ 	.short	0x0000


	//----- nvinfo : EIATTR_EXIT_INSTR_OFFSETS
	.align		4
        /*0054*/ 	.byte	0x04, 0x1c
        /*0056*/ 	.short	(.L_1789 - .L_1788)


	//   ....[0]....
.L_1788:
        /*0058*/ 	.word	0x00002020


	//   ....[1]....
        /*005c*/ 	.word	0x00004780


	//   ....[2]....
        /*0060*/ 	.word	0x000047d0


	//----- nvinfo : EIATTR_MAX_THREADS
	.align		4
.L_1789:
        /*0064*/ 	.byte	0x04, 0x05
        /*0066*/ 	.short	(.L_1791 - .L_1790)
.L_1790:
        /*0068*/ 	.word	0x00000080
        /*006c*/ 	.word	0x00000001
        /*0070*/ 	.word	0x00000001


	//----- nvinfo : EIATTR_CRS_STACK_SIZE
	.align		4
.L_1791:
        /*0074*/ 	.byte	0x04, 0x1e
        /*0076*/ 	.short	(.L_1793 - .L_1792)
.L_1792:
        /*0078*/ 	.word	0x00000000
.L_1793:


//--------------------- .nv.info._ZN2at6native29vectorized_elementwise_kernelILi4EZZZNS0_61_GLOBAL__N__132982cb_23_ActivationSiluKernel_cu_1520ed90_293611silu_kernelERNS_18TensorIteratorBaseEENKUlvE_clEvENKUlvE_clEvEUldE_St5arrayIPcLm2EEEEviT0_T1_ --------------------------
	.section	.nv.info._ZN2at6native29vectorized_elementwise_kernelILi4EZZZNS0_61_GLOBAL__N__132982cb_23_ActivationSiluKernel_cu_1520ed90_293611silu_kernelERNS_18TensorIteratorBaseEENKUlvE_clEvENKUlvE_clEvEUldE_St5arrayIPcLm2EEEEviT0_T1_,"",@"SHT_CUDA_INFO"
	.sectionflags	@""
	.align	4


	//----- nvinfo : EIATTR_CUDA_API_VERSION
	.align		4
        /*0000*/ 	.byte	0x04, 0x37
        /*0002*/ 	.short	(.L_1795 - .L_1794)
.L_1794:
        /*0004*/ 	.word	0x00000082


	//----- nvinfo : EIATTR_SW2861232_WAR
	.align		4
.L_1795:
        /*0008*/ 	.byte	0x01, 0x35
	.zero		2


	//----- nvinfo : EIATTR_PARAM_CBANK
	.align		4
        /*000c*/ 	.byte	0x04, 0x0a
        /*000e*/ 	.short	(.L_1797 - .L_1796)
	.align		4
.L_1796:
        /*0010*/ 	.word	index@(.nv.constant0._ZN2at6native29vectorized_elementwise_kernelILi4EZZZNS0_61_GLOBAL__N__132982cb_23_ActivationSiluKernel_cu_1520ed90_293611silu_kernelERNS_18TensorIteratorBaseEENKUlvE_clEvENKUlvE_clEvEUldE_St5arrayIPcLm2EEEEviT0_T1_)
        /*0014*/ 	.short	0x0160
        /*0016*/ 	.short	0x0018


	//----- nvinfo : EIATTR_CBANK_PARAM_SIZE
	.align		4
.L_1797:
        /*0018*/ 	.byte	0x03, 0x19
        /*001a*/ 	.short	0x0018


	//----- nvinfo : EIATTR_KPARAM_INFO
	.align		4
        /*001c*/ 	.byte	0x04, 0x17
        /*001e*/ 	.short	(.L_1799 - .L_1798)
.L_1798:
        /*0020*/ 	.word	0x00000000
        /*0024*/ 	.short	0x0002
        /*0026*/ 	.short	0x0008
        /*0028*/ 	.byte	0x00, 0xf0, 0x41, 0x00


	//----- nvinfo : EIATTR_KPARAM_INFO
	.align		4
.L_1799:
        /*002c*/ 	.byte	0x04, 0x17
        /*002e*/ 	.short	(.L_1801 - .L_1800)
.L_1800:
        /*0030*/ 	.word	0x00000000
        /*0034*/ 	.short	0x0001
        /*0036*/ 	.short	0x0004
        /*0038*/ 	.byte	0x00, 0xf0, 0x05, 0x00


	//----- nvinfo : EIATTR_KPARAM_INFO
	.align		4
.L_1801:
        /*003c*/ 	.byte	0x04, 0x17
        /*003e*/ 	.short	(.L_1803 - .L_1802)
.L_1802:
        /*0040*/ 	.word	0x00000000
        /*0044*/ 	.short	0x0000
        /*0046*/ 	.short	0x0000
        /*0048*/ 	.byte	0x00, 0xf0, 0x11, 0x00


	//----- nvinfo : EIATTR_MAXREG_COUNT
	.align		4
.L_1803:
        /*004c*/ 	.byte	0x03, 0x1b
        /*004e*/ 	.short	0x00ff


	//----- nvinfo : EIATTR_MERCURY_ISA_VERSION
	.align		4
        /*0050*/ 	.byte	0x03, 0x5f
        /*0052*/ 	.short	0x0000


	//----- nvinfo : EIATTR_EXIT_INSTR_OFFSETS
	.align		4
        /*0054*/ 	.byte	0x04, 0x1c
        /*0056*/ 	.short	(.L_1805 - .L_1804)


	//   ....[0]....
.L_1804:
        /*0058*/ 	.word	0x00002020


	//   ....[1]....
        /*005c*/ 	.word	0x00004780


	//   ....[2]....
        /*0060*/ 	.word	0x000047d0


	//----- nvinfo : EIATTR_MAX_THREADS
	.align		4
.L_1805:
        /*0064*/ 	.byte	0x04, 0x05
        /*0066*/ 	.short	(.L_1807 - .L_1806)
.L_1806:
        /*0068*/ 	.word	0x00000080
        /*006c*/ 	.word	0x00000001
        /*0070*/ 	.word	0x00000001


	//----- nvinfo : EIATTR_CRS_STACK_SIZE
	.align		4
.L_1807:
        /*0074*/ 	.byte	0x04, 0x1e
        /*0076*/ 	.short	(.L_1809 - .L_1808)
.L_1808:
        /*0078*/ 	.word	0x00000000
.L_1809:


//--------------------- .nv.info._ZN2at6native29vectorized_elementwise_kernelILi8EZZZNS0_61_GLOBAL__N__132982cb_23_ActivationSiluKernel_cu_1520ed90_293611silu_kernelERNS_18TensorIteratorBaseEENKUlvE_clEvENKUlvE_clEvEUldE_St5arrayIPcLm2EEEEviT0_T1_ --------------------------
	.section	.nv.info._ZN2at6native29vectorized_elementwise_kernelILi8EZZZNS0_61_GLOBAL__N__132982cb_23_ActivationSiluKernel_cu_1520ed90_293611silu_kernelERNS_18TensorIteratorBaseEENKUlvE_clEvENKUlvE_clEvEUldE_St5arrayIPcLm2EEEEviT0_T1_,"",@"SHT_CUDA_INFO"
	.sectionflags	@""
	.align	4


	//----- nvinfo : EIATTR_CUDA_API_VERSION
	.align		4
        /*0000*/ 	.byte	0x04, 0x37
        /*0002*/ 	.short	(.L_1811 - .L_1810)
.L_1810:
        /*0004*/ 	.word	0x00000082


	//----- nvinfo : EIATTR_SW2861232_WAR
	.align		4
.L_1811:
        /*0008*/ 	.byte	0x01, 0x35
	.zero		2


	//----- nvinfo : EIATTR_PARAM_CBANK
	.align		4
        /*000c*/ 	.byte	0x04, 0x0a
        /*000e*/ 	.short	(.L_1813 - .L_1812)
	.align		4
.L_1812:
        /*0010*/ 	.word	index@(.nv.constant0._ZN2at6native29vectorized_elementwise_kernelILi8EZZZNS0_61_GLOBAL__N__132982cb_23_ActivationSiluKernel_cu_1520ed90_293611silu_kernelERNS_18TensorIteratorBaseEENKUlvE_clEvENKUlvE_clEvEUldE_St5arrayIPcLm2EEEEviT0_T1_)
        /*0014*/ 	.short	0x0160
        /*0016*/ 	.short	0x0018


	//----- nvinfo : EIATTR_CBANK_PARAM_SIZE
	.align		4
.L_1813:
        /*0018*/ 	.byte	0x03, 0x19
        /*001a*/ 	.short	0x0018


	//----- nvinfo : EIATTR_KPARAM_INFO
	.align		4
        /*001c*/ 	.byte	0x04, 0x17
        /*001e*/ 	.short	(.L_1815 - .L_1814)
.L_1814:
        /*0020*/ 	.word	0x00000000
        /*0024*/ 	.short	0x0002
        /*0026*/ 	.short	0x0008
        /*0028*/ 	.byte	0x00, 0xf0, 0x41, 0x00


	//----- nvinfo : EIATTR_KPARAM_INFO
	.align		4
.L_1815:
        /*002c*/ 	.byte	0x04, 0x17
        /*002e*/ 	.short	(.L_1817 - .L_1816)
.L_1816:
        /*0030*/ 	.word	0x00000000
        /*0034*/ 	.short	0x0001
        /*0036*/ 	.short	0x0004
        /*0038*/ 	.byte	0x00, 0xf0, 0x05, 0x00


	//----- nvinfo : EIATTR_KPARAM_INFO
	.align		4
.L_1817:
        /*003c*/ 	.byte	0x04, 0x17
        /*003e*/ 	.short	(.L_1819 - .L_1818)
.L_1818:
        /*0040*/ 	.word	0x00000000
        /*0044*/ 	.short	0x0000
        /*0046*/ 	.short	0x0000
        /*0048*/ 	.byte	0x00, 0xf0, 0x11, 0x00


	//----- nvinfo : EIATTR_MAXREG_COUNT
	.align		4
.L_1819:
        /*004c*/ 	.byte	0x03, 0x1b
        /*004e*/ 	.short	0x00ff


	//----- nvinfo : EIATTR_MERCURY_ISA_VERSION
	.align		4
        /*0050*/ 	.byte	0x03, 0x5f
        /*0052*/ 	.short	0x0000


	//----- nvinfo : EIATTR_EXIT_INSTR_OFFSETS
	.align		4
        /*0054*/ 	.byte	0x04, 0x1c
        /*0056*/ 	.short	(.L_1821 - .L_1820)


	//   ....[0]....
.L_1820:
        /*0058*/ 	.word	0x00000010


	//----- nvinfo : EIATTR_MAX_THREADS
	.align		4
.L_1821:
        /*005c*/ 	.byte	0x04, 0x05
        /*005e*/ 	.short	(.L_1823 - .L_1822)
.L_1822:
        /*0060*/ 	.word	0x00000080
        /*0064*/ 	.word	0x00000001
        /*0068*/ 	.word	0x00000001
.L_1823:


//--------------------- .nv.callgraph             --------------------------
	.section	.nv.callgraph,"",@"SHT_CUDA_CALLGRAPH"
	.align	4
	.sectionentsize	8
	.align		4
        /*0000*/ 	.word	0x00000000
	.align		4
        /*0004*/ 	.word	0xffffffff
	.align		4
        /*0008*/ 	.word	index@(_ZN2at6native18elementwise_kernelILi128ELi4EZNS0_15gpu_kernel_implIZZZNS0_61_GLOBAL__N__132982cb_23_ActivationSiluKernel_cu_1520ed90_293620silu_backward_kernelERNS_18TensorIteratorBaseEENKUlvE_clEvENKUlvE2_clEvEUlN3c108BFloat16ES9_E_EEvS5_RKT_EUliE_EEviT1_)
	.align		4
        /*000c*/ 	.word	index@(__assertfail)
	.align		4
        /*0010*/ 	.word	index@(_ZN2at6native27unrolled_elementwise_kernelIZZZNS0_61_GLOBAL__N__132982cb_23_ActivationSiluKernel_cu_1520ed90_293620silu_backward_kernelERNS_18TensorIteratorBaseEENKUlvE_clEvENKUlvE2_clEvEUlN3c108BFloat16ES8_E_St5arrayIPcLm3EELi4E23TrivialOffsetCalculatorILi2EjESD_ILi1EjENS0_6memory12LoadWithCastILi2EEENSG_13StoreWithCastILi1EEEEEviT_T0_T2_T3_T4_T5_)
	.align		4
        /*0014*/ 	.word	index@(__assertfail)
	.align		4
        /*0018*/ 	.word	index@(_ZN2at6native18elementwise_kernelILi128ELi4EZNS0_15gpu_kernel_implIZZZNS0_61_GLOBAL__N__132982cb_23_ActivationSiluKernel_cu_1520ed90_293620silu_backward_kernelERNS_18TensorIteratorBaseEENKUlvE_clEvENKUlvE1_clEvEUlN3c104HalfES9_E_EEvS5_RKT_EUliE_EEviT1_)
	.align		4
        /*001c*/ 	.word	index@(__assertfail)
	.align		4
        /*0020*/ 	.word	index@(_ZN2at6native27unrolled_elementwise_kernelIZZZNS0_61_GLOBAL__N__132982cb_23_ActivationSiluKernel_cu_1520ed90_293620silu_backward_kernelERNS_18TensorIteratorBaseEENKUlvE_clEvENKUlvE1_clEvEUlN3c104HalfES8_E_St5arrayIPcLm3EELi4E23TrivialOffsetCalculatorILi2EjESD_ILi1EjENS0_6memory12LoadWithCastILi2EEENSG_13StoreWithCastILi1EEEEEviT_T0_T2_T3_T4_T5_)
	.align		4
        /*0024*/ 	.word	index@(__assertfail)
	.align		4
        /*0028*/ 	.word	index@(_ZN2at6native18elementwise_kernelILi128ELi4EZNS0_15gpu_kernel_implIZZZNS0_61_GLOBAL__N__132982cb_23_ActivationSiluKernel_cu_1520ed90_293620silu_backward_kernelERNS_18TensorIteratorBaseEENKUlvE_clEvENKUlvE0_clEvEUlffE_EEvS5_RKT_EUliE_EEviT1_)
	.align		4
        /*002c*/ 	.word	index@(__assertfail)
	.align		4
        /*0030*/ 	.word	index@(_ZN2at6native27unrolled_elementwise_kernelIZZZNS0_61_GLOBAL__N__132982cb_23_ActivationSiluKernel_cu_1520ed90_293620silu_backward_kernelERNS_18TensorIteratorBaseEENKUlvE_clEvENKUlvE0_clEvEUlffE_St5arrayIPcLm3EELi4E23TrivialOffsetCalculatorILi2EjESB_ILi1EjENS0_6memory12LoadWithCastILi2EEENSE_13StoreWithCastILi1EEEEEviT_T0_T2_T3_T4_T5_)
	.align		4
        /*0034*/ 	.word	index@(__assertfail)
	.align		4
        /*0038*/ 	.word	index@(_ZN2at6native18elementwise_kernelILi128ELi4EZNS0_15gpu_kernel_implIZZZNS0_61_GLOBAL__N__132982cb_23_ActivationSiluKernel_cu_1520ed90_293620silu_backward_kernelERNS_18TensorIteratorBaseEENKUlvE_clEvENKUlvE_clEvEUlddE_EEvS5_RKT_EUliE_EEviT1_)
	.align		4
        /*003c*/ 	.word	index@(__assertfail)
	.align		4
        /*0040*/ 	.word	index@(_ZN2at6native27unrolled_elementwise_kernelIZZZNS0_61_GLOBAL__N__132982cb_23_ActivationSiluKernel_cu_1520ed90_293620silu_backward_kernelERNS_18TensorIteratorBaseEENKUlvE_clEvENKUlvE_clEvEUlddE_St5arrayIPcLm3EELi4E23TrivialOffsetCalculatorILi2EjESB_ILi1EjENS0_6memory12LoadWithCastILi2EEENSE_13StoreWithCastILi1EEEEEviT_T0_T2_T3_T4_T5_)
	.align		4
        /*0044*/ 	.word	index@(__assertfail)
	.align		4
        /*0048*/ 	.word	index@(_ZN2at6native18elementwise_kernelILi128ELi4EZNS0_15gpu_kernel_implIZZZNS0_61_GLOBAL__N__132982cb_23_ActivationSiluKernel_cu_1520ed90_293611silu_kernelERNS_18TensorIteratorBaseEENKUlvE_clEvENKUlvE4_clEvEUlN3c108BFloat16EE_EEvS5_RKT_EUliE_EEviT1_)
	.align		4
        /*004c*/ 	.word	index@(__assertfail)
	.align		4
        /*0050*/ 	.word	index@(_ZN2at6native27unrolled_elementwise_kernelIZZZNS0_61_GLOBAL__N__132982cb_23_ActivationSiluKernel_cu_1520ed90_293611silu_kernelERNS_18TensorIteratorBaseEENKUlvE_clEvENKUlvE4_clEvEUlN3c108BFloat16EE_St5arrayIPcLm2EELi4E23TrivialOffsetCalculatorILi1EjESE_NS0_6memory12LoadWithCastILi1EEENSF_13StoreWithCastILi1EEEEEviT_T0_T2_T3_T4_T5_)
	.align		4
        /*0054*/ 	.word	index@(__assertfail)
	.align		4
        /*0058*/ 	.word	index@(_ZN2at6native18elementwise_kernelILi128ELi4EZNS0_15gpu_kernel_implIZZZNS0_61_GLOBAL__N__132982cb_23_ActivationSiluKernel_cu_1520ed90_293611silu_kernelERNS_18TensorIteratorBaseEENKUlvE_clEvENKUlvE3_clEvEUlN3c104HalfEE_EEvS5_RKT_EUliE_EEviT1_)
	.align		4
        /*005c*/ 	.word	index@(__assertfail)
	.align		4
        /*0060*/ 	.word	index@(_ZN2at6native27unrolled_elementwise_kernelIZZZNS0_61_GLOBAL__N__132982cb_23_ActivationSiluKernel_cu_1520ed90_293611silu_kernelERNS_18TensorIteratorBaseEENKUlvE_clEvENKUlvE3_clEvEUlN3c104HalfEE_St5arrayIPcLm2EELi4E23TrivialOffsetCalculatorILi1EjESE_NS0_6memory12LoadWithCastILi1EEENSF_13StoreWithCastILi1EEEEEviT_T0_T2_T3_T4_T5_)
	.align		4
        /*0064*/ 	.word	index@(__assertfail)
	.align		4
        /*0068*/ 	.word	index@(_ZN2at6native18elementwise_kernelILi128ELi4EZNS0_15gpu_kernel_implIZZZNS0_61_GLOBAL__N__132982cb_23_ActivationSiluKernel_cu_1520ed90_293611silu_kernelERNS_18TensorIteratorBaseEENKUlvE_clEvENKUlvE2_clEvEUlN3c107complexIfEEE_EEvS5_RKT_EUliE_EEviT1_)
	.align		4
        /*006c*/ 	.word	index@(__assertfail)
	.align		4
        /*0070*/ 	.word	index@(_ZN2at6native27unrolled_elementwise_kernelIZZZNS0_61_GLOBAL__N__132982cb_23_ActivationSiluKernel_cu_1520ed90_293611silu_kernelERNS_18TensorIteratorBaseEENKUlvE_clEvENKUlvE2_clEvEUlN3c107complexIfEEE_St5arrayIPcLm2EELi4E23TrivialOffsetCalculatorILi1EjESF_NS0_6memory12LoadWithCastILi1EEENSG_13StoreWithCastILi1EEEEEviT_T0_T2_T3_T4_T5_)
	.align		4
        /*0074*/ 	.word	index@(__assertfail)
	.align		4
        /*0078*/ 	.word	index@(_ZN2at6native18elementwise_kernelILi128ELi4EZNS0_15gpu_kernel_implIZZZNS0_61_GLOBAL__N__132982cb_23_ActivationSiluKernel_cu_1520ed90_293611silu_kernelERNS_18TensorIteratorBaseEENKUlvE_clEvENKUlvE1_clEvEUlN3c107complexIdEEE_EEvS5_RKT_EUliE_EEviT1_)
	.align		4
        /*007c*/ 	.word	index@(__assertfail)
	.align		4
        /*0080*/ 	.word	index@(_ZN2at6native27unrolled_elementwise_kernelIZZZNS0_61_GLOBAL__N__132982cb_23_ActivationSiluKernel_cu_1520ed90_293611silu_kernelERNS_18TensorIteratorBaseEENKUlvE_clEvENKUlvE1_clEvEUlN3c107complexIdEEE_St5arrayIPcLm2EELi4E23TrivialOffsetCalculatorILi1EjESF_NS0_6memory12LoadWithCastILi1EEENSG_13StoreWithCastILi1EEEEEviT_T0_T2_T3_T4_T5_)
	.align		4
        /*0084*/ 	.word	index@(__assertfail)
	.align		4
        /*0088*/ 	.word	index@(_ZN2at6native18elementwise_kernelILi128ELi4EZNS0_15gpu_kernel_implIZZZNS0_61_GLOBAL__N__132982cb_23_ActivationSiluKernel_cu_1520ed90_293611silu_kernelERNS_18TensorIteratorBaseEENKUlvE_clEvENKUlvE0_clEvEUlfE_EEvS5_RKT_EUliE_EEviT1_)
	.align		4
        /*008c*/ 	.word	index@(__assertfail)
	.align		4
        /*0090*/ 	.word	index@(_ZN2at6native27unrolled_elementwise_kernelIZZZNS0_61_GLOBAL__N__132982cb_23_ActivationSiluKernel_cu_1520ed90_293611silu_kernelERNS_18TensorIteratorBaseEENKUlvE_clEvENKUlvE0_clEvEUlfE_St5arrayIPcLm2EELi4E23TrivialOffsetCalculatorILi1EjESC_NS0_6memory12LoadWithCastILi1EEENSD_13StoreWithCastILi1EEEEEviT_T0_T2_T3_T4_T5_)
	.align		4
        /*0094*/ 	.word	index@(__assertfail)
	.align		4
        /*0098*/ 	.word	index@(_ZN2at6native18elementwise_kernelILi128ELi4EZNS0_15gpu_kernel_implIZZZNS0_61_GLOBAL__N__132982cb_23_ActivationSiluKernel_cu_1520ed90_293611silu_kernelERNS_18TensorIteratorBaseEENKUlvE_clEvENKUlvE_clEvEUldE_EEvS5_RKT_EUliE_EEviT1_)
	.align		4
        /*009c*/ 	.word	index@(__assertfail)
	.align		4
        /*00a0*/ 	.word	index@(_ZN2at6native27unrolled_elementwise_kernelIZZZNS0_61_GLOBAL__N__132982cb_23_ActivationSiluKernel_cu_1520ed90_293611silu_kernelERNS_18TensorIteratorBaseEENKUlvE_clEvENKUlvE_clEvEUldE_St5arrayIPcLm2EELi4E23TrivialOffsetCalculatorILi1EjESC_NS0_6memory12LoadWithCastILi1EEENSD_13StoreWithCastILi1EEEEEviT_T0_T2_T3_T4_T5_)
	.align		4
        /*00a4*/ 	.word	index@(__assertfail)
	.align		4
        /*00a8*/ 	.word	0x00000000
	.align		4
        /*00ac*/ 	.word	0xfffffffe
	.align		4
        /*00b0*/ 	.word	0x00000000
	.align		4
        /*00b4*/ 	.word	0xfffffffd
	.align		4
        /*00b8*/ 	.word	0x00000000
	.align		4
        /*00bc*/ 	.word	0xfffffffc


//--------------------- .nv.rel.action            --------------------------
	.section	.nv.rel.action,"",@"SHT_CUDA_RELOCINFO"
	.align	8
	.sectionentsize	8
        /*0000*/ 	.byte	0x73, 0x00, 0x00, 0x00, 0x00, 0x00, 0x00, 0x00, 0x00, 0x00, 0x00, 0x11, 0x25, 0x00, 0x05, 0x36


//--------------------- .nv.constant4             --------------------------
	.section	.nv.constant4,"a",@progbits
	.align	8
	.align		8
.nv.constant4:
        /*0000*/ 	.dword	__assertfail
	.align		8
        /*0008*/ 	.dword	__unnamed_1
	.align		8
        /*0010*/ 	.dword	__unnamed_2
	.align		8
        /*0018*/ 	.dword	__unnamed_3
	.align		8
        /*0020*/ 	.dword	__unnamed_4
	.align		8
        /*0028*/ 	.dword	__unnamed_5
	.align		8
        /*0030*/ 	.dword	__unnamed_6
	.align		8
        /*0038*/ 	.dword	__unnamed_7
	.align		8
        /*0040*/ 	.dword	__unnamed_8
	.align		8
        /*0048*/ 	.dword	__unnamed_9
	.align		8
        /*0050*/ 	.dword	__unnamed_10
	.align		8
        /*0058*/ 	.dword	__unnamed_11
	.align		8
        /*0060*/ 	.dword	__unnamed_12
	.align		8
        /*0068*/ 	.dword	_ZN59_INTERNAL_132982cb_23_ActivationSiluKernel_cu_1520ed90_29364cuda3std3__461_GLOBAL__N__132982cb_23_ActivationSiluKernel_cu_1520ed90_29366ignoreE
	.align		8
        /*0070*/ 	.dword	_ZN59_INTERNAL_132982cb_23_ActivationSiluKernel_cu_1520ed90_29364cuda3std3__45__cpo5beginE
	.align		8
        /*0078*/ 	.dword	_ZN59_INTERNAL_132982cb_23_ActivationSiluKernel_cu_1520ed90_29364cuda3std3__45__cpo3endE
	.align		8
        /*0080*/ 	.dword	_ZN59_INTERNAL_132982cb_23_ActivationSiluKernel_cu_1520ed90_29364cuda3std3__45__cpo6cbeginE
	.align		8
        /*0088*/ 	.dword	_ZN59_INTERNAL_132982cb_23_ActivationSiluKernel_cu_1520ed90_29364cuda3std3__45__cpo4cendE
	.align		8
        /*0090*/ 	.dword	_ZN59_INTERNAL_132982cb_23_ActivationSiluKernel_cu_1520ed90_29364cuda3std3__45__cpo6rbeginE
	.align		8
        /*0098*/ 	.dword	_ZN59_INTERNAL_132982cb_23_ActivationSiluKernel_cu_1520ed90_29364cuda3std3__45__cpo4rendE
	.align		8
        /*00a0*/ 	.dword	_ZN59_INTERNAL_132982cb_23_ActivationSiluKernel_cu_1520ed90_29364cuda3std3__45__cpo7crbeginE
	.align		8
        /*00a8*/ 	.dword	_ZN59_INTERNAL_132982cb_23_ActivationSiluKernel_cu_1520ed90_29364cuda3std3__45__cpo5crendE
	.align		8
        /*00b0*/ 	.dword	_ZN59_INTERNAL_132982cb_23_ActivationSiluKernel_cu_1520ed90_29364cuda3std3__419piecewise_constructE
	.align		8
        /*00b8*/ 	.dword	_ZN59_INTERNAL_132982cb_23_ActivationSiluKernel_cu_1520ed90_29364cuda3std3__48in_placeE
	.align		8
        /*00c0*/ 	.dword	_ZN59_INTERNAL_132982cb_23_ActivationSiluKernel_cu_1520ed90_29364cuda3std3__420unreachable_sentinelE
	.align		8
        /*00c8*/ 	.dword	_ZN59_INTERNAL_132982cb_23_ActivationSiluKernel_cu_1520ed90_29364cuda3std6ranges3__45__cpo4swapE
	.align		8
        /*00d0*/ 	.dword	_ZN59_INTERNAL_132982cb_23_ActivationSiluKernel_cu_1520ed90_29364cuda3std6ranges3__45__cpo9iter_moveE
	.align		8
        /*00d8*/ 	.dword	_ZN59_INTERNAL_132982cb_23_ActivationSiluKernel_cu_1520ed90_29364cuda3std6ranges3__45__cpo5beginE
	.align		8
        /*00e0*/ 	.dword	_ZN59_INTERNAL_132982cb_23_ActivationSiluKernel_cu_1520ed90_29364cuda3std6ranges3__45__cpo3endE
	.align		8
        /*00e8*/ 	.dword	_ZN59_INTERNAL_132982cb_23_ActivationSiluKernel_cu_1520ed90_29364cuda3std6ranges3__45__cpo6cbeginE
	.align		8
        /*00f0*/ 	.dword	_ZN59_INTERNAL_132982cb_23_ActivationSiluKernel_cu_1520ed90_29364cuda3std6ranges3__45__cpo4cendE
	.align		8
        /*00f8*/ 	.dword	_ZN59_INTERNAL_132982cb_23_ActivationSiluKernel_cu_1520ed90_29364cuda3std6ranges3__45__cpo7advanceE
	.align		8
        /*0100*/ 	.dword	_ZN59_INTERNAL_132982cb_23_ActivationSiluKernel_cu_1520ed90_29364cuda3std6ranges3__45__cpo9iter_swapE
	.align		8
        /*0108*/ 	.dword	_ZN59_INTERNAL_132982cb_23_ActivationSiluKernel_cu_1520ed90_29364cuda3std6ranges3__45__cpo4nextE
	.align		8
        /*0110*/ 	.dword	_ZN59_INTERNAL_132982cb_23_ActivationSiluKernel_cu_1520ed90_29364cuda3std6ranges3__45__cpo4prevE
	.align		8
        /*0118*/ 	.dword	_ZN59_INTERNAL_132982cb_23_ActivationSiluKernel_cu_1520ed90_29364cuda3std6ranges3__45__cpo4dataE
	.align		8
        /*0120*/ 	.dword	_ZN59_INTERNAL_132982cb_23_ActivationSiluKernel_cu_1520ed90_29364cuda3std6ranges3__45__cpo5cdataE
	.align		8
        /*0128*/ 	.dword	_ZN59_INTERNAL_132982cb_23_ActivationSiluKernel_cu_1520ed90_29364cuda3std6ranges3__45__cpo4sizeE
	.align		8
        /*0130*/ 	.dword	_ZN59_INTERNAL_132982cb_23_ActivationSiluKernel_cu_1520ed90_29364cuda3std6ranges3__45__cpo5ssizeE
	.align		8
        /*0138*/ 	.dword	_ZN59_INTERNAL_132982cb_23_ActivationSiluKernel_cu_1520ed90_29364cuda3std6ranges3__45__cpo8distanceE
	.align		8
        /*0140*/ 	.dword	_ZN59_INTERNAL_132982cb_23_ActivationSiluKernel_cu_1520ed90_29366thrust23THRUST_300001_SM_800_NS6system6detail10sequential3seqE
	.align		8
        /*0148*/ 	.dword	$str$6
	.align		8
        /*0150*/ 	.dword	$str$7
	.align		8
        /*0158*/ 	.dword	__cudart_sin_cos_coeffs
	.align		8
        /*0160*/ 	.dword	__cudart_i2opi_d


//--------------------- .nv.constant2._ZN2at6native18elementwise_kernelILi128ELi4EZNS0_15gpu_kernel_implIZZZNS0_61_GLOBAL__N__132982cb_23_ActivationSiluKernel_cu_1520ed90_293620silu_backward_kernelERNS_18TensorIteratorBaseEENKUlvE_clEvENKUlvE2_clEvEUlN3c108BFloat16ES9_E_EEvS5_RKT_EUliE_EEviT1_ --------------------------
	.section	.nv.constant2._ZN2at6native18elementwise_kernelILi128ELi4EZNS0_15gpu_kernel_implIZZZNS0_61_GLOBAL__N__132982cb_23_ActivationSiluKernel_cu_1520ed90_293620silu_backward_kernelERNS_18TensorIteratorBaseEENKUlvE_clEvENKUlvE2_clEvEUlN3c108BFloat16ES9_E_EEvS5_RKT_EUliE_EEviT1_,"a",@progbits
	.sectionflags	@""
	.align	4
.nv.constant2._ZN2at6native18elementwise_kernelILi128ELi4EZNS0_15gpu_kernel_implIZZZNS0_61_GLOBAL__N__132982cb_23_ActivationSiluKernel_cu_1520ed90_293620silu_backward_kernelERNS_18TensorIteratorBaseEENKUlvE_clEvENKUlvE2_clEvEUlN3c108BFloat16ES9_E_EEvS5_RKT_EUliE_EEviT1_:
        /*0000*/ 	.byte	0x00, 0x00, 0x00, 0xf0, 0xff, 0xff, 0x0f, 0x38


//--------------------- .nv.constant0._ZN2at6native18elementwise_kernelILi128ELi4EZNS0_15gpu_kernel_implIZZZNS0_61_GLOBAL__N__132982cb_23_ActivationSiluKernel_cu_1520ed90_293620silu_backward_kernelERNS_18TensorIteratorBaseEENKUlvE_clEvENKUlvE2_clEvEUlN3c108BFloat16ES9_E_EEvS5_RKT_EUliE_EEviT1_ --------------------------
	.section	.nv.constant0._ZN2at6native18elementwise_kernelILi128ELi4EZNS0_15gpu_kernel_implIZZZNS0_61_GLOBAL__N__132982cb_23_ActivationSiluKernel_cu_1520ed90_293620silu_backward_kernelERNS_18TensorIteratorBaseEENKUlvE_clEvENKUlvE2_clEvEUlN3c108BFloat16ES9_E_EEvS5_RKT_EUliE_EEviT1_,"a",@progbits
	.sectionflags	@""
	.align	4
.nv.constant0._ZN2at6native18elementwise_kernelILi128ELi4EZNS0_15gpu_kernel_implIZZZNS0_61_GLOBAL__N__132982cb_23_ActivationSiluKernel_cu_1520ed90_293620silu_backward_kernelERNS_18TensorIteratorBaseEENKUlvE_clEvENKUlvE2_clEvEUlN3c108BFloat16ES9_E_EEvS5_RKT_EUliE_EEviT1_:
	.zero		1008


//--------------------- .nv.constant2._ZN2at6native27unrolled_elementwise_kernelIZZZNS0_61_GLOBAL__N__132982cb_23_ActivationSiluKernel_cu_1520ed90_293620silu_backward_kernelERNS_18TensorIteratorBaseEENKUlvE_clEvENKUlvE2_clEvEUlN3c108BFloat16ES8_E_St5arrayIPcLm3EELi4E23TrivialOffsetCalculatorILi2EjESD_ILi1EjENS0_6memory12LoadWithCastILi2EEENSG_13StoreWithCastILi1EEEEEviT_T0_T2_T3_T4_T5_ --------------------------
	.section	.nv.constant2._ZN2at6native27unrolled_elementwise_kernelIZZZNS0_61_GLOBAL__N__132982cb_23_ActivationSiluKernel_cu_1520ed90_293620silu_backward_kernelERNS_18TensorIteratorBaseEENKUlvE_clEvENKUlvE2_clEvEUlN3c108BFloat16ES8_E_St5arrayIPcLm3EELi4E23TrivialOffsetCalculatorILi2EjESD_ILi1EjENS0_6memory12LoadWithCastILi2EEENSG_13StoreWithCastILi1EEEEEviT_T0_T2_T3_T4_T5_,"a",@progbits
	.sectionflags	@""
	.align	4
.nv.constant2._ZN2at6native27unrolled_elementwise_kernelIZZZNS0_61_GLOBAL__N__132982cb_23_ActivationSiluKernel_cu_1520ed90_293620silu_backward_kernelERNS_18TensorIteratorBaseEENKUlvE_clEvENKUlvE2_clEvEUlN3c108BFloat16ES8_E_St5arrayIPcLm3EELi4E23TrivialOffsetCalculatorILi2EjESD_ILi1EjENS0_6memory12LoadWithCastILi2EEENSG_13StoreWithCastILi1EEEEEviT_T0_T2_T3_T4_T5_:
        /*0000*/ 	.byte	0x00, 0x00, 0x00, 0xf0, 0xff, 0xff, 0x0f, 0x38


//--------------------- .nv.constant0._ZN2at6native27unrolled_elementwise_kernelIZZZNS0_61_GLOBAL__N__132982cb_23_ActivationSiluKernel_cu_1520ed90_293620silu_backward_kernelERNS_18TensorIteratorBaseEENKUlvE_clEvENKUlvE2_clEvEUlN3c108BFloat16ES8_E_St5arrayIPcLm3EELi4E23TrivialOffsetCalculatorILi2EjESD_ILi1EjENS0_6memory12LoadWithCastILi2EEENSG_13StoreWithCastILi1EEEEEviT_T0_T2_T3_T4_T5_ --------------------------
	.section	.nv.constant0._ZN2at6native27unrolled_elementwise_kernelIZZZNS0_61_GLOBAL__N__132982cb_23_ActivationSiluKernel_cu_1520ed90_293620silu_backward_kernelERNS_18TensorIteratorBaseEENKUlvE_clEvENKUlvE2_clEvEUlN3c108BFloat16ES8_E_St5arrayIPcLm3EELi4E23TrivialOffsetCalculatorILi2EjESD_ILi1EjENS0_6memory12LoadWithCastILi2EEENSG_13StoreWithCastILi1EEEEEviT_T0_T2_T3_T4_T5_,"a",@progbits
	.sectionflags	@""
	.align	4
.nv.constant0._ZN2at6native27unrolled_elementwise_kernelIZZZNS0_61_GLOBAL__N__132982cb_23_ActivationSiluKernel_cu_1520ed90_293620silu_backward_kernelERNS_18TensorIteratorBaseEENKUlvE_clEvENKUlvE2_clEvEUlN3c108BFloat16ES8_E_St5arrayIPcLm3EELi4E23TrivialOffsetCalculatorILi2EjESD_ILi1EjENS0_6memory12LoadWithCastILi2EEENSG_13StoreWithCastILi1EEEEEviT_T0_T2_T3_T4_T5_:
	.zero		408


//--------------------- .nv.constant0._ZN2at6native18elementwise_kernelILi128ELi4EZNS0_22gpu_kernel_impl_nocastIZZZNS0_61_GLOBAL__N__132982cb_23_ActivationSiluKernel_cu_1520ed90_293620silu_backward_kernelERNS_18TensorIteratorBaseEENKUlvE_clEvENKUlvE2_clEvEUlN3c108BFloat16ES9_E_EEvS5_RKT_EUliE_EEviT1_ --------------------------
	.section	.nv.constant0._ZN2at6native18elementwise_kernelILi128ELi4EZNS0_22gpu_kernel_impl_nocastIZZZNS0_61_GLOBAL__N__132982cb_23_ActivationSiluKernel_cu_1520ed90_293620silu_backward_kernelERNS_18TensorIteratorBaseEENKUlvE_clEvENKUlvE2_clEvEUlN3c108BFloat16ES9_E_EEvS5_RKT_EUliE_EEviT1_,"a",@progbits
	.sectionflags	@""
	.align	4
.nv.constant0._ZN2at6native18elementwise_kernelILi128ELi4EZNS0_22gpu_kernel_impl_nocastIZZZNS0_61_GLOBAL__N__132982cb_23_ActivationSiluKernel_cu_1520ed90_293620silu_backward_kernelERNS_18TensorIteratorBaseEENKUlvE_clEvENKUlvE2_clEvEUlN3c108BFloat16ES9_E_EEvS5_RKT_EUliE_EEviT1_:
	.zero		1008


//--------------------- .nv.constant0._ZN2at6native27unrolled_elementwise_kernelIZZZNS0_61_GLOBAL__N__132982cb_23_ActivationSiluKernel_cu_1520ed90_293620silu_backward_kernelERNS_18TensorIteratorBaseEENKUlvE_clEvENKUlvE2_clEvEUlN3c108BFloat16ES8_E_St5arrayIPcLm3EELi4E23TrivialOffsetCalculatorILi2EjESD_ILi1EjENS0_6memory15LoadWithoutCastENSG_16StoreWithoutCastEEEviT_T0_T2_T3_T4_T5_ --------------------------
	.section	.nv.constant0._ZN2at6native27unrolled_elementwise_kernelIZZZNS0_61_GLOBAL__N__132982cb_23_ActivationSiluKernel_cu_1520ed90_293620silu_backward_kernelERNS_18TensorIteratorBaseEENKUlvE_clEvENKUlvE2_clEvEUlN3c108BFloat16ES8_E_St5arrayIPcLm3EELi4E23TrivialOffsetCalculatorILi2EjESD_ILi1EjENS0_6memory15LoadWithoutCastENSG_16StoreWithoutCastEEEviT_T0_T2_T3_T4_T5_,"a",@progbits
	.sectionflags	@""
	.align	4
.nv.constant0._ZN2at6native27unrolled_elementwise_kernelIZZZNS0_61_GLOBAL__N__132982cb_23_ActivationSiluKernel_cu_1520ed90_293620silu_backward_kernelERNS_18TensorIteratorBaseEENKUlvE_clEvENKUlvE2_clEvEUlN3c108BFloat16ES8_E_St5arrayIPcLm3EELi4E23TrivialOffsetCalculatorILi2EjESD_ILi1EjENS0_6memory15LoadWithoutCastENSG_16StoreWithoutCastEEEviT_T0_T2_T3_T4_T5_:
	.zero		388


//--------------------- .nv.constant0._ZN2at6native29vectorized_elementwise_kernelILi2EZZZNS0_61_GLOBAL__N__132982cb_23_ActivationSiluKernel_cu_1520ed90_293620silu_backward_kernelERNS_18TensorIteratorBaseEENKUlvE_clEvENKUlvE2_clEvEUlN3c108BFloat16ES8_E_St5arrayIPcLm3EEEEviT0_T1_ --------------------------
	.section	.nv.constant0._ZN2at6native29vectorized_elementwise_kernelILi2EZZZNS0_61_GLOBAL__N__132982cb_23_ActivationSiluKernel_cu_1520ed90_293620silu_backward_kernelERNS_18TensorIteratorBaseEENKUlvE_clEvENKUlvE2_clEvEUlN3c108BFloat16ES8_E_St5arrayIPcLm3EEEEviT0_T1_,"a",@progbits
	.sectionflags	@""
	.align	4
.nv.constant0._ZN2at6native29vectorized_elementwise_kernelILi2EZZZNS0_61_GLOBAL__N__132982cb_23_ActivationSiluKernel_cu_1520ed90_293620silu_backward_kernelERNS_18TensorIteratorBaseEENKUlvE_clEvENKUlvE2_clEvEUlN3c108BFloat16ES8_E_St5arrayIPcLm3EEEEviT0_T1_:
	.zero		384


//--------------------- .nv.constant0._ZN2at6native29vectorized_elementwise_kernelILi4EZZZNS0_61_GLOBAL__N__132982cb_23_ActivationSiluKernel_cu_1520ed90_293620silu_backward_kernelERNS_18TensorIteratorBaseEENKUlvE_clEvENKUlvE2_clEvEUlN3c108BFloat16ES8_E_St5arrayIPcLm3EEEEviT0_T1_ --------------------------
	.section	.nv.constant0._ZN2at6native29vectorized_elementwise_kernelILi4EZZZNS0_61_GLOBAL__N__132982cb_23_ActivationSiluKernel_cu_1520ed90_293620silu_backward_kernelERNS_18TensorIteratorBaseEENKUlvE_clEvENKUlvE2_clEvEUlN3c108BFloat16ES8_E_St5arrayIPcLm3EEEEviT0_T1_,"a",@progbits
	.sectionflags	@""
	.align	4
.nv.constant0._ZN2at6native29vectorized_elementwise_kernelILi4EZZZNS0_61_GLOBAL__N__132982cb_23_ActivationSiluKernel_cu_1520ed90_293620silu_backward_kernelERNS_18TensorIteratorBaseEENKUlvE_clEvENKUlvE2_clEvEUlN3c108BFloat16ES8_E_St5arrayIPcLm3EEEEviT0_T1_:
	.zero		384


//--------------------- .nv.constant0._ZN2at6native29vectorized_elementwise_kernelILi8EZZZNS0_61_GLOBAL__N__132982cb_23_ActivationSiluKernel_cu_1520ed90_293620silu_backward_kernelERNS_18TensorIteratorBaseEENKUlvE_clEvENKUlvE2_clEvEUlN3c108BFloat16ES8_E_St5arrayIPcLm3EEEEviT0_T1_ --------------------------
	.section	.nv.constant0._ZN2at6native29vectorized_elementwise_kernelILi8EZZZNS0_61_GLOBAL__N__132982cb_23_ActivationSiluKernel_cu_1520ed90_293620silu_backward_kernelERNS_18TensorIteratorBaseEENKUlvE_clEvENKUlvE2_clEvEUlN3c108BFloat16ES8_E_St5arrayIPcLm3EEEEviT0_T1_,"a",@progbits
	.sectionflags	@""
	.align	4
.nv.constant0._ZN2at6native29vectorized_elementwise_kernelILi8EZZZNS0_61_GLOBAL__N__132982cb_23_ActivationSiluKernel_cu_1520ed90_293620silu_backward_kernelERNS_18TensorIteratorBaseEENKUlvE_clEvENKUlvE2_clEvEUlN3c108BFloat16ES8_E_St5arrayIPcLm3EEEEviT0_T1_:
	.zero		384


//--------------------- .nv.constant2._ZN2at6native18elementwise_kernelILi128ELi4EZNS0_15gpu_kernel_implIZZZNS0_61_GLOBAL__N__132982cb_23_ActivationSiluKernel_cu_1520ed90_293620silu_backward_kernelERNS_18TensorIteratorBaseEENKUlvE_clEvENKUlvE1_clEvEUlN3c104HalfES9_E_EEvS5_RKT_EUliE_EEviT1_ --------------------------
	.section	.nv.constant2._ZN2at6native18elementwise_kernelILi128ELi4EZNS0_15gpu_kernel_implIZZZNS0_61_GLOBAL__N__132982cb_23_ActivationSiluKernel_cu_1520ed90_293620silu_backward_kernelERNS_18TensorIteratorBaseEENKUlvE_clEvENKUlvE1_clEvEUlN3c104HalfES9_E_EEvS5_RKT_EUliE_EEviT1_,"a",@progbits
	.sectionflags	@""
	.align	4
.nv.constant2._ZN2at6native18elementwise_kernelILi128ELi4EZNS0_15gpu_kernel_implIZZZNS0_61_GLOBAL__N__132982cb_23_ActivationSiluKernel_cu_1520ed90_293620silu_backward_kernelERNS_18TensorIteratorBaseEENKUlvE_clEvENKUlvE1_clEvEUlN3c104HalfES9_E_EEvS5_RKT_EUliE_EEviT1_:
        /*0000*/ 	.byte	0x00, 0x00, 0x00, 0xf0, 0xff, 0xff, 0x0f, 0x38


//--------------------- .nv.constant0._ZN2at6native18elementwise_kernelILi128ELi4EZNS0_15gpu_kernel_implIZZZNS0_61_GLOBAL__N__132982cb_23_ActivationSiluKernel_cu_1520ed90_293620silu_backward_kernelERNS_18TensorIteratorBaseEENKUlvE_clEvENKUlvE1_clEvEUlN3c104HalfES9_E_EEvS5_RKT_EUliE_EEviT1_ --------------------------
	.section	.nv.constant0._ZN2at6native18elementwise_kernelILi128ELi4EZNS0_15gpu_kernel_implIZZZNS0_61_GLOBAL__N__132982cb_23_ActivationSiluKernel_cu_1520ed90_293620silu_backward_kernelERNS_18TensorIteratorBaseEENKUlvE_clEvENKUlvE1_clEvEUlN3c104HalfES9_E_EEvS5_RKT_EUliE_EEviT1_,"a",@progbits
	.sectionflags	@""
	.align	4
.nv.constant0._ZN2at6native18elementwise_kernelILi128ELi4EZNS0_15gpu_kernel_implIZZZNS0_61_GLOBAL__N__132982cb_23_ActivationSiluKernel_cu_1520ed90_293620silu_backward_kernelERNS_18TensorIteratorBaseEENKUlvE_clEvENKUlvE1_clEvEUlN3c104HalfES9_E_EEvS5_RKT_EUliE_EEviT1_:
	.zero		1008


//--------------------- .nv.constant2._ZN2at6native27unrolled_elementwise_kernelIZZZNS0_61_GLOBAL__N__132982cb_23_ActivationSiluKernel_cu_1520ed90_293620silu_backward_kernelERNS_18TensorIteratorBaseEENKUlvE_clEvENKUlvE1_clEvEUlN3c104HalfES8_E_St5arrayIPcLm3EELi4E23TrivialOffsetCalculatorILi2EjESD_ILi1EjENS0_6memory12LoadWithCastILi2EEENSG_13StoreWithCastILi1EEEEEviT_T0_T2_T3_T4_T5_ --------------------------
	.section	.nv.constant2._ZN2at6native27unrolled_elementwise_kernelIZZZNS0_61_GLOBAL__N__132982cb_23_ActivationSiluKernel_cu_1520ed90_293620silu_backward_kernelERNS_18TensorIteratorBaseEENKUlvE_clEvENKUlvE1_clEvEUlN3c104HalfES8_E_St5arrayIPcLm3EELi4E23TrivialOffsetCalculatorILi2EjESD_ILi1EjENS0_6memory12LoadWithCastILi2EEENSG_13StoreWithCastILi1EEEEEviT_T0_T2_T3_T4_T5_,"a",@progbits
	.sectionflags	@""
	.align	4
.nv.constant2._ZN2at6native27unrolled_elementwise_kernelIZZZNS0_61_GLOBAL__N__132982cb_23_ActivationSiluKernel_cu_1520ed90_293620silu_backward_kernelERNS_18TensorIteratorBaseEENKUlvE_clEvENKUlvE1_clEvEUlN3c104HalfES8_E_St5arrayIPcLm3EELi4E23TrivialOffsetCalculatorILi2EjESD_ILi1EjENS0_6memory12LoadWithCastILi2EEENSG_13StoreWithCastILi1EEEEEviT_T0_T2_T3_T4_T5_:
        /*0000*/ 	.byte	0x00, 0x00, 0x00, 0xf0, 0xff, 0xff, 0x0f, 0x38


//--------------------- .nv.constant0._ZN2at6native27unrolled_elementwise_kernelIZZZNS0_61_GLOBAL__N__132982cb_23_ActivationSiluKernel_cu_1520ed90_293620silu_backward_kernelERNS_18TensorIteratorBaseEENKUlvE_clEvENKUlvE1_clEvEUlN3c104HalfES8_E_St5arrayIPcLm3EELi4E23TrivialOffsetCalculatorILi2EjESD_ILi1EjENS0_6memory12LoadWithCastILi2EEENSG_13StoreWithCastILi1EEEEEviT_T0_T2_T3_T4_T5_ --------------------------
	.section	.nv.constant0._ZN2at6native27unrolled_elementwise_kernelIZZZNS0_61_GLOBAL__N__132982cb_23_ActivationSiluKernel_cu_1520ed90_293620silu_backward_kernelERNS_18TensorIteratorBaseEENKUlvE_clEvENKUlvE1_clEvEUlN3c104HalfES8_E_St5arrayIPcLm3EELi4E23TrivialOffsetCalculatorILi2EjESD_ILi1EjENS0_6memory12LoadWithCastILi2EEENSG_13StoreWithCastILi1EEEEEviT_T0_T2_T3_T4_T5_,"a",@progbits
	.sectionflags	@""
	.align	4
.nv.constant0._ZN2at6native27unrolled_elementwise_kernelIZZZNS0_61_GLOBAL__N__132982cb_23_ActivationSiluKernel_cu_1520ed90_293620silu_backward_kernelERNS_18TensorIteratorBaseEENKUlvE_clEvENKUlvE1_clEvEUlN3c104HalfES8_E_St5arrayIPcLm3EELi4E23TrivialOffsetCalculatorILi2EjESD_ILi1EjENS0_6memory12LoadWithCastILi2EEENSG_13StoreWithCastILi1EEEEEviT_T0_T2_T3_T4_T5_:
	.zero		408


//--------------------- .nv.constant0._ZN2at6native18elementwise_kernelILi128ELi4EZNS0_22gpu_kernel_impl_nocastIZZZNS0_61_GLOBAL__N__132982cb_23_ActivationSiluKernel_cu_1520ed90_293620silu_backward_kernelERNS_18TensorIteratorBaseEENKUlvE_clEvENKUlvE1_clEvEUlN3c104HalfES9_E_EEvS5_RKT_EUliE_EEviT1_ --------------------------
	.section	.nv.constant0._ZN2at6native18elementwise_kernelILi128ELi4EZNS0_22gpu_kernel_impl_nocastIZZZNS0_61_GLOBAL__N__132982cb_23_ActivationSiluKernel_cu_1520ed90_293620silu_backward_kernelERNS_18TensorIteratorBaseEENKUlvE_clEvENKUlvE1_clEvEUlN3c104HalfES9_E_EEvS5_RKT_EUliE_EEviT1_,"a",@progbits
	.sectionflags	@""
	.align	4
.nv.constant0._ZN2at6native18elementwise_kernelILi128ELi4EZNS0_22gpu_kernel_impl_nocastIZZZNS0_61_GLOBAL__N__132982cb_23_ActivationSiluKernel_cu_1520ed90_293620silu_backward_kernelERNS_18TensorIteratorBaseEENKUlvE_clEvENKUlvE1_clEvEUlN3c104HalfES9_E_EEvS5_RKT_EUliE_EEviT1_:
	.zero		1008


//--------------------- .nv.constant0._ZN2at6native27unrolled_elementwise_kernelIZZZNS0_61_GLOBAL__N__132982cb_23_ActivationSiluKernel_cu_1520ed90_293620silu_backward_kernelERNS_18TensorIteratorBaseEENKUlvE_clEvENKUlvE1_clEvEUlN3c104HalfES8_E_St5arrayIPcLm3EELi4E23TrivialOffsetCalculatorILi2EjESD_ILi1EjENS0_6memory15LoadWithoutCastENSG_16StoreWithoutCastEEEviT_T0_T2_T3_T4_T5_ --------------------------
	.section	.nv.constant0._ZN2at6native27unrolled_elementwise_kernelIZZZNS0_61_GLOBAL__N__132982cb_23_ActivationSiluKernel_cu_1520ed90_293620silu_backward_kernelERNS_18TensorIteratorBaseEENKUlvE_clEvENKUlvE1_clEvEUlN3c104HalfES8_E_St5arrayIPcLm3EELi4E23TrivialOffsetCalculatorILi2EjESD_ILi1EjENS0_6memory15LoadWithoutCastENSG_16StoreWithoutCastEEEviT_T0_T2_T3_T4_T5_,"a",@progbits
	.sectionflags	@""
	.align	4
.nv.constant0._ZN2at6native27unrolled_elementwise_kernelIZZZNS0_61_GLOBAL__N__132982cb_23_ActivationSiluKernel_cu_1520ed90_293620silu_backward_kernelERNS_18TensorIteratorBaseEENKUlvE_clEvENKUlvE1_clEvEUlN3c104HalfES8_E_St5arrayIPcLm3EELi4E23TrivialOffsetCalculatorILi2EjESD_ILi1EjENS0_6memory15LoadWithoutCastENSG_16StoreWithoutCastEEEviT_T0_T2_T3_T4_T5_:
	.zero		388


//--------------------- .nv.constant0._ZN2at6native29vectorized_elementwise_kernelILi2EZZZNS0_61_GLOBAL__N__132982cb_23_ActivationSiluKernel_cu_1520ed90_293620silu_backward_kernelERNS_18TensorIteratorBaseEENKUlvE_clEvENKUlvE1_clEvEUlN3c104HalfES8_E_St5arrayIPcLm3EEEEviT0_T1_ --------------------------
	.section	.nv.constant0._ZN2at6native29vectorized_elementwise_kernelILi2EZZZNS0_61_GLOBAL__N__132982cb_23_ActivationSiluKernel_cu_1520ed90_293620silu_backward_kernelERNS_18TensorIteratorBaseEENKUlvE_clEvENKUlvE1_clEvEUlN3c104HalfES8_E_St5arrayIPcLm3EEEEviT0_T1_,"a",@progbits
	.sectionflags	@""
	.align	4
.nv.constant0._ZN2at6native29vectorized_elementwise_kernelILi2EZZZNS0_61_GLOBAL__N__132982cb_23_ActivationSiluKernel_cu_1520ed90_293620silu_backward_kernelERNS_18TensorIteratorBaseEENKUlvE_clEvENKUlvE1_clEvEUlN3c104HalfES8_E_St5arrayIPcLm3EEEEviT0_T1_:
	.zero		384


//--------------------- .nv.constant0._ZN2at6native29vectorized_elementwise_kernelILi4EZZZNS0_61_GLOBAL__N__132982cb_23_ActivationSiluKernel_cu_1520ed90_293620silu_backward_kernelERNS_18TensorIteratorBaseEENKUlvE_clEvENKUlvE1_clEvEUlN3c104HalfES8_E_St5arrayIPcLm3EEEEviT0_T1_ --------------------------
	.section	.nv.constant0._ZN2at6native29vectorized_elementwise_kernelILi4EZZZNS0_61_GLOBAL__N__132982cb_23_ActivationSiluKernel_cu_1520ed90_293620silu_backward_kernelERNS_18TensorIteratorBaseEENKUlvE_clEvENKUlvE1_clEvEUlN3c104HalfES8_E_St5arrayIPcLm3EEEEviT0_T1_,"a",@progbits
	.sectionflags	@""
	.align	4
.nv.constant0._ZN2at6native29vectorized_elementwise_kernelILi4EZZZNS0_61_GLOBAL__N__132982cb_23_ActivationSiluKernel_cu_1520ed90_293620silu_backward_kernelERNS_18TensorIteratorBaseEENKUlvE_clEvENKUlvE1_clEvEUlN3c104HalfES8_E_St5arrayIPcLm3EEEEviT0_T1_:
	.zero		384


//--------------------- .nv.constant0._ZN2at6native29vectorized_elementwise_kernelILi8EZZZNS0_61_GLOBAL__N__132982cb_23_ActivationSiluKernel_cu_1520ed90_293620silu_backward_kernelERNS_18TensorIteratorBaseEENKUlvE_clEvENKUlvE1_clEvEUlN3c104HalfES8_E_St5arrayIPcLm3EEEEviT0_T1_ --------------------------
	.section	.nv.constant0._ZN2at6native29vectorized_elementwise_kernelILi8EZZZNS0_61_GLOBAL__N__132982cb_23_ActivationSiluKernel_cu_1520ed90_293620silu_backward_kernelERNS_18TensorIteratorBaseEENKUlvE_clEvENKUlvE1_clEvEUlN3c104HalfES8_E_St5arrayIPcLm3EEEEviT0_T1_,"a",@progbits
	.sectionflags	@""
	.align	4
.nv.constant0._ZN2at6native29vectorized_elementwise_kernelILi8EZZZNS0_61_GLOBAL__N__132982cb_23_ActivationSiluKernel_cu_1520ed90_293620silu_backward_kernelERNS_18TensorIteratorBaseEENKUlvE_clEvENKUlvE1_clEvEUlN3c104HalfES8_E_St5arrayIPcLm3EEEEviT0_T1_:
	.zero		384


//--------------------- .nv.constant2._ZN2at6native18elementwise_kernelILi128ELi4EZNS0_15gpu_kernel_implIZZZNS0_61_GLOBAL__N__132982cb_23_ActivationSiluKernel_cu_1520ed90_293620silu_backward_kernelERNS_18TensorIteratorBaseEENKUlvE_clEvENKUlvE0_clEvEUlffE_EEvS5_RKT_EUliE_EEviT1_ --------------------------
	.section	.nv.constant2._ZN2at6native18elementwise_kernelILi128ELi4EZNS0_15gpu_kernel_implIZZZNS0_61_GLOBAL__N__132982cb_23_ActivationSiluKernel_cu_1520ed90_293620silu_backward_kernelERNS_18TensorIteratorBaseEENKUlvE_clEvENKUlvE0_clEvEUlffE_EEvS5_RKT_EUliE_EEviT1_,"a",@progbits
	.sectionflags	@""
	.align	4
.nv.constant2._ZN2at6native18elementwise_kernelILi128ELi4EZNS0_15gpu_kernel_implIZZZNS0_61_GLOBAL__N__132982cb_23_ActivationSiluKernel_cu_1520ed90_293620silu_backward_kernelERNS_18TensorIteratorBaseEENKUlvE_clEvENKUlvE0_clEvEUlffE_EEvS5_RKT_EUliE_EEviT1_:
        /*0000*/ 	.byte	0x00, 0x00, 0x00, 0xf0, 0xff, 0xff, 0x0f, 0x38


//--------------------- .nv.constant0._ZN2at6native18elementwise_kernelILi128ELi4EZNS0_15gpu_kernel_implIZZZNS0_61_GLOBAL__N__132982cb_23_ActivationSiluKernel_cu_1520ed90_293620silu_backward_kernelERNS_18TensorIteratorBaseEENKUlvE_clEvENKUlvE0_clEvEUlffE_EEvS5_RKT_EUliE_EEviT1_ --------------------------
	.section	.nv.constant0._ZN2at6native18elementwise_kernelILi128ELi4EZNS0_15gpu_kernel_implIZZZNS0_61_GLOBAL__N__132982cb_23_ActivationSiluKernel_cu_1520ed90_293620silu_backward_kernelERNS_18TensorIteratorBaseEENKUlvE_clEvENKUlvE0_clEvEUlffE_EEvS5_RKT_EUliE_EEviT1_,"a",@progbits
	.sectionflags	@""
	.align	4
.nv.constant0._ZN2at6native18elementwise_kernelILi128ELi4EZNS0_15gpu_kernel_implIZZZNS0_61_GLOBAL__N__132982cb_23_ActivationSiluKernel_cu_1520ed90_293620silu_backward_kernelERNS_18TensorIteratorBaseEENKUlvE_clEvENKUlvE0_clEvEUlffE_EEvS5_RKT_EUliE_EEviT1_:
	.zero		1008


//--------------------- .nv.constant2._ZN2at6native27unrolled_elementwise_kernelIZZZNS0_61_GLOBAL__N__132982cb_23_ActivationSiluKernel_cu_1520ed90_293620silu_backward_kernelERNS_18TensorIteratorBaseEENKUlvE_clEvENKUlvE0_clEvEUlffE_St5arrayIPcLm3EELi4E23TrivialOffsetCalculatorILi2EjESB_ILi1EjENS0_6memory12LoadWithCastILi2EEENSE_13StoreWithCastILi1EEEEEviT_T0_T2_T3_T4_T5_ --------------------------
	.section	.nv.constant2._ZN2at6native27unrolled_elementwise_kernelIZZZNS0_61_GLOBAL__N__132982cb_23_ActivationSiluKernel_cu_1520ed90_293620silu_backward_kernelERNS_18TensorIteratorBaseEENKUlvE_clEvENKUlvE0_clEvEUlffE_St5arrayIPcLm3EELi4E23TrivialOffsetCalculatorILi2EjESB_ILi1EjENS0_6memory12LoadWithCastILi2EEENSE_13StoreWithCastILi1EEEEEviT_T0_T2_T3_T4_T5_,"a",@progbits
	.sectionflags	@""
	.align	4
.nv.constant2._ZN2at6native27unrolled_elementwise_kernelIZZZNS0_61_GLOBAL__N__132982cb_23_ActivationSiluKernel_cu_1520ed90_293620silu_backward_kernelERNS_18TensorIteratorBaseEENKUlvE_clEvENKUlvE0_clEvEUlffE_St5arrayIPcLm3EELi4E23TrivialOffsetCalculatorILi2EjESB_ILi1EjENS0_6memory12LoadWithCastILi2EEENSE_13StoreWithCastILi1EEEEEviT_T0_T2_T3_T4_T5_:
        /*0000*/ 	.byte	0x00, 0x00, 0x00, 0xf0, 0xff, 0xff, 0x0f, 0x38


//--------------------- .nv.constant0._ZN2at6native27unrolled_elementwise_kernelIZZZNS0_61_GLOBAL__N__132982cb_23_ActivationSiluKernel_cu_1520ed90_293620silu_backward_kernelERNS_18TensorIteratorBaseEENKUlvE_clEvENKUlvE0_clEvEUlffE_St5arrayIPcLm3EELi4E23TrivialOffsetCalculatorILi2EjESB_ILi1EjENS0_6memory12LoadWithCastILi2EEENSE_13StoreWithCastILi1EEEEEviT_T0_T2_T3_T4_T5_ --------------------------
	.section	.nv.constant0._ZN2at6native27unrolled_elementwise_kernelIZZZNS0_61_GLOBAL__N__132982cb_23_ActivationSiluKernel_cu_1520ed90_293620silu_backward_kernelERNS_18TensorIteratorBaseEENKUlvE_clEvENKUlvE0_clEvEUlffE_St5arrayIPcLm3EELi4E23TrivialOffsetCalculatorILi2EjESB_ILi1EjENS0_6memory12LoadWithCastILi2EEENSE_13StoreWithCastILi1EEEEEviT_T0_T2_T3_T4_T5_,"a",@progbits
	.sectionflags	@""
	.align	4
.nv.constant0._ZN2at6native27unrolled_elementwise_kernelIZZZNS0_61_GLOBAL__N__132982cb_23_ActivationSiluKernel_cu_1520ed90_293620silu_backward_kernelERNS_18TensorIteratorBaseEENKUlvE_clEvENKUlvE0_clEvEUlffE_St5arrayIPcLm3EELi4E23TrivialOffsetCalculatorILi2EjESB_ILi1EjENS0_6memory12LoadWithCastILi2EEENSE_13StoreWithCastILi1EEEEEviT_T0_T2_T3_T4_T5_:
	.zero		408


//--------------------- .nv.constant0._ZN2at6native18elementwise_kernelILi128ELi2EZNS0_22gpu_kernel_impl_nocastIZZZNS0_61_GLOBAL__N__132982cb_23_ActivationSiluKernel_cu_1520ed90_293620silu_backward_kernelERNS_18TensorIteratorBaseEENKUlvE_clEvENKUlvE0_clEvEUlffE_EEvS5_RKT_EUliE_EEviT1_ --------------------------
	.section	.nv.constant0._ZN2at6native18elementwise_kernelILi128ELi2EZNS0_22gpu_kernel_impl_nocastIZZZNS0_61_GLOBAL__N__132982cb_23_ActivationSiluKernel_cu_1520ed90_293620silu_backward_kernelERNS_18TensorIteratorBaseEENKUlvE_clEvENKUlvE0_clEvEUlffE_EEvS5_RKT_EUliE_EEviT1_,"a",@progbits
	.sectionflags	@""
	.align	4
.nv.constant0._ZN2at6native18elementwise_kernelILi128ELi2EZNS0_22gpu_kernel_impl_nocastIZZZNS0_61_GLOBAL__N__132982cb_23_ActivationSiluKernel_cu_1520ed90_293620silu_backward_kernelERNS_18TensorIteratorBaseEENKUlvE_clEvENKUlvE0_clEvEUlffE_EEvS5_RKT_EUliE_EEviT1_:
	.zero		1008


//--------------------- .nv.constant0._ZN2at6native27unrolled_elementwise_kernelIZZZNS0_61_GLOBAL__N__132982cb_23_ActivationSiluKernel_cu_1520ed90_293620silu_backward_kernelERNS_18TensorIteratorBaseEENKUlvE_clEvENKUlvE0_clEvEUlffE_St5arrayIPcLm3EELi4E23TrivialOffsetCalculatorILi2EjESB_ILi1EjENS0_6memory15LoadWithoutCastENSE_16StoreWithoutCastEEEviT_T0_T2_T3_T4_T5_ --------------------------
	.section	.nv.constant0._ZN2at6native27unrolled_elementwise_kernelIZZZNS0_61_GLOBAL__N__132982cb_23_ActivationSiluKernel_cu_1520ed90_293620silu_backward_kernelERNS_18TensorIteratorBaseEENKUlvE_clEvENKUlvE0_clEvEUlffE_St5arrayIPcLm3EELi4E23TrivialOffsetCalculatorILi2EjESB_ILi1EjENS0_6memory15LoadWithoutCastENSE_16StoreWithoutCastEEEviT_T0_T2_T3_T4_T5_,"a",@progbits
	.sectionflags	@""
	.align	4
.nv.constant0._ZN2at6native27unrolled_elementwise_kernelIZZZNS0_61_GLOBAL__N__132982cb_23_ActivationSiluKernel_cu_1520ed90_293620silu_backward_kernelERNS_18TensorIteratorBaseEENKUlvE_clEvENKUlvE0_clEvEUlffE_St5arrayIPcLm3EELi4E23TrivialOffsetCalculatorILi2EjESB_ILi1EjENS0_6memory15LoadWithoutCastENSE_16StoreWithoutCastEEEviT_T0_T2_T3_T4_T5_:
	.zero		388


//--------------------- .nv.constant0._ZN2at6native29vectorized_elementwise_kernelILi2EZZZNS0_61_GLOBAL__N__132982cb_23_ActivationSiluKernel_cu_1520ed90_293620silu_backward_kernelERNS_18TensorIteratorBaseEENKUlvE_clEvENKUlvE0_clEvEUlffE_St5arrayIPcLm3EEEEviT0_T1_ --------------------------
	.section	.nv.constant0._ZN2at6native29vectorized_elementwise_kernelILi2EZZZNS0_61_GLOBAL__N__132982cb_23_ActivationSiluKernel_cu_1520ed90_293620silu_backward_kernelERNS_18TensorIteratorBaseEENKUlvE_clEvENKUlvE0_clEvEUlffE_St5arrayIPcLm3EEEEviT0_T1_,"a",@progbits
	.sectionflags	@""
	.align	4
.nv.constant0._ZN2at6native29vectorized_elementwise_kernelILi2EZZZNS0_61_GLOBAL__N__132982cb_23_ActivationSiluKernel_cu_1520ed90_293620silu_backward_kernelERNS_18TensorIteratorBaseEENKUlvE_clEvENKUlvE0_clEvEUlffE_St5arrayIPcLm3EEEEviT0_T1_:
	.zero		384


//--------------------- .nv.constant0._ZN2at6native29vectorized_elementwise_kernelILi4EZZZNS0_61_GLOBAL__N__132982cb_23_ActivationSiluKernel_cu_1520ed90_293620silu_backward_kernelERNS_18TensorIteratorBaseEENKUlvE_clEvENKUlvE0_clEvEUlffE_St5arrayIPcLm3EEEEviT0_T1_ --------------------------
	.section	.nv.constant0._ZN2at6native29vectorized_elementwise_kernelILi4EZZZNS0_61_GLOBAL__N__132982cb_23_ActivationSiluKernel_cu_1520ed90_293620silu_backward_kernelERNS_18TensorIteratorBaseEENKUlvE_clEvENKUlvE0_clEvEUlffE_St5arrayIPcLm3EEEEviT0_T1_,"a",@progbits
	.sectionflags	@""
	.align	4
.nv.constant0._ZN2at6native29vectorized_elementwise_kernelILi4EZZZNS0_61_GLOBAL__N__132982cb_23_ActivationSiluKernel_cu_1520ed90_293620silu_backward_kernelERNS_18TensorIteratorBaseEENKUlvE_clEvENKUlvE0_clEvEUlffE_St5arrayIPcLm3EEEEviT0_T1_:
	.zero		384


//--------------------- .nv.constant0._ZN2at6native29vectorized_elementwise_kernelILi8EZZZNS0_61_GLOBAL__N__132982cb_23_ActivationSiluKernel_cu_1520ed90_293620silu_backward_kernelERNS_18TensorIteratorBaseEENKUlvE_clEvENKUlvE0_clEvEUlffE_St5arrayIPcLm3EEEEviT0_T1_ --------------------------
	.section	.nv.constant0._ZN2at6native29vectorized_elementwise_kernelILi8EZZZNS0_61_GLOBAL__N__132982cb_23_ActivationSiluKernel_cu_1520ed90_293620silu_backward_kernelERNS_18TensorIteratorBaseEENKUlvE_clEvENKUlvE0_clEvEUlffE_St5arrayIPcLm3EEEEviT0_T1_,"a",@progbits
	.sectionflags	@""
	.align	4
.nv.constant0._ZN2at6native29vectorized_elementwise_kernelILi8EZZZNS0_61_GLOBAL__N__132982cb_23_ActivationSiluKernel_cu_1520ed90_293620silu_backward_kernelERNS_18TensorIteratorBaseEENKUlvE_clEvENKUlvE0_clEvEUlffE_St5arrayIPcLm3EEEEviT0_T1_:
	.zero		384


//--------------------- .nv.constant2._ZN2at6native18elementwise_kernelILi128ELi4EZNS0_15gpu_kernel_implIZZZNS0_61_GLOBAL__N__132982cb_23_ActivationSiluKernel_cu_1520ed90_293620silu_backward_kernelERNS_18TensorIteratorBaseEENKUlvE_clEvENKUlvE_clEvEUlddE_EEvS5_RKT_EUliE_EEviT1_ --------------------------
	.section	.nv.constant2._ZN2at6native18elementwise_kernelILi128ELi4EZNS0_15gpu_kernel_implIZZZNS0_61_GLOBAL__N__132982cb_23_ActivationSiluKernel_cu_1520ed90_293620silu_backward_kernelERNS_18TensorIteratorBaseEENKUlvE_clEvENKUlvE_clEvEUlddE_EEvS5_RKT_EUliE_EEviT1_,"a",@progbits
	.sectionflags	@""
	.align	4
.nv.constant2._ZN2at6native18elementwise_kernelILi128ELi4EZNS0_15gpu_kernel_implIZZZNS0_61_GLOBAL__N__132982cb_23_ActivationSiluKernel_cu_1520ed90_293620silu_backward_kernelERNS_18TensorIteratorBaseEENKUlvE_clEvENKUlvE_clEvEUlddE_EEvS5_RKT_EUliE_EEviT1_:
        /*0000*/ 	.byte	0xef, 0x39, 0xfa, 0xfe, 0x42, 0x2e, 0xe6, 0xbf, 0x3f, 0x80, 0x39, 0x3b, 0x9e, 0xbc, 0x7a, 0xbc
        /*0010*/ 	.byte	0xea, 0x13, 0xa2, 0xfc, 0xf3, 0x8a, 0x92, 0x3e, 0x15, 0x13, 0x40, 0x62, 0xee, 0x1d, 0xc7, 0x3e
        /*0020*/ 	.byte	0x71, 0xeb, 0x89, 0x7c, 0x99, 0x01, 0xfa, 0x3e, 0x65, 0x1f, 0x76, 0x14, 0xa0, 0x01, 0x2a, 0x3f
        /*0030*/ 	.byte	0xaf, 0xb7, 0x52, 0x18, 0x6c, 0xc1, 0x56, 0x3f, 0x22, 0x23, 0x12, 0x11, 0x11, 0x11, 0x81, 0x3f
        /*0040*/ 	.byte	0xa1, 0x02, 0x55, 0x55, 0x55, 0x55, 0xa5, 0x3f, 0x11, 0x55, 0x55, 0x55, 0x55, 0x55, 0xc5, 0x3f
        /*0050*/ 	.byte	0x0b, 0x00, 0x00, 0x00, 0x00, 0x00, 0xe0, 0x3f, 0x00, 0x00, 0x00, 0xf0, 0xff, 0xff, 0x0f, 0x38


//--------------------- .nv.constant0._ZN2at6native18elementwise_kernelILi128ELi4EZNS0_15gpu_kernel_implIZZZNS0_61_GLOBAL__N__132982cb_23_ActivationSiluKernel_cu_1520ed90_293620silu_backward_kernelERNS_18TensorIteratorBaseEENKUlvE_clEvENKUlvE_clEvEUlddE_EEvS5_RKT_EUliE_EEviT1_ --------------------------
	.section	.nv.constant0._ZN2at6native18elementwise_kernelILi128ELi4EZNS0_15gpu_kernel_implIZZZNS0_61_GLOBAL__N__132982cb_23_ActivationSiluKernel_cu_1520ed90_293620silu_backward_kernelERNS_18TensorIteratorBaseEENKUlvE_clEvENKUlvE_clEvEUlddE_EEvS5_RKT_EUliE_EEviT1_,"a",@progbits
	.sectionflags	@""
	.align	4
.nv.constant0._ZN2at6native18elementwise_kernelILi128ELi4EZNS0_15gpu_kernel_implIZZZNS0_61_GLOBAL__N__132982cb_23_ActivationSiluKernel_cu_1520ed90_293620silu_backward_kernelERNS_18TensorIteratorBaseEENKUlvE_clEvENKUlvE_clEvEUlddE_EEvS5_RKT_EUliE_EEviT1_:
	.zero		1008


//--------------------- .nv.constant2._ZN2at6native27unrolled_elementwise_kernelIZZZNS0_61_GLOBAL__N__132982cb_23_ActivationSiluKernel_cu_1520ed90_293620silu_backward_kernelERNS_18TensorIteratorBaseEENKUlvE_clEvENKUlvE_clEvEUlddE_St5arrayIPcLm3EELi4E23TrivialOffsetCalculatorILi2EjESB_ILi1EjENS0_6memory12LoadWithCastILi2EEENSE_13StoreWithCastILi1EEEEEviT_T0_T2_T3_T4_T5_ --------------------------
	.section	.nv.constant2._ZN2at6native27unrolled_elementwise_kernelIZZZNS0_61_GLOBAL__N__132982cb_23_ActivationSiluKernel_cu_1520ed90_293620silu_backward_kernelERNS_18TensorIteratorBaseEENKUlvE_clEvENKUlvE_clEvEUlddE_St5arrayIPcLm3EELi4E23TrivialOffsetCalculatorILi2EjESB_ILi1EjENS0_6memory12LoadWithCastILi2EEENSE_13StoreWithCastILi1EEEEEviT_T0_T2_T3_T4_T5_,"a",@progbits
	.sectionflags	@""
	.align	4
.nv.constant2._ZN2at6native27unrolled_elementwise_kernelIZZZNS0_61_GLOBAL__N__132982cb_23_ActivationSiluKernel_cu_1520ed90_293620silu_backward_kernelERNS_18TensorIteratorBaseEENKUlvE_clEvENKUlvE_clEvEUlddE_St5arrayIPcLm3EELi4E23TrivialOffsetCalculatorILi2EjESB_ILi1EjENS0_6memory12LoadWithCastILi2EEENSE_13StoreWithCastILi1EEEEEviT_T0_T2_T3_T4_T5_:
        /*0000*/ 	.byte	0xef, 0x39, 0xfa, 0xfe, 0x42, 0x2e, 0xe6, 0xbf, 0x3f, 0x80, 0x39, 0x3b, 0x9e, 0xbc, 0x7a, 0xbc
        /*0010*/ 	.byte	0xea, 0x13, 0xa2, 0xfc, 0xf3, 0x8a, 0x92, 0x3e, 0x15, 0x13, 0x40, 0x62, 0xee, 0x1d, 0xc7, 0x3e
        /*0020*/ 	.byte	0x71, 0xeb, 0x89, 0x7c, 0x99, 0x01, 0xfa, 0x3e, 0x65, 0x1f, 0x76, 0x14, 0xa0, 0x01, 0x2a, 0x3f
        /*0030*/ 	.byte	0xaf, 0xb7, 0x52, 0x18, 0x6c, 0xc1, 0x56, 0x3f, 0x22, 0x23, 0x12, 0x11, 0x11, 0x11, 0x81, 0x3f
        /*0040*/ 	.byte	0xa1, 0x02, 0x55, 0x55, 0x55, 0x55, 0xa5, 0x3f, 0x11, 0x55, 0x55, 0x55, 0x55, 0x55, 0xc5, 0x3f
        /*0050*/ 	.byte	0x0b, 0x00, 0x00, 0x00, 0x00, 0x00, 0xe0, 0x3f, 0x00, 0x00, 0x00, 0xf0, 0xff, 0xff, 0x0f, 0x38


//--------------------- .nv.constant0._ZN2at6native27unrolled_elementwise_kernelIZZZNS0_61_GLOBAL__N__132982cb_23_ActivationSiluKernel_cu_1520ed90_293620silu_backward_kernelERNS_18TensorIteratorBaseEENKUlvE_clEvENKUlvE_clEvEUlddE_St5arrayIPcLm3EELi4E23TrivialOffsetCalculatorILi2EjESB_ILi1EjENS0_6memory12LoadWithCastILi2EEENSE_13StoreWithCastILi1EEEEEviT_T0_T2_T3_T4_T5_ --------------------------
	.section	.nv.constant0._ZN2at6native27unrolled_elementwise_kernelIZZZNS0_61_GLOBAL__N__132982cb_23_ActivationSiluKernel_cu_1520ed90_293620silu_backward_kernelERNS_18TensorIteratorBaseEENKUlvE_clEvENKUlvE_clEvEUlddE_St5arrayIPcLm3EELi4E23TrivialOffsetCalculatorILi2EjESB_ILi1EjENS0_6memory12LoadWithCastILi2EEENSE_13StoreWithCastILi1EEEEEviT_T0_T2_T3_T4_T5_,"a",@progbits
	.sectionflags	@""
	.align	4
.nv.constant0._ZN2at6native27unrolled_elementwise_kernelIZZZNS0_61_GLOBAL__N__132982cb_23_ActivationSiluKernel_cu_1520ed90_293620silu_backward_kernelERNS_18TensorIteratorBaseEENKUlvE_clEvENKUlvE_clEvEUlddE_St5arrayIPcLm3EELi4E23TrivialOffsetCalculatorILi2EjESB_ILi1EjENS0_6memory12LoadWithCastILi2EEENSE_13StoreWithCastILi1EEEEEviT_T0_T2_T3_T4_T5_:
	.zero		408


//--------------------- .nv.constant2._ZN2at6native18elementwise_kernelILi128ELi2EZNS0_22gpu_kernel_impl_nocastIZZZNS0_61_GLOBAL__N__132982cb_23_ActivationSiluKernel_cu_1520ed90_293620silu_backward_kernelERNS_18TensorIteratorBaseEENKUlvE_clEvENKUlvE_clEvEUlddE_EEvS5_RKT_EUliE_EEviT1_ --------------------------
	.section	.nv.constant2._ZN2at6native18elementwise_kernelILi128ELi2EZNS0_22gpu_kernel_impl_nocastIZZZNS0_61_GLOBAL__N__132982cb_23_ActivationSiluKernel_cu_1520ed90_293620silu_backward_kernelERNS_18TensorIteratorBaseEENKUlvE_clEvENKUlvE_clEvEUlddE_EEvS5_RKT_EUliE_EEviT1_,"a",@progbits
	.sectionflags	@""
	.align	4
.nv.constant2._ZN2at6native18elementwise_kernelILi128ELi2EZNS0_22gpu_kernel_impl_nocastIZZZNS0_61_GLOBAL__N__132982cb_23_ActivationSiluKernel_cu_1520ed90_293620silu_backward_kernelERNS_18TensorIteratorBaseEENKUlvE_clEvENKUlvE_clEvEUlddE_EEvS5_RKT_EUliE_EEviT1_:
        /*0000*/ 	.byte	0xef, 0x39, 0xfa, 0xfe, 0x42, 0x2e, 0xe6, 0xbf, 0x3f, 0x80, 0x39, 0x3b, 0x9e, 0xbc, 0x7a, 0xbc
        /*0010*/ 	.byte	0xea, 0x13, 0xa2, 0xfc, 0xf3, 0x8a, 0x92, 0x3e, 0x15, 0x13, 0x40, 0x62, 0xee, 0x1d, 0xc7, 0x3e
        /*0020*/ 	.byte	0x71, 0xeb, 0x89, 0x7c, 0x99, 0x01, 0xfa, 0x3e, 0x65, 0x1f, 0x76, 0x14, 0xa0, 0x01, 0x2a, 0x3f
        /*0030*/ 	.byte	0xaf, 0xb7, 0x52, 0x18, 0x6c, 0xc1, 0x56, 0x3f, 0x22, 0x23, 0x12, 0x11, 0x11, 0x11, 0x81, 0x3f
        /*0040*/ 	.byte	0xa1, 0x02, 0x55, 0x55, 0x55, 0x55, 0xa5, 0x3f, 0x11, 0x55, 0x55, 0x55, 0x55, 0x55, 0xc5, 0x3f
        /*0050*/ 	.byte	0x0b, 0x00, 0x00, 0x00, 0x00, 0x00, 0xe0, 0x3f


//--------------------- .nv.constant0._ZN2at6native18elementwise_kernelILi128ELi2EZNS0_22gpu_kernel_impl_nocastIZZZNS0_61_GLOBAL__N__132982cb_23_ActivationSiluKernel_cu_1520ed90_293620silu_backward_kernelERNS_18TensorIteratorBaseEENKUlvE_clEvENKUlvE_clEvEUlddE_EEvS5_RKT_EUliE_EEviT1_ --------------------------
	.section	.nv.constant0._ZN2at6native18elementwise_kernelILi128ELi2EZNS0_22gpu_kernel_impl_nocastIZZZNS0_61_GLOBAL__N__132982cb_23_ActivationSiluKernel_cu_1520ed90_293620silu_backward_kernelERNS_18TensorIteratorBaseEENKUlvE_clEvENKUlvE_clEvEUlddE_EEvS5_RKT_EUliE_EEviT1_,"a",@progbits
	.sectionflags	@""
	.align	4
.nv.constant0._ZN2at6native18elementwise_kernelILi128ELi2EZNS0_22gpu_kernel_impl_nocastIZZZNS0_61_GLOBAL__N__132982cb_23_ActivationSiluKernel_cu_1520ed90_293620silu_backward_kernelERNS_18TensorIteratorBaseEENKUlvE_clEvENKUlvE_clEvEUlddE_EEvS5_RKT_EUliE_EEviT1_:
	.zero		1008


//--------------------- .nv.constant2._ZN2at6native27unrolled_elementwise_kernelIZZZNS0_61_GLOBAL__N__132982cb_23_ActivationSiluKernel_cu_1520ed90_293620silu_backward_kernelERNS_18TensorIteratorBaseEENKUlvE_clEvENKUlvE_clEvEUlddE_St5arrayIPcLm3EELi4E23TrivialOffsetCalculatorILi2EjESB_ILi1EjENS0_6memory15LoadWithoutCastENSE_16StoreWithoutCastEEEviT_T0_T2_T3_T4_T5_ --------------------------
	.section	.nv.constant2._ZN2at6native27unrolled_elementwise_kernelIZZZNS0_61_GLOBAL__N__132982cb_23_ActivationSiluKernel_cu_1520ed90_293620silu_backward_kernelERNS_18TensorIteratorBaseEENKUlvE_clEvENKUlvE_clEvEUlddE_St5arrayIPcLm3EELi4E23TrivialOffsetCalculatorILi2EjESB_ILi1EjENS0_6memory15LoadWithoutCastENSE_16StoreWithoutCastEEEviT_T0_T2_T3_T4_T5_,"a",@progbits
	.sectionflags	@""
	.align	4
.nv.constant2._ZN2at6native27unrolled_elementwise_kernelIZZZNS0_61_GLOBAL__N__132982cb_23_ActivationSiluKernel_cu_1520ed90_293620silu_backward_kernelERNS_18TensorIteratorBaseEENKUlvE_clEvENKUlvE_clEvEUlddE_St5arrayIPcLm3EELi4E23TrivialOffsetCalculatorILi2EjESB_ILi1EjENS0_6memory15LoadWithoutCastENSE_16StoreWithoutCastEEEviT_T0_T2_T3_T4_T5_:
        /*0000*/ 	.byte	0xef, 0x39, 0xfa, 0xfe, 0x42, 0x2e, 0xe6, 0xbf, 0x3f, 0x80, 0x39, 0x3b, 0x9e, 0xbc, 0x7a, 0xbc
        /*0010*/ 	.byte	0xea, 0x13, 0xa2, 0xfc, 0xf3, 0x8a, 0x92, 0x3e, 0x15, 0x13, 0x40, 0x62, 0xee, 0x1d, 0xc7, 0x3e
        /*0020*/ 	.byte	0x71, 0xeb, 0x89, 0x7c, 0x99, 0x01, 0xfa, 0x3e, 0x65, 0x1f, 0x76, 0x14, 0xa0, 0x01, 0x2a, 0x3f
        /*0030*/ 	.byte	0xaf, 0xb7, 0x52, 0x18, 0x6c, 0xc1, 0x56, 0x3f, 0x22, 0x23, 0x12, 0x11, 0x11, 0x11, 0x81, 0x3f
        /*0040*/ 	.byte	0xa1, 0x02, 0x55, 0x55, 0x55, 0x55, 0xa5, 0x3f, 0x11, 0x55, 0x55, 0x55, 0x55, 0x55, 0xc5, 0x3f
        /*0050*/ 	.byte	0x0b, 0x00, 0x00, 0x00, 0x00, 0x00, 0xe0, 0x3f


//--------------------- .nv.constant0._ZN2at6native27unrolled_elementwise_kernelIZZZNS0_61_GLOBAL__N__132982cb_23_ActivationSiluKernel_cu_1520ed90_293620silu_backward_kernelERNS_18TensorIteratorBaseEENKUlvE_clEvENKUlvE_clEvEUlddE_St5arrayIPcLm3EELi4E23TrivialOffsetCalculatorILi2EjESB_ILi1EjENS0_6memory15LoadWithoutCastENSE_16StoreWithoutCastEEEviT_T0_T2_T3_T4_T5_ --------------------------
	.section	.nv.constant0._ZN2at6native27unrolled_elementwise_kernelIZZZNS0_61_GLOBAL__N__132982cb_23_ActivationSiluKernel_cu_1520ed90_293620silu_backward_kernelERNS_18TensorIteratorBaseEENKUlvE_clEvENKUlvE_clEvEUlddE_St5arrayIPcLm3EELi4E23TrivialOffsetCalculatorILi2EjESB_ILi1EjENS0_6memory15LoadWithoutCastENSE_16StoreWithoutCastEEEviT_T0_T2_T3_T4_T5_,"a",@progbits
	.sectionflags	@""
	.align	4
.nv.constant0._ZN2at6native27unrolled_elementwise_kernelIZZZNS0_61_GLOBAL__N__132982cb_23_ActivationSiluKernel_cu_1520ed90_293620silu_backward_kernelERNS_18TensorIteratorBaseEENKUlvE_clEvENKUlvE_clEvEUlddE_St5arrayIPcLm3EELi4E23TrivialOffsetCalculatorILi2EjESB_ILi1EjENS0_6memory15LoadWithoutCastENSE_16StoreWithoutCastEEEviT_T0_T2_T3_T4_T5_:
	.zero		388


//--------------------- .nv.constant2._ZN2at6native29vectorized_elementwise_kernelILi2EZZZNS0_61_GLOBAL__N__132982cb_23_ActivationSiluKernel_cu_1520ed90_293620silu_backward_kernelERNS_18TensorIteratorBaseEENKUlvE_clEvENKUlvE_clEvEUlddE_St5arrayIPcLm3EEEEviT0_T1_ --------------------------
	.section	.nv.constant2._ZN2at6native29vectorized_elementwise_kernelILi2EZZZNS0_61_GLOBAL__N__132982cb_23_ActivationSiluKernel_cu_1520ed90_293620silu_backward_kernelERNS_18TensorIteratorBaseEENKUlvE_clEvENKUlvE_clEvEUlddE_St5arrayIPcLm3EEEEviT0_T1_,"a",@progbits
	.sectionflags	@""
	.align	4
.nv.constant2._ZN2at6native29vectorized_elementwise_kernelILi2EZZZNS0_61_GLOBAL__N__132982cb_23_ActivationSiluKernel_cu_1520ed90_293620silu_backward_kernelERNS_18TensorIteratorBaseEENKUlvE_clEvENKUlvE_clEvEUlddE_St5arrayIPcLm3EEEEviT0_T1_:
        /*0000*/ 	.byte	0xef, 0x39, 0xfa, 0xfe, 0x42, 0x2e, 0xe6, 0xbf, 0x3f, 0x80, 0x39, 0x3b, 0x9e, 0xbc, 0x7a, 0xbc
        /*0010*/ 	.byte	0xea, 0x13, 0xa2, 0xfc, 0xf3, 0x8a, 0x92, 0x3e, 0x15, 0x13, 0x40, 0x62, 0xee, 0x1d, 0xc7, 0x3e
        /*0020*/ 	.byte	0x71, 0xeb, 0x89, 0x7c, 0x99, 0x01, 0xfa, 0x3e, 0x65, 0x1f, 0x76, 0x14, 0xa0, 0x01, 0x2a, 0x3f
        /*0030*/ 	.byte	0xaf, 0xb7, 0x52, 0x18, 0x6c, 0xc1, 0x56, 0x3f, 0x22, 0x23, 0x12, 0x11, 0x11, 0x11, 0x81, 0x3f
        /*0040*/ 	.byte	0xa1, 0x02, 0x55, 0x55, 0x55, 0x55, 0xa5, 0x3f, 0x11, 0x55, 0x55, 0x55, 0x55, 0x55, 0xc5, 0x3f
        /*0050*/ 	.byte	0x0b, 0x00, 0x00, 0x00, 0x00, 0x00, 0xe0, 0x3f


//--------------------- .nv.constant0._ZN2at6native29vectorized_elementwise_kernelILi2EZZZNS0_61_GLOBAL__N__132982cb_23_ActivationSiluKernel_cu_1520ed90_293620silu_backward_kernelERNS_18TensorIteratorBaseEENKUlvE_clEvENKUlvE_clEvEUlddE_St5arrayIPcLm3EEEEviT0_T1_ --------------------------
	.section	.nv.constant0._ZN2at6native29vectorized_elementwise_kernelILi2EZZZNS0_61_GLOBAL__N__132982cb_23_ActivationSiluKernel_cu_1520ed90_293620silu_backward_kernelERNS_18TensorIteratorBaseEENKUlvE_clEvENKUlvE_clEvEUlddE_St5arrayIPcLm3EEEEviT0_T1_,"a",@progbits
	.sectionflags	@""
	.align	4
.nv.constant0._ZN2at6native29vectorized_elementwise_kernelILi2EZZZNS0_61_GLOBAL__N__132982cb_23_ActivationSiluKernel_cu_1520ed90_293620silu_backward_kernelERNS_18TensorIteratorBaseEENKUlvE_clEvENKUlvE_clEvEUlddE_St5arrayIPcLm3EEEEviT0_T1_:
	.zero		384


//--------------------- .nv.constant2._ZN2at6native29vectorized_elementwise_kernelILi4EZZZNS0_61_GLOBAL__N__132982cb_23_ActivationSiluKernel_cu_1520ed90_293620silu_backward_kernelERNS_18TensorIteratorBaseEENKUlvE_clEvENKUlvE_clEvEUlddE_St5arrayIPcLm3EEEEviT0_T1_ --------------------------
	.section	.nv.constant2._ZN2at6native29vectorized_elementwise_kernelILi4EZZZNS0_61_GLOBAL__N__132982cb_23_ActivationSiluKernel_cu_1520ed90_293620silu_backward_kernelERNS_18TensorIteratorBaseEENKUlvE_clEvENKUlvE_clEvEUlddE_St5arrayIPcLm3EEEEviT0_T1_,"a",@progbits
	.sectionflags	@""
	.align	4
.nv.constant2._ZN2at6native29vectorized_elementwise_kernelILi4EZZZNS0_61_GLOBAL__N__132982cb_23_ActivationSiluKernel_cu_1520ed90_293620silu_backward_kernelERNS_18TensorIteratorBaseEENKUlvE_clEvENKUlvE_clEvEUlddE_St5arrayIPcLm3EEEEviT0_T1_:
        /*0000*/ 	.byte	0xef, 0x39, 0xfa, 0xfe, 0x42, 0x2e, 0xe6, 0xbf, 0x3f, 0x80, 0x39, 0x3b, 0x9e, 0xbc, 0x7a, 0xbc
        /*0010*/ 	.byte	0xea, 0x13, 0xa2, 0xfc, 0xf3, 0x8a, 0x92, 0x3e, 0x15, 0x13, 0x40, 0x62, 0xee, 0x1d, 0xc7, 0x3e
        /*0020*/ 	.byte	0x71, 0xeb, 0x89, 0x7c, 0x99, 0x01, 0xfa, 0x3e, 0x65, 0x1f, 0x76, 0x14, 0xa0, 0x01, 0x2a, 0x3f
        /*0030*/ 	.byte	0xaf, 0xb7, 0x52, 0x18, 0x6c, 0xc1, 0x56, 0x3f, 0x22, 0x23, 0x12, 0x11, 0x11, 0x11, 0x81, 0x3f
        /*0040*/ 	.byte	0xa1, 0x02, 0x55, 0x55, 0x55, 0x55, 0xa5, 0x3f, 0x11, 0x55, 0x55, 0x55, 0x55, 0x55, 0xc5, 0x3f
        /*0050*/ 	.byte	0x0b, 0x00, 0x00, 0x00, 0x00, 0x00, 0xe0, 0x3f


//--------------------- .nv.constant0._ZN2at6native29vectorized_elementwise_kernelILi4EZZZNS0_61_GLOBAL__N__132982cb_23_ActivationSiluKernel_cu_1520ed90_293620silu_backward_kernelERNS_18TensorIteratorBaseEENKUlvE_clEvENKUlvE_clEvEUlddE_St5arrayIPcLm3EEEEviT0_T1_ --------------------------
	.section	.nv.constant0._ZN2at6native29vectorized_elementwise_kernelILi4EZZZNS0_61_GLOBAL__N__132982cb_23_ActivationSiluKernel_cu_1520ed90_293620silu_backward_kernelERNS_18TensorIteratorBaseEENKUlvE_clEvENKUlvE_clEvEUlddE_St5arrayIPcLm3EEEEviT0_T1_,"a",@progbits
	.sectionflags	@""
	.align	4
.nv.constant0._ZN2at6native29vectorized_elementwise_kernelILi4EZZZNS0_61_GLOBAL__N__132982cb_23_ActivationSiluKernel_cu_1520ed90_293620silu_backward_kernelERNS_18TensorIteratorBaseEENKUlvE_clEvENKUlvE_clEvEUlddE_St5arrayIPcLm3EEEEviT0_T1_:
	.zero		384


//--------------------- .nv.constant0._ZN2at6native29vectorized_elementwise_kernelILi8EZZZNS0_61_GLOBAL__N__132982cb_23_ActivationSiluKernel_cu_1520ed90_293620silu_backward_kernelERNS_18TensorIteratorBaseEENKUlvE_clEvENKUlvE_clEvEUlddE_St5arrayIPcLm3EEEEviT0_T1_ --------------------------
	.section	.nv.constant0._ZN2at6native29vectorized_elementwise_kernelILi8EZZZNS0_61_GLOBAL__N__132982cb_23_ActivationSiluKernel_cu_1520ed90_293620silu_backward_kernelERNS_18TensorIteratorBaseEENKUlvE_clEvENKUlvE_clEvEUlddE_St5arrayIPcLm3EEEEviT0_T1_,"a",@progbits
	.sectionflags	@""
	.align	4
.nv.constant0._ZN2at6native29vectorized_elementwise_kernelILi8EZZZNS0_61_GLOBAL__N__132982cb_23_ActivationSiluKernel_cu_1520ed90_293620silu_backward_kernelERNS_18TensorIteratorBaseEENKUlvE_clEvENKUlvE_clEvEUlddE_St5arrayIPcLm3EEEEviT0_T1_:
	.zero		384


//--------------------- .nv.constant2._ZN2at6native18elementwise_kernelILi128ELi4EZNS0_15gpu_kernel_implIZZZNS0_61_GLOBAL__N__132982cb_23_ActivationSiluKernel_cu_1520ed90_293611silu_kernelERNS_18TensorIteratorBaseEENKUlvE_clEvENKUlvE4_clEvEUlN3c108BFloat16EE_EEvS5_RKT_EUliE_EEviT1_ --------------------------
	.section	.nv.constant2._ZN2at6native18elementwise_kernelILi128ELi4EZNS0_15gpu_kernel_implIZZZNS0_61_GLOBAL__N__132982cb_23_ActivationSiluKernel_cu_1520ed90_293611silu_kernelERNS_18TensorIteratorBaseEENKUlvE_clEvENKUlvE4_clEvEUlN3c108BFloat16EE_EEvS5_RKT_EUliE_EEviT1_,"a",@progbits
	.sectionflags	@""
	.align	4
.nv.constant2._ZN2at6native18elementwise_kernelILi128ELi4EZNS0_15gpu_kernel_implIZZZNS0_61_GLOBAL__N__132982cb_23_ActivationSiluKernel_cu_1520ed90_293611silu_kernelERNS_18TensorIteratorBaseEENKUlvE_clEvENKUlvE4_clEvEUlN3c108BFloat16EE_EEvS5_RKT_EUliE_EEviT1_:
        /*0000*/ 	.byte	0x00, 0x00, 0x00, 0xf0, 0xff, 0xff, 0x0f, 0x38


//--------------------- .nv.constant0._ZN2at6native18elementwise_kernelILi128ELi4EZNS0_15gpu_kernel_implIZZZNS0_61_GLOBAL__N__132982cb_23_ActivationSiluKernel_cu_1520ed90_293611silu_kernelERNS_18TensorIteratorBaseEENKUlvE_clEvENKUlvE4_clEvEUlN3c108BFloat16EE_EEvS5_RKT_EUliE_EEviT1_ --------------------------
	.section	.nv.constant0._ZN2at6native18elementwise_kernelILi128ELi4EZNS0_15gpu_kernel_implIZZZNS0_61_GLOBAL__N__132982cb_23_ActivationSiluKernel_cu_1520ed90_293611silu_kernelERNS_18TensorIteratorBaseEENKUlvE_clEvENKUlvE4_clEvEUlN3c108BFloat16EE_EEvS5_RKT_EUliE_EEviT1_,"a",@progbits
	.sectionflags	@""
	.align	4
.nv.constant0._ZN2at6native18elementwise_kernelILi128ELi4EZNS0_15gpu_kernel_implIZZZNS0_61_GLOBAL__N__132982cb_23_ActivationSiluKernel_cu_1520ed90_293611silu_kernelERNS_18TensorIteratorBaseEENKUlvE_clEvENKUlvE4_clEvEUlN3c108BFloat16EE_EEvS5_RKT_EUliE_EEviT1_:
	.zero		896


//--------------------- .nv.constant2._ZN2at6native27unrolled_elementwise_kernelIZZZNS0_61_GLOBAL__N__132982cb_23_ActivationSiluKernel_cu_1520ed90_293611silu_kernelERNS_18TensorIteratorBaseEENKUlvE_clEvENKUlvE4_clEvEUlN3c108BFloat16EE_St5arrayIPcLm2EELi4E23TrivialOffsetCalculatorILi1EjESE_NS0_6memory12LoadWithCastILi1EEENSF_13StoreWithCastILi1EEEEEviT_T0_T2_T3_T4_T5_ --------------------------
	.section	.nv.constant2._ZN2at6native27unrolled_elementwise_kernelIZZZNS0_61_GLOBAL__N__132982cb_23_ActivationSiluKernel_cu_1520ed90_293611silu_kernelERNS_18TensorIteratorBaseEENKUlvE_clEvENKUlvE4_clEvEUlN3c108BFloat16EE_St5arrayIPcLm2EELi4E23TrivialOffsetCalculatorILi1EjESE_NS0_6memory12LoadWithCastILi1EEENSF_13StoreWithCastILi1EEEEEviT_T0_T2_T3_T4_T5_,"a",@progbits
	.sectionflags	@""
	.align	4
.nv.constant2._ZN2at6native27unrolled_elementwise_kernelIZZZNS0_61_GLOBAL__N__132982cb_23_ActivationSiluKernel_cu_1520ed90_293611silu_kernelERNS_18TensorIteratorBaseEENKUlvE_clEvENKUlvE4_clEvEUlN3c108BFloat16EE_St5arrayIPcLm2EELi4E23TrivialOffsetCalculatorILi1EjESE_NS0_6memory12LoadWithCastILi1EEENSF_13StoreWithCastILi1EEEEEviT_T0_T2_T3_T4_T5_:
        /*0000*/ 	.byte	0x00, 0x00, 0x00, 0xf0, 0xff, 0xff, 0x0f, 0x38


//--------------------- .nv.constant0._ZN2at6native27unrolled_elementwise_kernelIZZZNS0_61_GLOBAL__N__132982cb_23_ActivationSiluKernel_cu_1520ed90_293611silu_kernelERNS_18TensorIteratorBaseEENKUlvE_clEvENKUlvE4_clEvEUlN3c108BFloat16EE_St5arrayIPcLm2EELi4E23TrivialOffsetCalculatorILi1EjESE_NS0_6memory12LoadWithCastILi1EEENSF_13StoreWithCastILi1EEEEEviT_T0_T2_T3_T4_T5_ --------------------------
	.section	.nv.constant0._ZN2at6native27unrolled_elementwise_kernelIZZZNS0_61_GLOBAL__N__132982cb_23_ActivationSiluKernel_cu_1520ed90_293611silu_kernelERNS_18TensorIteratorBaseEENKUlvE_clEvENKUlvE4_clEvEUlN3c108BFloat16EE_St5arrayIPcLm2EELi4E23TrivialOffsetCalculatorILi1EjESE_NS0_6memory12LoadWithCastILi1EEENSF_13StoreWithCastILi1EEEEEviT_T0_T2_T3_T4_T5_,"a",@progbits
	.sectionflags	@""
	.align	4
.nv.constant0._ZN2at6native27unrolled_elementwise_kernelIZZZNS0_61_GLOBAL__N__132982cb_23_ActivationSiluKernel_cu_1520ed90_293611silu_kernelERNS_18TensorIteratorBaseEENKUlvE_clEvENKUlvE4_clEvEUlN3c108BFloat16EE_St5arrayIPcLm2EELi4E23TrivialOffsetCalculatorILi1EjESE_NS0_6memory12LoadWithCastILi1EEENSF_13StoreWithCastILi1EEEEEviT_T0_T2_T3_T4_T5_:
	.zero		396


//--------------------- .nv.constant0._ZN2at6native18elementwise_kernelILi128ELi4EZNS0_22gpu_kernel_impl_nocastIZZZNS0_61_GLOBAL__N__132982cb_23_ActivationSiluKernel_cu_1520ed90_293611silu_kernelERNS_18TensorIteratorBaseEENKUlvE_clEvENKUlvE4_clEvEUlN3c108BFloat16EE_EEvS5_RKT_EUliE_EEviT1_ --------------------------
	.section	.nv.constant0._ZN2at6native18elementwise_kernelILi128ELi4EZNS0_22gpu_kernel_impl_nocastIZZZNS0_61_GLOBAL__N__132982cb_23_ActivationSiluKernel_cu_1520ed90_293611silu_kernelERNS_18TensorIteratorBaseEENKUlvE_clEvENKUlvE4_clEvEUlN3c108BFloat16EE_EEvS5_RKT_EUliE_EEviT1_,"a",@progbits
	.sectionflags	@""
	.align	4
.nv.constant0._ZN2at6native18elementwise_kernelILi128ELi4EZNS0_22gpu_kernel_impl_nocastIZZZNS0_61_GLOBAL__N__132982cb_23_ActivationSiluKernel_cu_1520ed90_293611silu_kernelERNS_18TensorIteratorBaseEENKUlvE_clEvENKUlvE4_clEvEUlN3c108BFloat16EE_EEvS5_RKT_EUliE_EEviT1_:
	.zero		896


//--------------------- .nv.constant0._ZN2at6native27unrolled_elementwise_kernelIZZZNS0_61_GLOBAL__N__132982cb_23_ActivationSiluKernel_cu_1520ed90_293611silu_kernelERNS_18TensorIteratorBaseEENKUlvE_clEvENKUlvE4_clEvEUlN3c108BFloat16EE_St5arrayIPcLm2EELi4E23TrivialOffsetCalculatorILi1EjESE_NS0_6memory15LoadWithoutCastENSF_16StoreWithoutCastEEEviT_T0_T2_T3_T4_T5_ --------------------------
	.section	.nv.constant0._ZN2at6native27unrolled_elementwise_kernelIZZZNS0_61_GLOBAL__N__132982cb_23_ActivationSiluKernel_cu_1520ed90_293611silu_kernelERNS_18TensorIteratorBaseEENKUlvE_clEvENKUlvE4_clEvEUlN3c108BFloat16EE_St5arrayIPcLm2EELi4E23TrivialOffsetCalculatorILi1EjESE_NS0_6memory15LoadWithoutCastENSF_16StoreWithoutCastEEEviT_T0_T2_T3_T4_T5_,"a",@progbits
	.sectionflags	@""
	.align	4
.nv.constant0._ZN2at6native27unrolled_elementwise_kernelIZZZNS0_61_GLOBAL__N__132982cb_23_ActivationSiluKernel_cu_1520ed90_293611silu_kernelERNS_18TensorIteratorBaseEENKUlvE_clEvENKUlvE4_clEvEUlN3c108BFloat16EE_St5arrayIPcLm2EELi4E23TrivialOffsetCalculatorILi1EjESE_NS0_6memory15LoadWithoutCastENSF_16StoreWithoutCastEEEviT_T0_T2_T3_T4_T5_:
	.zero		380


//--------------------- .nv.constant0._ZN2at6native29vectorized_elementwise_kernelILi2EZZZNS0_61_GLOBAL__N__132982cb_23_ActivationSiluKernel_cu_1520ed90_293611silu_kernelERNS_18TensorIteratorBaseEENKUlvE_clEvENKUlvE4_clEvEUlN3c108BFloat16EE_St5arrayIPcLm2EEEEviT0_T1_ --------------------------
	.section	.nv.constant0._ZN2at6native29vectorized_elementwise_kernelILi2EZZZNS0_61_GLOBAL__N__132982cb_23_ActivationSiluKernel_cu_1520ed90_293611silu_kernelERNS_18TensorIteratorBaseEENKUlvE_clEvENKUlvE4_clEvEUlN3c108BFloat16EE_St5arrayIPcLm2EEEEviT0_T1_,"a",@progbits
	.sectionflags	@""
	.align	4
.nv.constant0._ZN2at6native29vectorized_elementwise_kernelILi2EZZZNS0_61_GLOBAL__N__132982cb_23_ActivationSiluKernel_cu_1520ed90_293611silu_kernelERNS_18TensorIteratorBaseEENKUlvE_clEvENKUlvE4_clEvEUlN3c108BFloat16EE_St5arrayIPcLm2EEEEviT0_T1_:
	.zero		376


//--------------------- .nv.constant0._ZN2at6native29vectorized_elementwise_kernelILi4EZZZNS0_61_GLOBAL__N__132982cb_23_ActivationSiluKernel_cu_1520ed90_293611silu_kernelERNS_18TensorIteratorBaseEENKUlvE_clEvENKUlvE4_clEvEUlN3c108BFloat16EE_St5arrayIPcLm2EEEEviT0_T1_ --------------------------
	.section	.nv.constant0._ZN2at6native29vectorized_elementwise_kernelILi4EZZZNS0_61_GLOBAL__N__132982cb_23_ActivationSiluKernel_cu_1520ed90_293611silu_kernelERNS_18TensorIteratorBaseEENKUlvE_clEvENKUlvE4_clEvEUlN3c108BFloat16EE_St5arrayIPcLm2EEEEviT0_T1_,"a",@progbits
	.sectionflags	@""
	.align	4
.nv.constant0._ZN2at6native29vectorized_elementwise_kernelILi4EZZZNS0_61_GLOBAL__N__132982cb_23_ActivationSiluKernel_cu_1520ed90_293611silu_kernelERNS_18TensorIteratorBaseEENKUlvE_clEvENKUlvE4_clEvEUlN3c108BFloat16EE_St5arrayIPcLm2EEEEviT0_T1_:
	.zero		376


//--------------------- .nv.constant0._ZN2at6native29vectorized_elementwise_kernelILi8EZZZNS0_61_GLOBAL__N__132982cb_23_ActivationSiluKernel_cu_1520ed90_293611silu_kernelERNS_18TensorIteratorBaseEENKUlvE_clEvENKUlvE4_clEvEUlN3c108BFloat16EE_St5arrayIPcLm2EEEEviT0_T1_ --------------------------
	.section	.nv.constant0._ZN2at6native29vectorized_elementwise_kernelILi8EZZZNS0_61_GLOBAL__N__132982cb_23_ActivationSiluKernel_cu_1520ed90_293611silu_kernelERNS_18TensorIteratorBaseEENKUlvE_clEvENKUlvE4_clEvEUlN3c108BFloat16EE_St5arrayIPcLm2EEEEviT0_T1_,"a",@progbits
	.sectionflags	@""
	.align	4
.nv.constant0._ZN2at6native29vectorized_elementwise_kernelILi8EZZZNS0_61_GLOBAL__N__132982cb_23_ActivationSiluKernel_cu_1520ed90_293611silu_kernelERNS_18TensorIteratorBaseEENKUlvE_clEvENKUlvE4_clEvEUlN3c108BFloat16EE_St5arrayIPcLm2EEEEviT0_T1_:
	.zero		376


//--------------------- .nv.constant2._ZN2at6native18elementwise_kernelILi128ELi4EZNS0_15gpu_kernel_implIZZZNS0_61_GLOBAL__N__132982cb_23_ActivationSiluKernel_cu_1520ed90_293611silu_kernelERNS_18TensorIteratorBaseEENKUlvE_clEvENKUlvE3_clEvEUlN3c104HalfEE_EEvS5_RKT_EUliE_EEviT1_ --------------------------
	.section	.nv.constant2._ZN2at6native18elementwise_kernelILi128ELi4EZNS0_15gpu_kernel_implIZZZNS0_61_GLOBAL__N__132982cb_23_ActivationSiluKernel_cu_1520ed90_293611silu_kernelERNS_18TensorIteratorBaseEENKUlvE_clEvENKUlvE3_clEvEUlN3c104HalfEE_EEvS5_RKT_EUliE_EEviT1_,"a",@progbits
	.sectionflags	@""
	.align	4
.nv.constant2._ZN2at6native18elementwise_kernelILi128ELi4EZNS0_15gpu_kernel_implIZZZNS0_61_GLOBAL__N__132982cb_23_ActivationSiluKernel_cu_1520ed90_293611silu_kernelERNS_18TensorIteratorBaseEENKUlvE_clEvENKUlvE3_clEvEUlN3c104HalfEE_EEvS5_RKT_EUliE_EEviT1_:
        /*0000*/ 	.byte	0x00, 0x00, 0x00, 0xf0, 0xff, 0xff, 0x0f, 0x38


//--------------------- .nv.constant0._ZN2at6native18elementwise_kernelILi128ELi4EZNS0_15gpu_kernel_implIZZZNS0_61_GLOBAL__N__132982cb_23_ActivationSiluKernel_cu_1520ed90_293611silu_kernelERNS_18TensorIteratorBaseEENKUlvE_clEvENKUlvE3_clEvEUlN3c104HalfEE_EEvS5_RKT_EUliE_EEviT1_ --------------------------
	.section	.nv.constant0._ZN2at6native18elementwise_kernelILi128ELi4EZNS0_15gpu_kernel_implIZZZNS0_61_GLOBAL__N__132982cb_23_ActivationSiluKernel_cu_1520ed90_293611silu_kernelERNS_18TensorIteratorBaseEENKUlvE_clEvENKUlvE3_clEvEUlN3c104HalfEE_EEvS5_RKT_EUliE_EEviT1_,"a",@progbits
	.sectionflags	@""
	.align	4
.nv.constant0._ZN2at6native18elementwise_kernelILi128ELi4EZNS0_15gpu_kernel_implIZZZNS0_61_GLOBAL__N__132982cb_23_ActivationSiluKernel_cu_1520ed90_293611silu_kernelERNS_18TensorIteratorBaseEENKUlvE_clEvENKUlvE3_clEvEUlN3c104HalfEE_EEvS5_RKT_EUliE_EEviT1_:
	.zero		896


//--------------------- .nv.constant2._ZN2at6native27unrolled_elementwise_kernelIZZZNS0_61_GLOBAL__N__132982cb_23_ActivationSiluKernel_cu_1520ed90_293611silu_kernelERNS_18TensorIteratorBaseEENKUlvE_clEvENKUlvE3_clEvEUlN3c104HalfEE_St5arrayIPcLm2EELi4E23TrivialOffsetCalculatorILi1EjESE_NS0_6memory12LoadWithCastILi1EEENSF_13StoreWithCastILi1EEEEEviT_T0_T2_T3_T4_T5_ --------------------------
	.section	.nv.constant2._ZN2at6native27unrolled_elementwise_kernelIZZZNS0_61_GLOBAL__N__132982cb_23_ActivationSiluKernel_cu_1520ed90_293611silu_kernelERNS_18TensorIteratorBaseEENKUlvE_clEvENKUlvE3_clEvEUlN3c104HalfEE_St5arrayIPcLm2EELi4E23TrivialOffsetCalculatorILi1EjESE_NS0_6memory12LoadWithCastILi1EEENSF_13StoreWithCastILi1EEEEEviT_T0_T2_T3_T4_T5_,"a",@progbits
	.sectionflags	@""
	.align	4
.nv.constant2._ZN2at6native27unrolled_elementwise_kernelIZZZNS0_61_GLOBAL__N__132982cb_23_ActivationSiluKernel_cu_1520ed90_293611silu_kernelERNS_18TensorIteratorBaseEENKUlvE_clEvENKUlvE3_clEvEUlN3c104HalfEE_St5arrayIPcLm2EELi4E23TrivialOffsetCalculatorILi1EjESE_NS0_6memory12LoadWithCastILi1EEENSF_13StoreWithCastILi1EEEEEviT_T0_T2_T3_T4_T5_:
        /*0000*/ 	.byte	0x00, 0x00, 0x00, 0xf0, 0xff, 0xff, 0x0f, 0x38


//--------------------- .nv.constant0._ZN2at6native27unrolled_elementwise_kernelIZZZNS0_61_GLOBAL__N__132982cb_23_ActivationSiluKernel_cu_1520ed90_293611silu_kernelERNS_18TensorIteratorBaseEENKUlvE_clEvENKUlvE3_clEvEUlN3c104HalfEE_St5arrayIPcLm2EELi4E23TrivialOffsetCalculatorILi1EjESE_NS0_6memory12LoadWithCastILi1EEENSF_13StoreWithCastILi1EEEEEviT_T0_T2_T3_T4_T5_ --------------------------
	.section	.nv.constant0._ZN2at6native27unrolled_elementwise_kernelIZZZNS0_61_GLOBAL__N__132982cb_23_ActivationSiluKernel_cu_1520ed90_293611silu_kernelERNS_18TensorIteratorBaseEENKUlvE_clEvENKUlvE3_clEvEUlN3c104HalfEE_St5arrayIPcLm2EELi4E23TrivialOffsetCalculatorILi1EjESE_NS0_6memory12LoadWithCastILi1EEENSF_13StoreWithCastILi1EEEEEviT_T0_T2_T3_T4_T5_,"a",@progbits
	.sectionflags	@""
	.align	4
.nv.constant0._ZN2at6native27unrolled_elementwise_kernelIZZZNS0_61_GLOBAL__N__132982cb_23_ActivationSiluKernel_cu_1520ed90_293611silu_kernelERNS_18TensorIteratorBaseEENKUlvE_clEvENKUlvE3_clEvEUlN3c104HalfEE_St5arrayIPcLm2EELi4E23TrivialOffsetCalculatorILi1EjESE_NS0_6memory12LoadWithCastILi1EEENSF_13StoreWithCastILi1EEEEEviT_T0_T2_T3_T4_T5_:
	.zero		396


//--------------------- .nv.constant0._ZN2at6native18elementwise_kernelILi128ELi4EZNS0_22gpu_kernel_impl_nocastIZZZNS0_61_GLOBAL__N__132982cb_23_ActivationSiluKernel_cu_1520ed90_293611silu_kernelERNS_18TensorIteratorBaseEENKUlvE_clEvENKUlvE3_clEvEUlN3c104HalfEE_EEvS5_RKT_EUliE_EEviT1_ --------------------------
	.section	.nv.constant0._ZN2at6native18elementwise_kernelILi128ELi4EZNS0_22gpu_kernel_impl_nocastIZZZNS0_61_GLOBAL__N__132982cb_23_ActivationSiluKernel_cu_1520ed90_293611silu_kernelERNS_18TensorIteratorBaseEENKUlvE_clEvENKUlvE3_clEvEUlN3c104HalfEE_EEvS5_RKT_EUliE_EEviT1_,"a",@progbits
	.sectionflags	@""
	.align	4
.nv.constant0._ZN2at6native18elementwise_kernelILi128ELi4EZNS0_22gpu_kernel_impl_nocastIZZZNS0_61_GLOBAL__N__132982cb_23_ActivationSiluKernel_cu_1520ed90_293611silu_kernelERNS_18TensorIteratorBaseEENKUlvE_clEvENKUlvE3_clEvEUlN3c104HalfEE_EEvS5_RKT_EUliE_EEviT1_:
	.zero		896


//--------------------- .nv.constant0._ZN2at6native27unrolled_elementwise_kernelIZZZNS0_61_GLOBAL__N__132982cb_23_ActivationSiluKernel_cu_1520ed90_293611silu_kernelERNS_18TensorIteratorBaseEENKUlvE_clEvENKUlvE3_clEvEUlN3c104HalfEE_St5arrayIPcLm2EELi4E23TrivialOffsetCalculatorILi1EjESE_NS0_6memory15LoadWithoutCastENSF_16StoreWithoutCastEEEviT_T0_T2_T3_T4_T5_ --------------------------
	.section	.nv.constant0._ZN2at6native27unrolled_elementwise_kernelIZZZNS0_61_GLOBAL__N__132982cb_23_ActivationSiluKernel_cu_1520ed90_293611silu_kernelERNS_18TensorIteratorBaseEENKUlvE_clEvENKUlvE3_clEvEUlN3c104HalfEE_St5arrayIPcLm2EELi4E23TrivialOffsetCalculatorILi1EjESE_NS0_6memory15LoadWithoutCastENSF_16StoreWithoutCastEEEviT_T0_T2_T3_T4_T5_,"a",@progbits
	.sectionflags	@""
	.align	4
.nv.constant0._ZN2at6native27unrolled_elementwise_kernelIZZZNS0_61_GLOBAL__N__132982cb_23_ActivationSiluKernel_cu_1520ed90_293611silu_kernelERNS_18TensorIteratorBaseEENKUlvE_clEvENKUlvE3_clEvEUlN3c104HalfEE_St5arrayIPcLm2EELi4E23TrivialOffsetCalculatorILi1EjESE_NS0_6memory15LoadWithoutCastENSF_16StoreWithoutCastEEEviT_T0_T2_T3_T4_T5_:
	.zero		380


//--------------------- .nv.constant0._ZN2at6native29vectorized_elementwise_kernelILi2EZZZNS0_61_GLOBAL__N__132982cb_23_ActivationSiluKernel_cu_1520ed90_293611silu_kernelERNS_18TensorIteratorBaseEENKUlvE_clEvENKUlvE3_clEvEUlN3c104HalfEE_St5arrayIPcLm2EEEEviT0_T1_ --------------------------
	.section	.nv.constant0._ZN2at6native29vectorized_elementwise_kernelILi2EZZZNS0_61_GLOBAL__N__132982cb_23_ActivationSiluKernel_cu_1520ed90_293611silu_kernelERNS_18TensorIteratorBaseEENKUlvE_clEvENKUlvE3_clEvEUlN3c104HalfEE_St5arrayIPcLm2EEEEviT0_T1_,"a",@progbits
	.sectionflags	@""
	.align	4
.nv.constant0._ZN2at6native29vectorized_elementwise_kernelILi2EZZZNS0_61_GLOBAL__N__132982cb_23_ActivationSiluKernel_cu_1520ed90_293611silu_kernelERNS_18TensorIteratorBaseEENKUlvE_clEvENKUlvE3_clEvEUlN3c104HalfEE_St5arrayIPcLm2EEEEviT0_T1_:
	.zero		376


//--------------------- .nv.constant0._ZN2at6native29vectorized_elementwise_kernelILi4EZZZNS0_61_GLOBAL__N__132982cb_23_ActivationSiluKernel_cu_1520ed90_293611silu_kernelERNS_18TensorIteratorBaseEENKUlvE_clEvENKUlvE3_clEvEUlN3c104HalfEE_St5arrayIPcLm2EEEEviT0_T1_ --------------------------
	.section	.nv.constant0._ZN2at6native29vectorized_elementwise_kernelILi4EZZZNS0_61_GLOBAL__N__132982cb_23_ActivationSiluKernel_cu_1520ed90_293611silu_kernelERNS_18TensorIteratorBaseEENKUlvE_clEvENKUlvE3_clEvEUlN3c104HalfEE_St5arrayIPcLm2EEEEviT0_T1_,"a",@progbits
	.sectionflags	@""
	.align	4
.nv.constant0._ZN2at6native29vectorized_elementwise_kernelILi4EZZZNS0_61_GLOBAL__N__132982cb_23_ActivationSiluKernel_cu_1520ed90_293611silu_kernelERNS_18TensorIteratorBaseEENKUlvE_clEvENKUlvE3_clEvEUlN3c104HalfEE_St5arrayIPcLm2EEEEviT0_T1_:
	.zero		376


//--------------------- .nv.constant0._ZN2at6native29vectorized_elementwise_kernelILi8EZZZNS0_61_GLOBAL__N__132982cb_23_ActivationSiluKernel_cu_1520ed90_293611silu_kernelERNS_18TensorIteratorBaseEENKUlvE_clEvENKUlvE3_clEvEUlN3c104HalfEE_St5arrayIPcLm2EEEEviT0_T1_ --------------------------
	.section	.nv.constant0._ZN2at6native29vectorized_elementwise_kernelILi8EZZZNS0_61_GLOBAL__N__132982cb_23_ActivationSiluKernel_cu_1520ed90_293611silu_kernelERNS_18TensorIteratorBaseEENKUlvE_clEvENKUlvE3_clEvEUlN3c104HalfEE_St5arrayIPcLm2EEEEviT0_T1_,"a",@progbits
	.sectionflags	@""
	.align	4
.nv.constant0._ZN2at6native29vectorized_elementwise_kernelILi8EZZZNS0_61_GLOBAL__N__132982cb_23_ActivationSiluKernel_cu_1520ed90_293611silu_kernelERNS_18TensorIteratorBaseEENKUlvE_clEvENKUlvE3_clEvEUlN3c104HalfEE_St5arrayIPcLm2EEEEviT0_T1_:
	.zero		376


//--------------------- .nv.constant2._ZN2at6native18elementwise_kernelILi128ELi4EZNS0_15gpu_kernel_implIZZZNS0_61_GLOBAL__N__132982cb_23_ActivationSiluKernel_cu_1520ed90_293611silu_kernelERNS_18TensorIteratorBaseEENKUlvE_clEvENKUlvE2_clEvEUlN3c107complexIfEEE_EEvS5_RKT_EUliE_EEviT1_ --------------------------
	.section	.nv.constant2._ZN2at6native18elementwise_kernelILi128ELi4EZNS0_15gpu_kernel_implIZZZNS0_61_GLOBAL__N__132982cb_23_ActivationSiluKernel_cu_1520ed90_293611silu_kernelERNS_18TensorIteratorBaseEENKUlvE_clEvENKUlvE2_clEvEUlN3c107complexIfEEE_EEvS5_RKT_EUliE_EEviT1_,"a",@progbits
	.sectionflags	@""
	.align	4
.nv.constant2._ZN2at6native18elementwise_kernelILi128ELi4EZNS0_15gpu_kernel_implIZZZNS0_61_GLOBAL__N__132982cb_23_ActivationSiluKernel_cu_1520ed90_293611silu_kernelERNS_18TensorIteratorBaseEENKUlvE_clEvENKUlvE2_clEvEUlN3c107complexIfEEE_EEvS5_RKT_EUliE_EEviT1_:
        /*0000*/ 	.byte	0x00, 0x00, 0x00, 0xf0, 0xff, 0xff, 0x0f, 0x38


//--------------------- .nv.constant0._ZN2at6native18elementwise_kernelILi128ELi4EZNS0_15gpu_kernel_implIZZZNS0_61_GLOBAL__N__132982cb_23_ActivationSiluKernel_cu_1520ed90_293611silu_kernelERNS_18TensorIteratorBaseEENKUlvE_clEvENKUlvE2_clEvEUlN3c107complexIfEEE_EEvS5_RKT_EUliE_EEviT1_ --------------------------
	.section	.nv.constant0._ZN2at6native18elementwise_kernelILi128ELi4EZNS0_15gpu_kernel_implIZZZNS0_61_GLOBAL__N__132982cb_23_ActivationSiluKernel_cu_1520ed90_293611silu_kernelERNS_18TensorIteratorBaseEENKUlvE_clEvENKUlvE2_clEvEUlN3c107complexIfEEE_EEvS5_RKT_EUliE_EEviT1_,"a",@progbits
	.sectionflags	@""
	.align	4
.nv.constant0._ZN2at6native18elementwise_kernelILi128ELi4EZNS0_15gpu_kernel_implIZZZNS0_61_GLOBAL__N__132982cb_23_ActivationSiluKernel_cu_1520ed90_293611silu_kernelERNS_18TensorIteratorBaseEENKUlvE_clEvENKUlvE2_clEvEUlN3c107complexIfEEE_EEvS5_RKT_EUliE_EEviT1_:
	.zero		896


//--------------------- .nv.constant2._ZN2at6native27unrolled_elementwise_kernelIZZZNS0_61_GLOBAL__N__132982cb_23_ActivationSiluKernel_cu_1520ed90_293611silu_kernelERNS_18TensorIteratorBaseEENKUlvE_clEvENKUlvE2_clEvEUlN3c107complexIfEEE_St5arrayIPcLm2EELi4E23TrivialOffsetCalculatorILi1EjESF_NS0_6memory12LoadWithCastILi1EEENSG_13StoreWithCastILi1EEEEEviT_T0_T2_T3_T4_T5_ --------------------------
	.section	.nv.constant2._ZN2at6native27unrolled_elementwise_kernelIZZZNS0_61_GLOBAL__N__132982cb_23_ActivationSiluKernel_cu_1520ed90_293611silu_kernelERNS_18TensorIteratorBaseEENKUlvE_clEvENKUlvE2_clEvEUlN3c107complexIfEEE_St5arrayIPcLm2EELi4E23TrivialOffsetCalculatorILi1EjESF_NS0_6memory12LoadWithCastILi1EEENSG_13StoreWithCastILi1EEEEEviT_T0_T2_T3_T4_T5_,"a",@progbits
	.sectionflags	@""
	.align	4
.nv.constant2._ZN2at6native27unrolled_elementwise_kernelIZZZNS0_61_GLOBAL__N__132982cb_23_ActivationSiluKernel_cu_1520ed90_293611silu_kernelERNS_18TensorIteratorBaseEENKUlvE_clEvENKUlvE2_clEvEUlN3c107complexIfEEE_St5arrayIPcLm2EELi4E23TrivialOffsetCalculatorILi1EjESF_NS0_6memory12LoadWithCastILi1EEENSG_13StoreWithCastILi1EEEEEviT_T0_T2_T3_T4_T5_:
        /*0000*/ 	.byte	0x00, 0x00, 0x00, 0xf0, 0xff, 0xff, 0x0f, 0x38


//--------------------- .nv.constant0._ZN2at6native27unrolled_elementwise_kernelIZZZNS0_61_GLOBAL__N__132982cb_23_ActivationSiluKernel_cu_1520ed90_293611silu_kernelERNS_18TensorIteratorBaseEENKUlvE_clEvENKUlvE2_clEvEUlN3c107complexIfEEE_St5arrayIPcLm2EELi4E23TrivialOffsetCalculatorILi1EjESF_NS0_6memory12LoadWithCastILi1EEENSG_13StoreWithCastILi1EEEEEviT_T0_T2_T3_T4_T5_ --------------------------
	.section	.nv.constant0._ZN2at6native27unrolled_elementwise_kernelIZZZNS0_61_GLOBAL__N__132982cb_23_ActivationSiluKernel_cu_1520ed90_293611silu_kernelERNS_18TensorIteratorBaseEENKUlvE_clEvENKUlvE2_clEvEUlN3c107complexIfEEE_St5arrayIPcLm2EELi4E23TrivialOffsetCalculatorILi1EjESF_NS0_6memory12LoadWithCastILi1EEENSG_13StoreWithCastILi1EEEEEviT_T0_T2_T3_T4_T5_,"a",@progbits
	.sectionflags	@""
	.align	4
.nv.constant0._ZN2at6native27unrolled_elementwise_kernelIZZZNS0_61_GLOBAL__N__132982cb_23_ActivationSiluKernel_cu_1520ed90_293611silu_kernelERNS_18TensorIteratorBaseEENKUlvE_clEvENKUlvE2_clEvEUlN3c107complexIfEEE_St5arrayIPcLm2EELi4E23TrivialOffsetCalculatorILi1EjESF_NS0_6memory12LoadWithCastILi1EEENSG_13StoreWithCastILi1EEEEEviT_T0_T2_T3_T4_T5_:
	.zero		396


//--------------------- .nv.constant0._ZN2at6native18elementwise_kernelILi128ELi2EZNS0_22gpu_kernel_impl_nocastIZZZNS0_61_GLOBAL__N__132982cb_23_ActivationSiluKernel_cu_1520ed90_293611silu_kernelERNS_18TensorIteratorBaseEENKUlvE_clEvENKUlvE2_clEvEUlN3c107complexIfEEE_EEvS5_RKT_EUliE_EEviT1_ --------------------------
	.section	.nv.constant0._ZN2at6native18elementwise_kernelILi128ELi2EZNS0_22gpu_kernel_impl_nocastIZZZNS0_61_GLOBAL__N__132982cb_23_ActivationSiluKernel_cu_1520ed90_293611silu_kernelERNS_18TensorIteratorBaseEENKUlvE_clEvENKUlvE2_clEvEUlN3c107complexIfEEE_EEvS5_RKT_EUliE_EEviT1_,"a",@progbits
	.sectionflags	@""
	.align	4
.nv.constant0._ZN2at6native18elementwise_kernelILi128ELi2EZNS0_22gpu_kernel_impl_nocastIZZZNS0_61_GLOBAL__N__132982cb_23_ActivationSiluKernel_cu_1520ed90_293611silu_kernelERNS_18TensorIteratorBaseEENKUlvE_clEvENKUlvE2_clEvEUlN3c107complexIfEEE_EEvS5_RKT_EUliE_EEviT1_:
	.zero		896


//--------------------- .nv.constant0._ZN2at6native27unrolled_elementwise_kernelIZZZNS0_61_GLOBAL__N__132982cb_23_ActivationSiluKernel_cu_1520ed90_293611silu_kernelERNS_18TensorIteratorBaseEENKUlvE_clEvENKUlvE2_clEvEUlN3c107complexIfEEE_St5arrayIPcLm2EELi4E23TrivialOffsetCalculatorILi1EjESF_NS0_6memory15LoadWithoutCastENSG_16StoreWithoutCastEEEviT_T0_T2_T3_T4_T5_ --------------------------
	.section	.nv.constant0._ZN2at6native27unrolled_elementwise_kernelIZZZNS0_61_GLOBAL__N__132982cb_23_ActivationSiluKernel_cu_1520ed90_293611silu_kernelERNS_18TensorIteratorBaseEENKUlvE_clEvENKUlvE2_clEvEUlN3c107complexIfEEE_St5arrayIPcLm2EELi4E23TrivialOffsetCalculatorILi1EjESF_NS0_6memory15LoadWithoutCastENSG_16StoreWithoutCastEEEviT_T0_T2_T3_T4_T5_,"a",@progbits
	.sectionflags	@""
	.align	4
.nv.constant0._ZN2at6native27unrolled_elementwise_kernelIZZZNS0_61_GLOBAL__N__132982cb_23_ActivationSiluKernel_cu_1520ed90_293611silu_kernelERNS_18TensorIteratorBaseEENKUlvE_clEvENKUlvE2_clEvEUlN3c107complexIfEEE_St5arrayIPcLm2EELi4E23TrivialOffsetCalculatorILi1EjESF_NS0_6memory15LoadWithoutCastENSG_16StoreWithoutCastEEEviT_T0_T2_T3_T4_T5_:
	.zero		380


//--------------------- .nv.constant0._ZN2at6native29vectorized_elementwise_kernelILi2EZZZNS0_61_GLOBAL__N__132982cb_23_ActivationSiluKernel_cu_1520ed90_293611silu_kernelERNS_18TensorIteratorBaseEENKUlvE_clEvENKUlvE2_clEvEUlN3c107complexIfEEE_St5arrayIPcLm2EEEEviT0_T1_ --------------------------
	.section	.nv.constant0._ZN2at6native29vectorized_elementwise_kernelILi2EZZZNS0_61_GLOBAL__N__132982cb_23_ActivationSiluKernel_cu_1520ed90_293611silu_kernelERNS_18TensorIteratorBaseEENKUlvE_clEvENKUlvE2_clEvEUlN3c107complexIfEEE_St5arrayIPcLm2EEEEviT0_T1_,"a",@progbits
	.sectionflags	@""
	.align	4
.nv.constant0._ZN2at6native29vectorized_elementwise_kernelILi2EZZZNS0_61_GLOBAL__N__132982cb_23_ActivationSiluKernel_cu_1520ed90_293611silu_kernelERNS_18TensorIteratorBaseEENKUlvE_clEvENKUlvE2_clEvEUlN3c107complexIfEEE_St5arrayIPcLm2EEEEviT0_T1_:
	.zero		376


//--------------------- .nv.constant0._ZN2at6native29vectorized_elementwise_kernelILi4EZZZNS0_61_GLOBAL__N__132982cb_23_ActivationSiluKernel_cu_1520ed90_293611silu_kernelERNS_18TensorIteratorBaseEENKUlvE_clEvENKUlvE2_clEvEUlN3c107complexIfEEE_St5arrayIPcLm2EEEEviT0_T1_ --------------------------
	.section	.nv.constant0._ZN2at6native29vectorized_elementwise_kernelILi4EZZZNS0_61_GLOBAL__N__132982cb_23_ActivationSiluKernel_cu_1520ed90_293611silu_kernelERNS_18TensorIteratorBaseEENKUlvE_clEvENKUlvE2_clEvEUlN3c107complexIfEEE_St5arrayIPcLm2EEEEviT0_T1_,"a",@progbits
	.sectionflags	@""
	.align	4
.nv.constant0._ZN2at6native29vectorized_elementwise_kernelILi4EZZZNS0_61_GLOBAL__N__132982cb_23_ActivationSiluKernel_cu_1520ed90_293611silu_kernelERNS_18TensorIteratorBaseEENKUlvE_clEvENKUlvE2_clEvEUlN3c107complexIfEEE_St5arrayIPcLm2EEEEviT0_T1_:
	.zero		376


//--------------------- .nv.constant0._ZN2at6native29vectorized_elementwise_kernelILi8EZZZNS0_61_GLOBAL__N__132982cb_23_ActivationSiluKernel_cu_1520ed90_293611silu_kernelERNS_18TensorIteratorBaseEENKUlvE_clEvENKUlvE2_clEvEUlN3c107complexIfEEE_St5arrayIPcLm2EEEEviT0_T1_ --------------------------
	.section	.nv.constant0._ZN2at6native29vectorized_elementwise_kernelILi8EZZZNS0_61_GLOBAL__N__132982cb_23_ActivationSiluKernel_cu_1520ed90_293611silu_kernelERNS_18TensorIteratorBaseEENKUlvE_clEvENKUlvE2_clEvEUlN3c107complexIfEEE_St5arrayIPcLm2EEEEviT0_T1_,"a",@progbits
	.sectionflags	@""
	.align	4
.nv.constant0._ZN2at6native29vectorized_elementwise_kernelILi8EZZZNS0_61_GLOBAL__N__132982cb_23_ActivationSiluKernel_cu_1520ed90_293611silu_kernelERNS_18TensorIteratorBaseEENKUlvE_clEvENKUlvE2_clEvEUlN3c107complexIfEEE_St5arrayIPcLm2EEEEviT0_T1_:
	.zero		376


//--------------------- .nv.constant2._ZN2at6native18elementwise_kernelILi128ELi4EZNS0_15gpu_kernel_implIZZZNS0_61_GLOBAL__N__132982cb_23_ActivationSiluKernel_cu_1520ed90_293611silu_kernelERNS_18TensorIteratorBaseEENKUlvE_clEvENKUlvE1_clEvEUlN3c107complexIdEEE_EEvS5_RKT_EUliE_EEviT1_ --------------------------
	.section	.nv.constant2._ZN2at6native18elementwise_kernelILi128ELi4EZNS0_15gpu_kernel_implIZZZNS0_61_GLOBAL__N__132982cb_23_ActivationSiluKernel_cu_1520ed90_293611silu_kernelERNS_18TensorIteratorBaseEENKUlvE_clEvENKUlvE1_clEvEUlN3c107complexIdEEE_EEvS5_RKT_EUliE_EEviT1_,"a",@progbits
	.sectionflags	@""
	.align	4
.nv.constant2._ZN2at6native18elementwise_kernelILi128ELi4EZNS0_15gpu_kernel_implIZZZNS0_61_GLOBAL__N__132982cb_23_ActivationSiluKernel_cu_1520ed90_293611silu_kernelERNS_18TensorIteratorBaseEENKUlvE_clEvENKUlvE1_clEvEUlN3c107complexIdEEE_EEvS5_RKT_EUliE_EEviT1_:
        /* <DEDUP_REMOVED lines=9> */


//--------------------- .nv.constant0._ZN2at6native18elementwise_kernelILi128ELi4EZNS0_15gpu_kernel_implIZZZNS0_61_GLOBAL__N__132982cb_23_ActivationSiluKernel_cu_1520ed90_293611silu_kernelERNS_18TensorIteratorBaseEENKUlvE_clEvENKUlvE1_clEvEUlN3c107complexIdEEE_EEvS5_RKT_EUliE_EEviT1_ --------------------------
	.section	.nv.constant0._ZN2at6native18elementwise_kernelILi128ELi4EZNS0_15gpu_kernel_implIZZZNS0_61_GLOBAL__N__132982cb_23_ActivationSiluKernel_cu_1520ed90_293611silu_kernelERNS_18TensorIteratorBaseEENKUlvE_clEvENKUlvE1_clEvEUlN3c107complexIdEEE_EEvS5_RKT_EUliE_EEviT1_,"a",@progbits
	.sectionflags	@""
	.align	4
.nv.constant0._ZN2at6native18elementwise_kernelILi128ELi4EZNS0_15gpu_kernel_implIZZZNS0_61_GLOBAL__N__132982cb_23_ActivationSiluKernel_cu_1520ed90_293611silu_kernelERNS_18TensorIteratorBaseEENKUlvE_clEvENKUlvE1_clEvEUlN3c107complexIdEEE_EEvS5_RKT_EUliE_EEviT1_:
	.zero		896


//--------------------- .nv.constant2._ZN2at6native27unrolled_elementwise_kernelIZZZNS0_61_GLOBAL__N__132982cb_23_ActivationSiluKernel_cu_1520ed90_293611silu_kernelERNS_18TensorIteratorBaseEENKUlvE_clEvENKUlvE1_clEvEUlN3c107complexIdEEE_St5arrayIPcLm2EELi4E23TrivialOffsetCalculatorILi1EjESF_NS0_6memory12LoadWithCastILi1EEENSG_13StoreWithCastILi1EEEEEviT_T0_T2_T3_T4_T5_ --------------------------
	.section	.nv.constant2._ZN2at6native27unrolled_elementwise_kernelIZZZNS0_61_GLOBAL__N__132982cb_23_ActivationSiluKernel_cu_1520ed90_293611silu_kernelERNS_18TensorIteratorBaseEENKUlvE_clEvENKUlvE1_clEvEUlN3c107complexIdEEE_St5arrayIPcLm2EELi4E23TrivialOffsetCalculatorILi1EjESF_NS0_6memory12LoadWithCastILi1EEENSG_13StoreWithCastILi1EEEEEviT_T0_T2_T3_T4_T5_,"a",@progbits
	.sectionflags	@""
	.align	4
.nv.constant2._ZN2at6native27unrolled_elementwise_kernelIZZZNS0_61_GLOBAL__N__132982cb_23_ActivationSiluKernel_cu_1520ed90_293611silu_kernelERNS_18TensorIteratorBaseEENKUlvE_clEvENKUlvE1_clEvEUlN3c107complexIdEEE_St5arrayIPcLm2EELi4E23TrivialOffsetCalculatorILi1EjESF_NS0_6memory12LoadWithCastILi1EEENSG_13StoreWithCastILi1EEEEEviT_T0_T2_T3_T4_T5_:
        /* <DEDUP_REMOVED lines=9> */


//--------------------- .nv.constant0._ZN2at6native27unrolled_elementwise_kernelIZZZNS0_61_GLOBAL__N__132982cb_23_ActivationSiluKernel_cu_1520ed90_293611silu_kernelERNS_18TensorIteratorBaseEENKUlvE_clEvENKUlvE1_clEvEUlN3c107complexIdEEE_St5arrayIPcLm2EELi4E23TrivialOffsetCalculatorILi1EjESF_NS0_6memory12LoadWithCastILi1EEENSG_13StoreWithCastILi1EEEEEviT_T0_T2_T3_T4_T5_ --------------------------
	.section	.nv.constant0._ZN2at6native27unrolled_elementwise_kernelIZZZNS0_61_GLOBAL__N__132982cb_23_ActivationSiluKernel_cu_1520ed90_293611silu_kernelERNS_18TensorIteratorBaseEENKUlvE_clEvENKUlvE1_clEvEUlN3c107complexIdEEE_St5arrayIPcLm2EELi4E23TrivialOffsetCalculatorILi1EjESF_NS0_6memory12LoadWithCastILi1EEENSG_13StoreWithCastILi1EEEEEviT_T0_T2_T3_T4_T5_,"a",@progbits
	.sectionflags	@""
	.align	4
.nv.constant0._ZN2at6native27unrolled_elementwise_kernelIZZZNS0_61_GLOBAL__N__132982cb_23_ActivationSiluKernel_cu_1520ed90_293611silu_kernelERNS_18TensorIteratorBaseEENKUlvE_clEvENKUlvE1_clEvEUlN3c107complexIdEEE_St5arrayIPcLm2EELi4E23TrivialOffsetCalculatorILi1EjESF_NS0_6memory12LoadWithCastILi1EEENSG_13StoreWithCastILi1EEEEEviT_T0_T2_T3_T4_T5_:
	.zero		396


//--------------------- .nv.constant2._ZN2at6native18elementwise_kernelILi128ELi2EZNS0_22gpu_kernel_impl_nocastIZZZNS0_61_GLOBAL__N__132982cb_23_ActivationSiluKernel_cu_1520ed90_293611silu_kernelERNS_18TensorIteratorBaseEENKUlvE_clEvENKUlvE1_clEvEUlN3c107complexIdEEE_EEvS5_RKT_EUliE_EEviT1_ --------------------------
	.section	.nv.constant2._ZN2at6native18elementwise_kernelILi128ELi2EZNS0_22gpu_kernel_impl_nocastIZZZNS0_61_GLOBAL__N__132982cb_23_ActivationSiluKernel_cu_1520ed90_293611silu_kernelERNS_18TensorIteratorBaseEENKUlvE_clEvENKUlvE1_clEvEUlN3c107complexIdEEE_EEvS5_RKT_EUliE_EEviT1_,"a",@progbits
	.sectionflags	@""
	.align	4
.nv.constant2._ZN2at6native18elementwise_kernelILi128ELi2EZNS0_22gpu_kernel_impl_nocastIZZZNS0_61_GLOBAL__N__132982cb_23_ActivationSiluKernel_cu_1520ed90_293611silu_kernelERNS_18TensorIteratorBaseEENKUlvE_clEvENKUlvE1_clEvEUlN3c107complexIdEEE_EEvS5_RKT_EUliE_EEviT1_:
        /* <DEDUP_REMOVED lines=8> */


//--------------------- .nv.constant0._ZN2at6native18elementwise_kernelILi128ELi2EZNS0_22gpu_kernel_impl_nocastIZZZNS0_61_GLOBAL__N__132982cb_23_ActivationSiluKernel_cu_1520ed90_293611silu_kernelERNS_18TensorIteratorBaseEENKUlvE_clEvENKUlvE1_clEvEUlN3c107complexIdEEE_EEvS5_RKT_EUliE_EEviT1_ --------------------------
	.section	.nv.constant0._ZN2at6native18elementwise_kernelILi128ELi2EZNS0_22gpu_kernel_impl_nocastIZZZNS0_61_GLOBAL__N__132982cb_23_ActivationSiluKernel_cu_1520ed90_293611silu_kernelERNS_18TensorIteratorBaseEENKUlvE_clEvENKUlvE1_clEvEUlN3c107complexIdEEE_EEvS5_RKT_EUliE_EEviT1_,"a",@progbits
	.sectionflags	@""
	.align	4
.nv.constant0._ZN2at6native18elementwise_kernelILi128ELi2EZNS0_22gpu_kernel_impl_nocastIZZZNS0_61_GLOBAL__N__132982cb_23_ActivationSiluKernel_cu_1520ed90_293611silu_kernelERNS_18TensorIteratorBaseEENKUlvE_clEvENKUlvE1_clEvEUlN3c107complexIdEEE_EEvS5_RKT_EUliE_EEviT1_:
	.zero		896


//--------------------- .nv.constant2._ZN2at6native27unrolled_elementwise_kernelIZZZNS0_61_GLOBAL__N__132982cb_23_ActivationSiluKernel_cu_1520ed90_293611silu_kernelERNS_18TensorIteratorBaseEENKUlvE_clEvENKUlvE1_clEvEUlN3c107complexIdEEE_St5arrayIPcLm2EELi4E23TrivialOffsetCalculatorILi1EjESF_NS0_6memory15LoadWithoutCastENSG_16StoreWithoutCastEEEviT_T0_T2_T3_T4_T5_ --------------------------
	.section	.nv.constant2._ZN2at6native27unrolled_elementwise_kernelIZZZNS0_61_GLOBAL__N__132982cb_23_ActivationSiluKernel_cu_1520ed90_293611silu_kernelERNS_18TensorIteratorBaseEENKUlvE_clEvENKUlvE1_clEvEUlN3c107complexIdEEE_St5arrayIPcLm2EELi4E23TrivialOffsetCalculatorILi1EjESF_NS0_6memory15LoadWithoutCastENSG_16StoreWithoutCastEEEviT_T0_T2_T3_T4_T5_,"a",@progbits
	.sectionflags	@""
	.align	4
.nv.constant2._ZN2at6native27unrolled_elementwise_kernelIZZZNS0_61_GLOBAL__N__132982cb_23_ActivationSiluKernel_cu_1520ed90_293611silu_kernelERNS_18TensorIteratorBaseEENKUlvE_clEvENKUlvE1_clEvEUlN3c107complexIdEEE_St5arrayIPcLm2EELi4E23TrivialOffsetCalculatorILi1EjESF_NS0_6memory15LoadWithoutCastENSG_16StoreWithoutCastEEEviT_T0_T2_T3_T4_T5_:
        /* <DEDUP_REMOVED lines=8> */


//--------------------- .nv.constant0._ZN2at6native27unrolled_elementwise_kernelIZZZNS0_61_GLOBAL__N__132982cb_23_ActivationSiluKernel_cu_1520ed90_293611silu_kernelERNS_18TensorIteratorBaseEENKUlvE_clEvENKUlvE1_clEvEUlN3c107complexIdEEE_St5arrayIPcLm2EELi4E23TrivialOffsetCalculatorILi1EjESF_NS0_6memory15LoadWithoutCastENSG_16StoreWithoutCastEEEviT_T0_T2_T3_T4_T5_ --------------------------
	.section	.nv.constant0._ZN2at6native27unrolled_elementwise_kernelIZZZNS0_61_GLOBAL__N__132982cb_23_ActivationSiluKernel_cu_1520ed90_293611silu_kernelERNS_18TensorIteratorBaseEENKUlvE_clEvENKUlvE1_clEvEUlN3c107complexIdEEE_St5arrayIPcLm2EELi4E23TrivialOffsetCalculatorILi1EjESF_NS0_6memory15LoadWithoutCastENSG_16StoreWithoutCastEEEviT_T0_T2_T3_T4_T5_,"a",@progbits
	.sectionflags	@""
	.align	4
.nv.constant0._ZN2at6native27unrolled_elementwise_kernelIZZZNS0_61_GLOBAL__N__132982cb_23_ActivationSiluKernel_cu_1520ed90_293611silu_kernelERNS_18TensorIteratorBaseEENKUlvE_clEvENKUlvE1_clEvEUlN3c107complexIdEEE_St5arrayIPcLm2EELi4E23TrivialOffsetCalculatorILi1EjESF_NS0_6memory15LoadWithoutCastENSG_16StoreWithoutCastEEEviT_T0_T2_T3_T4_T5_:
	.zero		380


//--------------------- .nv.constant2._ZN2at6native29vectorized_elementwise_kernelILi2EZZZNS0_61_GLOBAL__N__132982cb_23_ActivationSiluKernel_cu_1520ed90_293611silu_kernelERNS_18TensorIteratorBaseEENKUlvE_clEvENKUlvE1_clEvEUlN3c107complexIdEEE_St5arrayIPcLm2EEEEviT0_T1_ --------------------------
	.section	.nv.constant2._ZN2at6native29vectorized_elementwise_kernelILi2EZZZNS0_61_GLOBAL__N__132982cb_23_ActivationSiluKernel_cu_1520ed90_293611silu_kernelERNS_18TensorIteratorBaseEENKUlvE_clEvENKUlvE1_clEvEUlN3c107complexIdEEE_St5arrayIPcLm2EEEEviT0_T1_,"a",@progbits
	.sectionflags	@""
	.align	4
.nv.constant2._ZN2at6native29vectorized_elementwise_kernelILi2EZZZNS0_61_GLOBAL__N__132982cb_23_ActivationSiluKernel_cu_1520ed90_293611silu_kernelERNS_18TensorIteratorBaseEENKUlvE_clEvENKUlvE1_clEvEUlN3c107complexIdEEE_St5arrayIPcLm2EEEEviT0_T1_:
        /* <DEDUP_REMOVED lines=8> */


//--------------------- .nv.constant0._ZN2at6native29vectorized_elementwise_kernelILi2EZZZNS0_61_GLOBAL__N__132982cb_23_ActivationSiluKernel_cu_1520ed90_293611silu_kernelERNS_18TensorIteratorBaseEENKUlvE_clEvENKUlvE1_clEvEUlN3c107complexIdEEE_St5arrayIPcLm2EEEEviT0_T1_ --------------------------
	.section	.nv.constant0._ZN2at6native29vectorized_elementwise_kernelILi2EZZZNS0_61_GLOBAL__N__132982cb_23_ActivationSiluKernel_cu_1520ed90_293611silu_kernelERNS_18TensorIteratorBaseEENKUlvE_clEvENKUlvE1_clEvEUlN3c107complexIdEEE_St5arrayIPcLm2EEEEviT0_T1_,"a",@progbits
	.sectionflags	@""
	.align	4
.nv.constant0._ZN2at6native29vectorized_elementwise_kernelILi2EZZZNS0_61_GLOBAL__N__132982cb_23_ActivationSiluKernel_cu_1520ed90_293611silu_kernelERNS_18TensorIteratorBaseEENKUlvE_clEvENKUlvE1_clEvEUlN3c107complexIdEEE_St5arrayIPcLm2EEEEviT0_T1_:
	.zero		376


//--------------------- .nv.constant2._ZN2at6native29vectorized_elementwise_kernelILi4EZZZNS0_61_GLOBAL__N__132982cb_23_ActivationSiluKernel_cu_1520ed90_293611silu_kernelERNS_18TensorIteratorBaseEENKUlvE_clEvENKUlvE1_clEvEUlN3c107complexIdEEE_St5arrayIPcLm2EEEEviT0_T1_ --------------------------
	.section	.nv.constant2._ZN2at6native29vectorized_elementwise_kernelILi4EZZZNS0_61_GLOBAL__N__132982cb_23_ActivationSiluKernel_cu_1520ed90_293611silu_kernelERNS_18TensorIteratorBaseEENKUlvE_clEvENKUlvE1_clEvEUlN3c107complexIdEEE_St5arrayIPcLm2EEEEviT0_T1_,"a",@progbits
	.sectionflags	@""
	.align	4
.nv.constant2._ZN2at6native29vectorized_elementwise_kernelILi4EZZZNS0_61_GLOBAL__N__132982cb_23_ActivationSiluKernel_cu_1520ed90_293611silu_kernelERNS_18TensorIteratorBaseEENKUlvE_clEvENKUlvE1_clEvEUlN3c107complexIdEEE_St5arrayIPcLm2EEEEviT0_T1_:
        /* <DEDUP_REMOVED lines=8> */


//--------------------- .nv.constant0._ZN2at6native29vectorized_elementwise_kernelILi4EZZZNS0_61_GLOBAL__N__132982cb_23_ActivationSiluKernel_cu_1520ed90_293611silu_kernelERNS_18TensorIteratorBaseEENKUlvE_clEvENKUlvE1_clEvEUlN3c107complexIdEEE_St5arrayIPcLm2EEEEviT0_T1_ --------------------------
	.section	.nv.constant0._ZN2at6native29vectorized_elementwise_kernelILi4EZZZNS0_61_GLOBAL__N__132982cb_23_ActivationSiluKernel_cu_1520ed90_293611silu_kernelERNS_18TensorIteratorBaseEENKUlvE_clEvENKUlvE1_clEvEUlN3c107complexIdEEE_St5arrayIPcLm2EEEEviT0_T1_,"a",@progbits
	.sectionflags	@""
	.align	4
.nv.constant0._ZN2at6native29vectorized_elementwise_kernelILi4EZZZNS0_61_GLOBAL__N__132982cb_23_ActivationSiluKernel_cu_1520ed90_293611silu_kernelERNS_18TensorIteratorBaseEENKUlvE_clEvENKUlvE1_clEvEUlN3c107complexIdEEE_St5arrayIPcLm2EEEEviT0_T1_:
	.zero		376


//--------------------- .nv.constant0._ZN2at6native29vectorized_elementwise_kernelILi8EZZZNS0_61_GLOBAL__N__132982cb_23_ActivationSiluKernel_cu_1520ed90_293611silu_kernelERNS_18TensorIteratorBaseEENKUlvE_clEvENKUlvE1_clEvEUlN3c107complexIdEEE_St5arrayIPcLm2EEEEviT0_T1_ --------------------------
	.section	.nv.constant0._ZN2at6native29vectorized_elementwise_kernelILi8EZZZNS0_61_GLOBAL__N__132982cb_23_ActivationSiluKernel_cu_1520ed90_293611silu_kernelERNS_18TensorIteratorBaseEENKUlvE_clEvENKUlvE1_clEvEUlN3c107complexIdEEE_St5arrayIPcLm2EEEEviT0_T1_,"a",@progbits
	.sectionflags	@""
	.align	4
.nv.constant0._ZN2at6native29vectorized_elementwise_kernelILi8EZZZNS0_61_GLOBAL__N__132982cb_23_ActivationSiluKernel_cu_1520ed90_293611silu_kernelERNS_18TensorIteratorBaseEENKUlvE_clEvENKUlvE1_clEvEUlN3c107complexIdEEE_St5arrayIPcLm2EEEEviT0_T1_:
	.zero		376


//--------------------- .nv.constant2._ZN2at6native18elementwise_kernelILi128ELi4EZNS0_15gpu_kernel_implIZZZNS0_61_GLOBAL__N__132982cb_23_ActivationSiluKernel_cu_1520ed90_293611silu_kernelERNS_18TensorIteratorBaseEENKUlvE_clEvENKUlvE0_clEvEUlfE_EEvS5_RKT_EUliE_EEviT1_ --------------------------
	.section	.nv.constant2._ZN2at6native18elementwise_kernelILi128ELi4EZNS0_15gpu_kernel_implIZZZNS0_61_GLOBAL__N__132982cb_23_ActivationSiluKernel_cu_1520ed90_293611silu_kernelERNS_18TensorIteratorBaseEENKUlvE_clEvENKUlvE0_clEvEUlfE_EEvS5_RKT_EUliE_EEviT1_,"a",@progbits
	.sectionflags	@""
	.align	4
.nv.constant2._ZN2at6native18elementwise_kernelILi128ELi4EZNS0_15gpu_kernel_implIZZZNS0_61_GLOBAL__N__132982cb_23_ActivationSiluKernel_cu_1520ed90_293611silu_kernelERNS_18TensorIteratorBaseEENKUlvE_clEvENKUlvE0_clEvEUlfE_EEvS5_RKT_EUliE_EEviT1_:
        /*0000*/ 	.byte	0x00, 0x00, 0x00, 0xf0, 0xff, 0xff, 0x0f, 0x38


//--------------------- .nv.constant0._ZN2at6native18elementwise_kernelILi128ELi4EZNS0_15gpu_kernel_implIZZZNS0_61_GLOBAL__N__132982cb_23_ActivationSiluKernel_cu_1520ed90_293611silu_kernelERNS_18TensorIteratorBaseEENKUlvE_clEvENKUlvE0_clEvEUlfE_EEvS5_RKT_EUliE_EEviT1_ --------------------------
	.section	.nv.constant0._ZN2at6native18elementwise_kernelILi128ELi4EZNS0_15gpu_kernel_implIZZZNS0_61_GLOBAL__N__132982cb_23_ActivationSiluKernel_cu_1520ed90_293611silu_kernelERNS_18TensorIteratorBaseEENKUlvE_clEvENKUlvE0_clEvEUlfE_EEvS5_RKT_EUliE_EEviT1_,"a",@progbits
	.sectionflags	@""
	.align	4
.nv.constant0._ZN2at6native18elementwise_kernelILi128ELi4EZNS0_15gpu_kernel_implIZZZNS0_61_GLOBAL__N__132982cb_23_ActivationSiluKernel_cu_1520ed90_293611silu_kernelERNS_18TensorIteratorBaseEENKUlvE_clEvENKUlvE0_clEvEUlfE_EEvS5_RKT_EUliE_EEviT1_:
	.zero		896


//--------------------- .nv.constant2._ZN2at6native27unrolled_elementwise_kernelIZZZNS0_61_GLOBAL__N__132982cb_23_ActivationSiluKernel_cu_1520ed90_293611silu_kernelERNS_18TensorIteratorBaseEENKUlvE_clEvENKUlvE0_clEvEUlfE_St5arrayIPcLm2EELi4E23TrivialOffsetCalculatorILi1EjESC_NS0_6memory12LoadWithCastILi1EEENSD_13StoreWithCastILi1EEEEEviT_T0_T2_T3_T4_T5_ --------------------------
	.section	.nv.constant2._ZN2at6native27unrolled_elementwise_kernelIZZZNS0_61_GLOBAL__N__132982cb_23_ActivationSiluKernel_cu_1520ed90_293611silu_kernelERNS_18TensorIteratorBaseEENKUlvE_clEvENKUlvE0_clEvEUlfE_St5arrayIPcLm2EELi4E23TrivialOffsetCalculatorILi1EjESC_NS0_6memory12LoadWithCastILi1EEENSD_13StoreWithCastILi1EEEEEviT_T0_T2_T3_T4_T5_,"a",@progbits
	.sectionflags	@""
	.align	4
.nv.constant2._ZN2at6native27unrolled_elementwise_kernelIZZZNS0_61_GLOBAL__N__132982cb_23_ActivationSiluKernel_cu_1520ed90_293611silu_kernelERNS_18TensorIteratorBaseEENKUlvE_clEvENKUlvE0_clEvEUlfE_St5arrayIPcLm2EELi4E23TrivialOffsetCalculatorILi1EjESC_NS0_6memory12LoadWithCastILi1EEENSD_13StoreWithCastILi1EEEEEviT_T0_T2_T3_T4_T5_:
        /*0000*/ 	.byte	0x00, 0x00, 0x00, 0xf0, 0xff, 0xff, 0x0f, 0x38


//--------------------- .nv.constant0._ZN2at6native27unrolled_elementwise_kernelIZZZNS0_61_GLOBAL__N__132982cb_23_ActivationSiluKernel_cu_1520ed90_293611silu_kernelERNS_18TensorIteratorBaseEENKUlvE_clEvENKUlvE0_clEvEUlfE_St5arrayIPcLm2EELi4E23TrivialOffsetCalculatorILi1EjESC_NS0_6memory12LoadWithCastILi1EEENSD_13StoreWithCastILi1EEEEEviT_T0_T2_T3_T4_T5_ --------------------------
	.section	.nv.constant0._ZN2at6native27unrolled_elementwise_kernelIZZZNS0_61_GLOBAL__N__132982cb_23_ActivationSiluKernel_cu_1520ed90_293611silu_kernelERNS_18TensorIteratorBaseEENKUlvE_clEvENKUlvE0_clEvEUlfE_St5arrayIPcLm2EELi4E23TrivialOffsetCalculatorILi1EjESC_NS0_6memory12LoadWithCastILi1EEENSD_13StoreWithCastILi1EEEEEviT_T0_T2_T3_T4_T5_,"a",@progbits
	.sectionflags	@""
	.align	4
.nv.constant0._ZN2at6native27unrolled_elementwise_kernelIZZZNS0_61_GLOBAL__N__132982cb_23_ActivationSiluKernel_cu_1520ed90_293611silu_kernelERNS_18TensorIteratorBaseEENKUlvE_clEvENKUlvE0_clEvEUlfE_St5arrayIPcLm2EELi4E23TrivialOffsetCalculatorILi1EjESC_NS0_6memory12LoadWithCastILi1EEENSD_13StoreWithCastILi1EEEEEviT_T0_T2_T3_T4_T5_:
	.zero		396


//--------------------- .nv.constant0._ZN2at6native18elementwise_kernelILi128ELi2EZNS0_22gpu_kernel_impl_nocastIZZZNS0_61_GLOBAL__N__132982cb_23_ActivationSiluKernel_cu_1520ed90_293611silu_kernelERNS_18TensorIteratorBaseEENKUlvE_clEvENKUlvE0_clEvEUlfE_EEvS5_RKT_EUliE_EEviT1_ --------------------------
	.section	.nv.constant0._ZN2at6native18elementwise_kernelILi128ELi2EZNS0_22gpu_kernel_impl_nocastIZZZNS0_61_GLOBAL__N__132982cb_23_ActivationSiluKernel_cu_1520ed90_293611silu_kernelERNS_18TensorIteratorBaseEENKUlvE_clEvENKUlvE0_clEvEUlfE_EEvS5_RKT_EUliE_EEviT1_,"a",@progbits
	.sectionflags	@""
	.align	4
.nv.constant0._ZN2at6native18elementwise_kernelILi128ELi2EZNS0_22gpu_kernel_impl_nocastIZZZNS0_61_GLOBAL__N__132982cb_23_ActivationSiluKernel_cu_1520ed90_293611silu_kernelERNS_18TensorIteratorBaseEENKUlvE_clEvENKUlvE0_clEvEUlfE_EEvS5_RKT_EUliE_EEviT1_:
	.zero		896


//--------------------- .nv.constant0._ZN2at6native27unrolled_elementwise_kernelIZZZNS0_61_GLOBAL__N__132982cb_23_ActivationSiluKernel_cu_1520ed90_293611silu_kernelERNS_18TensorIteratorBaseEENKUlvE_clEvENKUlvE0_clEvEUlfE_St5arrayIPcLm2EELi4E23TrivialOffsetCalculatorILi1EjESC_NS0_6memory15LoadWithoutCastENSD_16StoreWithoutCastEEEviT_T0_T2_T3_T4_T5_ --------------------------
	.section	.nv.constant0._ZN2at6native27unrolled_elementwise_kernelIZZZNS0_61_GLOBAL__N__132982cb_23_ActivationSiluKernel_cu_1520ed90_293611silu_kernelERNS_18TensorIteratorBaseEENKUlvE_clEvENKUlvE0_clEvEUlfE_St5arrayIPcLm2EELi4E23TrivialOffsetCalculatorILi1EjESC_NS0_6memory15LoadWithoutCastENSD_16StoreWithoutCastEEEviT_T0_T2_T3_T4_T5_,"a",@progbits
	.sectionflags	@""
	.align	4
.nv.constant0._ZN2at6native27unrolled_elementwise_kernelIZZZNS0_61_GLOBAL__N__132982cb_23_ActivationSiluKernel_cu_1520ed90_293611silu_kernelERNS_18TensorIteratorBaseEENKUlvE_clEvENKUlvE0_clEvEUlfE_St5arrayIPcLm2EELi4E23TrivialOffsetCalculatorILi1EjESC_NS0_6memory15LoadWithoutCastENSD_16StoreWithoutCastEEEviT_T0_T2_T3_T4_T5_:
	.zero		380


//--------------------- .nv.constant0._ZN2at6native29vectorized_elementwise_kernelILi2EZZZNS0_61_GLOBAL__N__132982cb_23_ActivationSiluKernel_cu_1520ed90_293611silu_kernelERNS_18TensorIteratorBaseEENKUlvE_clEvENKUlvE0_clEvEUlfE_St5arrayIPcLm2EEEEviT0_T1_ --------------------------
	.section	.nv.constant0._ZN2at6native29vectorized_elementwise_kernelILi2EZZZNS0_61_GLOBAL__N__132982cb_23_ActivationSiluKernel_cu_1520ed90_293611silu_kernelERNS_18TensorIteratorBaseEENKUlvE_clEvENKUlvE0_clEvEUlfE_St5arrayIPcLm2EEEEviT0_T1_,"a",@progbits
	.sectionflags	@""
	.align	4
.nv.constant0._ZN2at6native29vectorized_elementwise_kernelILi2EZZZNS0_61_GLOBAL__N__132982cb_23_ActivationSiluKernel_cu_1520ed90_293611silu_kernelERNS_18TensorIteratorBaseEENKUlvE_clEvENKUlvE0_clEvEUlfE_St5arrayIPcLm2EEEEviT0_T1_:
	.zero		376


//--------------------- .nv.constant0._ZN2at6native29vectorized_elementwise_kernelILi4EZZZNS0_61_GLOBAL__N__132982cb_23_ActivationSiluKernel_cu_1520ed90_293611silu_kernelERNS_18TensorIteratorBaseEENKUlvE_clEvENKUlvE0_clEvEUlfE_St5arrayIPcLm2EEEEviT0_T1_ --------------------------
	.section	.nv.constant0._ZN2at6native29vectorized_elementwise_kernelILi4EZZZNS0_61_GLOBAL__N__132982cb_23_ActivationSiluKernel_cu_1520ed90_293611silu_kernelERNS_18TensorIteratorBaseEENKUlvE_clEvENKUlvE0_clEvEUlfE_St5arrayIPcLm2EEEEviT0_T1_,"a",@progbits
	.sectionflags	@""
	.align	4
.nv.constant0._ZN2at6native29vectorized_elementwise_kernelILi4EZZZNS0_61_GLOBAL__N__132982cb_23_ActivationSiluKernel_cu_1520ed90_293611silu_kernelERNS_18TensorIteratorBaseEENKUlvE_clEvENKUlvE0_clEvEUlfE_St5arrayIPcLm2EEEEviT0_T1_:
	.zero		376


//--------------------- .nv.constant0._ZN2at6native29vectorized_elementwise_kernelILi8EZZZNS0_61_GLOBAL__N__132982cb_23_ActivationSiluKernel_cu_1520ed90_293611silu_kernelERNS_18TensorIteratorBaseEENKUlvE_clEvENKUlvE0_clEvEUlfE_St5arrayIPcLm2EEEEviT0_T1_ --------------------------
	.section	.nv.constant0._ZN2at6native29vectorized_elementwise_kernelILi8EZZZNS0_61_GLOBAL__N__132982cb_23_ActivationSiluKernel_cu_1520ed90_293611silu_kernelERNS_18TensorIteratorBaseEENKUlvE_clEvENKUlvE0_clEvEUlfE_St5arrayIPcLm2EEEEviT0_T1_,"a",@progbits
	.sectionflags	@""
	.align	4
.nv.constant0._ZN2at6native29vectorized_elementwise_kernelILi8EZZZNS0_61_GLOBAL__N__132982cb_23_ActivationSiluKernel_cu_1520ed90_293611silu_kernelERNS_18TensorIteratorBaseEENKUlvE_clEvENKUlvE0_clEvEUlfE_St5arrayIPcLm2EEEEviT0_T1_:
	.zero		376


//--------------------- .nv.constant2._ZN2at6native18elementwise_kernelILi128ELi4EZNS0_15gpu_kernel_implIZZZNS0_61_GLOBAL__N__132982cb_23_ActivationSiluKernel_cu_1520ed90_293611silu_kernelERNS_18TensorIteratorBaseEENKUlvE_clEvENKUlvE_clEvEUldE_EEvS5_RKT_EUliE_EEviT1_ --------------------------
	.section	.nv.constant2._ZN2at6native18elementwise_kernelILi128ELi4EZNS0_15gpu_kernel_implIZZZNS0_61_GLOBAL__N__132982cb_23_ActivationSiluKernel_cu_1520ed90_293611silu_kernelERNS_18TensorIteratorBaseEENKUlvE_clEvENKUlvE_clEvEUldE_EEvS5_RKT_EUliE_EEviT1_,"a",@progbits
	.sectionflags	@""
	.align	4
.nv.constant2._ZN2at6native18elementwise_kernelILi128ELi4EZNS0_15gpu_kernel_implIZZZNS0_61_GLOBAL__N__132982cb_23_ActivationSiluKernel_cu_1520ed90_293611silu_kernelERNS_18TensorIteratorBaseEENKUlvE_clEvENKUlvE_clEvEUldE_EEvS5_RKT_EUliE_EEviT1_:
        /*0000*/ 	.byte	0xef, 0x39, 0xfa, 0xfe, 0x42, 0x2e, 0xe6, 0xbf, 0x3f, 0x80, 0x39, 0x3b, 0x9e, 0xbc, 0x7a, 0xbc
        /*0010*/ 	.byte	0xea, 0x13, 0xa2, 0xfc, 0xf3, 0x8a, 0x92, 0x3e, 0x15, 0x13, 0x40, 0x62, 0xee, 0x1d, 0xc7, 0x3e
        /*0020*/ 	.byte	0x71, 0xeb, 0x89, 0x7c, 0x99, 0x01, 0xfa, 0x3e, 0x65, 0x1f, 0x76, 0x14, 0xa0, 0x01, 0x2a, 0x3f
        /*0030*/ 	.byte	0xaf, 0xb7, 0x52, 0x18, 0x6c, 0xc1, 0x56, 0x3f, 0x22, 0x23, 0x12, 0x11, 0x11, 0x11, 0x81, 0x3f
        /*0040*/ 	.byte	0xa1, 0x02, 0x55, 0x55, 0x55, 0x55, 0xa5, 0x3f, 0x11, 0x55, 0x55, 0x55, 0x55, 0x55, 0xc5, 0x3f
        /*0050*/ 	.byte	0x0b, 0x00, 0x00, 0x00, 0x00, 0x00, 0xe0, 0x3f, 0x00, 0x00, 0x00, 0xf0, 0xff, 0xff, 0x0f, 0x38


//--------------------- .nv.constant0._ZN2at6native18elementwise_kernelILi128ELi4EZNS0_15gpu_kernel_implIZZZNS0_61_GLOBAL__N__132982cb_23_ActivationSiluKernel_cu_1520ed90_293611silu_kernelERNS_18TensorIteratorBaseEENKUlvE_clEvENKUlvE_clEvEUldE_EEvS5_RKT_EUliE_EEviT1_ --------------------------
	.section	.nv.constant0._ZN2at6native18elementwise_kernelILi128ELi4EZNS0_15gpu_kernel_implIZZZNS0_61_GLOBAL__N__132982cb_23_ActivationSiluKernel_cu_1520ed90_293611silu_kernelERNS_18TensorIteratorBaseEENKUlvE_clEvENKUlvE_clEvEUldE_EEvS5_RKT_EUliE_EEviT1_,"a",@progbits
	.sectionflags	@""
	.align	4
.nv.constant0._ZN2at6native18elementwise_kernelILi128ELi4EZNS0_15gpu_kernel_implIZZZNS0_61_GLOBAL__N__132982cb_23_ActivationSiluKernel_cu_1520ed90_293611silu_kernelERNS_18TensorIteratorBaseEENKUlvE_clEvENKUlvE_clEvEUldE_EEvS5_RKT_EUliE_EEviT1_:
	.zero		896


//--------------------- .nv.constant2._ZN2at6native27unrolled_elementwise_kernelIZZZNS0_61_GLOBAL__N__132982cb_23_ActivationSiluKernel_cu_1520ed90_293611silu_kernelERNS_18TensorIteratorBaseEENKUlvE_clEvENKUlvE_clEvEUldE_St5arrayIPcLm2EELi4E23TrivialOffsetCalculatorILi1EjESC_NS0_6memory12LoadWithCastILi1EEENSD_13StoreWithCastILi1EEEEEviT_T0_T2_T3_T4_T5_ --------------------------
	.section	.nv.constant2._ZN2at6native27unrolled_elementwise_kernelIZZZNS0_61_GLOBAL__N__132982cb_23_ActivationSiluKernel_cu_1520ed90_293611silu_kernelERNS_18TensorIteratorBaseEENKUlvE_clEvENKUlvE_clEvEUldE_St5arrayIPcLm2EELi4E23TrivialOffsetCalculatorILi1EjESC_NS0_6memory12LoadWithCastILi1EEENSD_13StoreWithCastILi1EEEEEviT_T0_T2_T3_T4_T5_,"a",@progbits
	.sectionflags	@""
	.align	4
.nv.constant2._ZN2at6native27unrolled_elementwise_kernelIZZZNS0_61_GLOBAL__N__132982cb_23_ActivationSiluKernel_cu_1520ed90_293611silu_kernelERNS_18TensorIteratorBaseEENKUlvE_clEvENKUlvE_clEvEUldE_St5arrayIPcLm2EELi4E23TrivialOffsetCalculatorILi1EjESC_NS0_6memory12LoadWithCastILi1EEENSD_13StoreWithCastILi1EEEEEviT_T0_T2_T3_T4_T5_:
        /*0000*/ 	.byte	0xef, 0x39, 0xfa, 0xfe, 0x42, 0x2e, 0xe6, 0xbf, 0x3f, 0x80, 0x39, 0x3b, 0x9e, 0xbc, 0x7a, 0xbc
        /*0010*/ 	.byte	0xea, 0x13, 0xa2, 0xfc, 0xf3, 0x8a, 0x92, 0x3e, 0x15, 0x13, 0x40, 0x62, 0xee, 0x1d, 0xc7, 0x3e
        /*0020*/ 	.byte	0x71, 0xeb, 0x89, 0x7c, 0x99, 0x01, 0xfa, 0x3e, 0x65, 0x1f, 0x76, 0x14, 0xa0, 0x01, 0x2a, 0x3f
        /*0030*/ 	.byte	0xaf, 0xb7, 0x52, 0x18, 0x6c, 0xc1, 0x56, 0x3f, 0x22, 0x23, 0x12, 0x11, 0x11, 0x11, 0x81, 0x3f
        /*0040*/ 	.byte	0xa1, 0x02, 0x55, 0x55, 0x55, 0x55, 0xa5, 0x3f, 0x11, 0x55, 0x55, 0x55, 0x55, 0x55, 0xc5, 0x3f
        /*0050*/ 	.byte	0x0b, 0x00, 0x00, 0x00, 0x00, 0x00, 0xe0, 0x3f, 0x00, 0x00, 0x00, 0xf0, 0xff, 0xff, 0x0f, 0x38


//--------------------- .nv.constant0._ZN2at6native27unrolled_elementwise_kernelIZZZNS0_61_GLOBAL__N__132982cb_23_ActivationSiluKernel_cu_1520ed90_293611silu_kernelERNS_18TensorIteratorBaseEENKUlvE_clEvENKUlvE_clEvEUldE_St5arrayIPcLm2EELi4E23TrivialOffsetCalculatorILi1EjESC_NS0_6memory12LoadWithCastILi1EEENSD_13StoreWithCastILi1EEEEEviT_T0_T2_T3_T4_T5_ --------------------------
	.section	.nv.constant0._ZN2at6native27unrolled_elementwise_kernelIZZZNS0_61_GLOBAL__N__132982cb_23_ActivationSiluKernel_cu_1520ed90_293611silu_kernelERNS_18TensorIteratorBaseEENKUlvE_clEvENKUlvE_clEvEUldE_St5arrayIPcLm2EELi4E23TrivialOffsetCalculatorILi1EjESC_NS0_6memory12LoadWithCastILi1EEENSD_13StoreWithCastILi1EEEEEviT_T0_T2_T3_T4_T5_,"a",@progbits
	.sectionflags	@""
	.align	4
.nv.constant0._ZN2at6native27unrolled_elementwise_kernelIZZZNS0_61_GLOBAL__N__132982cb_23_ActivationSiluKernel_cu_1520ed90_293611silu_kernelERNS_18TensorIteratorBaseEENKUlvE_clEvENKUlvE_clEvEUldE_St5arrayIPcLm2EELi4E23TrivialOffsetCalculatorILi1EjESC_NS0_6memory12LoadWithCastILi1EEENSD_13StoreWithCastILi1EEEEEviT_T0_T2_T3_T4_T5_:
	.zero		396


//--------------------- .nv.constant2._ZN2at6native18elementwise_kernelILi128ELi2EZNS0_22gpu_kernel_impl_nocastIZZZNS0_61_GLOBAL__N__132982cb_23_ActivationSiluKernel_cu_1520ed90_293611silu_kernelERNS_18TensorIteratorBaseEENKUlvE_clEvENKUlvE_clEvEUldE_EEvS5_RKT_EUliE_EEviT1_ --------------------------
	.section	.nv.constant2._ZN2at6native18elementwise_kernelILi128ELi2EZNS0_22gpu_kernel_impl_nocastIZZZNS0_61_GLOBAL__N__132982cb_23_ActivationSiluKernel_cu_1520ed90_293611silu_kernelERNS_18TensorIteratorBaseEENKUlvE_clEvENKUlvE_clEvEUldE_EEvS5_RKT_EUliE_EEviT1_,"a",@progbits
	.sectionflags	@""
	.align	4
.nv.constant2._ZN2at6native18elementwise_kernelILi128ELi2EZNS0_22gpu_kernel_impl_nocastIZZZNS0_61_GLOBAL__N__132982cb_23_ActivationSiluKernel_cu_1520ed90_293611silu_kernelERNS_18TensorIteratorBaseEENKUlvE_clEvENKUlvE_clEvEUldE_EEvS5_RKT_EUliE_EEviT1_:
        /*0000*/ 	.byte	0xef, 0x39, 0xfa, 0xfe, 0x42, 0x2e, 0xe6, 0xbf, 0x3f, 0x80, 0x39, 0x3b, 0x9e, 0xbc, 0x7a, 0xbc
        /*0010*/ 	.byte	0xea, 0x13, 0xa2, 0xfc, 0xf3, 0x8a, 0x92, 0x3e, 0x15, 0x13, 0x40, 0x62, 0xee, 0x1d, 0xc7, 0x3e
        /*0020*/ 	.byte	0x71, 0xeb, 0x89, 0x7c, 0x99, 0x01, 0xfa, 0x3e, 0x65, 0x1f, 0x76, 0x14, 0xa0, 0x01, 0x2a, 0x3f
        /*0030*/ 	.byte	0xaf, 0xb7, 0x52, 0x18, 0x6c, 0xc1, 0x56, 0x3f, 0x22, 0x23, 0x12, 0x11, 0x11, 0x11, 0x81, 0x3f
        /*0040*/ 	.byte	0xa1, 0x02, 0x55, 0x55, 0x55, 0x55, 0xa5, 0x3f, 0x11, 0x55, 0x55, 0x55, 0x55, 0x55, 0xc5, 0x3f
        /*0050*/ 	.byte	0x0b, 0x00, 0x00, 0x00, 0x00, 0x00, 0xe0, 0x3f


//--------------------- .nv.constant0._ZN2at6native18elementwise_kernelILi128ELi2EZNS0_22gpu_kernel_impl_nocastIZZZNS0_61_GLOBAL__N__132982cb_23_ActivationSiluKernel_cu_1520ed90_293611silu_kernelERNS_18TensorIteratorBaseEENKUlvE_clEvENKUlvE_clEvEUldE_EEvS5_RKT_EUliE_EEviT1_ --------------------------
	.section	.nv.constant0._ZN2at6native18elementwise_kernelILi128ELi2EZNS0_22gpu_kernel_impl_nocastIZZZNS0_61_GLOBAL__N__132982cb_23_ActivationSiluKernel_cu_1520ed90_293611silu_kernelERNS_18TensorIteratorBaseEENKUlvE_clEvENKUlvE_clEvEUldE_EEvS5_RKT_EUliE_EEviT1_,"a",@progbits
	.sectionflags	@""
	.align	4
.nv.constant0._ZN2at6native18elementwise_kernelILi128ELi2EZNS0_22gpu_kernel_impl_nocastIZZZNS0_61_GLOBAL__N__132982cb_23_ActivationSiluKernel_cu_1520ed90_293611silu_kernelERNS_18TensorIteratorBaseEENKUlvE_clEvENKUlvE_clEvEUldE_EEvS5_RKT_EUliE_EEviT1_:
	.zero		896


//--------------------- .nv.constant2._ZN2at6native27unrolled_elementwise_kernelIZZZNS0_61_GLOBAL__N__132982cb_23_ActivationSiluKernel_cu_1520ed90_293611silu_kernelERNS_18TensorIteratorBaseEENKUlvE_clEvENKUlvE_clEvEUldE_St5arrayIPcLm2EELi4E23TrivialOffsetCalculatorILi1EjESC_NS0_6memory15LoadWithoutCastENSD_16StoreWithoutCastEEEviT_T0_T2_T3_T4_T5_ --------------------------
	.section	.nv.constant2._ZN2at6native27unrolled_elementwise_kernelIZZZNS0_61_GLOBAL__N__132982cb_23_ActivationSiluKernel_cu_1520ed90_293611silu_kernelERNS_18TensorIteratorBaseEENKUlvE_clEvENKUlvE_clEvEUldE_St5arrayIPcLm2EELi4E23TrivialOffsetCalculatorILi1EjESC_NS0_6memory15LoadWithoutCastENSD_16StoreWithoutCastEEEviT_T0_T2_T3_T4_T5_,"a",@progbits
	.sectionflags	@""
	.align	4
.nv.constant2._ZN2at6native27unrolled_elementwise_kernelIZZZNS0_61_GLOBAL__N__132982cb_23_ActivationSiluKernel_cu_1520ed90_293611silu_kernelERNS_18TensorIteratorBaseEENKUlvE_clEvENKUlvE_clEvEUldE_St5arrayIPcLm2EELi4E23TrivialOffsetCalculatorILi1EjESC_NS0_6memory15LoadWithoutCastENSD_16StoreWithoutCastEEEviT_T0_T2_T3_T4_T5_:
        /*0000*/ 	.byte	0xef, 0x39, 0xfa, 0xfe, 0x42, 0x2e, 0xe6, 0xbf, 0x3f, 0x80, 0x39, 0x3b, 0x9e, 0xbc, 0x7a, 0xbc
        /*0010*/ 	.byte	0xea, 0x13, 0xa2, 0xfc, 0xf3, 0x8a, 0x92, 0x3e, 0x15, 0x13, 0x40, 0x62, 0xee, 0x1d, 0xc7, 0x3e
        /*0020*/ 	.byte	0x71, 0xeb, 0x89, 0x7c, 0x99, 0x01, 0xfa, 0x3e, 0x65, 0x1f, 0x76, 0x14, 0xa0, 0x01, 0x2a, 0x3f
        /*0030*/ 	.byte	0xaf, 0xb7, 0x52, 0x18, 0x6c, 0xc1, 0x56, 0x3f, 0x22, 0x23, 0x12, 0x11, 0x11, 0x11, 0x81, 0x3f
        /*0040*/ 	.byte	0xa1, 0x02, 0x55, 0x55, 0x55, 0x55, 0xa5, 0x3f, 0x11, 0x55, 0x55, 0x55, 0x55, 0x55, 0xc5, 0x3f
        /*0050*/ 	.byte	0x0b, 0x00, 0x00, 0x00, 0x00, 0x00, 0xe0, 0x3f


//--------------------- .nv.constant0._ZN2at6native27unrolled_elementwise_kernelIZZZNS0_61_GLOBAL__N__132982cb_23_ActivationSiluKernel_cu_1520ed90_293611silu_kernelERNS_18TensorIteratorBaseEENKUlvE_clEvENKUlvE_clEvEUldE_St5arrayIPcLm2EELi4E23TrivialOffsetCalculatorILi1EjESC_NS0_6memory15LoadWithoutCastENSD_16StoreWithoutCastEEEviT_T0_T2_T3_T4_T5_ --------------------------
	.section	.nv.constant0._ZN2at6native27unrolled_elementwise_kernelIZZZNS0_61_GLOBAL__N__132982cb_23_ActivationSiluKernel_cu_1520ed90_293611silu_kernelERNS_18TensorIteratorBaseEENKUlvE_clEvENKUlvE_clEvEUldE_St5arrayIPcLm2EELi4E23TrivialOffsetCalculatorILi1EjESC_NS0_6memory15LoadWithoutCastENSD_16StoreWithoutCastEEEviT_T0_T2_T3_T4_T5_,"a",@progbits
	.sectionflags	@""
	.align	4
.nv.constant0._ZN2at6native27unrolled_elementwise_kernelIZZZNS0_61_GLOBAL__N__132982cb_23_ActivationSiluKernel_cu_1520ed90_293611silu_kernelERNS_18TensorIteratorBaseEENKUlvE_clEvENKUlvE_clEvEUldE_St5arrayIPcLm2EELi4E23TrivialOffsetCalculatorILi1EjESC_NS0_6memory15LoadWithoutCastENSD_16StoreWithoutCastEEEviT_T0_T2_T3_T4_T5_:
	.zero		380


//--------------------- .nv.constant2._ZN2at6native29vectorized_elementwise_kernelILi2EZZZNS0_61_GLOBAL__N__132982cb_23_ActivationSiluKernel_cu_1520ed90_293611silu_kernelERNS_18TensorIteratorBaseEENKUlvE_clEvENKUlvE_clEvEUldE_St5arrayIPcLm2EEEEviT0_T1_ --------------------------
	.section	.nv.constant2._ZN2at6native29vectorized_elementwise_kernelILi2EZZZNS0_61_GLOBAL__N__132982cb_23_ActivationSiluKernel_cu_1520ed90_293611silu_kernelERNS_18TensorIteratorBaseEENKUlvE_clEvENKUlvE_clEvEUldE_St5arrayIPcLm2EEEEviT0_T1_,"a",@progbits
	.sectionflags	@""
	.align	4
.nv.constant2._ZN2at6native29vectorized_elementwise_kernelILi2EZZZNS0_61_GLOBAL__N__132982cb_23_ActivationSiluKernel_cu_1520ed90_293611silu_kernelERNS_18TensorIteratorBaseEENKUlvE_clEvENKUlvE_clEvEUldE_St5arrayIPcLm2EEEEviT0_T1_:
        /*0000*/ 	.byte	0xef, 0x39, 0xfa, 0xfe, 0x42, 0x2e, 0xe6, 0xbf, 0x3f, 0x80, 0x39, 0x3b, 0x9e, 0xbc, 0x7a, 0xbc
        /*0010*/ 	.byte	0xea, 0x13, 0xa2, 0xfc, 0xf3, 0x8a, 0x92, 0x3e, 0x15, 0x13, 0x40, 0x62, 0xee, 0x1d, 0xc7, 0x3e
        /*0020*/ 	.byte	0x71, 0xeb, 0x89, 0x7c, 0x99, 0x01, 0xfa, 0x3e, 0x65, 0x1f, 0x76, 0x14, 0xa0, 0x01, 0x2a, 0x3f
        /*0030*/ 	.byte	0xaf, 0xb7, 0x52, 0x18, 0x6c, 0xc1, 0x56, 0x3f, 0x22, 0x23, 0x12, 0x11, 0x11, 0x11, 0x81, 0x3f
        /*0040*/ 	.byte	0xa1, 0x02, 0x55, 0x55, 0x55, 0x55, 0xa5, 0x3f, 0x11, 0x55, 0x55, 0x55, 0x55, 0x55, 0xc5, 0x3f
        /*0050*/ 	.byte	0x0b, 0x00, 0x00, 0x00, 0x00, 0x00, 0xe0, 0x3f


//--------------------- .nv.constant0._ZN2at6native29vectorized_elementwise_kernelILi2EZZZNS0_61_GLOBAL__N__132982cb_23_ActivationSiluKernel_cu_1520ed90_293611silu_kernelERNS_18TensorIteratorBaseEENKUlvE_clEvENKUlvE_clEvEUldE_St5arrayIPcLm2EEEEviT0_T1_ --------------------------
	.section	.nv.constant0._ZN2at6native29vectorized_elementwise_kernelILi2EZZZNS0_61_GLOBAL__N__132982cb_23_ActivationSiluKernel_cu_1520ed90_293611silu_kernelERNS_18TensorIteratorBaseEENKUlvE_clEvENKUlvE_clEvEUldE_St5arrayIPcLm2EEEEviT0_T1_,"a",@progbits
	.sectionflags	@""
	.align	4
.nv.constant0._ZN2at6native29vectorized_elementwise_kernelILi2EZZZNS0_61_GLOBAL__N__132982cb_23_ActivationSiluKernel_cu_1520ed90_293611silu_kernelERNS_18TensorIteratorBaseEENKUlvE_clEvENKUlvE_clEvEUldE_St5arrayIPcLm2EEEEviT0_T1_:
	.zero		376


//--------------------- .nv.constant2._ZN2at6native29vectorized_elementwise_kernelILi4EZZZNS0_61_GLOBAL__N__132982cb_23_ActivationSiluKernel_cu_1520ed90_293611silu_kernelERNS_18TensorIteratorBaseEENKUlvE_clEvENKUlvE_clEvEUldE_St5arrayIPcLm2EEEEviT0_T1_ --------------------------
	.section	.nv.constant2._ZN2at6native29vectorized_elementwise_kernelILi4EZZZNS0_61_GLOBAL__N__132982cb_23_ActivationSiluKernel_cu_1520ed90_293611silu_kernelERNS_18TensorIteratorBaseEENKUlvE_clEvENKUlvE_clEvEUldE_St5arrayIPcLm2EEEEviT0_T1_,"a",@progbits
	.sectionflags	@""
	.align	4
.nv.constant2._ZN2at6native29vectorized_elementwise_kernelILi4EZZZNS0_61_GLOBAL__N__132982cb_23_ActivationSiluKernel_cu_1520ed90_293611silu_kernelERNS_18TensorIteratorBaseEENKUlvE_clEvENKUlvE_clEvEUldE_St5arrayIPcLm2EEEEviT0_T1_:
        /*0000*/ 	.byte	0xef, 0x39, 0xfa, 0xfe, 0x42, 0x2e, 0xe6, 0xbf, 0x3f, 0x80, 0x39, 0x3b, 0x9e, 0xbc, 0x7a, 0xbc
        /*0010*/ 	.byte	0xea, 0x13, 0xa2, 0xfc, 0xf3, 0x8a, 0x92, 0x3e, 0x15, 0x13, 0x40, 0x62, 0xee, 0x1d, 0xc7, 0x3e
        /*0020*/ 	.byte	0x71, 0xeb, 0x89, 0x7c, 0x99, 0x01, 0xfa, 0x3e, 0x65, 0x1f, 0x76, 0x14, 0xa0, 0x01, 0x2a, 0x3f
        /*0030*/ 	.byte	0xaf, 0xb7, 0x52, 0x18, 0x6c, 0xc1, 0x56, 0x3f, 0x22, 0x23, 0x12, 0x11, 0x11, 0x11, 0x81, 0x3f
        /*0040*/ 	.byte	0xa1, 0x02, 0x55, 0x55, 0x55, 0x55, 0xa5, 0x3f, 0x11, 0x55, 0x55, 0x55, 0x55, 0x55, 0xc5, 0x3f
        /*0050*/ 	.byte	0x0b, 0x00, 0x00, 0x00, 0x00, 0x00, 0xe0, 0x3f


//--------------------- .nv.constant0._ZN2at6native29vectorized_elementwise_kernelILi4EZZZNS0_61_GLOBAL__N__132982cb_23_ActivationSiluKernel_cu_1520ed90_293611silu_kernelERNS_18TensorIteratorBaseEENKUlvE_clEvENKUlvE_clEvEUldE_St5arrayIPcLm2EEEEviT0_T1_ --------------------------
	.section	.nv.constant0._ZN2at6native29vectorized_elementwise_kernelILi4EZZZNS0_61_GLOBAL__N__132982cb_23_ActivationSiluKernel_cu_1520ed90_293611silu_kernelERNS_18TensorIteratorBaseEENKUlvE_clEvENKUlvE_clEvEUldE_St5arrayIPcLm2EEEEviT0_T1_,"a",@progbits
	.sectionflags	@""
	.align	4
.nv.constant0._ZN2at6native29vectorized_elementwise_kernelILi4EZZZNS0_61_GLOBAL__N__132982cb_23_ActivationSiluKernel_cu_1520ed90_293611silu_kernelERNS_18TensorIteratorBaseEENKUlvE_clEvENKUlvE_clEvEUldE_St5arrayIPcLm2EEEEviT0_T1_:
	.zero		376


//--------------------- .nv.constant0._ZN2at6native29vectorized_elementwise_kernelILi8EZZZNS0_61_GLOBAL__N__132982cb_23_ActivationSiluKernel_cu_1520ed90_293611silu_kernelERNS_18TensorIteratorBaseEENKUlvE_clEvENKUlvE_clEvEUldE_St5arrayIPcLm2EEEEviT0_T1_ --------------------------
	.section	.nv.constant0._ZN2at6native29vectorized_elementwise_kernelILi8EZZZNS0_61_GLOBAL__N__132982cb_23_ActivationSiluKernel_cu_1520ed90_293611silu_kernelERNS_18TensorIteratorBaseEENKUlvE_clEvENKUlvE_clEvEUldE_St5arrayIPcLm2EEEEviT0_T1_,"a",@progbits
	.sectionflags	@""
	.align	4
.nv.constant0._ZN2at6native29vectorized_elementwise_kernelILi8EZZZNS0_61_GLOBAL__N__132982cb_23_ActivationSiluKernel_cu_1520ed90_293611silu_kernelERNS_18TensorIteratorBaseEENKUlvE_clEvENKUlvE_clEvEUldE_St5arrayIPcLm2EEEEviT0_T1_:
	.zero		376


//--------------------- .text._ZN2at6native18elementwise_kernelILi128ELi4EZNS0_15gpu_kernel_implIZZZNS0_61_GLOBAL__N__132982cb_23_ActivationSiluKernel_cu_1520ed90_293620silu_backward_kernelERNS_18TensorIteratorBaseEENKUlvE_clEvENKUlvE2_clEvEUlN3c108BFloat16ES9_E_EEvS5_RKT_EUliE_EEviT1_ --------------------------
	.section	.text._ZN2at6native18elementwise_kernelILi128ELi4EZNS0_15gpu_kernel_implIZZZNS0_61_GLOBAL__N__132982cb_23_ActivationSiluKernel_cu_1520ed90_293620silu_backward_kernelERNS_18TensorIteratorBaseEENKUlvE_clEvENKUlvE2_clEvEUlN3c108BFloat16ES9_E_EEvS5_RKT_EUliE_EEviT1_,"ax",@progbits
	.sectioninfo	@"SHI_REGISTERS=26"
	.align	128
        .global         _ZN2at6native18elementwise_kernelILi128ELi4EZNS0_15gpu_kernel_implIZZZNS0_61_GLOBAL__N__132982cb_23_ActivationSiluKernel_cu_1520ed90_293620silu_backward_kernelERNS_18TensorIteratorBaseEENKUlvE_clEvENKUlvE2_clEvEUlN3c108BFloat16ES9_E_EEvS5_RKT_EUliE_EEviT1_
        .type           _ZN2at6native18elementwise_kernelILi128ELi4EZNS0_15gpu_kernel_implIZZZNS0_61_GLOBAL__N__132982cb_23_ActivationSiluKernel_cu_1520ed90_293620silu_backward_kernelERNS_18TensorIteratorBaseEENKUlvE_clEvENKUlvE2_clEvEUlN3c108BFloat16ES9_E_EEvS5_RKT_EUliE_EEviT1_,@function
        .size           _ZN2at6native18elementwise_kernelILi128ELi4EZNS0_15gpu_kernel_implIZZZNS0_61_GLOBAL__N__132982cb_23_ActivationSiluKernel_cu_1520ed90_293620silu_backward_kernelERNS_18TensorIteratorBaseEENKUlvE_clEvENKUlvE2_clEvEUlN3c108BFloat16ES9_E_EEvS5_RKT_EUliE_EEviT1_,(.L_x_9719 - _ZN2at6native18elementwise_kernelILi128ELi4EZNS0_15gpu_kernel_implIZZZNS0_61_GLOBAL__N__132982cb_23_ActivationSiluKernel_cu_1520ed90_293620silu_backward_kernelERNS_18TensorIteratorBaseEENKUlvE_clEvENKUlvE2_clEvEUlN3c108BFloat16ES9_E_EEvS5_RKT_EUliE_EEviT1_)
        .other          _ZN2at6native18elementwise_kernelILi128ELi4EZNS0_15gpu_kernel_implIZZZNS0_61_GLOBAL__N__132982cb_23_ActivationSiluKernel_cu_1520ed90_293620silu_backward_kernelERNS_18TensorIteratorBaseEENKUlvE_clEvENKUlvE2_clEvEUlN3c108BFloat16ES9_E_EEvS5_RKT_EUliE_EEviT1_,@"STO_CUDA_ENTRY STV_DEFAULT"
_ZN2at6native18elementwise_kernelILi128ELi4EZNS0_15gpu_kernel_implIZZZNS0_61_GLOBAL__N__132982cb_23_ActivationSiluKernel_cu_1520ed90_293620silu_backward_kernelERNS_18TensorIteratorBaseEENKUlvE_clEvENKUlvE2_clEvEUlN3c108BFloat16ES9_E_EEvS5_RKT_EUliE_EEviT1_:
.text._ZN2at6native18elementwise_kernelILi128ELi4EZNS0_15gpu_kernel_implIZZZNS0_61_GLOBAL__N__132982cb_23_ActivationSiluKernel_cu_1520ed90_293620silu_backward_kernelERNS_18TensorIteratorBaseEENKUlvE_clEvENKUlvE2_clEvEUlN3c108BFloat16ES9_E_EEvS5_RKT_EUliE_EEviT1_:
[----:B------:R-:W-:Y:S02]  /*0000*/  IMAD.MOV.U32 R1, RZ, RZ, c[0x0][0x28] ;  /* 0x00000a00ff017624 */ /* 0x000fe400078e00ff */
[----:B------:R-:W0:Y:S01]  /*0010*/  S2R R19, SR_CTAID.X ;  /* 0x0000000000137919 */ /* 0x000e220000002500 */
[----:B------:R-:W-:Y:S01]  /*0020*/  ULDC.64 UR36, c[0x0][0x118] ;  /* 0x0000460000247ab9 */ /* 0x000fe20000000a00 */
[----:B------:R-:W-:Y:S02]  /*0030*/  BSSY B6, `(.L_x_0) ;  /* 0x000040c000067945 */ /* 0x000fe40003800000 */
[----:B------:R-:W0:Y:S02]  /*0040*/  S2R R18, SR_TID.X ;  /* 0x0000000000127919 */ /* 0x000e240000002100 */
[----:B0-----:R-:W-:-:S05]  /*0050*/  IMAD R23, R19, 0x200, R18 ;  /* 0x0000020013177824 */ /* 0x001fca00078e0212 */
[----:B------:R-:W-:-:S13]  /*0060*/  ISETP.GE.AND P0, PT, R23, c[0x0][0x160], PT ;  /* 0x0000580017007a0c */ /* 0x000fda0003f06270 */
[----:B------:R-:W-:Y:S05]  /*0070*/  @P0 BRA `(.L_x_1) ;  /* 0x0000407000000947 */ /* 0x000fea0003800000 */
[----:B------:R-:W-:Y:S01]  /*0080*/  ISETP.NE.AND P0, PT, RZ, c[0x0][0x168], PT ;  /* 0x00005a00ff007a0c */ /* 0x000fe20003f05270 */
[----:B------:R-:W-:Y:S02]  /*0090*/  IMAD.MOV.U32 R22, RZ, RZ, RZ ;  /* 0x000000ffff167224 */ /* 0x000fe400078e00ff */
[----:B------:R-:W-:Y:S02]  /*00a0*/  IMAD.MOV.U32 R0, RZ, RZ, RZ ;  /* 0x000000ffff007224 */ /* 0x000fe400078e00ff */
[----:B------:R-:W-:-:S08]  /*00b0*/  IMAD.MOV.U32 R16, RZ, RZ, RZ ;  /* 0x000000ffff107224 */ /* 0x000fd000078e00ff */
[----:B------:R-:W-:Y:S05]  /*00c0*/  @!P0 BRA `(.L_x_2) ;  /* 0x00000fa000008947 */ /* 0x000fea0003800000 */
[----:B------:R-:W-:Y:S02]  /*00d0*/  IMAD.MOV.U32 R22, RZ, RZ, RZ ;  /* 0x000000ffff167224 */ /* 0x000fe400078e00ff */
[----:B------:R-:W-:Y:S02]  /*00e0*/  IMAD.MOV.U32 R6, RZ, RZ, c[0x0][0x168] ;  /* 0x00005a00ff067624 */ /* 0x000fe400078e00ff */
[----:B------:R-:W-:-:S03]  /*00f0*/  IMAD.HI.U32 R4, R23, c[0x0][0x170], R22 ;  /* 0x00005c0017047a27 */ /* 0x000fc600078e0016 */
[----:B------:R-:W-:Y:S02]  /*0100*/  ISETP.NE.AND P0, PT, R6, 0x1, PT ;  /* 0x000000010600780c */ /* 0x000fe40003f05270 */
[----:B------:R-:W-:-:S05]  /*0110*/  SHF.R.U32.HI R5, RZ, c[0x0][0x174], R4 ;  /* 0x00005d00ff057a19 */ /* 0x000fca0000011604 */
[----:B------:R-:W-:-:S04]  /*0120*/  IMAD.MOV R0, RZ, RZ, -R5 ;  /* 0x000000ffff007224 */ /* 0x000fc800078e0a05 */
[----:B------:R-:W-:-:S04]  /*0130*/  IMAD R23, R0, c[0x0][0x16c], R23 ;  /* 0x00005b0000177a24 */ /* 0x000fc800078e0217 */
[C---:B------:R-:W-:Y:S02]  /*0140*/  IMAD R16, R23.reuse, c[0x0][0x298], RZ ;  /* 0x0000a60017107a24 */ /* 0x040fe400078e02ff */
[C---:B------:R-:W-:Y:S02]  /*0150*/  IMAD R0, R23.reuse, c[0x0][0x29c], RZ ;  /* 0x0000a70017007a24 */ /* 0x040fe400078e02ff */
[----:B------:R-:W-:Y:S01]  /*0160*/  IMAD R22, R23, c[0x0][0x2a0], RZ ;  /* 0x0000a80017167a24 */ /* 0x000fe200078e02ff */
[----:B------:R-:W-:Y:S05]  /*0170*/  @!P0 BRA `(.L_x_2) ;  /* 0x00000ef000008947 */ /* 0x000fea0003800000 */
[----:B------:R-:W-:Y:S01]  /*0180*/  IMAD.MOV.U32 R4, RZ, RZ, RZ ;  /* 0x000000ffff047224 */ /* 0x000fe200078e00ff */
[----:B------:R-:W-:-:S03]  /*0190*/  ISETP.NE.AND P0, PT, R6, 0x2, PT ;  /* 0x000000020600780c */ /* 0x000fc60003f05270 */
[----:B------:R-:W-:-:S05]  /*01a0*/  IMAD.HI.U32 R2, R5, c[0x0][0x17c], R4 ;  /* 0x00005f0005027a27 */ /* 0x000fca00078e0004 */
[----:B------:R-:W-:-:S05]  /*01b0*/  SHF.R.U32.HI R3, RZ, c[0x0][0x180], R2 ;  /* 0x00006000ff037a19 */ /* 0x000fca0000011602 */
[----:B------:R-:W-:-:S04]  /*01c0*/  IMAD.MOV R4, RZ, RZ, -R3 ;  /* 0x000000ffff047224 */ /* 0x000fc800078e0a03 */
[----:B------:R-:W-:-:S04]  /*01d0*/  IMAD R5, R4, c[0x0][0x178], R5 ;  /* 0x00005e0004057a24 */ /* 0x000fc800078e0205 */
[C---:B------:R-:W-:Y:S02]  /*01e0*/  IMAD R22, R5.reuse, c[0x0][0x2ac], RZ ;  /* 0x0000ab0005167a24 */ /* 0x040fe400078e02ff */
[C---:B------:R-:W-:Y:S02]  /*01f0*/  IMAD R16, R5.reuse, c[0x0][0x2a4], R16 ;  /* 0x0000a90005107a24 */ /* 0x040fe400078e0210 */
[----:B------:R-:W-:Y:S02]  /*0200*/  IMAD R0, R5, c[0x0][0x2a8], R0 ;  /* 0x0000aa0005007a24 */ /* 0x000fe400078e0200 */
[----:B------:R-:W-:Y:S01]  /*0210*/  IMAD R22, R23, c[0x0][0x2a0], R22 ;  /* 0x0000a80017167a24 */ /* 0x000fe200078e0216 */
[----:B------:R-:W-:Y:S05]  /*0220*/  @!P0 BRA `(.L_x_2) ;  /* 0x00000e4000008947 */ /* 0x000fea0003800000 */
[----:B------:R-:W-:Y:S01]  /*0230*/  IMAD.MOV.U32 R2, RZ, RZ, RZ ;  /* 0x000000ffff027224 */ /* 0x000fe200078e00ff */
[----:B------:R-:W-:-:S03]  /*0240*/  ISETP.NE.AND P0, PT, R6, 0x3, PT ;  /* 0x000000030600780c */ /* 0x000fc60003f05270 */
[----:B------:R-:W-:-:S05]  /*0250*/  IMAD.HI.U32 R4, R3, c[0x0][0x188], R2 ;  /* 0x0000620003047a27 */ /* 0x000fca00078e0002 */
[----:B------:R-:W-:-:S05]  /*0260*/  SHF.R.U32.HI R5, RZ, c[0x0][0x18c], R4 ;  /* 0x00006300ff057a19 */ /* 0x000fca0000011604 */
[----:B------:R-:W-:-:S04]  /*0270*/  IMAD.MOV R2, RZ, RZ, -R5 ;  /* 0x000000ffff027224 */ /* 0x000fc800078e0a05 */
[----:B------:R-:W-:-:S04]  /*0280*/  IMAD R3, R2, c[0x0][0x184], R3 ;  /* 0x0000610002037a24 */ /* 0x000fc800078e0203 */
[C---:B------:R-:W-:Y:S02]  /*0290*/  IMAD R16, R3.reuse, c[0x0][0x2b0], R16 ;  /* 0x0000ac0003107a24 */ /* 0x040fe400078e0210 */
[C---:B------:R-:W-:Y:S02]  /*02a0*/  IMAD R0, R3.reuse, c[0x0][0x2b4], R0 ;  /* 0x0000ad0003007a24 */ /* 0x040fe400078e0200 */
        /* <DEDUP_REMOVED lines=212> */
[----:B------:R-:W-:-:S04]  /*0ff0*/  IMAD.MOV.U32 R2, RZ, RZ, RZ ;  /* 0x000000ffff027224 */ /* 0x000fc800078e00ff */
[----:B------:R-:W-:-:S05]  /*1000*/  IMAD.HI.U32 R2, R3, c[0x0][0x290], R2 ;  /* 0x0000a40003027a27 */ /* 0x000fca00078e0002 */
[----:B------:R-:W-:-:S05]  /*1010*/  SHF.R.U32.HI R2, RZ, c[0x0][0x294], R2 ;  /* 0x0000a500ff027a19 */ /* 0x000fca0000011602 */
[----:B------:R-:W-:-:S04]  /*1020*/  IMAD.MOV R2, RZ, RZ, -R2 ;  /* 0x000000ffff027224 */ /* 0x000fc800078e0a02 */
[----:B------:R-:W-:-:S04]  /*1030*/  IMAD R3, R2, c[0x0][0x28c], R3 ;  /* 0x0000a30002037a24 */ /* 0x000fc800078e0203 */
[C---:B------:R-:W-:Y:S02]  /*1040*/  IMAD R16, R3.reuse, c[0x0][0x3b8], R16 ;  /* 0x0000ee0003107a24 */ /* 0x040fe400078e0210 */
[C---:B------:R-:W-:Y:S02]  /*1050*/  IMAD R0, R3.reuse, c[0x0][0x3bc], R0 ;  /* 0x0000ef0003007a24 */ /* 0x040fe400078e0200 */
[----:B------:R-:W-:Y:S02]  /*1060*/  IMAD R22, R3, c[0x0][0x3c0], R22 ;  /* 0x0000f00003167a24 */ /* 0x000fe400078e0216 */
.L_x_2:
[----:B------:R-:W0:Y:S01]  /*1070*/  LDC.U8 R5, c[0x0][0x3e2] ;  /* 0x0000f880ff057b82 */ /* 0x000e220000000000 */
[----:B------:R-:W-:Y:S02]  /*1080*/  IADD3 R16, P1, R16, c[0x0][0x3c8], RZ ;  /* 0x0000f20010107a10 */ /* 0x000fe40007f3e0ff */
[----:B------:R-:W-:-:S03]  /*1090*/  IADD3 R2, P2, R0, c[0x0][0x3d0], RZ ;  /* 0x0000f40000027a10 */ /* 0x000fc60007f5e0ff */
[----:B------:R-:W-:Y:S02]  /*10a0*/  IMAD.X R17, RZ, RZ, c[0x0][0x3cc], P1 ;  /* 0x0000f300ff117624 */ /* 0x000fe400008e06ff */
[----:B------:R-:W-:Y:S01]  /*10b0*/  IMAD.X R3, RZ, RZ, c[0x0][0x3d4], P2 ;  /* 0x0000f500ff037624 */ /* 0x000fe200010e06ff */
[----:B0-----:R-:W-:-:S04]  /*10c0*/  PRMT R4, R5, 0x9910, RZ ;  /* 0x0000991005047816 */ /* 0x001fc800000000ff */
[----:B------:R-:W-:-:S13]  /*10d0*/  ISETP.GT.AND P0, PT, R4, 0x9, PT ;  /* 0x000000090400780c */ /* 0x000fda0003f04270 */
[----:B------:R-:W-:Y:S05]  /*10e0*/  @P0 BRA `(.L_x_3) ;  /* 0x000004a000000947 */ /* 0x000fea0003800000 */
[----:B------:R-:W-:-:S13]  /*10f0*/  ISETP.GT.AND P0, PT, R4, 0x4, PT ;  /* 0x000000040400780c */ /* 0x000fda0003f04270 */
[----:B------:R-:W-:Y:S05]  /*1100*/  @P0 BRA `(.L_x_4) ;  /* 0x0000025000000947 */ /* 0x000fea0003800000 */
[----:B------:R-:W-:-:S13]  /*1110*/  ISETP.GT.AND P0, PT, R4, 0x1, PT ;  /* 0x000000010400780c */ /* 0x000fda0003f04270 */
[----:B------:R-:W-:Y:S05]  /*1120*/  @P0 BRA `(.L_x_5) ;  /* 0x000000e000000947 */ /* 0x000fea0003800000 */
[----:B------:R-:W-:-:S13]  /*1130*/  ISETP.NE.AND P0, PT, R5, RZ, PT ;  /* 0x000000ff0500720c */ /* 0x000fda0003f05270 */
[----:B------:R-:W-:Y:S05]  /*1140*/  @!P0 BRA `(.L_x_6) ;  /* 0x0000007000008947 */ /* 0x000fea0003800000 */
[----:B------:R-:W-:-:S13]  /*1150*/  ISETP.NE.AND P0, PT, R4, 0x1, PT ;  /* 0x000000010400780c */ /* 0x000fda0003f05270 */
[----:B------:R-:W-:Y:S05]  /*1160*/  @P0 BRA `(.L_x_7) ;  /* 0x00000dc000000947 */ /* 0x000fea0003800000 */
[----:B------:R-:W2:Y:S02]  /*1170*/  LDG.E.S8 R2, [R2.64] ;  /* 0x0000002402027981 */ /* 0x000ea4000c1e1300 */
[----:B--2---:R-:W0:Y:S02]  /*1180*/  I2F.S16 R0, R2 ;  /* 0x0000000200007306 */ /* 0x004e240000101400 */
[----:B0-----:R-:W-:-:S04]  /*1190*/  F2FP.BF16.PACK_AB R0, RZ, R0 ;  /* 0x00000000ff00723e */ /* 0x001fc800000010ff */
[----:B------:R-:W-:Y:S01]  /*11a0*/  PRMT R23, R0, 0x7610, R23 ;  /* 0x0000761000177816 */ /* 0x000fe20000000017 */
[----:B------:R-:W-:Y:S05]  /*11b0*/  BRA `(.L_x_8) ;  /* 0x00000f5000007947 */ /* 0x000fea0003800000 */
.L_x_6:
[----:B------:R-:W2:Y:S02]  /*11c0*/  LDG.E.U8 R2, [R2.64] ;  /* 0x0000002402027981 */ /* 0x000ea4000c1e1100 */
[----:B--2---:R-:W0:Y:S02]  /*11d0*/  I2F.U16 R0, R2 ;  /* 0x0000000200007306 */ /* 0x004e240000101000 */
[----:B0-----:R-:W-:-:S04]  /*11e0*/  F2FP.BF16.PACK_AB R0, RZ, R0 ;  /* 0x00000000ff00723e */ /* 0x001fc800000010ff */
[----:B------:R-:W-:Y:S01]  /*11f0*/  PRMT R23, R0, 0x7610, R23 ;  /* 0x0000761000177816 */ /* 0x000fe20000000017 */
[----:B------:R-:W-:Y:S05]  /*1200*/  BRA `(.L_x_8) ;  /* 0x00000f0000007947 */ /* 0x000fea0003800000 */
.L_x_5:
[----:B------:R-:W-:-:S13]  /*1210*/  ISETP.NE.AND P0, PT, R4, 0x2, PT ;  /* 0x000000020400780c */ /* 0x000fda0003f05270 */
[----:B------:R-:W-:Y:S05]  /*1220*/  @!P0 BRA `(.L_x_9) ;  /* 0x000000e000008947 */ /* 0x000fea0003800000 */
[----:B------:R-:W-:-:S13]  /*1230*/  ISETP.NE.AND P0, PT, R4, 0x3, PT ;  /* 0x000000030400780c */ /* 0x000fda0003f05270 */
[----:B------:R-:W-:Y:S05]  /*1240*/  @!P0 BRA `(.L_x_10) ;  /* 0x0000007000008947 */ /* 0x000fea0003800000 */
[----:B------:R-:W-:-:S13]  /*1250*/  ISETP.NE.AND P0, PT, R4, 0x4, PT ;  /* 0x000000040400780c */ /* 0x000fda0003f05270 */
[----:B------:R-:W-:Y:S05]  /*1260*/  @P0 BRA `(.L_x_7) ;  /* 0x00000cc000000947 */ /* 0x000fea0003800000 */
[----:B------:R-:W2:Y:S02]  /*1270*/  LDG.E.64 R2, [R2.64] ;  /* 0x0000002402027981 */ /* 0x000ea4000c1e1b00 */
[----:B--2---:R-:W0:Y:S02]  /*1280*/  I2F.S64 R0, R2 ;  /* 0x0000000200007312 */ /* 0x004e240000301400 */
[----:B0-----:R-:W-:-:S04]  /*1290*/  F2FP.BF16.PACK_AB R0, RZ, R0 ;  /* 0x00000000ff00723e */ /* 0x001fc800000010ff */
[----:B------:R-:W-:Y:S01]  /*12a0*/  PRMT R23, R0, 0x7610, R23 ;  /* 0x0000761000177816 */ /* 0x000fe20000000017 */
[----:B------:R-:W-:Y:S05]  /*12b0*/  BRA `(.L_x_8) ;  /* 0x00000e5000007947 */ /* 0x000fea0003800000 */
.L_x_10:
[----:B------:R-:W2:Y:S02]  /*12c0*/  LDG.E R2, [R2.64] ;  /* 0x0000002402027981 */ /* 0x000ea4000c1e1900 */
[----:B--2---:R-:W0:Y:S02]  /*12d0*/  I2F R0, R2 ;  /* 0x0000000200007306 */ /* 0x004e240000201400 */
[----:B0-----:R-:W-:-:S04]  /*12e0*/  F2FP.BF16.PACK_AB R0, RZ, R0 ;  /* 0x00000000ff00723e */ /* 0x001fc800000010ff */
[----:B------:R-:W-:Y:S01]  /*12f0*/  PRMT R23, R0, 0x7610, R23 ;  /* 0x0000761000177816 */ /* 0x000fe20000000017 */
[----:B------:R-:W-:Y:S05]  /*1300*/  BRA `(.L_x_8) ;  /* 0x00000e0000007947 */ /* 0x000fea0003800000 */
.L_x_9:
[----:B------:R-:W2:Y:S02]  /*1310*/  LDG.E.U16 R2, [R2.64] ;  /* 0x0000002402027981 */ /* 0x000ea4000c1e1500 */
[----:B--2---:R-:W0:Y:S02]  /*1320*/  I2F.S16 R0, R2 ;  /* 0x0000000200007306 */ /* 0x004e240000101400 */
[----:B0-----:R-:W-:-:S04]  /*1330*/  F2FP.BF16.PACK_AB R0, RZ, R0 ;  /* 0x00000000ff00723e */ /* 0x001fc800000010ff */
[----:B------:R-:W-:Y:S01]  /*1340*/  PRMT R23, R0, 0x7610, R23 ;  /* 0x0000761000177816 */ /* 0x000fe20000000017 */
[----:B------:R-:W-:Y:S05]  /*1350*/  BRA `(.L_x_8) ;  /* 0x00000db000007947 */ /* 0x000fea0003800000 */
.L_x_4:
[----:B------:R-:W-:-:S13]  /*1360*/  ISETP.GT.AND P0, PT, R4, 0x6, PT ;  /* 0x000000060400780c */ /* 0x000fda0003f04270 */
[----:B------:R-:W-:Y:S05]  /*1370*/  @P0 BRA `(.L_x_11) ;  /* 0x000000c000000947 */ /* 0x000fea0003800000 */
[----:B------:R-:W-:-:S13]  /*1380*/  ISETP.NE.AND P0, PT, R4, 0x5, PT ;  /* 0x000000050400780c */ /* 0x000fda0003f05270 */
[----:B------:R-:W-:Y:S05]  /*1390*/  @!P0 BRA `(.L_x_12) ;  /* 0x0000005000008947 */ /* 0x000fea0003800000 */
[----:B------:R-:W-:-:S13]  /*13a0*/  ISETP.NE.AND P0, PT, R4, 0x6, PT ;  /* 0x000000060400780c */ /* 0x000fda0003f05270 */
[----:B------:R-:W-:Y:S05]  /*13b0*/  @P0 BRA `(.L_x_7) ;  /* 0x00000b7000000947 */ /* 0x000fea0003800000 */
[----:B------:R-:W2:Y:S02]  /*13c0*/  LDG.E R2, [R2.64] ;  /* 0x0000002402027981 */ /* 0x000ea4000c1e1900 */
[----:B--2---:R-:W-:Y:S01]  /*13d0*/  F2FP.BF16.PACK_AB R23, RZ, R2 ;  /* 0x00000002ff17723e */ /* 0x004fe200000010ff */
[----:B------:R-:W-:Y:S05]  /*13e0*/  BRA `(.L_x_8) ;  /* 0x00000d2000007947 */ /* 0x000fea0003800000 */
.L_x_12:
[----:B------:R-:W2:Y:S02]  /*13f0*/  LDG.E.U16 R0, [R2.64] ;  /* 0x0000002402007981 */ /* 0x000ea4000c1e1500 */
[----:B--2---:R-:W-:-:S05]  /*1400*/  HADD2.F32 R0, -RZ, R0.H0_H0 ;  /* 0x20000000ff007230 */ /* 0x004fca0000004100 */
[----:B------:R-:W-:-:S04]  /*1410*/  F2FP.BF16.PACK_AB R0, RZ, R0 ;  /* 0x00000000ff00723e */ /* 0x000fc800000010ff */
[----:B------:R-:W-:Y:S01]  /*1420*/  PRMT R23, R0, 0x7610, R23 ;  /* 0x0000761000177816 */ /* 0x000fe20000000017 */
[----:B------:R-:W-:Y:S05]  /*1430*/  BRA `(.L_x_8) ;  /* 0x00000cd000007947 */ /* 0x000fea0003800000 */
.L_x_11:
[----:B------:R-:W-:-:S13]  /*1440*/  ISETP.NE.AND P0, PT, R4, 0x7, PT ;  /* 0x000000070400780c */ /* 0x000fda0003f05270 */
[----:B------:R-:W-:Y:S05]  /*1450*/  @!P0 BRA `(.L_x_13) ;  /* 0x000000c000008947 */ /* 0x000fea0003800000 */
[----:B------:R-:W-:-:S13]  /*1460*/  ISETP.NE.AND P0, PT, R4, 0x8, PT ;  /* 0x000000080400780c */ /* 0x000fda0003f05270 */
[----:B------:R-:W-:Y:S05]  /*1470*/  @!P0 BRA `(.L_x_14) ;  /* 0x0000005000008947 */ /* 0x000fea0003800000 */
[----:B------:R-:W-:-:S13]  /*1480*/  ISETP.NE.AND P0, PT, R4, 0x9, PT ;  /* 0x000000090400780c */ /* 0x000fda0003f05270 */
[----:B------:R-:W-:Y:S05]  /*1490*/  @P0 BRA `(.L_x_7) ;  /* 0x00000a9000000947 */ /* 0x000fea0003800000 */
[----:B------:R-:W2:Y:S02]  /*14a0*/  LDG.E R2, [R2.64] ;  /* 0x0000002402027981 */ /* 0x000ea4000c1e1900 */
[----:B--2---:R-:W-:Y:S01]  /*14b0*/  F2FP.BF16.PACK_AB R23, RZ, R2 ;  /* 0x00000002ff17723e */ /* 0x004fe200000010ff */
[----:B------:R-:W-:Y:S05]  /*14c0*/  BRA `(.L_x_8) ;  /* 0x00000c4000007947 */ /* 0x000fea0003800000 */
.L_x_14:
[----:B------:R-:W2:Y:S02]  /*14d0*/  LDG.E.U16 R2, [R2.64] ;  /* 0x0000002402027981 */ /* 0x000ea4000c1e1500 */
[----:B--2---:R-:W-:-:S05]  /*14e0*/  HADD2.F32 R0, -RZ, R2.H0_H0 ;  /* 0x20000002ff007230 */ /* 0x004fca0000004100 */
[----:B------:R-:W-:-:S04]  /*14f0*/  F2FP.BF16.PACK_AB R0, RZ, R0 ;  /* 0x00000000ff00723e */ /* 0x000fc800000010ff */
[----:B------:R-:W-:Y:S01]  /*1500*/  PRMT R23, R0, 0x7610, R23 ;  /* 0x0000761000177816 */ /* 0x000fe20000000017 */
[----:B------:R-:W-:Y:S05]  /*1510*/  BRA `(.L_x_8) ;  /* 0x00000bf000007947 */ /* 0x000fea0003800000 */
.L_x_13:
[----:B------:R-:W2:Y:S02]  /*1520*/  LDG.E.64 R2, [R2.64] ;  /* 0x0000002402027981 */ /* 0x000ea4000c1e1b00 */
[----:B--2---:R-:W0:Y:S01]  /*1530*/  F2F.F32.F64 R0, R2 ;  /* 0x0000000200007310 */ /* 0x004e220000301000 */
[----:B------:R-:W0:-:S14]  /*1540*/  DSETP.GEU.AND P0, PT, |R2|, c[0x2][0x0], PT ;  /* 0x008000000200762a */ /* 0x000e1c0003f0e200 */
[----:B0-----:R-:W-:-:S05]  /*1550*/  @!P0 FMUL R0, R0, 1.175494350822287508e-38 ;  /* 0x0080000000008820 */ /* 0x001fca0000400000 */
[----:B------:R-:W-:-:S04]  /*1560*/  F2FP.BF16.PACK_AB R0, RZ, R0 ;  /* 0x00000000ff00723e */ /* 0x000fc800000010ff */
[----:B------:R-:W-:Y:S01]  /*1570*/  PRMT R23, R0, 0x7610, R23 ;  /* 0x0000761000177816 */ /* 0x000fe20000000017 */
[----:B------:R-:W-:Y:S05]  /*1580*/  BRA `(.L_x_8) ;  /* 0x00000b8000007947 */ /* 0x000fea0003800000 */
.L_x_3:
[----:B------:R-:W-:-:S13]  /*1590*/  ISETP.GT.AND P0, PT, R4, 0x18, PT ;  /* 0x000000180400780c */ /* 0x000fda0003f04270 */
[----:B------:R-:W-:Y:S05]  /*15a0*/  @P0 BRA `(.L_x_15) ;  /* 0x0000040000000947 */ /* 0x000fea0003800000 */
[----:B------:R-:W-:-:S13]  /*15b0*/  ISETP.GT.AND P0, PT, R4, 0xe, PT ;  /* 0x0000000e0400780c */ /* 0x000fda0003f04270 */
[----:B------:R-:W-:Y:S05]  /*15c0*/  @P0 BRA `(.L_x_16) ;  /* 0x0000011000000947 */ /* 0x000fea0003800000 */
[----:B------:R-:W-:-:S13]  /*15d0*/  ISETP.NE.AND P0, PT, R4, 0xa, PT ;  /* 0x0000000a0400780c */ /* 0x000fda0003f05270 */
[----:B------:R-:W-:Y:S05]  /*15e0*/  @!P0 BRA `(.L_x_17) ;  /* 0x0000008000008947 */ /* 0x000fea0003800000 */
[----:B------:R-:W-:-:S13]  /*15f0*/  ISETP.NE.AND P0, PT, R4, 0xb, PT ;  /* 0x0000000b0400780c */ /* 0x000fda0003f05270 */
[----:B------:R-:W-:Y:S05]  /*1600*/  @P0 BRA `(.L_x_7) ;  /* 0x0000092000000947 */ /* 0x000fea0003800000 */
[----:B------:R-:W2:Y:S02]  /*1610*/  LDG.E.U8 R2, [R2.64] ;  /* 0x0000002402027981 */ /* 0x000ea4000c1e1100 */
[----:B--2---:R-:W-:-:S04]  /*1620*/  ISETP.NE.AND P0, PT, R2, RZ, PT ;  /* 0x000000ff0200720c */ /* 0x004fc80003f05270 */
[----:B------:R-:W-:-:S04]  /*1630*/  FSEL R0, RZ, 1, !P0 ;  /* 0x3f800000ff007808 */ /* 0x000fc80004000000 */
[----:B------:R-:W-:-:S04]  /*1640*/  F2FP.BF16.PACK_AB R0, RZ, R0 ;  /* 0x00000000ff00723e */ /* 0x000fc800000010ff */
[----:B------:R-:W-:Y:S01]  /*1650*/  PRMT R23, R0, 0x7610, R23 ;  /* 0x0000761000177816 */ /* 0x000fe20000000017 */
[----:B------:R-:W-:Y:S05]  /*1660*/  BRA `(.L_x_8) ;  /* 0x00000aa000007947 */ /* 0x000fea0003800000 */
.L_x_17:
[----:B------:R-:W2:Y:S02]  /*1670*/  LDG.E.64 R2, [R2.64] ;  /* 0x0000002402027981 */ /* 0x000ea4000c1e1b00 */
[----:B--2---:R-:W0:Y:S01]  /*1680*/  F2F.F32.F64 R0, R2 ;  /* 0x0000000200007310 */ /* 0x004e220000301000 */
[----:B------:R-:W0:-:S14]  /*1690*/  DSETP.GEU.AND P0, PT, |R2|, c[0x2][0x0], PT ;  /* 0x008000000200762a */ /* 0x000e1c0003f0e200 */
[----:B0-----:R-:W-:-:S05]  /*16a0*/  @!P0 FMUL R0, R0, 1.175494350822287508e-38 ;  /* 0x0080000000008820 */ /* 0x001fca0000400000 */
[----:B------:R-:W-:-:S04]  /*16b0*/  F2FP.BF16.PACK_AB R0, RZ, R0 ;  /* 0x00000000ff00723e */ /* 0x000fc800000010ff */
[----:B------:R-:W-:Y:S01]  /*16c0*/  PRMT R23, R0, 0x7610, R23 ;  /* 0x0000761000177816 */ /* 0x000fe20000000017 */
[----:B------:R-:W-:Y:S05]  /*16d0*/  BRA `(.L_x_8) ;  /* 0x00000a3000007947 */ /* 0x000fea0003800000 */
.L_x_16:
[----:B------:R-:W-:-:S13]  /*16e0*/  ISETP.NE.AND P0, PT, R4, 0xf, PT ;  /* 0x0000000f0400780c */ /* 0x000fda0003f05270 */
[----:B------:R-:W-:Y:S05]  /*16f0*/  @!P0 BRA `(.L_x_18) ;  /* 0x0000029000008947 */ /* 0x000fea0003800000 */
[----:B------:R-:W-:-:S13]  /*1700*/  ISETP.NE.AND P0, PT, R4, 0x17, PT ;  /* 0x000000170400780c */ /* 0x000fda0003f05270 */
[----:B------:R-:W-:Y:S05]  /*1710*/  @!P0 BRA `(.L_x_19) ;  /* 0x0000018000008947 */ /* 0x000fea0003800000 */
[----:B------:R-:W-:-:S13]  /*1720*/  ISETP.NE.AND P0, PT, R4, 0x18, PT ;  /* 0x000000180400780c */ /* 0x000fda0003f05270 */
[----:B------:R-:W-:Y:S05]  /*1730*/  @P0 BRA `(.L_x_7) ;  /* 0x000007f000000947 */ /* 0x000fea0003800000 */
[----:B------:R-:W2:Y:S01]  /*1740*/  LDG.E.U8 R0, [R2.64] ;  /* 0x0000002402007981 */ /* 0x000ea2000c1e1100 */
[----:B------:R-:W-:Y:S02]  /*1750*/  IMAD.MOV.U32 R8, RZ, RZ, -0x800000 ;  /* 0xff800000ff087424 */ /* 0x000fe400078e00ff */
[----:B--2---:R-:W-:-:S05]  /*1760*/  IMAD.SHL.U32 R0, R0, 0x1000000, RZ ;  /* 0x0100000000007824 */ /* 0x004fca00078e00ff */
[----:B------:R-:W-:-:S04]  /*1770*/  LOP3.LUT R4, R0, 0x7f000000, RZ, 0xc0, !PT ;  /* 0x7f00000000047812 */ /* 0x000fc800078ec0ff */
[----:B------:R-:W0:Y:S01]  /*1780*/  FLO.U32 R5, R4 ;  /* 0x0000000400057300 */ /* 0x000e2200000e0000 */
[C---:B------:R-:W-:Y:S02]  /*1790*/  IADD3 R6, R4.reuse, 0x1000000, RZ ;  /* 0x0100000004067810 */ /* 0x040fe40007ffe0ff */
[----:B------:R-:W-:Y:S02]  /*17a0*/  IADD3 R2, R4, -0x1, RZ ;  /* 0xffffffff04027810 */ /* 0x000fe40007ffe0ff */
[----:B------:R-:W-:Y:S02]  /*17b0*/  SHF.R.S32.HI R6, RZ, 0x8, R6 ;  /* 0x00000008ff067819 */ /* 0x000fe40000011406 */
[----:B------:R-:W-:Y:S02]  /*17c0*/  SHF.R.S32.HI R2, RZ, 0x1f, R2 ;  /* 0x0000001fff027819 */ /* 0x000fe40000011402 */
[----:B0-----:R-:W-:-:S04]  /*17d0*/  IADD3 R5, -R5, 0x1f, RZ ;  /* 0x0000001f05057810 */ /* 0x001fc80007ffe1ff */
[C---:B------:R-:W-:Y:S02]  /*17e0*/  ISETP.GT.U32.AND P0, PT, R5.reuse, 0x4, PT ;  /* 0x000000040500780c */ /* 0x040fe40003f04070 */
[----:B------:R-:W-:-:S04]  /*17f0*/  IADD3 R5, R5, -0x4, RZ ;  /* 0xfffffffc05057810 */ /* 0x000fc80007ffe0ff */
[----:B------:R-:W-:-:S05]  /*1800*/  SEL R5, R5, RZ, P0 ;  /* 0x000000ff05057207 */ /* 0x000fca0000000000 */
[----:B------:R-:W-:Y:S01]  /*1810*/  IMAD R8, R5, R8, 0x3c000000 ;  /* 0x3c00000005087424 */ /* 0x000fe200078e0208 */
[----:B------:R-:W-:-:S04]  /*1820*/  SHF.L.U32 R5, R4, R5, RZ ;  /* 0x0000000504057219 */ /* 0x000fc800000006ff */
[----:B------:R-:W-:-:S04]  /*1830*/  LEA.HI R5, R5, R8, RZ, 0x1c ;  /* 0x0000000805057211 */ /* 0x000fc800078fe0ff */
[----:B------:R-:W-:-:S04]  /*1840*/  LOP3.LUT R5, R5, 0x7f800000, R6, 0xf8, !PT ;  /* 0x7f80000005057812 */ /* 0x000fc800078ef806 */
[----:B------:R-:W-:-:S04]  /*1850*/  LOP3.LUT R5, R5, R2, RZ, 0x30, !PT ;  /* 0x0000000205057212 */ /* 0x000fc800078e30ff */
[----:B------:R-:W-:-:S04]  /*1860*/  LOP3.LUT R5, R5, 0x80000000, R0, 0xf8, !PT ;  /* 0x8000000005057812 */ /* 0x000fc800078ef800 */
[----:B------:R-:W-:-:S04]  /*1870*/  F2FP.BF16.PACK_AB R5, RZ, R5 ;  /* 0x00000005ff05723e */ /* 0x000fc800000010ff */
[----:B------:R-:W-:Y:S01]  /*1880*/  PRMT R23, R5, 0x7610, R23 ;  /* 0x0000761005177816 */ /* 0x000fe20000000017 */
[----:B------:R-:W-:Y:S05]  /*1890*/  BRA `(.L_x_8) ;  /* 0x0000087000007947 */ /* 0x000fea0003800000 */
.L_x_19:
[----:B------:R-:W2:Y:S02]  /*18a0*/  LDG.E.U8 R2, [R2.64] ;  /* 0x0000002402027981 */ /* 0x000ea4000c1e1100 */
[C---:B--2---:R-:W-:Y:S02]  /*18b0*/  IMAD.SHL.U32 R0, R2.reuse, 0x2000000, RZ ;  /* 0x0200000002007824 */ /* 0x044fe400078e00ff */
[----:B------:R-:W-:-:S03]  /*18c0*/  IMAD.SHL.U32 R5, R2, 0x1000000, RZ ;  /* 0x0100000002057824 */ /* 0x000fc600078e00ff */
[----:B------:R-:W-:-:S13]  /*18d0*/  ISETP.GE.U32.AND P0, PT, R0, 0x8000000, PT ;  /* 0x080000000000780c */ /* 0x000fda0003f06070 */
[C---:B------:R-:W-:Y:S02]  /*18e0*/  @!P0 IMAD.SHL.U32 R0, R2.reuse, 0x100, RZ ;  /* 0x0000010002008824 */ /* 0x040fe400078e00ff */
[----:B------:R-:W-:-:S03]  /*18f0*/  @P0 IMAD.SHL.U32 R4, R2, 0x200000, RZ ;  /* 0x0020000002040824 */ /* 0x000fc600078e00ff */
[----:B------:R-:W-:Y:S02]  /*1900*/  @!P0 LOP3.LUT R0, R0, 0x7f00, RZ, 0xc0, !PT ;  /* 0x00007f0000008812 */ /* 0x000fe400078ec0ff */
[----:B------:R-:W-:Y:S02]  /*1910*/  @P0 LOP3.LUT R4, R4, 0x70000000, RZ, 0xfc, !PT ;  /* 0x7000000004040812 */ /* 0x000fe400078efcff */
[----:B------:R-:W-:-:S03]  /*1920*/  @!P0 LOP3.LUT R0, R0, 0x3f000000, RZ, 0xfc, !PT ;  /* 0x3f00000000008812 */ /* 0x000fc600078efcff */
[----:B------:R-:W-:Y:S02]  /*1930*/  @P0 FMUL.FTZ R4, R4, 1.9259299443872358531e-34 ;  /* 0x0780000004040820 */ /* 0x000fe40000410000 */
[----:B------:R-:W-:-:S05]  /*1940*/  @!P0 FADD.FTZ R4, R0, -0.5 ;  /* 0xbf00000000048421 */ /* 0x000fca0000010000 */
[----:B------:R-:W-:-:S04]  /*1950*/  LOP3.LUT R4, R4, 0x80000000, R5, 0xf8, !PT ;  /* 0x8000000004047812 */ /* 0x000fc800078ef805 */
[----:B------:R-:W-:-:S04]  /*1960*/  F2FP.BF16.PACK_AB R4, RZ, R4 ;  /* 0x00000004ff04723e */ /* 0x000fc800000010ff */
[----:B------:R-:W-:Y:S01]  /*1970*/  PRMT R23, R4, 0x7610, R23 ;  /* 0x0000761004177816 */ /* 0x000fe20000000017 */
[----:B------:R-:W-:Y:S05]  /*1980*/  BRA `(.L_x_8) ;  /* 0x0000078000007947 */ /* 0x000fea0003800000 */
.L_x_18:
[----:B------:R0:W5:Y:S01]  /*1990*/  LDG.E.U16 R23, [R2.64] ;  /* 0x0000002402177981 */ /* 0x000162000c1e1500 */
[----:B------:R-:W-:Y:S05]  /*19a0*/  BRA `(.L_x_8) ;  /* 0x0000076000007947 */ /* 0x000fea0003800000 */
.L_x_15:
[----:B------:R-:W-:-:S13]  /*19b0*/  ISETP.GT.AND P0, PT, R4, 0x1b, PT ;  /* 0x0000001b0400780c */ /* 0x000fda0003f04270 */
[----:B------:R-:W-:Y:S05]  /*19c0*/  @P0 BRA `(.L_x_20) ;  /* 0x0000044000000947 */ /* 0x000fea0003800000 */
[----:B------:R-:W-:-:S13]  /*19d0*/  ISETP.NE.AND P0, PT, R4, 0x19, PT ;  /* 0x000000190400780c */ /* 0x000fda0003f05270 */
[----:B------:R-:W-:Y:S05]  /*19e0*/  @!P0 BRA `(.L_x_21) ;  /* 0x0000025000008947 */ /* 0x000fea0003800000 */
[----:B------:R-:W-:-:S13]  /*19f0*/  ISETP.NE.AND P0, PT, R4, 0x1a, PT ;  /* 0x0000001a0400780c */ /* 0x000fda0003f05270 */
[----:B------:R-:W-:Y:S05]  /*1a00*/  @!P0 BRA `(.L_x_22) ;  /* 0x0000006000008947 */ /* 0x000fea0003800000 */
[----:B------:R-:W-:-:S13]  /*1a10*/  ISETP.NE.AND P0, PT, R4, 0x1b, PT ;  /* 0x0000001b0400780c */ /* 0x000fda0003f05270 */
[----:B------:R-:W-:Y:S05]  /*1a20*/  @P0 BRA `(.L_x_7) ;  /* 0x0000050000000947 */ /* 0x000fea0003800000 */
[----:B------:R-:W2:Y:S02]  /*1a30*/  LDG.E.U16 R0, [R2.64] ;  /* 0x0000002402007981 */ /* 0x000ea4000c1e1500 */
[----:B--2---:R-:W0:Y:S02]  /*1a40*/  I2F.U16 R0, R0 ;  /* 0x0000000000007306 */ /* 0x004e240000101000 */
[----:B0-----:R-:W-:Y:S01]  /*1a50*/  F2FP.BF16.PACK_AB R23, RZ, R0 ;  /* 0x00000000ff17723e */ /* 0x001fe200000010ff */
[----:B------:R-:W-:Y:S05]  /*1a60*/  BRA `(.L_x_8) ;  /* 0x000006a000007947 */ /* 0x000fea0003800000 */
.L_x_22:
[----:B------:R-:W2:Y:S01]  /*1a70*/  LDG.E.U8 R2, [R2.64] ;  /* 0x0000002402027981 */ /* 0x000ea2000c1e1100 */
[----:B------:R-:W-:Y:S01]  /*1a80*/  BSSY B0, `(.L_x_23) ;  /* 0x0000018000007945 */ /* 0x000fe20003800000 */
[----:B------:R-:W-:Y:S01]  /*1a90*/  IMAD.MOV.U32 R0, RZ, RZ, RZ ;  /* 0x000000ffff007224 */ /* 0x000fe200078e00ff */
[----:B--2---:R-:W-:-:S13]  /*1aa0*/  ISETP.NE.AND P0, PT, R2, RZ, PT ;  /* 0x000000ff0200720c */ /* 0x004fda0003f05270 */
[----:B------:R-:W-:Y:S05]  /*1ab0*/  @!P0 BRA `(.L_x_24) ;  /* 0x0000014000008947 */ /* 0x000fea0003800000 */
[----:B------:R-:W-:-:S13]  /*1ac0*/  ISETP.NE.AND P0, PT, R2, 0x80, PT ;  /* 0x000000800200780c */ /* 0x000fda0003f05270 */
[----:B------:R-:W-:Y:S01]  /*1ad0*/  @!P0 IMAD.MOV.U32 R0, RZ, RZ, 0x7f800001 ;  /* 0x7f800001ff008424 */ /* 0x000fe200078e00ff */
[----:B------:R-:W-:Y:S05]  /*1ae0*/  @!P0 BRA `(.L_x_24) ;  /* 0x0000011000008947 */ /* 0x000fea0003800000 */
[C---:B------:R-:W-:Y:S01]  /*1af0*/  LOP3.LUT P0, R0, R2.reuse, 0x78, RZ, 0xc0, !PT ;  /* 0x0000007802007812 */ /* 0x040fe2000780c0ff */
[----:B------:R-:W-:Y:S01]  /*1b00*/  BSSY B1, `(.L_x_25) ;  /* 0x000000c000017945 */ /* 0x000fe20003800000 */
[----:B------:R-:W-:Y:S02]  /*1b10*/  SHF.R.U32.HI R3, RZ, 0x7, R2 ;  /* 0x00000007ff037819 */ /* 0x000fe40000011602 */
[----:B------:R-:W-:Y:S02]  /*1b20*/  LOP3.LUT R2, R2, 0x7, RZ, 0xc0, !PT ;  /* 0x0000000702027812 */ /* 0x000fe400078ec0ff */
[----:B------:R-:W-:Y:S01]  /*1b30*/  SHF.R.U32.HI R0, RZ, 0x3, R0 ;  /* 0x00000003ff007819 */ /* 0x000fe20000011600 */
[----:B------:R-:W-:-:S06]  /*1b40*/  IMAD.U32 R4, R3, -0x80000000, RZ ;  /* 0x8000000003047824 */ /* 0x000fcc00078e00ff */
[----:B------:R-:W-:Y:S05]  /*1b50*/  @P0 BRA `(.L_x_26) ;  /* 0x0000006000000947 */ /* 0x000fea0003800000 */
[----:B------:R-:W0:Y:S02]  /*1b60*/  FLO.U32 R3, R2 ;  /* 0x0000000200037300 */ /* 0x000e2400000e0000 */
[----:B0-----:R-:W-:-:S04]  /*1b70*/  IADD3 R3, -R3, 0x1f, RZ ;  /* 0x0000001f03037810 */ /* 0x001fc80007ffe1ff */
[----:B------:R-:W-:Y:S02]  /*1b80*/  IADD3 R5, R3, -0x1c, RZ ;  /* 0xffffffe403057810 */ /* 0x000fe40007ffe0ff */
[----:B------:R-:W-:Y:S02]  /*1b90*/  IADD3 R0, R0, 0x1d, -R3 ;  /* 0x0000001d00007810 */ /* 0x000fe40007ffe803 */
[----:B------:R-:W-:-:S04]  /*1ba0*/  SHF.L.U32 R5, R2, R5, RZ ;  /* 0x0000000502057219 */ /* 0x000fc800000006ff */
[----:B------:R-:W-:Y:S02]  /*1bb0*/  LOP3.LUT R2, R5, 0x7, RZ, 0xc0, !PT ;  /* 0x0000000705027812 */ /* 0x000fe400078ec0ff */
.L_x_26:
[----:B------:R-:W-:Y:S05]  /*1bc0*/  BSYNC B1 ;  /* 0x0000000000017941 */ /* 0x000fea0003800000 */
.L_x_25:
[----:B------:R-:W-:Y:S01]  /*1bd0*/  LEA R3, R0, 0x3b800000, 0x17 ;  /* 0x3b80000000037811 */ /* 0x000fe200078eb8ff */
[----:B------:R-:W-:-:S05]  /*1be0*/  IMAD.SHL.U32 R0, R2, 0x100000, RZ ;  /* 0x0010000002007824 */ /* 0x000fca00078e00ff */
[----:B------:R-:W-:Y:S02]  /*1bf0*/  LOP3.LUT R0, R3, R0, R4, 0xfe, !PT ;  /* 0x0000000003007212 */ /* 0x000fe400078efe04 */
.L_x_24:
[----:B------:R-:W-:Y:S05]  /*1c00*/  BSYNC B0 ;  /* 0x0000000000007941 */ /* 0x000fea0003800000 */
.L_x_23:
[----:B------:R-:W-:-:S04]  /*1c10*/  F2FP.BF16.PACK_AB R0, RZ, R0 ;  /* 0x00000000ff00723e */ /* 0x000fc800000010ff */
[----:B------:R-:W-:Y:S01]  /*1c20*/  PRMT R23, R0, 0x7610, R23 ;  /* 0x0000761000177816 */ /* 0x000fe20000000017 */
[----:B------:R-:W-:Y:S05]  /*1c30*/  BRA `(.L_x_8) ;  /* 0x000004d000007947 */ /* 0x000fea0003800000 */
.L_x_21:
        /* <DEDUP_REMOVED lines=21> */
.L_x_30:
[----:B------:R-:W-:Y:S05]  /*1d90*/  BSYNC B1 ;  /* 0x0000000000017941 */ /* 0x000fea0003800000 */
.L_x_29:
[----:B------:R-:W-:Y:S01]  /*1da0*/  LEA R3, R0, 0x37800000, 0x17 ;  /* 0x3780000000037811 */ /* 0x000fe200078eb8ff */
[----:B------:R-:W-:-:S05]  /*1db0*/  IMAD.SHL.U32 R0, R2, 0x200000, RZ ;  /* 0x0020000002007824 */ /* 0x000fca00078e00ff */
[----:B------:R-:W-:Y:S02]  /*1dc0*/  LOP3.LUT R0, R3, R0, R4, 0xfe, !PT ;  /* 0x0000000003007212 */ /* 0x000fe400078efe04 */
.L_x_28:
[----:B------:R-:W-:Y:S05]  /*1dd0*/  BSYNC B0 ;  /* 0x0000000000007941 */ /* 0x000fea0003800000 */
.L_x_27:
[----:B------:R-:W-:-:S04]  /*1de0*/  F2FP.BF16.PACK_AB R0, RZ, R0 ;  /* 0x00000000ff00723e */ /* 0x000fc800000010ff */
[----:B------:R-:W-:Y:S01]  /*1df0*/  PRMT R23, R0, 0x7610, R23 ;  /* 0x0000761000177816 */ /* 0x000fe20000000017 */
[----:B------:R-:W-:Y:S05]  /*1e00*/  BRA `(.L_x_8) ;  /* 0x0000030000007947 */ /* 0x000fea0003800000 */
.L_x_20:
[----:B------:R-:W-:-:S13]  /*1e10*/  ISETP.NE.AND P0, PT, R4, 0x1c, PT ;  /* 0x0000001c0400780c */ /* 0x000fda0003f05270 */
[----:B------:R-:W-:Y:S05]  /*1e20*/  @!P0 BRA `(.L_x_31) ;  /* 0x000002a000008947 */ /* 0x000fea0003800000 */
[----:B------:R-:W-:-:S13]  /*1e30*/  ISETP.NE.AND P0, PT, R4, 0x1d, PT ;  /* 0x0000001d0400780c */ /* 0x000fda0003f05270 */
[----:B------:R-:W-:Y:S05]  /*1e40*/  @!P0 BRA `(.L_x_32) ;  /* 0x0000023000008947 */ /* 0x000fea0003800000 */
[----:B------:R-:W-:-:S13]  /*1e50*/  ISETP.NE.AND P0, PT, R4, 0x2c, PT ;  /* 0x0000002c0400780c */ /* 0x000fda0003f05270 */
[----:B------:R-:W-:Y:S05]  /*1e60*/  @P0 BRA `(.L_x_7) ;  /* 0x000000c000000947 */ /* 0x000fea0003800000 */
[----:B------:R-:W2:Y:S01]  /*1e70*/  LDG.E.U8 R2, [R2.64] ;  /* 0x0000002402027981 */ /* 0x000ea2000c1e1100 */
[----:B------:R-:W-:Y:S01]  /*1e80*/  BSSY B0, `(.L_x_33) ;  /* 0x0000007000007945 */ /* 0x000fe20003800000 */
[----:B------:R-:W-:Y:S01]  /*1e90*/  IMAD.MOV.U32 R0, RZ, RZ, 0x400000 ;  /* 0x00400000ff007424 */ /* 0x000fe200078e00ff */
[----:B--2---:R-:W-:-:S13]  /*1ea0*/  ISETP.NE.AND P0, PT, R2, RZ, PT ;  /* 0x000000ff0200720c */ /* 0x004fda0003f05270 */
[----:B------:R-:W-:Y:S05]  /*1eb0*/  @!P0 BRA `(.L_x_34) ;  /* 0x0000003000008947 */ /* 0x000fea0003800000 */
[----:B------:R-:W-:-:S13]  /*1ec0*/  ISETP.NE.AND P0, PT, R2, 0xff, PT ;  /* 0x000000ff0200780c */ /* 0x000fda0003f05270 */
[----:B------:R-:W-:Y:S02]  /*1ed0*/  @!P0 IMAD.MOV.U32 R0, RZ, RZ, 0x7f800001 ;  /* 0x7f800001ff008424 */ /* 0x000fe400078e00ff */
[----:B------:R-:W-:Y:S02]  /*1ee0*/  @P0 IMAD.SHL.U32 R0, R2, 0x800000, RZ ;  /* 0x0080000002000824 */ /* 0x000fe400078e00ff */
.L_x_34:
[----:B------:R-:W-:Y:S05]  /*1ef0*/  BSYNC B0 ;  /* 0x0000000000007941 */ /* 0x000fea0003800000 */
.L_x_33:
[----:B------:R-:W-:-:S04]  /*1f00*/  F2FP.BF16.PACK_AB R0, RZ, R0 ;  /* 0x00000000ff00723e */ /* 0x000fc800000010ff */
[----:B------:R-:W-:Y:S01]  /*1f10*/  PRMT R23, R0, 0x7610, R23 ;  /* 0x0000761000177816 */ /* 0x000fe20000000017 */
[----:B------:R-:W-:Y:S05]  /*1f20*/  BRA `(.L_x_8) ;  /* 0x000001e000007947 */ /* 0x000fea0003800000 */
.L_x_7:
[----:B------:R-:W-:Y:S01]  /*1f30*/  MOV R2, 0x0 ;  /* 0x0000000000027802 */ /* 0x000fe20000000f00 */
[----:B------:R-:W-:Y:S02]  /*1f40*/  IMAD.MOV.U32 R4, RZ, RZ, c[0x4][0x148] ;  /* 0x01005200ff047624 */ /* 0x000fe400078e00ff */
[----:B------:R-:W-:Y:S02]  /*1f50*/  IMAD.MOV.U32 R5, RZ, RZ, c[0x4][0x14c] ;  /* 0x01005300ff057624 */ /* 0x000fe400078e00ff */
[----:B------:R-:W-:Y:S01]  /*1f60*/  IMAD.MOV.U32 R6, RZ, RZ, c[0x4][0x150] ;  /* 0x01005400ff067624 */ /* 0x000fe200078e00ff */
[----:B------:R-:W0:Y:S01]  /*1f70*/  LDC.64 R2, c[0x4][R2] ;  /* 0x0100000002027b82 */ /* 0x000e220000000a00 */
[----:B------:R-:W-:Y:S02]  /*1f80*/  IMAD.MOV.U32 R7, RZ, RZ, c[0x4][0x154] ;  /* 0x01005500ff077624 */ /* 0x000fe400078e00ff */
[----:B------:R-:W-:-:S02]  /*1f90*/  IMAD.MOV.U32 R8, RZ, RZ, 0x4e ;  /* 0x0000004eff087424 */ /* 0x000fc400078e00ff */
[----:B------:R-:W-:Y:S02]  /*1fa0*/  IMAD.MOV.U32 R10, RZ, RZ, c[0x4][0x58] ;  /* 0x01001600ff0a7624 */ /* 0x000fe400078e00ff */
[----:B------:R-:W-:Y:S02]  /*1fb0*/  IMAD.MOV.U32 R11, RZ, RZ, c[0x4][0x5c] ;  /* 0x01001700ff0b7624 */ /* 0x000fe400078e00ff */
[----:B------:R-:W-:Y:S02]  /*1fc0*/  IMAD.MOV.U32 R12, RZ, RZ, 0x1 ;  /* 0x00000001ff0c7424 */ /* 0x000fe400078e00ff */
[----:B------:R-:W-:Y:S02]  /*1fd0*/  IMAD.MOV.U32 R13, RZ, RZ, RZ ;  /* 0x000000ffff0d7224 */ /* 0x000fe400078e00ff */
[----:B------:R-:W-:Y:S01]  /*1fe0*/  LEPC R14 ;  /* 0x00000000000e734e */ /* 0x000fe20000000000 */
[----:B------:R-:W-:Y:S02]  /*1ff0*/  MOV R9, 0x2060 ;  /* 0x0000206000097802 */ /* 0x000fe40000000f00 */
[----:B------:R-:W-:Y:S02]  /*2000*/  MOV R20, 0x1fe0 ;  /* 0x00001fe000147802 */ /* 0x000fe40000000f00 */
[----:B------:R-:W-:-:S02]  /*2010*/  MOV R21, 0x0 ;  /* 0x0000000000157802 */ /* 0x000fc40000000f00 */
[----:B------:R-:W-:Y:S02]  /*2020*/  MOV R0, 0x0 ;  /* 0x0000000000007802 */ /* 0x000fe40000000f00 */
[----:B------:R-:W-:-:S04]  /*2030*/  IADD3 R20, P0, P1, -R20, R9, R14 ;  /* 0x0000000914147210 */ /* 0x000fc8000791e10e */
[----:B------:R-:W-:-:S04]  /*2040*/  IADD3.X R21, ~R0, R21, R15, P0, P1 ;  /* 0x0000001500157210 */ /* 0x000fc800007e250f */
[----:B0-----:R-:W-:Y:S05]  /*2050*/  CALL.ABS.NOINC R2 ;  /* 0x0000000002007343 */ /* 0x001fea0003c00000 */
[----:B------:R-:W-:Y:S01]  /*2060*/  PRMT R23, RZ, 0x7610, R23 ;  /* 0x00007610ff177816 */ /* 0x000fe20000000017 */
[----:B------:R-:W-:Y:S05]  /*2070*/  BRA `(.L_x_8) ;  /* 0x0000009000007947 */ /* 0x000fea0003800000 */
.L_x_32:
[----:B------:R-:W2:Y:S02]  /*2080*/  LDG.E.64 R2, [R2.64] ;  /* 0x0000002402027981 */ /* 0x000ea4000c1e1b00 */
[----:B--2---:R-:W0:Y:S02]  /*2090*/  I2F.U64 R0, R2 ;  /* 0x0000000200007312 */ /* 0x004e240000301000 */
[----:B0-----:R-:W-:-:S04]  /*20a0*/  F2FP.BF16.PACK_AB R0, RZ, R0 ;  /* 0x00000000ff00723e */ /* 0x001fc800000010ff */
[----:B------:R-:W-:Y:S01]  /*20b0*/  PRMT R23, R0, 0x7610, R23 ;  /* 0x0000761000177816 */ /* 0x000fe20000000017 */
[----:B------:R-:W-:Y:S05]  /*20c0*/  BRA `(.L_x_8) ;  /* 0x0000004000007947 */ /* 0x000fea0003800000 */
.L_x_31:
[----:B------:R-:W2:Y:S02]  /*20d0*/  LDG.E R2, [R2.64] ;  /* 0x0000002402027981 */ /* 0x000ea4000c1e1900 */
[----:B--2---:R-:W0:Y:S02]  /*20e0*/  I2F.U32 R0, R2 ;  /* 0x0000000200007306 */ /* 0x004e240000201000 */
[----:B0-----:R-:W-:-:S04]  /*20f0*/  F2FP.BF16.PACK_AB R0, RZ, R0 ;  /* 0x00000000ff00723e */ /* 0x001fc800000010ff */
[----:B------:R-:W-:Y:S02]  /*2100*/  PRMT R23, R0, 0x7610, R23 ;  /* 0x0000761000177816 */ /* 0x000fe40000000017 */
.L_x_8:
[----:B------:R-:W1:Y:S01]  /*2110*/  LDC.U8 R4, c[0x0][0x3e3] ;  /* 0x0000f8c0ff047b82 */ /* 0x000e620000000000 */
[----:B0-----:R-:W-:-:S05]  /*2120*/  IADD3 R2, P1, R22, c[0x0][0x3d8], RZ ;  /* 0x0000f60016027a10 */ /* 0x001fca0007f3e0ff */
[----:B------:R-:W-:Y:S01]  /*2130*/  IMAD.X R3, RZ, RZ, c[0x0][0x3dc], P1 ;  /* 0x0000f700ff037624 */ /* 0x000fe200008e06ff */
[----:B-1----:R-:W-:-:S04]  /*2140*/  PRMT R0, R4, 0x9910, RZ ;  /* 0x0000991004007816 */ /* 0x002fc800000000ff */
        /* <DEDUP_REMOVED lines=12> */
[----:B0-----:R-:W-:Y:S01]  /*2210*/  F2FP.BF16.PACK_AB R0, RZ, R0 ;  /* 0x00000000ff00723e */ /* 0x001fe200000010ff */
[----:B------:R-:W-:Y:S05]  /*2220*/  BRA `(.L_x_40) ;  /* 0x00000e7000007947 */ /* 0x000fea0003800000 */
.L_x_38:
[----:B------:R-:W2:Y:S02]  /*2230*/  LDG.E.U8 R2, [R2.64] ;  /* 0x0000002402027981 */ /* 0x000ea4000c1e1100 */
[----:B--2---:R-:W0:Y:S02]  /*2240*/  I2F.U16 R0, R2 ;  /* 0x0000000200007306 */ /* 0x004e240000101000 */
[----:B0-----:R-:W-:Y:S01]  /*2250*/  F2FP.BF16.PACK_AB R0, RZ, R0 ;  /* 0x00000000ff00723e */ /* 0x001fe200000010ff */
[----:B------:R-:W-:Y:S05]  /*2260*/  BRA `(.L_x_40) ;  /* 0x00000e3000007947 */ /* 0x000fea0003800000 */
.L_x_37:
        /* <DEDUP_REMOVED lines=8> */
[----:B0-----:R-:W-:Y:S01]  /*22f0*/  F2FP.BF16.PACK_AB R0, RZ, R0 ;  /* 0x00000000ff00723e */ /* 0x001fe200000010ff */
[----:B------:R-:W-:Y:S05]  /*2300*/  BRA `(.L_x_40) ;  /* 0x00000d9000007947 */ /* 0x000fea0003800000 */
.L_x_42:
[----:B------:R-:W2:Y:S02]  /*2310*/  LDG.E R2, [R2.64] ;  /* 0x0000002402027981 */ /* 0x000ea4000c1e1900 */
[----:B--2---:R-:W0:Y:S02]  /*2320*/  I2F R0, R2 ;  /* 0x0000000200007306 */ /* 0x004e240000201400 */
[----:B0-----:R-:W-:Y:S01]  /*2330*/  F2FP.BF16.PACK_AB R0, RZ, R0 ;  /* 0x00000000ff00723e */ /* 0x001fe200000010ff */
[----:B------:R-:W-:Y:S05]  /*2340*/  BRA `(.L_x_40) ;  /* 0x00000d5000007947 */ /* 0x000fea0003800000 */
.L_x_41:
[----:B------:R-:W2:Y:S02]  /*2350*/  LDG.E.U16 R2, [R2.64] ;  /* 0x0000002402027981 */ /* 0x000ea4000c1e1500 */
[----:B--2---:R-:W0:Y:S02]  /*2360*/  I2F.S16 R0, R2 ;  /* 0x0000000200007306 */ /* 0x004e240000101400 */
[----:B0-----:R-:W-:Y:S01]  /*2370*/  F2FP.BF16.PACK_AB R0, RZ, R0 ;  /* 0x00000000ff00723e */ /* 0x001fe200000010ff */
[----:B------:R-:W-:Y:S05]  /*2380*/  BRA `(.L_x_40) ;  /* 0x00000d1000007947 */ /* 0x000fea0003800000 */
.L_x_36:
        /* <DEDUP_REMOVED lines=9> */
.L_x_44:
[----:B------:R-:W2:Y:S02]  /*2420*/  LDG.E.U16 R0, [R2.64] ;  /* 0x0000002402007981 */ /* 0x000ea4000c1e1500 */
[----:B--2---:R-:W-:-:S05]  /*2430*/  HADD2.F32 R0, -RZ, R0.H0_H0 ;  /* 0x20000000ff007230 */ /* 0x004fca0000004100 */
[----:B------:R-:W-:Y:S01]  /*2440*/  F2FP.BF16.PACK_AB R0, RZ, R0 ;  /* 0x00000000ff00723e */ /* 0x000fe200000010ff */
[----:B------:R-:W-:Y:S05]  /*2450*/  BRA `(.L_x_40) ;  /* 0x00000c4000007947 */ /* 0x000fea0003800000 */
.L_x_43:
        /* <DEDUP_REMOVED lines=9> */
.L_x_46:
[----:B------:R-:W2:Y:S02]  /*24f0*/  LDG.E.U16 R2, [R2.64] ;  /* 0x0000002402027981 */ /* 0x000ea4000c1e1500 */
[----:B--2---:R-:W-:-:S05]  /*2500*/  HADD2.F32 R0, -RZ, R2.H0_H0 ;  /* 0x20000002ff007230 */ /* 0x004fca0000004100 */
[----:B------:R-:W-:Y:S01]  /*2510*/  F2FP.BF16.PACK_AB R0, RZ, R0 ;  /* 0x00000000ff00723e */ /* 0x000fe200000010ff */
[----:B------:R-:W-:Y:S05]  /*2520*/  BRA `(.L_x_40) ;  /* 0x00000b7000007947 */ /* 0x000fea0003800000 */
.L_x_45:
[----:B------:R-:W2:Y:S02]  /*2530*/  LDG.E.64 R2, [R2.64] ;  /* 0x0000002402027981 */ /* 0x000ea4000c1e1b00 */
[----:B--2---:R-:W0:Y:S01]  /*2540*/  F2F.F32.F64 R0, R2 ;  /* 0x0000000200007310 */ /* 0x004e220000301000 */
[----:B------:R-:W0:-:S14]  /*2550*/  DSETP.GEU.AND P0, PT, |R2|, c[0x2][0x0], PT ;  /* 0x008000000200762a */ /* 0x000e1c0003f0e200 */
[----:B0-----:R-:W-:-:S05]  /*2560*/  @!P0 FMUL R0, R0, 1.175494350822287508e-38 ;  /* 0x0080000000008820 */ /* 0x001fca0000400000 */
[----:B------:R-:W-:Y:S01]  /*2570*/  F2FP.BF16.PACK_AB R0, RZ, R0 ;  /* 0x00000000ff00723e */ /* 0x000fe200000010ff */
[----:B------:R-:W-:Y:S05]  /*2580*/  BRA `(.L_x_40) ;  /* 0x00000b1000007947 */ /* 0x000fea0003800000 */
.L_x_35:
        /* <DEDUP_REMOVED lines=11> */
[----:B------:R-:W-:Y:S01]  /*2640*/  F2FP.BF16.PACK_AB R0, RZ, R0 ;  /* 0x00000000ff00723e */ /* 0x000fe200000010ff */
[----:B------:R-:W-:Y:S05]  /*2650*/  BRA `(.L_x_40) ;  /* 0x00000a4000007947 */ /* 0x000fea0003800000 */
.L_x_49:
[----:B------:R-:W2:Y:S02]  /*2660*/  LDG.E.64 R2, [R2.64] ;  /* 0x0000002402027981 */ /* 0x000ea4000c1e1b00 */
[----:B--2---:R-:W0:Y:S01]  /*2670*/  F2F.F32.F64 R0, R2 ;  /* 0x0000000200007310 */ /* 0x004e220000301000 */
[----:B------:R-:W0:-:S14]  /*2680*/  DSETP.GEU.AND P0, PT, |R2|, c[0x2][0x0], PT ;  /* 0x008000000200762a */ /* 0x000e1c0003f0e200 */
[----:B0-----:R-:W-:-:S05]  /*2690*/  @!P0 FMUL R0, R0, 1.175494350822287508e-38 ;  /* 0x0080000000008820 */ /* 0x001fca0000400000 */
[----:B------:R-:W-:Y:S01]  /*26a0*/  F2FP.BF16.PACK_AB R0, RZ, R0 ;  /* 0x00000000ff00723e */ /* 0x000fe200000010ff */
[----:B------:R-:W-:Y:S05]  /*26b0*/  BRA `(.L_x_40) ;  /* 0x000009e000007947 */ /* 0x000fea0003800000 */
.L_x_48:
        /* <DEDUP_REMOVED lines=28> */
.L_x_51:
        /* <DEDUP_REMOVED lines=15> */
.L_x_50:
[----:B------:R0:W5:Y:S01]  /*2970*/  LDG.E.U16 R0, [R2.64] ;  /* 0x0000002402007981 */ /* 0x000162000c1e1500 */
[----:B------:R-:W-:Y:S05]  /*2980*/  BRA `(.L_x_40) ;  /* 0x0000071000007947 */ /* 0x000fea0003800000 */
.L_x_47:
        /* <DEDUP_REMOVED lines=12> */
.L_x_54:
        /* <DEDUP_REMOVED lines=21> */
.L_x_58:
[----:B------:R-:W-:Y:S05]  /*2ba0*/  BSYNC B1 ;  /* 0x0000000000017941 */ /* 0x000fea0003800000 */
.L_x_57:
[----:B------:R-:W-:Y:S01]  /*2bb0*/  LEA R3, R0, 0x3b800000, 0x17 ;  /* 0x3b80000000037811 */ /* 0x000fe200078eb8ff */
[----:B------:R-:W-:-:S05]  /*2bc0*/  IMAD.SHL.U32 R0, R2, 0x100000, RZ ;  /* 0x0010000002007824 */ /* 0x000fca00078e00ff */
[----:B------:R-:W-:Y:S02]  /*2bd0*/  LOP3.LUT R0, R3, R0, R4, 0xfe, !PT ;  /* 0x0000000003007212 */ /* 0x000fe400078efe04 */
.L_x_56:
[----:B------:R-:W-:Y:S05]  /*2be0*/  BSYNC B0 ;  /* 0x0000000000007941 */ /* 0x000fea0003800000 */
.L_x_55:
[----:B------:R-:W-:Y:S01]  /*2bf0*/  F2FP.BF16.PACK_AB R0, RZ, R0 ;  /* 0x00000000ff00723e */ /* 0x000fe200000010ff */
[----:B------:R-:W-:Y:S05]  /*2c00*/  BRA `(.L_x_40) ;  /* 0x0000049000007947 */ /* 0x000fea0003800000 */
.L_x_53:
        /* <DEDUP_REMOVED lines=21> */
.L_x_62:
[----:B------:R-:W-:Y:S05]  /*2d60*/  BSYNC B1 ;  /* 0x0000000000017941 */ /* 0x000fea0003800000 */
.L_x_61:
[----:B------:R-:W-:Y:S01]  /*2d70*/  LEA R3, R0, 0x37800000, 0x17 ;  /* 0x3780000000037811 */ /* 0x000fe200078eb8ff */
[----:B------:R-:W-:-:S05]  /*2d80*/  IMAD.SHL.U32 R0, R2, 0x200000, RZ ;  /* 0x0020000002007824 */ /* 0x000fca00078e00ff */
[----:B------:R-:W-:Y:S02]  /*2d90*/  LOP3.LUT R0, R3, R0, R4, 0xfe, !PT ;  /* 0x0000000003007212 */ /* 0x000fe400078efe04 */
.L_x_60:
[----:B------:R-:W-:Y:S05]  /*2da0*/  BSYNC B0 ;  /* 0x0000000000007941 */ /* 0x000fea0003800000 */
.L_x_59:
[----:B------:R-:W-:Y:S01]  /*2db0*/  F2FP.BF16.PACK_AB R0, RZ, R0 ;  /* 0x00000000ff00723e */ /* 0x000fe200000010ff */
[----:B------:R-:W-:Y:S05]  /*2dc0*/  BRA `(.L_x_40) ;  /* 0x000002d000007947 */ /* 0x000fea0003800000 */
.L_x_52:
        /* <DEDUP_REMOVED lines=14> */
.L_x_66:
[----:B------:R-:W-:Y:S05]  /*2eb0*/  BSYNC B0 ;  /* 0x0000000000007941 */ /* 0x000fea0003800000 */
.L_x_65:
[----:B------:R-:W-:Y:S01]  /*2ec0*/  F2FP.BF16.PACK_AB R0, RZ, R0 ;  /* 0x00000000ff00723e */ /* 0x000fe200000010ff */
[----:B------:R-:W-:Y:S05]  /*2ed0*/  BRA `(.L_x_40) ;  /* 0x000001c000007947 */ /* 0x000fea0003800000 */
.L_x_39:
[----:B------:R-:W-:Y:S01]  /*2ee0*/  MOV R2, 0x0 ;  /* 0x0000000000027802 */ /* 0x000fe20000000f00 */
[----:B------:R-:W-:Y:S02]  /*2ef0*/  IMAD.MOV.U32 R4, RZ, RZ, c[0x4][0x148] ;  /* 0x01005200ff047624 */ /* 0x000fe400078e00ff */
[----:B------:R-:W-:Y:S02]  /*2f00*/  IMAD.MOV.U32 R5, RZ, RZ, c[0x4][0x14c] ;  /* 0x01005300ff057624 */ /* 0x000fe400078e00ff */
[----:B------:R-:W-:Y:S01]  /*2f10*/  IMAD.MOV.U32 R6, RZ, RZ, c[0x4][0x150] ;  /* 0x01005400ff067624 */ /* 0x000fe200078e00ff */
[----:B------:R-:W0:Y:S01]  /*2f20*/  LDC.64 R2, c[0x4][R2] ;  /* 0x0100000002027b82 */ /* 0x000e220000000a00 */
[----:B------:R-:W-:-:S02]  /*2f30*/  IMAD.MOV.U32 R7, RZ, RZ, c[0x4][0x154] ;  /* 0x01005500ff077624 */ /* 0x000fc400078e00ff */
[----:B------:R-:W-:Y:S02]  /*2f40*/  IMAD.MOV.U32 R8, RZ, RZ, 0x4e ;  /* 0x0000004eff087424 */ /* 0x000fe400078e00ff */
[----:B------:R-:W-:Y:S02]  /*2f50*/  IMAD.MOV.U32 R10, RZ, RZ, c[0x4][0x58] ;  /* 0x01001600ff0a7624 */ /* 0x000fe400078e00ff */
[----:B------:R-:W-:Y:S02]  /*2f60*/  IMAD.MOV.U32 R11, RZ, RZ, c[0x4][0x5c] ;  /* 0x01001700ff0b7624 */ /* 0x000fe400078e00ff */
[----:B------:R-:W-:Y:S02]  /*2f70*/  IMAD.MOV.U32 R12, RZ, RZ, 0x1 ;  /* 0x00000001ff0c7424 */ /* 0x000fe400078e00ff */
[----:B------:R-:W-:Y:S02]  /*2f80*/  IMAD.MOV.U32 R13, RZ, RZ, RZ ;  /* 0x000000ffff0d7224 */ /* 0x000fe400078e00ff */
[----:B------:R-:W-:Y:S01]  /*2f90*/  LEPC R14 ;  /* 0x00000000000e734e */ /* 0x000fe20000000000 */
[----:B------:R-:W-:Y:S02]  /*2fa0*/  MOV R9, 0x3010 ;  /* 0x0000301000097802 */ /* 0x000fe40000000f00 */
[----:B------:R-:W-:-:S02]  /*2fb0*/  MOV R20, 0x2f90 ;  /* 0x00002f9000147802 */ /* 0x000fc40000000f00 */
[----:B------:R-:W-:Y:S02]  /*2fc0*/  MOV R21, 0x0 ;  /* 0x0000000000157802 */ /* 0x000fe40000000f00 */
[----:B------:R-:W-:Y:S02]  /*2fd0*/  MOV R0, 0x0 ;  /* 0x0000000000007802 */ /* 0x000fe40000000f00 */
[----:B------:R-:W-:-:S04]  /*2fe0*/  IADD3 R20, P0, P1, -R20, R9, R14 ;  /* 0x0000000914147210 */ /* 0x000fc8000791e10e */
[----:B------:R-:W-:-:S04]  /*2ff0*/  IADD3.X R21, ~R0, R21, R15, P0, P1 ;  /* 0x0000001500157210 */ /* 0x000fc800007e250f */
[----:B0----5:R-:W-:Y:S05]  /*3000*/  CALL.ABS.NOINC R2 ;  /* 0x0000000002007343 */ /* 0x021fea0003c00000 */
[----:B------:R-:W-:Y:S01]  /*3010*/  PRMT R0, RZ, 0x7610, R0 ;  /* 0x00007610ff007816 */ /* 0x000fe20000000000 */
[----:B------:R-:W-:Y:S05]  /*3020*/  BRA `(.L_x_40) ;  /* 0x0000007000007947 */ /* 0x000fea0003800000 */
.L_x_64:
[----:B------:R-:W2:Y:S02]  /*3030*/  LDG.E.64 R2, [R2.64] ;  /* 0x0000002402027981 */ /* 0x000ea4000c1e1b00 */
[----:B--2---:R-:W0:Y:S02]  /*3040*/  I2F.U64 R0, R2 ;  /* 0x0000000200007312 */ /* 0x004e240000301000 */
[----:B0-----:R-:W-:Y:S01]  /*3050*/  F2FP.BF16.PACK_AB R0, RZ, R0 ;  /* 0x00000000ff00723e */ /* 0x001fe200000010ff */
[----:B------:R-:W-:Y:S05]  /*3060*/  BRA `(.L_x_40) ;  /* 0x0000003000007947 */ /* 0x000fea0003800000 */
.L_x_63:
[----:B------:R-:W2:Y:S02]  /*3070*/  LDG.E R2, [R2.64] ;  /* 0x0000002402027981 */ /* 0x000ea4000c1e1900 */
[----:B--2---:R-:W0:Y:S02]  /*3080*/  I2F.U32 R0, R2 ;  /* 0x0000000200007306 */ /* 0x004e240000201000 */
[----:B0-----:R-:W-:-:S06]  /*3090*/  F2FP.BF16.PACK_AB R0, RZ, R0 ;  /* 0x00000000ff00723e */ /* 0x001fcc00000010ff */
.L_x_40:
[----:B-----5:R-:W-:Y:S01]  /*30a0*/  PRMT R0, RZ, 0x5410, R0 ;  /* 0x00005410ff007816 */ /* 0x020fe20000000000 */
[----:B------:R-:W1:Y:S01]  /*30b0*/  LDC.U8 R7, c[0x0][0x3e1] ;  /* 0x0000f840ff077b82 */ /* 0x000e620000000000 */
[----:B------:R-:W-:-:S03]  /*30c0*/  PRMT R23, RZ, 0x5410, R23 ;  /* 0x00005410ff177816 */ /* 0x000fc60000000017 */
[----:B0-----:R-:W-:-:S06]  /*30d0*/  FMUL.FTZ R2, R0, -1.4426950216293334961 ;  /* 0xbfb8aa3b00027820 */ /* 0x001fcc0000410000 */
[----:B------:R-:W0:Y:S01]  /*30e0*/  MUFU.EX2 R2, R2 ;  /* 0x0000000200027308 */ /* 0x000e220000000800 */
[----:B-1----:R-:W-:Y:S01]  /*30f0*/  PRMT R6, R7, 0x9910, RZ ;  /* 0x0000991007067816 */ /* 0x002fe200000000ff */
[----:B0-----:R-:W-:-:S03]  /*3100*/  FADD.FTZ R3, R2, 1 ;  /* 0x3f80000002037421 */ /* 0x001fc60000010000 */
[----:B------:R-:W-:-:S03]  /*3110*/  ISETP.GT.AND P0, PT, R6, 0x9, PT ;  /* 0x000000090600780c */ /* 0x000fc60003f04270 */
[----:B------:R-:W0:Y:S02]  /*3120*/  MUFU.RCP R4, R3 ;  /* 0x0000000300047308 */ /* 0x000e240000001000 */
[----:B0-----:R-:W-:Y:S02]  /*3130*/  FADD.FTZ R5, -R4, 1 ;  /* 0x3f80000004057421 */ /* 0x001fe40000010100 */
[----:B------:R-:W-:Y:S02]  /*3140*/  FMUL.FTZ R23, R23, R4 ;  /* 0x0000000417177220 */ /* 0x000fe40000410000 */
[----:B------:R-:W-:-:S04]  /*3150*/  FFMA.FTZ R0, R0, R5, 1 ;  /* 0x3f80000000007423 */ /* 0x000fc80000010005 */
[----:B------:R-:W-:-:S05]  /*3160*/  FMUL.FTZ R0, R23, R0 ;  /* 0x0000000017007220 */ /* 0x000fca0000410000 */
[----:B------:R-:W-:Y:S01]  /*3170*/  F2FP.BF16.PACK_AB R0, RZ, R0 ;  /* 0x00000000ff00723e */ /* 0x000fe200000010ff */
        /* <DEDUP_REMOVED lines=9> */
[----:B------:R-:W-:-:S04]  /*3210*/  PRMT R0, RZ, 0x5410, R0 ;  /* 0x00005410ff007816 */ /* 0x000fc80000000000 */
[----:B------:R-:W0:Y:S02]  /*3220*/  F2I.FTZ.TRUNC.NTZ R3, R0 ;  /* 0x0000000000037305 */ /* 0x000e24000021f100 */
[----:B0-----:R0:W-:Y:S01]  /*3230*/  STG.E.U8 [R16.64], R3 ;  /* 0x0000000310007986 */ /* 0x0011e2000c101124 */
[----:B------:R-:W-:Y:S05]  /*3240*/  BRA `(.L_x_72) ;  /* 0x00000e8000007947 */ /* 0x000fea0003800000 */
.L_x_70:
[----:B------:R-:W-:-:S06]  /*3250*/  PRMT R3, RZ, 0x5410, R0 ;  /* 0x00005410ff037816 */ /* 0x000fcc0000000000 */
[----:B------:R-:W0:Y:S02]  /*3260*/  F2I.S64.TRUNC R2, R3 ;  /* 0x0000000300027311 */ /* 0x000e24000020d900 */
[----:B0-----:R0:W-:Y:S01]  /*3270*/  STG.E.U8 [R16.64], R2 ;  /* 0x0000000210007986 */ /* 0x0011e2000c101124 */
[----:B------:R-:W-:Y:S05]  /*3280*/  BRA `(.L_x_72) ;  /* 0x00000e4000007947 */ /* 0x000fea0003800000 */
.L_x_69:
[----:B------:R-:W-:-:S13]  /*3290*/  ISETP.NE.AND P0, PT, R6, 0x2, PT ;  /* 0x000000020600780c */ /* 0x000fda0003f05270 */
[----:B------:R-:W-:Y:S05]  /*32a0*/  @!P0 BRA `(.L_x_73) ;  /* 0x000000c000008947 */ /* 0x000fea0003800000 */
[----:B------:R-:W-:-:S13]  /*32b0*/  ISETP.NE.AND P0, PT, R6, 0x3, PT ;  /* 0x000000030600780c */ /* 0x000fda0003f05270 */
[----:B------:R-:W-:Y:S05]  /*32c0*/  @!P0 BRA `(.L_x_74) ;  /* 0x0000006000008947 */ /* 0x000fea0003800000 */
[----:B------:R-:W-:-:S13]  /*32d0*/  ISETP.NE.AND P0, PT, R6, 0x4, PT ;  /* 0x000000040600780c */ /* 0x000fda0003f05270 */
[----:B------:R-:W-:Y:S05]  /*32e0*/  @P0 BRA `(.L_x_71) ;  /* 0x00000c3000000947 */ /* 0x000fea0003800000 */
[----:B------:R-:W-:-:S06]  /*32f0*/  PRMT R2, RZ, 0x5410, R0 ;  /* 0x00005410ff027816 */ /* 0x000fcc0000000000 */
[----:B------:R-:W0:Y:S02]  /*3300*/  F2I.S64.TRUNC R2, R2 ;  /* 0x0000000200027311 */ /* 0x000e24000020d900 */
[----:B0-----:R0:W-:Y:S01]  /*3310*/  STG.E.64 [R16.64], R2 ;  /* 0x0000000210007986 */ /* 0x0011e2000c101b24 */
[----:B------:R-:W-:Y:S05]  /*3320*/  BRA `(.L_x_72) ;  /* 0x00000da000007947 */ /* 0x000fea0003800000 */
.L_x_74:
[----:B------:R-:W-:-:S04]  /*3330*/  PRMT R0, RZ, 0x5410, R0 ;  /* 0x00005410ff007816 */ /* 0x000fc80000000000 */
[----:B------:R-:W0:Y:S02]  /*3340*/  F2I.FTZ.TRUNC.NTZ R3, R0 ;  /* 0x0000000000037305 */ /* 0x000e24000021f100 */
[----:B0-----:R0:W-:Y:S01]  /*3350*/  STG.E [R16.64], R3 ;  /* 0x0000000310007986 */ /* 0x0011e2000c101924 */
[----:B------:R-:W-:Y:S05]  /*3360*/  BRA `(.L_x_72) ;  /* 0x00000d6000007947 */ /* 0x000fea0003800000 */
.L_x_73:
[----:B------:R-:W-:-:S04]  /*3370*/  PRMT R0, RZ, 0x5410, R0 ;  /* 0x00005410ff007816 */ /* 0x000fc80000000000 */
[----:B------:R-:W0:Y:S02]  /*3380*/  F2I.FTZ.TRUNC.NTZ R3, R0 ;  /* 0x0000000000037305 */ /* 0x000e24000021f100 */
[----:B0-----:R0:W-:Y:S01]  /*3390*/  STG.E.U16 [R16.64], R3 ;  /* 0x0000000310007986 */ /* 0x0011e2000c101524 */
[----:B------:R-:W-:Y:S05]  /*33a0*/  BRA `(.L_x_72) ;  /* 0x00000d2000007947 */ /* 0x000fea0003800000 */
.L_x_68:
[----:B------:R-:W-:-:S13]  /*33b0*/  ISETP.GT.AND P0, PT, R6, 0x6, PT ;  /* 0x000000060600780c */ /* 0x000fda0003f04270 */
[----:B------:R-:W-:Y:S05]  /*33c0*/  @P0 BRA `(.L_x_75) ;  /* 0x000000b000000947 */ /* 0x000fea0003800000 */
[----:B------:R-:W-:-:S13]  /*33d0*/  ISETP.NE.AND P0, PT, R6, 0x5, PT ;  /* 0x000000050600780c */ /* 0x000fda0003f05270 */
[----:B------:R-:W-:Y:S05]  /*33e0*/  @!P0 BRA `(.L_x_76) ;  /* 0x0000005000008947 */ /* 0x000fea0003800000 */
[----:B------:R-:W-:-:S13]  /*33f0*/  ISETP.NE.AND P0, PT, R6, 0x6, PT ;  /* 0x000000060600780c */ /* 0x000fda0003f05270 */
[----:B------:R-:W-:Y:S05]  /*3400*/  @P0 BRA `(.L_x_71) ;  /* 0x00000b1000000947 */ /* 0x000fea0003800000 */
[----:B------:R-:W-:-:S05]  /*3410*/  PRMT R3, RZ, 0x5410, R0 ;  /* 0x00005410ff037816 */ /* 0x000fca0000000000 */
[----:B------:R0:W-:Y:S01]  /*3420*/  STG.E [R16.64], R3 ;  /* 0x0000000310007986 */ /* 0x0001e2000c101924 */
[----:B------:R-:W-:Y:S05]  /*3430*/  BRA `(.L_x_72) ;  /* 0x00000c9000007947 */ /* 0x000fea0003800000 */
.L_x_76:
[----:B------:R-:W-:-:S04]  /*3440*/  PRMT R0, RZ, 0x5410, R0 ;  /* 0x00005410ff007816 */ /* 0x000fc80000000000 */
[----:B------:R-:W-:-:S05]  /*3450*/  F2FP.PACK_AB R0, RZ, R0 ;  /* 0x00000000ff00723e */ /* 0x000fca00000000ff */
[----:B------:R0:W-:Y:S01]  /*3460*/  STG.E.U16 [R16.64], R0 ;  /* 0x0000000010007986 */ /* 0x0001e2000c101524 */
[----:B------:R-:W-:Y:S05]  /*3470*/  BRA `(.L_x_72) ;  /* 0x00000c5000007947 */ /* 0x000fea0003800000 */
.L_x_75:
[----:B------:R-:W-:-:S13]  /*3480*/  ISETP.NE.AND P0, PT, R6, 0x7, PT ;  /* 0x000000070600780c */ /* 0x000fda0003f05270 */
[----:B------:R-:W-:Y:S05]  /*3490*/  @!P0 BRA `(.L_x_77) ;  /* 0x000000d000008947 */ /* 0x000fea0003800000 */
[----:B------:R-:W-:-:S13]  /*34a0*/  ISETP.NE.AND P0, PT, R6, 0x8, PT ;  /* 0x000000080600780c */ /* 0x000fda0003f05270 */
[----:B------:R-:W-:Y:S05]  /*34b0*/  @!P0 BRA `(.L_x_78) ;  /* 0x0000006000008947 */ /* 0x000fea0003800000 */
[----:B------:R-:W-:-:S13]  /*34c0*/  ISETP.NE.AND P0, PT, R6, 0x9, PT ;  /* 0x000000090600780c */ /* 0x000fda0003f05270 */
[----:B------:R-:W-:Y:S05]  /*34d0*/  @P0 BRA `(.L_x_71) ;  /* 0x00000a4000000947 */ /* 0x000fea0003800000 */
[----:B------:R-:W-:Y:S01]  /*34e0*/  IMAD.MOV.U32 R3, RZ, RZ, RZ ;  /* 0x000000ffff037224 */ /* 0x000fe200078e00ff */
[----:B------:R-:W-:-:S05]  /*34f0*/  PRMT R2, RZ, 0x5410, R0 ;  /* 0x00005410ff027816 */ /* 0x000fca0000000000 */
[----:B------:R0:W-:Y:S01]  /*3500*/  STG.E.64 [R16.64], R2 ;  /* 0x0000000210007986 */ /* 0x0001e2000c101b24 */
[----:B------:R-:W-:Y:S05]  /*3510*/  BRA `(.L_x_72) ;  /* 0x00000bb000007947 */ /* 0x000fea0003800000 */
.L_x_78:
[----:B------:R-:W-:-:S04]  /*3520*/  PRMT R0, RZ, 0x5410, R0 ;  /* 0x00005410ff007816 */ /* 0x000fc80000000000 */
[----:B------:R-:W-:-:S04]  /*3530*/  F2FP.PACK_AB R3, RZ, R0 ;  /* 0x00000000ff03723e */ /* 0x000fc800000000ff */
[----:B------:R-:W-:-:S05]  /*3540*/  PRMT R3, R3, 0x5410, RZ ;  /* 0x0000541003037816 */ /* 0x000fca00000000ff */
[----:B------:R0:W-:Y:S01]  /*3550*/  STG.E [R16.64], R3 ;  /* 0x0000000310007986 */ /* 0x0001e2000c101924 */
[----:B------:R-:W-:Y:S05]  /*3560*/  BRA `(.L_x_72) ;  /* 0x00000b6000007947 */ /* 0x000fea0003800000 */
.L_x_77:
[----:B------:R-:W-:-:S05]  /*3570*/  PRMT R2, RZ, 0x5410, R0 ;  /* 0x00005410ff027816 */ /* 0x000fca0000000000 */
[----:B------:R-:W-:-:S06]  /*3580*/  FMUL.FTZ R2, R2, 1 ;  /* 0x3f80000002027820 */ /* 0x000fcc0000410000 */
[----:B------:R-:W0:Y:S02]  /*3590*/  F2F.F64.F32 R2, R2 ;  /* 0x0000000200027310 */ /* 0x000e240000201800 */
[----:B0-----:R0:W-:Y:S01]  /*35a0*/  STG.E.64 [R16.64], R2 ;  /* 0x0000000210007986 */ /* 0x0011e2000c101b24 */
[----:B------:R-:W-:Y:S05]  /*35b0*/  BRA `(.L_x_72) ;  /* 0x00000b1000007947 */ /* 0x000fea0003800000 */
.L_x_67:
        /* <DEDUP_REMOVED lines=8> */
[----:B------:R-:W-:-:S04]  /*3640*/  PRMT R0, RZ, 0x5410, R0 ;  /* 0x00005410ff007816 */ /* 0x000fc80000000000 */
[----:B------:R-:W-:-:S04]  /*3650*/  FSETP.NEU.FTZ.AND P0, PT, R0, RZ, PT ;  /* 0x000000ff0000720b */ /* 0x000fc80003f1d000 */
[----:B------:R-:W-:-:S05]  /*3660*/  SEL R3, RZ, 0x1, !P0 ;  /* 0x00000001ff037807 */ /* 0x000fca0004000000 */
[----:B------:R0:W-:Y:S01]  /*3670*/  STG.E.U8 [R16.64], R3 ;  /* 0x0000000310007986 */ /* 0x0001e2000c101124 */
[----:B------:R-:W-:Y:S05]  /*3680*/  BRA `(.L_x_72) ;  /* 0x00000a4000007947 */ /* 0x000fea0003800000 */
.L_x_81:
[----:B------:R-:W-:Y:S01]  /*3690*/  PRMT R0, RZ, 0x5410, R0 ;  /* 0x00005410ff007816 */ /* 0x000fe20000000000 */
[----:B------:R-:W-:-:S04]  /*36a0*/  CS2R R6, SRZ ;  /* 0x0000000000067805 */ /* 0x000fc8000001ff00 */
[----:B------:R-:W-:-:S04]  /*36b0*/  FMUL.FTZ R0, R0, 1 ;  /* 0x3f80000000007820 */ /* 0x000fc80000410000 */
[----:B------:R-:W0:Y:S02]  /*36c0*/  F2F.F64.F32 R4, R0 ;  /* 0x0000000000047310 */ /* 0x000e240000201800 */
[----:B0-----:R0:W-:Y:S01]  /*36d0*/  STG.E.128 [R16.64], R4 ;  /* 0x0000000410007986 */ /* 0x0011e2000c101d24 */
[----:B------:R-:W-:Y:S05]  /*36e0*/  BRA `(.L_x_72) ;  /* 0x000009e000007947 */ /* 0x000fea0003800000 */
.L_x_80:
[----:B------:R-:W-:-:S13]  /*36f0*/  ISETP.NE.AND P0, PT, R6, 0xf, PT ;  /* 0x0000000f0600780c */ /* 0x000fda0003f05270 */
[----:B------:R-:W-:Y:S05]  /*3700*/  @!P0 BRA `(.L_x_82) ;  /* 0x000002d000008947 */ /* 0x000fea0003800000 */
[----:B------:R-:W-:-:S13]  /*3710*/  ISETP.NE.AND P0, PT, R6, 0x17, PT ;  /* 0x000000170600780c */ /* 0x000fda0003f05270 */
[----:B------:R-:W-:Y:S05]  /*3720*/  @!P0 BRA `(.L_x_83) ;  /* 0x0000015000008947 */ /* 0x000fea0003800000 */
[----:B------:R-:W-:-:S13]  /*3730*/  ISETP.NE.AND P0, PT, R6, 0x18, PT ;  /* 0x000000180600780c */ /* 0x000fda0003f05270 */
[----:B------:R-:W-:Y:S05]  /*3740*/  @P0 BRA `(.L_x_71) ;  /* 0x000007d000000947 */ /* 0x000fea0003800000 */
[----:B------:R-:W-:Y:S01]  /*3750*/  PRMT R5, RZ, 0x5410, R0 ;  /* 0x00005410ff057816 */ /* 0x000fe20000000000 */
[----:B------:R-:W-:Y:S03]  /*3760*/  BSSY B0, `(.L_x_84) ;  /* 0x000000e000007945 */ /* 0x000fe60003800000 */
[C---:B------:R-:W-:Y:S02]  /*3770*/  LOP3.LUT R2, R5.reuse, 0x7fffffff, RZ, 0xc0, !PT ;  /* 0x7fffffff05027812 */ /* 0x040fe400078ec0ff */
[----:B------:R-:W-:Y:S02]  /*3780*/  LOP3.LUT R0, R5, 0x80000000, RZ, 0xc0, !PT ;  /* 0x8000000005007812 */ /* 0x000fe400078ec0ff */
[----:B------:R-:W-:Y:S02]  /*3790*/  ISETP.GT.U32.AND P0, PT, R2, 0x43efffff, PT ;  /* 0x43efffff0200780c */ /* 0x000fe40003f04070 */
[----:B------:R-:W-:Y:S01]  /*37a0*/  SHF.R.U32.HI R3, RZ, 0x18, R0 ;  /* 0x00000018ff037819 */ /* 0x000fe20000011600 */
[----:B------:R-:W-:-:S10]  /*37b0*/  IMAD.MOV.U32 R0, RZ, RZ, 0x7f ;  /* 0x0000007fff007424 */ /* 0x000fd400078e00ff */
[----:B------:R-:W-:Y:S05]  /*37c0*/  @P0 BRA `(.L_x_85) ;  /* 0x0000007000000947 */ /* 0x000fea0003800000 */
[----:B------:R-:W-:-:S13]  /*37d0*/  ISETP.GE.U32.AND P0, PT, R2, 0x3c800000, PT ;  /* 0x3c8000000200780c */ /* 0x000fda0003f06070 */
[----:B------:R-:W-:Y:S01]  /*37e0*/  @P0 SHF.R.U32.HI R0, RZ, 0x14, R5 ;  /* 0x00000014ff000819 */ /* 0x000fe20000011605 */
[----:B------:R-:W-:-:S03]  /*37f0*/  @!P0 FADD.FTZ R2, R2, 16384 ;  /* 0x4680000002028421 */ /* 0x000fc60000010000 */
[----:B------:R-:W-:-:S04]  /*3800*/  @P0 LOP3.LUT R0, R0, 0x1, RZ, 0xc0, !PT ;  /* 0x0000000100000812 */ /* 0x000fc800078ec0ff */
[----:B------:R-:W-:-:S04]  /*3810*/  @P0 IADD3 R0, R5, 0x407ffff, R0 ;  /* 0x0407ffff05000810 */ /* 0x000fc80007ffe000 */
[----:B------:R-:W-:Y:S02]  /*3820*/  @P0 SHF.R.U32.HI R0, RZ, 0x14, R0 ;  /* 0x00000014ff000819 */ /* 0x000fe40000011600 */
[----:B------:R-:W-:Y:S02]  /*3830*/  @!P0 IADD3 R0, R2, -0x46800000, RZ ;  /* 0xb980000002008810 */ /* 0x000fe40007ffe0ff */
.L_x_85:
[----:B------:R-:W-:Y:S05]  /*3840*/  BSYNC B0 ;  /* 0x0000000000007941 */ /* 0x000fea0003800000 */
.L_x_84:
[----:B------:R-:W-:-:S05]  /*3850*/  LOP3.LUT R3, R0, R3, RZ, 0xfc, !PT ;  /* 0x0000000300037212 */ /* 0x000fca00078efcff */
[----:B------:R0:W-:Y:S01]  /*3860*/  STG.E.U8 [R16.64], R3 ;  /* 0x0000000310007986 */ /* 0x0001e2000c101124 */
[----:B------:R-:W-:Y:S05]  /*3870*/  BRA `(.L_x_72) ;  /* 0x0000085000007947 */ /* 0x000fea0003800000 */
.L_x_83:
[----:B------:R-:W-:Y:S01]  /*3880*/  PRMT R3, RZ, 0x5410, R0 ;  /* 0x00005410ff037816 */ /* 0x000fe20000000000 */
[----:B------:R-:W-:Y:S03]  /*3890*/  BSSY B0, `(.L_x_86) ;  /* 0x000000f000007945 */ /* 0x000fe60003800000 */
[----:B------:R-:W-:-:S04]  /*38a0*/  LOP3.LUT R2, R3, 0x7fffffff, RZ, 0xc0, !PT ;  /* 0x7fffffff03027812 */ /* 0x000fc800078ec0ff */
[----:B------:R-:W-:-:S13]  /*38b0*/  ISETP.GT.U32.AND P0, PT, R2, 0x477fffff, PT ;  /* 0x477fffff0200780c */ /* 0x000fda0003f04070 */
[----:B------:R-:W-:Y:S05]  /*38c0*/  @P0 BRA `(.L_x_87) ;  /* 0x0000008000000947 */ /* 0x000fea0003800000 */
[----:B------:R-:W-:-:S13]  /*38d0*/  ISETP.GE.U32.AND P0, PT, R2, 0x38800000, PT ;  /* 0x388000000200780c */ /* 0x000fda0003f06070 */
[----:B------:R-:W-:Y:S01]  /*38e0*/  @P0 SHF.R.U32.HI R0, RZ, 0x15, R3 ;  /* 0x00000015ff000819 */ /* 0x000fe20000011603 */
[----:B------:R-:W-:-:S03]  /*38f0*/  @!P0 FADD.FTZ R2, R2, 128 ;  /* 0x4300000002028421 */ /* 0x000fc60000010000 */
[----:B------:R-:W-:-:S04]  /*3900*/  @P0 LOP3.LUT R0, R0, 0x1, RZ, 0xc0, !PT ;  /* 0x0000000100000812 */ /* 0x000fc800078ec0ff */
[----:B------:R-:W-:-:S04]  /*3910*/  @P0 IADD3 R0, R3, 0x80fffff, R0 ;  /* 0x080fffff03000810 */ /* 0x000fc80007ffe000 */
[----:B------:R-:W-:Y:S02]  /*3920*/  @P0 SHF.R.U32.HI R0, RZ, 0x15, R0 ;  /* 0x00000015ff000819 */ /* 0x000fe40000011600 */
[----:B------:R-:W-:Y:S01]  /*3930*/  @!P0 IADD3 R0, R2, -0x43000000, RZ ;  /* 0xbd00000002008810 */ /* 0x000fe20007ffe0ff */
[----:B------:R-:W-:Y:S05]  /*3940*/  BRA `(.L_x_88) ;  /* 0x0000003000007947 */ /* 0x000fea0003800000 */
.L_x_87:
[----:B------:R-:W-:Y:S01]  /*3950*/  IMAD.MOV.U32 R0, RZ, RZ, 0x7f ;  /* 0x0000007fff007424 */ /* 0x000fe200078e00ff */
[----:B------:R-:W-:-:S04]  /*3960*/  ISETP.GT.U32.AND P0, PT, R2, 0x7f800000, PT ;  /* 0x7f8000000200780c */ /* 0x000fc80003f04070 */
[----:B------:R-:W-:-:S04]  /*3970*/  SEL R0, R0, 0x7c, P0 ;  /* 0x0000007c00007807 */ /* 0x000fc80000000000 */
.L_x_88:
[----:B------:R-:W-:Y:S05]  /*3980*/  BSYNC B0 ;  /* 0x0000000000007941 */ /* 0x000fea0003800000 */
.L_x_86:
[----:B------:R-:W-:-:S04]  /*3990*/  LOP3.LUT R2, R3, 0x80000000, RZ, 0xc0, !PT ;  /* 0x8000000003027812 */ /* 0x000fc800078ec0ff */
[----:B------:R-:W-:-:S04]  /*39a0*/  SHF.R.U32.HI R3, RZ, 0x18, R2 ;  /* 0x00000018ff037819 */ /* 0x000fc80000011602 */
[----:B------:R-:W-:-:S05]  /*39b0*/  LOP3.LUT R3, R0, R3, RZ, 0xfc, !PT ;  /* 0x0000000300037212 */ /* 0x000fca00078efcff */
[----:B------:R0:W-:Y:S01]  /*39c0*/  STG.E.U8 [R16.64], R3 ;  /* 0x0000000310007986 */ /* 0x0001e2000c101124 */
[----:B------:R-:W-:Y:S05]  /*39d0*/  BRA `(.L_x_72) ;  /* 0x000006f000007947 */ /* 0x000fea0003800000 */
.L_x_82:
[----:B------:R0:W-:Y:S01]  /*39e0*/  STG.E.U16 [R16.64], R0 ;  /* 0x0000000010007986 */ /* 0x0001e2000c101524 */
[----:B------:R-:W-:Y:S05]  /*39f0*/  BRA `(.L_x_72) ;  /* 0x000006d000007947 */ /* 0x000fea0003800000 */
.L_x_79:
        /* <DEDUP_REMOVED lines=8> */
[----:B------:R-:W-:-:S06]  /*3a80*/  PRMT R3, RZ, 0x5410, R0 ;  /* 0x00005410ff037816 */ /* 0x000fcc0000000000 */
[----:B------:R-:W0:Y:S02]  /*3a90*/  F2I.FTZ.U32.TRUNC.NTZ R3, R3 ;  /* 0x0000000300037305 */ /* 0x000e24000021f000 */
[----:B0-----:R0:W-:Y:S01]  /*3aa0*/  STG.E.U16 [R16.64], R3 ;  /* 0x0000000310007986 */ /* 0x0011e2000c101524 */
[----:B------:R-:W-:Y:S05]  /*3ab0*/  BRA `(.L_x_72) ;  /* 0x0000061000007947 */ /* 0x000fea0003800000 */
.L_x_91:
[----:B------:R-:W-:Y:S01]  /*3ac0*/  PRMT R3, RZ, 0x5410, R0 ;  /* 0x00005410ff037816 */ /* 0x000fe20000000000 */
[----:B------:R-:W-:Y:S01]  /*3ad0*/  BSSY B0, `(.L_x_92) ;  /* 0x0000014000007945 */ /* 0x000fe20003800000 */
[----:B------:R-:W-:Y:S02]  /*3ae0*/  IMAD.MOV.U32 R8, RZ, RZ, 0x80 ;  /* 0x00000080ff087424 */ /* 0x000fe400078e00ff */
[----:B------:R-:W-:-:S04]  /*3af0*/  LOP3.LUT R2, R3, 0x7fffffff, RZ, 0xc0, !PT ;  /* 0x7fffffff03027812 */ /* 0x000fc800078ec0ff */
[----:B------:R-:W-:-:S13]  /*3b00*/  ISETP.GT.U32.AND P0, PT, R2, 0x437fffff, PT ;  /* 0x437fffff0200780c */ /* 0x000fda0003f04070 */
[----:B------:R-:W-:Y:S05]  /*3b10*/  @P0 BRA `(.L_x_93) ;  /* 0x000000f000000947 */ /* 0x000fea0003800000 */
[----:B------:R-:W-:-:S13]  /*3b20*/  ISETP.GE.U32.AND P0, PT, R2, 0x3c000000, PT ;  /* 0x3c0000000200780c */ /* 0x000fda0003f06070 */
[----:B------:R-:W-:-:S04]  /*3b30*/  @P0 SHF.R.U32.HI R0, RZ, 0x14, R3 ;  /* 0x00000014ff000819 */ /* 0x000fc80000011603 */
[----:B------:R-:W-:-:S04]  /*3b40*/  @P0 LOP3.LUT R0, R0, 0x1, RZ, 0xc0, !PT ;  /* 0x0000000100000812 */ /* 0x000fc800078ec0ff */
[----:B------:R-:W-:-:S04]  /*3b50*/  @P0 IADD3 R0, R3, 0x487ffff, R0 ;  /* 0x0487ffff03000810 */ /* 0x000fc80007ffe000 */
[----:B------:R-:W-:-:S04]  /*3b60*/  @P0 SHF.R.U32.HI R0, RZ, 0x14, R0 ;  /* 0x00000014ff000819 */ /* 0x000fc80000011600 */
[----:B------:R-:W-:Y:S01]  /*3b70*/  @P0 LOP3.LUT R0, R0, 0xff, RZ, 0xc0, !PT ;  /* 0x000000ff00000812 */ /* 0x000fe200078ec0ff */
[----:B------:R-:W-:Y:S05]  /*3b80*/  @P0 BRA `(.L_x_94) ;  /* 0x0000004000000947 */ /* 0x000fea0003800000 */
[----:B------:R-:W-:Y:S01]  /*3b90*/  FADD.FTZ R0, R2, 8192 ;  /* 0x4600000002007421 */ /* 0x000fe20000010000 */
[----:B------:R-:W-:-:S04]  /*3ba0*/  PRMT R8, RZ, 0x7610, R8 ;  /* 0x00007610ff087816 */ /* 0x000fc80000000008 */
[----:B------:R-:W-:-:S13]  /*3bb0*/  LOP3.LUT P0, R0, R0, 0xff, RZ, 0xc0, !PT ;  /* 0x000000ff00007812 */ /* 0x000fda000780c0ff */
[----:B------:R-:W-:Y:S05]  /*3bc0*/  @!P0 BRA `(.L_x_93) ;  /* 0x0000004000008947 */ /* 0x000fea0003800000 */
.L_x_94:
[----:B------:R-:W-:-:S04]  /*3bd0*/  LOP3.LUT R2, R3, 0x80000000, RZ, 0xc0, !PT ;  /* 0x8000000003027812 */ /* 0x000fc800078ec0ff */
[----:B------:R-:W-:-:S04]  /*3be0*/  SHF.R.U32.HI R3, RZ, 0x18, R2 ;  /* 0x00000018ff037819 */ /* 0x000fc80000011602 */
[----:B------:R-:W-:-:S04]  /*3bf0*/  LOP3.LUT R0, R0, R3, RZ, 0xfc, !PT ;  /* 0x0000000300007212 */ /* 0x000fc800078efcff */
[----:B------:R-:W-:Y:S02]  /*3c00*/  PRMT R8, R0, 0x7610, R8 ;  /* 0x0000761000087816 */ /* 0x000fe40000000008 */
.L_x_93:
[----:B------:R-:W-:Y:S05]  /*3c10*/  BSYNC B0 ;  /* 0x0000000000007941 */ /* 0x000fea0003800000 */
.L_x_92:
[----:B------:R0:W-:Y:S01]  /*3c20*/  STG.E.U8 [R16.64], R8 ;  /* 0x0000000810007986 */ /* 0x0001e2000c101124 */
[----:B------:R-:W-:Y:S05]  /*3c30*/  BRA `(.L_x_72) ;  /* 0x0000049000007947 */ /* 0x000fea0003800000 */
.L_x_90:
        /* <DEDUP_REMOVED lines=17> */
.L_x_97:
[----:B------:R-:W-:-:S04]  /*3d50*/  LOP3.LUT R2, R3, 0x80000000, RZ, 0xc0, !PT ;  /* 0x8000000003027812 */ /* 0x000fc800078ec0ff */
[----:B------:R-:W-:-:S04]  /*3d60*/  SHF.R.U32.HI R3, RZ, 0x18, R2 ;  /* 0x00000018ff037819 */ /* 0x000fc80000011602 */
[----:B------:R-:W-:-:S04]  /*3d70*/  LOP3.LUT R0, R0, R3, RZ, 0xfc, !PT ;  /* 0x0000000300007212 */ /* 0x000fc800078efcff */
[----:B------:R-:W-:Y:S02]  /*3d80*/  PRMT R8, R0, 0x7610, R8 ;  /* 0x0000761000087816 */ /* 0x000fe40000000008 */
.L_x_96:
[----:B------:R-:W-:Y:S05]  /*3d90*/  BSYNC B0 ;  /* 0x0000000000007941 */ /* 0x000fea0003800000 */
.L_x_95:
[----:B------:R0:W-:Y:S01]  /*3da0*/  STG.E.U8 [R16.64], R8 ;  /* 0x0000000810007986 */ /* 0x0001e2000c101124 */
[----:B------:R-:W-:Y:S05]  /*3db0*/  BRA `(.L_x_72) ;  /* 0x0000031000007947 */ /* 0x000fea0003800000 */
.L_x_89:
[----:B------:R-:W-:-:S13]  /*3dc0*/  ISETP.NE.AND P0, PT, R6, 0x1c, PT ;  /* 0x0000001c0600780c */ /* 0x000fda0003f05270 */
[----:B------:R-:W-:Y:S05]  /*3dd0*/  @!P0 BRA `(.L_x_98) ;  /* 0x000002c000008947 */ /* 0x000fea0003800000 */
[----:B------:R-:W-:-:S13]  /*3de0*/  ISETP.NE.AND P0, PT, R6, 0x1d, PT ;  /* 0x0000001d0600780c */ /* 0x000fda0003f05270 */
[----:B------:R-:W-:Y:S05]  /*3df0*/  @!P0 BRA `(.L_x_99) ;  /* 0x0000026000008947 */ /* 0x000fea0003800000 */
[----:B------:R-:W-:-:S13]  /*3e00*/  ISETP.NE.AND P0, PT, R6, 0x2c, PT ;  /* 0x0000002c0600780c */ /* 0x000fda0003f05270 */
[----:B------:R-:W-:Y:S05]  /*3e10*/  @P0 BRA `(.L_x_71) ;  /* 0x0000010000000947 */ /* 0x000fea0003800000 */
[----:B------:R-:W-:Y:S02]  /*3e20*/  PRMT R3, RZ, 0x5410, R0 ;  /* 0x00005410ff037816 */ /* 0x000fe40000000000 */
[----:B------:R-:W-:Y:S02]  /*3e30*/  PLOP3.LUT P0, PT, PT, PT, PT, 0x80, 0x0 ;  /* 0x000000000000781c */ /* 0x000fe40003f0f070 */
[----:B------:R-:W-:-:S04]  /*3e40*/  SHF.R.U32.HI R4, RZ, 0x17, R3 ;  /* 0x00000017ff047819 */ /* 0x000fc80000011603 */
[----:B------:R-:W-:-:S04]  /*3e50*/  LOP3.LUT R2, R4, 0xff, RZ, 0xc0, !PT ;  /* 0x000000ff04027812 */ /* 0x000fc800078ec0ff */
[----:B------:R-:W-:-:S13]  /*3e60*/  ISETP.NE.AND P2, PT, R2, 0xff, PT ;  /* 0x000000ff0200780c */ /* 0x000fda0003f45270 */
[--C-:B------:R-:W-:Y:S02]  /*3e70*/  @P2 SHF.R.U32.HI R0, RZ, 0x16, R3.reuse ;  /* 0x00000016ff002819 */ /* 0x100fe40000011603 */
[----:B------:R-:W-:Y:S01]  /*3e80*/  @P2 LOP3.LUT P1, RZ, R2, 0x3fffff, R3, 0xf8, !PT ;  /* 0x003fffff02ff2812 */ /* 0x000fe2000782f803 */
[----:B------:R-:W-:Y:S01]  /*3e90*/  IMAD.MOV.U32 R3, RZ, RZ, 0xff ;  /* 0x000000ffff037424 */ /* 0x000fe200078e00ff */
[----:B------:R-:W-:-:S04]  /*3ea0*/  @P2 LOP3.LUT R0, R0, 0x1, RZ, 0xc0, !PT ;  /* 0x0000000100002812 */ /* 0x000fc800078ec0ff */
[----:B------:R-:W-:Y:S02]  /*3eb0*/  @P2 ISETP.EQ.U32.AND P1, PT, R0, 0x1, P1 ;  /* 0x000000010000280c */ /* 0x000fe40000f22070 */
[----:B------:R-:W-:Y:S02]  /*3ec0*/  @P2 IADD3 R0, R4, 0x1, RZ ;  /* 0x0000000104002810 */ /* 0x000fe40007ffe0ff */
[----:B------:R-:W-:-:S13]  /*3ed0*/  @P2 PLOP3.LUT P0, PT, P1, PT, PT, 0x80, 0x0 ;  /* 0x000000000000281c */ /* 0x000fda0000f0f070 */
[----:B------:R-:W-:-:S04]  /*3ee0*/  @!P0 IMAD.MOV R0, RZ, RZ, R4 ;  /* 0x000000ffff008224 */ /* 0x000fc800078e0204 */
[----:B------:R-:W-:-:S05]  /*3ef0*/  @P2 IMAD.MOV.U32 R3, RZ, RZ, R0 ;  /* 0x000000ffff032224 */ /* 0x000fca00078e0000 */
[----:B------:R0:W-:Y:S01]  /*3f00*/  STG.E.U8 [R16.64], R3 ;  /* 0x0000000310007986 */ /* 0x0001e2000c101124 */
[----:B------:R-:W-:Y:S05]  /*3f10*/  BRA `(.L_x_72) ;  /* 0x000001b000007947 */ /* 0x000fea0003800000 */
.L_x_71:
        /* <DEDUP_REMOVED lines=19> */
[----:B------:R-:W-:Y:S05]  /*4050*/  BRA `(.L_x_72) ;  /* 0x0000007000007947 */ /* 0x000fea0003800000 */
.L_x_99:
[----:B------:R-:W-:-:S06]  /*4060*/  PRMT R2, RZ, 0x5410, R0 ;  /* 0x00005410ff027816 */ /* 0x000fcc0000000000 */
[----:B------:R-:W0:Y:S02]  /*4070*/  F2I.U64.TRUNC R2, R2 ;  /* 0x0000000200027311 */ /* 0x000e24000020d800 */
[----:B0-----:R0:W-:Y:S01]  /*4080*/  STG.E.64 [R16.64], R2 ;  /* 0x0000000210007986 */ /* 0x0011e2000c101b24 */
[----:B------:R-:W-:Y:S05]  /*4090*/  BRA `(.L_x_72) ;  /* 0x0000003000007947 */ /* 0x000fea0003800000 */
.L_x_98:
[----:B------:R-:W-:-:S04]  /*40a0*/  PRMT R0, RZ, 0x5410, R0 ;  /* 0x00005410ff007816 */ /* 0x000fc80000000000 */
[----:B------:R-:W0:Y:S02]  /*40b0*/  F2I.FTZ.U32.TRUNC.NTZ R3, R0 ;  /* 0x0000000000037305 */ /* 0x000e24000021f000 */
[----:B0-----:R0:W-:Y:S02]  /*40c0*/  STG.E [R16.64], R3 ;  /* 0x0000000310007986 */ /* 0x0011e4000c101924 */
.L_x_72:
[----:B------:R-:W-:-:S05]  /*40d0*/  IMAD R18, R19, 0x200, R18 ;  /* 0x0000020013127824 */ /* 0x000fca00078e0212 */
[----:B------:R-:W-:Y:S02]  /*40e0*/  IADD3 R23, R18, 0x80, RZ ;  /* 0x0000008012177810 */ /* 0x000fe40007ffe0ff */
.L_x_1:
[----:B------:R-:W-:Y:S05]  /*40f0*/  BSYNC B6 ;  /* 0x0000000000067941 */ /* 0x000fea0003800000 */
.L_x_0:
[----:B------:R-:W-:Y:S01]  /*4100*/  ISETP.GE.AND P0, PT, R23, c[0x0][0x160], PT ;  /* 0x0000580017007a0c */ /* 0x000fe20003f06270 */
[----:B------:R-:W-:-:S12]  /*4110*/  BSSY B6, `(.L_x_100) ;  /* 0x0000810000067945 */ /* 0x000fd80003800000 */
[----:B------:R-:W-:Y:S05]  /*4120*/  @P0 BRA `(.L_x_101) ;  /* 0x000080e000000947 */ /* 0x000fea0003800000 */
[----:B------:R-:W-:Y:S01]  /*4130*/  ISETP.NE.AND P0, PT, RZ, c[0x0][0x168], PT ;  /* 0x00005a00ff007a0c */ /* 0x000fe20003f05270 */
[----:B------:R-:W-:Y:S02]  /*4140*/  IMAD.MOV.U32 R18, RZ, RZ, RZ ;  /* 0x000000ffff127224 */ /* 0x000fe400078e00ff */
[----:B0-----:R-:W-:Y:S02]  /*4150*/  IMAD.MOV.U32 R0, RZ, RZ, RZ ;  /* 0x000000ffff007224 */ /* 0x001fe400078e00ff */
[----:B------:R-:W-:-:S08]  /*4160*/  IMAD.MOV.U32 R16, RZ, RZ, RZ ;  /* 0x000000ffff107224 */ /* 0x000fd000078e00ff */
[----:B------:R-:W-:Y:S05]  /*4170*/  @!P0 BRA `(.L_x_102) ;  /* 0x00000fa000008947 */ /* 0x000fea0003800000 */
[----:B------:R-:W-:Y:S02]  /*4180*/  IMAD.MOV.U32 R22, RZ, RZ, RZ ;  /* 0x000000ffff167224 */ /* 0x000fe400078e00ff */
[----:B------:R-:W-:Y:S02]  /*4190*/  IMAD.MOV.U32 R0, RZ, RZ, 0x1 ;  /* 0x00000001ff007424 */ /* 0x000fe400078e00ff */
[----:B------:R-:W-:-:S03]  /*41a0*/  IMAD.HI.U32 R2, R23, c[0x0][0x170], R22 ;  /* 0x00005c0017027a27 */ /* 0x000fc600078e0016 */
[----:B------:R-:W-:Y:S02]  /*41b0*/  ISETP.NE.AND P0, PT, R0, c[0x0][0x168], PT ;  /* 0x00005a0000007a0c */ /* 0x000fe40003f05270 */
[----:B------:R-:W-:-:S05]  /*41c0*/  SHF.R.U32.HI R3, RZ, c[0x0][0x174], R2 ;  /* 0x00005d00ff037a19 */ /* 0x000fca0000011602 */
[----:B------:R-:W-:-:S04]  /*41d0*/  IMAD.MOV R18, RZ, RZ, -R3 ;  /* 0x000000ffff127224 */ /* 0x000fc800078e0a03 */
[----:B------:R-:W-:-:S04]  /*41e0*/  IMAD R18, R18, c[0x0][0x16c], R23 ;  /* 0x00005b0012127a24 */ /* 0x000fc800078e0217 */
[C---:B------:R-:W-:Y:S02]  /*41f0*/  IMAD R16, R18.reuse, c[0x0][0x298], RZ ;  /* 0x0000a60012107a24 */ /* 0x040fe400078e02ff */
[C---:B------:R-:W-:Y:S02]  /*4200*/  IMAD R0, R18.reuse, c[0x0][0x29c], RZ ;  /* 0x0000a70012007a24 */ /* 0x040fe400078e02ff */
[----:B------:R-:W-:Y:S01]  /*4210*/  IMAD R18, R18, c[0x0][0x2a0], RZ ;  /* 0x0000a80012127a24 */ /* 0x000fe200078e02ff */
        /* <DEDUP_REMOVED lines=240> */
.L_x_102:
        /* <DEDUP_REMOVED lines=21> */
.L_x_106:
[----:B------:R-:W2:Y:S02]  /*5270*/  LDG.E.U8 R2, [R2.64] ;  /* 0x0000002402027981 */ /* 0x000ea4000c1e1100 */
[----:B--2---:R-:W0:Y:S02]  /*5280*/  I2F.U16 R0, R2 ;  /* 0x0000000200007306 */ /* 0x004e240000101000 */
[----:B0-----:R-:W-:-:S04]  /*5290*/  F2FP.BF16.PACK_AB R0, RZ, R0 ;  /* 0x00000000ff00723e */ /* 0x001fc800000010ff */
[----:B------:R-:W-:Y:S01]  /*52a0*/  PRMT R19, R0, 0x7610, R19 ;  /* 0x0000761000137816 */ /* 0x000fe20000000013 */
[----:B------:R-:W-:Y:S05]  /*52b0*/  BRA `(.L_x_108) ;  /* 0x00000f0000007947 */ /* 0x000fea0003800000 */
.L_x_105:
        /* <DEDUP_REMOVED lines=11> */
.L_x_110:
[----:B------:R-:W2:Y:S02]  /*5370*/  LDG.E R2, [R2.64] ;  /* 0x0000002402027981 */ /* 0x000ea4000c1e1900 */
[----:B--2---:R-:W0:Y:S02]  /*5380*/  I2F R0, R2 ;  /* 0x0000000200007306 */ /* 0x004e240000201400 */
[----:B0-----:R-:W-:-:S04]  /*5390*/  F2FP.BF16.PACK_AB R0, RZ, R0 ;  /* 0x00000000ff00723e */ /* 0x001fc800000010ff */
[----:B------:R-:W-:Y:S01]  /*53a0*/  PRMT R19, R0, 0x7610, R19 ;  /* 0x0000761000137816 */ /* 0x000fe20000000013 */
[----:B------:R-:W-:Y:S05]  /*53b0*/  BRA `(.L_x_108) ;  /* 0x00000e0000007947 */ /* 0x000fea0003800000 */
.L_x_109:
[----:B------:R-:W2:Y:S02]  /*53c0*/  LDG.E.U16 R2, [R2.64] ;  /* 0x0000002402027981 */ /* 0x000ea4000c1e1500 */
[----:B--2---:R-:W0:Y:S02]  /*53d0*/  I2F.S16 R0, R2 ;  /* 0x0000000200007306 */ /* 0x004e240000101400 */
[----:B0-----:R-:W-:-:S04]  /*53e0*/  F2FP.BF16.PACK_AB R0, RZ, R0 ;  /* 0x00000000ff00723e */ /* 0x001fc800000010ff */
[----:B------:R-:W-:Y:S01]  /*53f0*/  PRMT R19, R0, 0x7610, R19 ;  /* 0x0000761000137816 */ /* 0x000fe20000000013 */
[----:B------:R-:W-:Y:S05]  /*5400*/  BRA `(.L_x_108) ;  /* 0x00000db000007947 */ /* 0x000fea0003800000 */
.L_x_104:
        /* <DEDUP_REMOVED lines=9> */
.L_x_112:
[----:B------:R-:W2:Y:S02]  /*54a0*/  LDG.E.U16 R0, [R2.64] ;  /* 0x0000002402007981 */ /* 0x000ea4000c1e1500 */
[----:B--2---:R-:W-:-:S05]  /*54b0*/  HADD2.F32 R0, -RZ, R0.H0_H0 ;  /* 0x20000000ff007230 */ /* 0x004fca0000004100 */
[----:B------:R-:W-:-:S04]  /*54c0*/  F2FP.BF16.PACK_AB R0, RZ, R0 ;  /* 0x00000000ff00723e */ /* 0x000fc800000010ff */
[----:B------:R-:W-:Y:S01]  /*54d0*/  PRMT R19, R0, 0x7610, R19 ;  /* 0x0000761000137816 */ /* 0x000fe20000000013 */
[----:B------:R-:W-:Y:S05]  /*54e0*/  BRA `(.L_x_108) ;  /* 0x00000cd000007947 */ /* 0x000fea0003800000 */
.L_x_111:
        /* <DEDUP_REMOVED lines=9> */
.L_x_114:
[----:B------:R-:W2:Y:S02]  /*5580*/  LDG.E.U16 R2, [R2.64] ;  /* 0x0000002402027981 */ /* 0x000ea4000c1e1500 */
[----:B--2---:R-:W-:-:S05]  /*5590*/  HADD2.F32 R0, -RZ, R2.H0_H0 ;  /* 0x20000002ff007230 */ /* 0x004fca0000004100 */
[----:B------:R-:W-:-:S04]  /*55a0*/  F2FP.BF16.PACK_AB R0, RZ, R0 ;  /* 0x00000000ff00723e */ /* 0x000fc800000010ff */
[----:B------:R-:W-:Y:S01]  /*55b0*/  PRMT R19, R0, 0x7610, R19 ;  /* 0x0000761000137816 */ /* 0x000fe20000000013 */
[----:B------:R-:W-:Y:S05]  /*55c0*/  BRA `(.L_x_108) ;  /* 0x00000bf000007947 */ /* 0x000fea0003800000 */
.L_x_113:
[----:B------:R-:W2:Y:S02]  /*55d0*/  LDG.E.64 R2, [R2.64] ;  /* 0x0000002402027981 */ /* 0x000ea4000c1e1b00 */
[----:B--2---:R-:W0:Y:S01]  /*55e0*/  F2F.F32.F64 R0, R2 ;  /* 0x0000000200007310 */ /* 0x004e220000301000 */
[----:B------:R-:W0:-:S14]  /*55f0*/  DSETP.GEU.AND P0, PT, |R2|, c[0x2][0x0], PT ;  /* 0x008000000200762a */ /* 0x000e1c0003f0e200 */
[----:B0-----:R-:W-:-:S05]  /*5600*/  @!P0 FMUL R0, R0, 1.175494350822287508e-38 ;  /* 0x0080000000008820 */ /* 0x001fca0000400000 */
[----:B------:R-:W-:-:S04]  /*5610*/  F2FP.BF16.PACK_AB R0, RZ, R0 ;  /* 0x00000000ff00723e */ /* 0x000fc800000010ff */
[----:B------:R-:W-:Y:S01]  /*5620*/  PRMT R19, R0, 0x7610, R19 ;  /* 0x0000761000137816 */ /* 0x000fe20000000013 */
[----:B------:R-:W-:Y:S05]  /*5630*/  BRA `(.L_x_108) ;  /* 0x00000b8000007947 */ /* 0x000fea0003800000 */
.L_x_103:
        /* <DEDUP_REMOVED lines=14> */
.L_x_117:
[----:B------:R-:W2:Y:S02]  /*5720*/  LDG.E.64 R2, [R2.64] ;  /* 0x0000002402027981 */ /* 0x000ea4000c1e1b00 */
[----:B--2---:R-:W0:Y:S01]  /*5730*/  F2F.F32.F64 R0, R2 ;  /* 0x0000000200007310 */ /* 0x004e220000301000 */
[----:B------:R-:W0:-:S14]  /*5740*/  DSETP.GEU.AND P0, PT, |R2|, c[0x2][0x0], PT ;  /* 0x008000000200762a */ /* 0x000e1c0003f0e200 */
[----:B0-----:R-:W-:-:S05]  /*5750*/  @!P0 FMUL R0, R0, 1.175494350822287508e-38 ;  /* 0x0080000000008820 */ /* 0x001fca0000400000 */
[----:B------:R-:W-:-:S04]  /*5760*/  F2FP.BF16.PACK_AB R0, RZ, R0 ;  /* 0x00000000ff00723e */ /* 0x000fc800000010ff */
[----:B------:R-:W-:Y:S01]  /*5770*/  PRMT R19, R0, 0x7610, R19 ;  /* 0x0000761000137816 */ /* 0x000fe20000000013 */
[----:B------:R-:W-:Y:S05]  /*5780*/  BRA `(.L_x_108) ;  /* 0x00000a3000007947 */ /* 0x000fea0003800000 */
.L_x_116:
        /* <DEDUP_REMOVED lines=28> */
.L_x_119:
        /* <DEDUP_REMOVED lines=15> */
.L_x_118:
[----:B------:R0:W5:Y:S01]  /*5a40*/  LDG.E.U16 R19, [R2.64] ;  /* 0x0000002402137981 */ /* 0x000162000c1e1500 */
[----:B------:R-:W-:Y:S05]  /*5a50*/  BRA `(.L_x_108) ;  /* 0x0000076000007947 */ /* 0x000fea0003800000 */
.L_x_115:
        /* <DEDUP_REMOVED lines=12> */
.L_x_122:
        /* <DEDUP_REMOVED lines=21> */
.L_x_126:
[----:B------:R-:W-:Y:S05]  /*5c70*/  BSYNC B1 ;  /* 0x0000000000017941 */ /* 0x000fea0003800000 */
.L_x_125:
[----:B------:R-:W-:Y:S01]  /*5c80*/  LEA R3, R0, 0x3b800000, 0x17 ;  /* 0x3b80000000037811 */ /* 0x000fe200078eb8ff */
[----:B------:R-:W-:-:S05]  /*5c90*/  IMAD.SHL.U32 R0, R2, 0x100000, RZ ;  /* 0x0010000002007824 */ /* 0x000fca00078e00ff */
[----:B------:R-:W-:Y:S02]  /*5ca0*/  LOP3.LUT R0, R3, R0, R4, 0xfe, !PT ;  /* 0x0000000003007212 */ /* 0x000fe400078efe04 */
.L_x_124:
[----:B------:R-:W-:Y:S05]  /*5cb0*/  BSYNC B0 ;  /* 0x0000000000007941 */ /* 0x000fea0003800000 */
.L_x_123:
[----:B------:R-:W-:-:S04]  /*5cc0*/  F2FP.BF16.PACK_AB R0, RZ, R0 ;  /* 0x00000000ff00723e */ /* 0x000fc800000010ff */
[----:B------:R-:W-:Y:S01]  /*5cd0*/  PRMT R19, R0, 0x7610, R19 ;  /* 0x0000761000137816 */ /* 0x000fe20000000013 */
[----:B------:R-:W-:Y:S05]  /*5ce0*/  BRA `(.L_x_108) ;  /* 0x000004d000007947 */ /* 0x000fea0003800000 */
.L_x_121:
        /* <DEDUP_REMOVED lines=21> */
.L_x_130:
[----:B------:R-:W-:Y:S05]  /*5e40*/  BSYNC B1 ;  /* 0x0000000000017941 */ /* 0x000fea0003800000 */
.L_x_129:
[----:B------:R-:W-:Y:S01]  /*5e50*/  LEA R3, R0, 0x37800000, 0x17 ;  /* 0x3780000000037811 */ /* 0x000fe200078eb8ff */
[----:B------:R-:W-:-:S05]  /*5e60*/  IMAD.SHL.U32 R0, R2, 0x200000, RZ ;  /* 0x0020000002007824 */ /* 0x000fca00078e00ff */
[----:B------:R-:W-:Y:S02]  /*5e70*/  LOP3.LUT R0, R3, R0, R4, 0xfe, !PT ;  /* 0x0000000003007212 */ /* 0x000fe400078efe04 */
.L_x_128:
[----:B------:R-:W-:Y:S05]  /*5e80*/  BSYNC B0 ;  /* 0x0000000000007941 */ /* 0x000fea0003800000 */
.L_x_127:
[----:B------:R-:W-:-:S04]  /*5e90*/  F2FP.BF16.PACK_AB R0, RZ, R0 ;  /* 0x00000000ff00723e */ /* 0x000fc800000010ff */
[----:B------:R-:W-:Y:S01]  /*5ea0*/  PRMT R19, R0, 0x7610, R19 ;  /* 0x0000761000137816 */ /* 0x000fe20000000013 */
[----:B------:R-:W-:Y:S05]  /*5eb0*/  BRA `(.L_x_108) ;  /* 0x0000030000007947 */ /* 0x000fea0003800000 */
.L_x_120:
        /* <DEDUP_REMOVED lines=14> */
.L_x_134:
[----:B------:R-:W-:Y:S05]  /*5fa0*/  BSYNC B0 ;  /* 0x0000000000007941 */ /* 0x000fea0003800000 */
.L_x_133:
[----:B------:R-:W-:-:S04]  /*5fb0*/  F2FP.BF16.PACK_AB R0, RZ, R0 ;  /* 0x00000000ff00723e */ /* 0x000fc800000010ff */
[----:B------:R-:W-:Y:S01]  /*5fc0*/  PRMT R19, R0, 0x7610, R19 ;  /* 0x0000761000137816 */ /* 0x000fe20000000013 */
[----:B------:R-:W-:Y:S05]  /*5fd0*/  BRA `(.L_x_108) ;  /* 0x000001e000007947 */ /* 0x000fea0003800000 */
.L_x_107:
        /* <DEDUP_REMOVED lines=21> */
.L_x_132:
[----:B------:R-:W2:Y:S02]  /*6130*/  LDG.E.64 R2, [R2.64] ;  /* 0x0000002402027981 */ /* 0x000ea4000c1e1b00 */
[----:B--2---:R-:W0:Y:S02]  /*6140*/  I2F.U64 R0, R2 ;  /* 0x0000000200007312 */ /* 0x004e240000301000 */
[----:B0-----:R-:W-:-:S04]  /*6150*/  F2FP.BF16.PACK_AB R0, RZ, R0 ;  /* 0x00000000ff00723e */ /* 0x001fc800000010ff */
[----:B------:R-:W-:Y:S01]  /*6160*/  PRMT R19, R0, 0x7610, R19 ;  /* 0x0000761000137816 */ /* 0x000fe20000000013 */
[----:B------:R-:W-:Y:S05]  /*6170*/  BRA `(.L_x_108) ;  /* 0x0000004000007947 */ /* 0x000fea0003800000 */
.L_x_131:
[----:B------:R-:W2:Y:S02]  /*6180*/  LDG.E R2, [R2.64] ;  /* 0x0000002402027981 */ /* 0x000ea4000c1e1900 */
[----:B--2---:R-:W0:Y:S02]  /*6190*/  I2F.U32 R0, R2 ;  /* 0x0000000200007306 */ /* 0x004e240000201000 */
[----:B0-----:R-:W-:-:S04]  /*61a0*/  F2FP.BF16.PACK_AB R0, RZ, R0 ;  /* 0x00000000ff00723e */ /* 0x001fc800000010ff */
[----:B------:R-:W-:Y:S02]  /*61b0*/  PRMT R19, R0, 0x7610, R19 ;  /* 0x0000761000137816 */ /* 0x000fe40000000013 */
.L_x_108:
        /* <DEDUP_REMOVED lines=18> */
.L_x_138:
[----:B------:R-:W2:Y:S02]  /*62e0*/  LDG.E.U8 R2, [R2.64] ;  /* 0x0000002402027981 */ /* 0x000ea4000c1e1100 */
[----:B--2---:R-:W0:Y:S02]  /*62f0*/  I2F.U16 R0, R2 ;  /* 0x0000000200007306 */ /* 0x004e240000101000 */
[----:B0-----:R-:W-:Y:S01]  /*6300*/  F2FP.BF16.PACK_AB R0, RZ, R0 ;  /* 0x00000000ff00723e */ /* 0x001fe200000010ff */
[----:B------:R-:W-:Y:S05]  /*6310*/  BRA `(.L_x_140) ;  /* 0x00000e3000007947 */ /* 0x000fea0003800000 */
.L_x_137:
        /* <DEDUP_REMOVED lines=10> */
.L_x_142:
[----:B------:R-:W2:Y:S02]  /*63c0*/  LDG.E R2, [R2.64] ;  /* 0x0000002402027981 */ /* 0x000ea4000c1e1900 */
[----:B--2---:R-:W0:Y:S02]  /*63d0*/  I2F R0, R2 ;  /* 0x0000000200007306 */ /* 0x004e240000201400 */
[----:B0-----:R-:W-:Y:S01]  /*63e0*/  F2FP.BF16.PACK_AB R0, RZ, R0 ;  /* 0x00000000ff00723e */ /* 0x001fe200000010ff */
[----:B------:R-:W-:Y:S05]  /*63f0*/  BRA `(.L_x_140) ;  /* 0x00000d5000007947 */ /* 0x000fea0003800000 */
.L_x_141:
[----:B------:R-:W2:Y:S02]  /*6400*/  LDG.E.U16 R2, [R2.64] ;  /* 0x0000002402027981 */ /* 0x000ea4000c1e1500 */
[----:B--2---:R-:W0:Y:S02]  /*6410*/  I2F.S16 R0, R2 ;  /* 0x0000000200007306 */ /* 0x004e240000101400 */
[----:B0-----:R-:W-:Y:S01]  /*6420*/  F2FP.BF16.PACK_AB R0, RZ, R0 ;  /* 0x00000000ff00723e */ /* 0x001fe200000010ff */
[----:B------:R-:W-:Y:S05]  /*6430*/  BRA `(.L_x_140) ;  /* 0x00000d1000007947 */ /* 0x000fea0003800000 */
.L_x_136:
        /* <DEDUP_REMOVED lines=9> */
.L_x_144:
[----:B------:R-:W2:Y:S02]  /*64d0*/  LDG.E.U16 R0, [R2.64] ;  /* 0x0000002402007981 */ /* 0x000ea4000c1e1500 */
[----:B--2---:R-:W-:-:S05]  /*64e0*/  HADD2.F32 R0, -RZ, R0.H0_H0 ;  /* 0x20000000ff007230 */ /* 0x004fca0000004100 */
[----:B------:R-:W-:Y:S01]  /*64f0*/  F2FP.BF16.PACK_AB R0, RZ, R0 ;  /* 0x00000000ff00723e */ /* 0x000fe200000010ff */
[----:B------:R-:W-:Y:S05]  /*6500*/  BRA `(.L_x_140) ;  /* 0x00000c4000007947 */ /* 0x000fea0003800000 */
.L_x_143:
        /* <DEDUP_REMOVED lines=9> */
.L_x_146:
[----:B------:R-:W2:Y:S02]  /*65a0*/  LDG.E.U16 R2, [R2.64] ;  /* 0x0000002402027981 */ /* 0x000ea4000c1e1500 */
[----:B--2---:R-:W-:-:S05]  /*65b0*/  HADD2.F32 R0, -RZ, R2.H0_H0 ;  /* 0x20000002ff007230 */ /* 0x004fca0000004100 */
[----:B------:R-:W-:Y:S01]  /*65c0*/  F2FP.BF16.PACK_AB R0, RZ, R0 ;  /* 0x00000000ff00723e */ /* 0x000fe200000010ff */
[----:B------:R-:W-:Y:S05]  /*65d0*/  BRA `(.L_x_140) ;  /* 0x00000b7000007947 */ /* 0x000fea0003800000 */
.L_x_145:
[----:B------:R-:W2:Y:S02]  /*65e0*/  LDG.E.64 R2, [R2.64] ;  /* 0x0000002402027981 */ /* 0x000ea4000c1e1b00 */
[----:B--2---:R-:W0:Y:S01]  /*65f0*/  F2F.F32.F64 R0, R2 ;  /* 0x0000000200007310 */ /* 0x004e220000301000 */
[----:B------:R-:W0:-:S14]  /*6600*/  DSETP.GEU.AND P0, PT, |R2|, c[0x2][0x0], PT ;  /* 0x008000000200762a */ /* 0x000e1c0003f0e200 */
[----:B0-----:R-:W-:-:S05]  /*6610*/  @!P0 FMUL R0, R0, 1.175494350822287508e-38 ;  /* 0x0080000000008820 */ /* 0x001fca0000400000 */
[----:B------:R-:W-:Y:S01]  /*6620*/  F2FP.BF16.PACK_AB R0, RZ, R0 ;  /* 0x00000000ff00723e */ /* 0x000fe200000010ff */
[----:B------:R-:W-:Y:S05]  /*6630*/  BRA `(.L_x_140) ;  /* 0x00000b1000007947 */ /* 0x000fea0003800000 */
.L_x_135:
        /* <DEDUP_REMOVED lines=13> */
.L_x_149:
[----:B------:R-:W2:Y:S02]  /*6710*/  LDG.E.64 R2, [R2.64] ;  /* 0x0000002402027981 */ /* 0x000ea4000c1e1b00 */
[----:B--2---:R-:W0:Y:S01]  /*6720*/  F2F.F32.F64 R0, R2 ;  /* 0x0000000200007310 */ /* 0x004e220000301000 */
[----:B------:R-:W0:-:S14]  /*6730*/  DSETP.GEU.AND P0, PT, |R2|, c[0x2][0x0], PT ;  /* 0x008000000200762a */ /* 0x000e1c0003f0e200 */
[----:B0-----:R-:W-:-:S05]  /*6740*/  @!P0 FMUL R0, R0, 1.175494350822287508e-38 ;  /* 0x0080000000008820 */ /* 0x001fca0000400000 */
[----:B------:R-:W-:Y:S01]  /*6750*/  F2FP.BF16.PACK_AB R0, RZ, R0 ;  /* 0x00000000ff00723e */ /* 0x000fe200000010ff */
[----:B------:R-:W-:Y:S05]  /*6760*/  BRA `(.L_x_140) ;  /* 0x000009e000007947 */ /* 0x000fea0003800000 */
.L_x_148:
        /* <DEDUP_REMOVED lines=28> */
.L_x_151:
        /* <DEDUP_REMOVED lines=15> */
.L_x_150:
[----:B------:R0:W5:Y:S01]  /*6a20*/  LDG.E.U16 R0, [R2.64] ;  /* 0x0000002402007981 */ /* 0x000162000c1e1500 */
[----:B------:R-:W-:Y:S05]  /*6a30*/  BRA `(.L_x_140) ;  /* 0x0000071000007947 */ /* 0x000fea0003800000 */
.L_x_147:
        /* <DEDUP_REMOVED lines=12> */
.L_x_154:
        /* <DEDUP_REMOVED lines=21> */
.L_x_158:
[----:B------:R-:W-:Y:S05]  /*6c50*/  BSYNC B1 ;  /* 0x0000000000017941 */ /* 0x000fea0003800000 */
.L_x_157:
[----:B------:R-:W-:Y:S01]  /*6c60*/  LEA R3, R0, 0x3b800000, 0x17 ;  /* 0x3b80000000037811 */ /* 0x000fe200078eb8ff */
[----:B------:R-:W-:-:S05]  /*6c70*/  IMAD.SHL.U32 R0, R2, 0x100000, RZ ;  /* 0x0010000002007824 */ /* 0x000fca00078e00ff */
[----:B------:R-:W-:Y:S02]  /*6c80*/  LOP3.LUT R0, R3, R0, R4, 0xfe, !PT ;  /* 0x0000000003007212 */ /* 0x000fe400078efe04 */
.L_x_156:
[----:B------:R-:W-:Y:S05]  /*6c90*/  BSYNC B0 ;  /* 0x0000000000007941 */ /* 0x000fea0003800000 */
.L_x_155:
[----:B------:R-:W-:Y:S01]  /*6ca0*/  F2FP.BF16.PACK_AB R0, RZ, R0 ;  /* 0x00000000ff00723e */ /* 0x000fe200000010ff */
[----:B------:R-:W-:Y:S05]  /*6cb0*/  BRA `(.L_x_140) ;  /* 0x0000049000007947 */ /* 0x000fea0003800000 */
.L_x_153:
        /* <DEDUP_REMOVED lines=21> */
.L_x_162:
[----:B------:R-:W-:Y:S05]  /*6e10*/  BSYNC B1 ;  /* 0x0000000000017941 */ /* 0x000fea0003800000 */
.L_x_161:
[----:B------:R-:W-:Y:S01]  /*6e20*/  LEA R3, R0, 0x37800000, 0x17 ;  /* 0x3780000000037811 */ /* 0x000fe200078eb8ff */
[----:B------:R-:W-:-:S05]  /*6e30*/  IMAD.SHL.U32 R0, R2, 0x200000, RZ ;  /* 0x0020000002007824 */ /* 0x000fca00078e00ff */
[----:B------:R-:W-:Y:S02]  /*6e40*/  LOP3.LUT R0, R3, R0, R4, 0xfe, !PT ;  /* 0x0000000003007212 */ /* 0x000fe400078efe04 */
.L_x_160:
[----:B------:R-:W-:Y:S05]  /*6e50*/  BSYNC B0 ;  /* 0x0000000000007941 */ /* 0x000fea0003800000 */
.L_x_159:
[----:B------:R-:W-:Y:S01]  /*6e60*/  F2FP.BF16.PACK_AB R0, RZ, R0 ;  /* 0x00000000ff00723e */ /* 0x000fe200000010ff */
[----:B------:R-:W-:Y:S05]  /*6e70*/  BRA `(.L_x_140) ;  /* 0x000002d000007947 */ /* 0x000fea0003800000 */
.L_x_152:
        /* <DEDUP_REMOVED lines=14> */
.L_x_166:
[----:B------:R-:W-:Y:S05]  /*6f60*/  BSYNC B0 ;  /* 0x0000000000007941 */ /* 0x000fea0003800000 */
.L_x_165:
[----:B------:R-:W-:Y:S01]  /*6f70*/  F2FP.BF16.PACK_AB R0, RZ, R0 ;  /* 0x00000000ff00723e */ /* 0x000fe200000010ff */
[----:B------:R-:W-:Y:S05]  /*6f80*/  BRA `(.L_x_140) ;  /* 0x000001c000007947 */ /* 0x000fea0003800000 */
.L_x_139:
        /* <DEDUP_REMOVED lines=21> */
.L_x_164:
[----:B------:R-:W2:Y:S02]  /*70e0*/  LDG.E.64 R2, [R2.64] ;  /* 0x0000002402027981 */ /* 0x000ea4000c1e1b00 */
[----:B--2---:R-:W0:Y:S02]  /*70f0*/  I2F.U64 R0, R2 ;  /* 0x0000000200007312 */ /* 0x004e240000301000 */
[----:B0-----:R-:W-:Y:S01]  /*7100*/  F2FP.BF16.PACK_AB R0, RZ, R0 ;  /* 0x00000000ff00723e */ /* 0x001fe200000010ff */
[----:B------:R-:W-:Y:S05]  /*7110*/  BRA `(.L_x_140) ;  /* 0x0000003000007947 */ /* 0x000fea0003800000 */
.L_x_163:
[----:B------:R-:W2:Y:S02]  /*7120*/  LDG.E R2, [R2.64] ;  /* 0x0000002402027981 */ /* 0x000ea4000c1e1900 */
[----:B--2---:R-:W0:Y:S02]  /*7130*/  I2F.U32 R0, R2 ;  /* 0x0000000200007306 */ /* 0x004e240000201000 */
[----:B0-----:R-:W-:-:S06]  /*7140*/  F2FP.BF16.PACK_AB R0, RZ, R0 ;  /* 0x00000000ff00723e */ /* 0x001fcc00000010ff */
.L_x_140:
        /* <DEDUP_REMOVED lines=27> */
.L_x_170:
[----:B------:R-:W-:-:S06]  /*7300*/  PRMT R3, RZ, 0x5410, R0 ;  /* 0x00005410ff037816 */ /* 0x000fcc0000000000 */
[----:B------:R-:W0:Y:S02]  /*7310*/  F2I.S64.TRUNC R2, R3 ;  /* 0x0000000300027311 */ /* 0x000e24000020d900 */
[----:B0-----:R0:W-:Y:S01]  /*7320*/  STG.E.U8 [R16.64], R2 ;  /* 0x0000000210007986 */ /* 0x0011e2000c101124 */
[----:B------:R-:W-:Y:S05]  /*7330*/  BRA `(.L_x_172) ;  /* 0x00000e4000007947 */ /* 0x000fea0003800000 */
.L_x_169:
        /* <DEDUP_REMOVED lines=10> */
.L_x_174:
[----:B------:R-:W-:-:S04]  /*73e0*/  PRMT R0, RZ, 0x5410, R0 ;  /* 0x00005410ff007816 */ /* 0x000fc80000000000 */
[----:B------:R-:W0:Y:S02]  /*73f0*/  F2I.FTZ.TRUNC.NTZ R3, R0 ;  /* 0x0000000000037305 */ /* 0x000e24000021f100 */
[----:B0-----:R0:W-:Y:S01]  /*7400*/  STG.E [R16.64], R3 ;  /* 0x0000000310007986 */ /* 0x0011e2000c101924 */
[----:B------:R-:W-:Y:S05]  /*7410*/  BRA `(.L_x_172) ;  /* 0x00000d6000007947 */ /* 0x000fea0003800000 */
.L_x_173:
[----:B------:R-:W-:-:S04]  /*7420*/  PRMT R0, RZ, 0x5410, R0 ;  /* 0x00005410ff007816 */ /* 0x000fc80000000000 */
[----:B------:R-:W0:Y:S02]  /*7430*/  F2I.FTZ.TRUNC.NTZ R3, R0 ;  /* 0x0000000000037305 */ /* 0x000e24000021f100 */
[----:B0-----:R0:W-:Y:S01]  /*7440*/  STG.E.U16 [R16.64], R3 ;  /* 0x0000000310007986 */ /* 0x0011e2000c101524 */
[----:B------:R-:W-:Y:S05]  /*7450*/  BRA `(.L_x_172) ;  /* 0x00000d2000007947 */ /* 0x000fea0003800000 */
.L_x_168:
        /* <DEDUP_REMOVED lines=9> */
.L_x_176:
[----:B------:R-:W-:-:S04]  /*74f0*/  PRMT R0, RZ, 0x5410, R0 ;  /* 0x00005410ff007816 */ /* 0x000fc80000000000 */
[----:B------:R-:W-:-:S05]  /*7500*/  F2FP.PACK_AB R0, RZ, R0 ;  /* 0x00000000ff00723e */ /* 0x000fca00000000ff */
[----:B------:R0:W-:Y:S01]  /*7510*/  STG.E.U16 [R16.64], R0 ;  /* 0x0000000010007986 */ /* 0x0001e2000c101524 */
[----:B------:R-:W-:Y:S05]  /*7520*/  BRA `(.L_x_172) ;  /* 0x00000c5000007947 */ /* 0x000fea0003800000 */
.L_x_175:
        /* <DEDUP_REMOVED lines=10> */
.L_x_178:
[----:B------:R-:W-:-:S04]  /*75d0*/  PRMT R0, RZ, 0x5410, R0 ;  /* 0x00005410ff007816 */ /* 0x000fc80000000000 */
[----:B------:R-:W-:-:S04]  /*75e0*/  F2FP.PACK_AB R3, RZ, R0 ;  /* 0x00000000ff03723e */ /* 0x000fc800000000ff */
[----:B------:R-:W-:-:S05]  /*75f0*/  PRMT R3, R3, 0x5410, RZ ;  /* 0x0000541003037816 */ /* 0x000fca00000000ff */
[----:B------:R0:W-:Y:S01]  /*7600*/  STG.E [R16.64], R3 ;  /* 0x0000000310007986 */ /* 0x0001e2000c101924 */
[----:B------:R-:W-:Y:S05]  /*7610*/  BRA `(.L_x_172) ;  /* 0x00000b6000007947 */ /* 0x000fea0003800000 */
.L_x_177:
[----:B------:R-:W-:-:S05]  /*7620*/  PRMT R2, RZ, 0x5410, R0 ;  /* 0x00005410ff027816 */ /* 0x000fca0000000000 */
[----:B------:R-:W-:-:S06]  /*7630*/  FMUL.FTZ R2, R2, 1 ;  /* 0x3f80000002027820 */ /* 0x000fcc0000410000 */
[----:B------:R-:W0:Y:S02]  /*7640*/  F2F.F64.F32 R2, R2 ;  /* 0x0000000200027310 */ /* 0x000e240000201800 */
[----:B0-----:R0:W-:Y:S01]  /*7650*/  STG.E.64 [R16.64], R2 ;  /* 0x0000000210007986 */ /* 0x0011e2000c101b24 */
[----:B------:R-:W-:Y:S05]  /*7660*/  BRA `(.L_x_172) ;  /* 0x00000b1000007947 */ /* 0x000fea0003800000 */
.L_x_167:
        /* <DEDUP_REMOVED lines=13> */
.L_x_181:
[----:B------:R-:W-:Y:S01]  /*7740*/  PRMT R0, RZ, 0x5410, R0 ;  /* 0x00005410ff007816 */ /* 0x000fe20000000000 */
[----:B------:R-:W-:-:S04]  /*7750*/  CS2R R6, SRZ ;  /* 0x0000000000067805 */ /* 0x000fc8000001ff00 */
[----:B------:R-:W-:-:S04]  /*7760*/  FMUL.FTZ R0, R0, 1 ;  /* 0x3f80000000007820 */ /* 0x000fc80000410000 */
[----:B------:R-:W0:Y:S02]  /*7770*/  F2F.F64.F32 R4, R0 ;  /* 0x0000000000047310 */ /* 0x000e240000201800 */
[----:B0-----:R0:W-:Y:S01]  /*7780*/  STG.E.128 [R16.64], R4 ;  /* 0x0000000410007986 */ /* 0x0011e2000c101d24 */
[----:B------:R-:W-:Y:S05]  /*7790*/  BRA `(.L_x_172) ;  /* 0x000009e000007947 */ /* 0x000fea0003800000 */
.L_x_180:
        /* <DEDUP_REMOVED lines=21> */
.L_x_185:
[----:B------:R-:W-:Y:S05]  /*78f0*/  BSYNC B0 ;  /* 0x0000000000007941 */ /* 0x000fea0003800000 */
.L_x_184:
[----:B------:R-:W-:-:S05]  /*7900*/  LOP3.LUT R3, R0, R3, RZ, 0xfc, !PT ;  /* 0x0000000300037212 */ /* 0x000fca00078efcff */
[----:B------:R0:W-:Y:S01]  /*7910*/  STG.E.U8 [R16.64], R3 ;  /* 0x0000000310007986 */ /* 0x0001e2000c101124 */
[----:B------:R-:W-:Y:S05]  /*7920*/  BRA `(.L_x_172) ;  /* 0x0000085000007947 */ /* 0x000fea0003800000 */
.L_x_183:
        /* <DEDUP_REMOVED lines=13> */
.L_x_187:
[----:B------:R-:W-:Y:S01]  /*7a00*/  IMAD.MOV.U32 R0, RZ, RZ, 0x7f ;  /* 0x0000007fff007424 */ /* 0x000fe200078e00ff */
[----:B------:R-:W-:-:S04]  /*7a10*/  ISETP.GT.U32.AND P0, PT, R2, 0x7f800000, PT ;  /* 0x7f8000000200780c */ /* 0x000fc80003f04070 */
[----:B------:R-:W-:-:S04]  /*7a20*/  SEL R0, R0, 0x7c, P0 ;  /* 0x0000007c00007807 */ /* 0x000fc80000000000 */
.L_x_188:
[----:B------:R-:W-:Y:S05]  /*7a30*/  BSYNC B0 ;  /* 0x0000000000007941 */ /* 0x000fea0003800000 */
.L_x_186:
[----:B------:R-:W-:-:S04]  /*7a40*/  LOP3.LUT R2, R3, 0x80000000, RZ, 0xc0, !PT ;  /* 0x8000000003027812 */ /* 0x000fc800078ec0ff */
[----:B------:R-:W-:-:S04]  /*7a50*/  SHF.R.U32.HI R3, RZ, 0x18, R2 ;  /* 0x00000018ff037819 */ /* 0x000fc80000011602 */
[----:B------:R-:W-:-:S05]  /*7a60*/  LOP3.LUT R3, R0, R3, RZ, 0xfc, !PT ;  /* 0x0000000300037212 */ /* 0x000fca00078efcff */
[----:B------:R0:W-:Y:S01]  /*7a70*/  STG.E.U8 [R16.64], R3 ;  /* 0x0000000310007986 */ /* 0x0001e2000c101124 */
[----:B------:R-:W-:Y:S05]  /*7a80*/  BRA `(.L_x_172) ;  /* 0x000006f000007947 */ /* 0x000fea0003800000 */
.L_x_182:
[----:B------:R0:W-:Y:S01]  /*7a90*/  STG.E.U16 [R16.64], R0 ;  /* 0x0000000010007986 */ /* 0x0001e2000c101524 */
[----:B------:R-:W-:Y:S05]  /*7aa0*/  BRA `(.L_x_172) ;  /* 0x000006d000007947 */ /* 0x000fea0003800000 */
.L_x_179:
        /* <DEDUP_REMOVED lines=12> */
.L_x_191:
        /* <DEDUP_REMOVED lines=17> */
.L_x_194:
[----:B------:R-:W-:-:S04]  /*7c80*/  LOP3.LUT R2, R3, 0x80000000, RZ, 0xc0, !PT ;  /* 0x8000000003027812 */ /* 0x000fc800078ec0ff */
[----:B------:R-:W-:-:S04]  /*7c90*/  SHF.R.U32.HI R3, RZ, 0x18, R2 ;  /* 0x00000018ff037819 */ /* 0x000fc80000011602 */
[----:B------:R-:W-:-:S04]  /*7ca0*/  LOP3.LUT R0, R0, R3, RZ, 0xfc, !PT ;  /* 0x0000000300007212 */ /* 0x000fc800078efcff */
[----:B------:R-:W-:Y:S02]  /*7cb0*/  PRMT R8, R0, 0x7610, R8 ;  /* 0x0000761000087816 */ /* 0x000fe40000000008 */
.L_x_193:
[----:B------:R-:W-:Y:S05]  /*7cc0*/  BSYNC B0 ;  /* 0x0000000000007941 */ /* 0x000fea0003800000 */
.L_x_192:
[----:B------:R0:W-:Y:S01]  /*7cd0*/  STG.E.U8 [R16.64], R8 ;  /* 0x0000000810007986 */ /* 0x0001e2000c101124 */
[----:B------:R-:W-:Y:S05]  /*7ce0*/  BRA `(.L_x_172) ;  /* 0x0000049000007947 */ /* 0x000fea0003800000 */
.L_x_190:
        /* <DEDUP_REMOVED lines=17> */
.L_x_197:
[----:B------:R-:W-:-:S04]  /*7e00*/  LOP3.LUT R2, R3, 0x80000000, RZ, 0xc0, !PT ;  /* 0x8000000003027812 */ /* 0x000fc800078ec0ff */
[----:B------:R-:W-:-:S04]  /*7e10*/  SHF.R.U32.HI R3, RZ, 0x18, R2 ;  /* 0x00000018ff037819 */ /* 0x000fc80000011602 */
[----:B------:R-:W-:-:S04]  /*7e20*/  LOP3.LUT R0, R0, R3, RZ, 0xfc, !PT ;  /* 0x0000000300007212 */ /* 0x000fc800078efcff */
[----:B------:R-:W-:Y:S02]  /*7e30*/  PRMT R8, R0, 0x7610, R8 ;  /* 0x0000761000087816 */ /* 0x000fe40000000008 */
.L_x_196:
[----:B------:R-:W-:Y:S05]  /*7e40*/  BSYNC B0 ;  /* 0x0000000000007941 */ /* 0x000fea0003800000 */
.L_x_195:
[----:B------:R0:W-:Y:S01]  /*7e50*/  STG.E.U8 [R16.64], R8 ;  /* 0x0000000810007986 */ /* 0x0001e2000c101124 */
[----:B------:R-:W-:Y:S05]  /*7e60*/  BRA `(.L_x_172) ;  /* 0x0000031000007947 */ /* 0x000fea0003800000 */
.L_x_189:
        /* <DEDUP_REMOVED lines=22> */
.L_x_171:
        /* <DEDUP_REMOVED lines=20> */
.L_x_199:
[----:B------:R-:W-:-:S06]  /*8110*/  PRMT R2, RZ, 0x5410, R0 ;  /* 0x00005410ff027816 */ /* 0x000fcc0000000000 */
[----:B------:R-:W0:Y:S02]  /*8120*/  F2I.U64.TRUNC R2, R2 ;  /* 0x0000000200027311 */ /* 0x000e24000020d800 */
[----:B0-----:R0:W-:Y:S01]  /*8130*/  STG.E.64 [R16.64], R2 ;  /* 0x0000000210007986 */ /* 0x0011e2000c101b24 */
[----:B------:R-:W-:Y:S05]  /*8140*/  BRA `(.L_x_172) ;  /* 0x0000003000007947 */ /* 0x000fea0003800000 */
.L_x_198:
[----:B------:R-:W-:-:S04]  /*8150*/  PRMT R0, RZ, 0x5410, R0 ;  /* 0x00005410ff007816 */ /* 0x000fc80000000000 */
[----:B------:R-:W0:Y:S02]  /*8160*/  F2I.FTZ.U32.TRUNC.NTZ R3, R0 ;  /* 0x0000000000037305 */ /* 0x000e24000021f000 */
[----:B0-----:R0:W-:Y:S02]  /*8170*/  STG.E [R16.64], R3 ;  /* 0x0000000310007986 */ /* 0x0011e4000c101924 */
.L_x_172:
[----:B------:R-:W-:-:S04]  /*8180*/  IADD3 R23, R23, 0x80, RZ ;  /* 0x0000008017177810 */ /* 0x000fc80007ffe0ff */
[----:B------:R-:W-:-:S13]  /*8190*/  ISETP.GE.AND P0, PT, R23, c[0x0][0x160], PT ;  /* 0x0000580017007a0c */ /* 0x000fda0003f06270 */
        /* <DEDUP_REMOVED lines=256> */
.L_x_200:
        /* <DEDUP_REMOVED lines=21> */
.L_x_204:
[----:B------:R-:W2:Y:S02]  /*92f0*/  LDG.E.U8 R2, [R2.64] ;  /* 0x0000002402027981 */ /* 0x000ea4000c1e1100 */
[----:B--2---:R-:W0:Y:S02]  /*9300*/  I2F.U16 R0, R2 ;  /* 0x0000000200007306 */ /* 0x004e240000101000 */
[----:B0-----:R-:W-:-:S04]  /*9310*/  F2FP.BF16.PACK_AB R0, RZ, R0 ;  /* 0x00000000ff00723e */ /* 0x001fc800000010ff */
[----:B------:R-:W-:Y:S01]  /*9320*/  PRMT R19, R0, 0x7610, R19 ;  /* 0x0000761000137816 */ /* 0x000fe20000000013 */
[----:B------:R-:W-:Y:S05]  /*9330*/  BRA `(.L_x_206) ;  /* 0x00000f0000007947 */ /* 0x000fea0003800000 */
.L_x_203:
        /* <DEDUP_REMOVED lines=11> */
.L_x_208:
[----:B------:R-:W2:Y:S02]  /*93f0*/  LDG.E R2, [R2.64] ;  /* 0x0000002402027981 */ /* 0x000ea4000c1e1900 */
[----:B--2---:R-:W0:Y:S02]  /*9400*/  I2F R0, R2 ;  /* 0x0000000200007306 */ /* 0x004e240000201400 */
[----:B0-----:R-:W-:-:S04]  /*9410*/  F2FP.BF16.PACK_AB R0, RZ, R0 ;  /* 0x00000000ff00723e */ /* 0x001fc800000010ff */
[----:B------:R-:W-:Y:S01]  /*9420*/  PRMT R19, R0, 0x7610, R19 ;  /* 0x0000761000137816 */ /* 0x000fe20000000013 */
[----:B------:R-:W-:Y:S05]  /*9430*/  BRA `(.L_x_206) ;  /* 0x00000e0000007947 */ /* 0x000fea0003800000 */
.L_x_207:
[----:B------:R-:W2:Y:S02]  /*9440*/  LDG.E.U16 R2, [R2.64] ;  /* 0x0000002402027981 */ /* 0x000ea4000c1e1500 */
[----:B--2---:R-:W0:Y:S02]  /*9450*/  I2F.S16 R0, R2 ;  /* 0x0000000200007306 */ /* 0x004e240000101400 */
[----:B0-----:R-:W-:-:S04]  /*9460*/  F2FP.BF16.PACK_AB R0, RZ, R0 ;  /* 0x00000000ff00723e */ /* 0x001fc800000010ff */
[----:B------:R-:W-:Y:S01]  /*9470*/  PRMT R19, R0, 0x7610, R19 ;  /* 0x0000761000137816 */ /* 0x000fe20000000013 */
[----:B------:R-:W-:Y:S05]  /*9480*/  BRA `(.L_x_206) ;  /* 0x00000db000007947 */ /* 0x000fea0003800000 */
.L_x_202:
        /* <DEDUP_REMOVED lines=9> */
.L_x_210:
[----:B------:R-:W2:Y:S02]  /*9520*/  LDG.E.U16 R0, [R2.64] ;  /* 0x0000002402007981 */ /* 0x000ea4000c1e1500 */
[----:B--2---:R-:W-:-:S05]  /*9530*/  HADD2.F32 R0, -RZ, R0.H0_H0 ;  /* 0x20000000ff007230 */ /* 0x004fca0000004100 */
[----:B------:R-:W-:-:S04]  /*9540*/  F2FP.BF16.PACK_AB R0, RZ, R0 ;  /* 0x00000000ff00723e */ /* 0x000fc800000010ff */
[----:B------:R-:W-:Y:S01]  /*9550*/  PRMT R19, R0, 0x7610, R19 ;  /* 0x0000761000137816 */ /* 0x000fe20000000013 */
[----:B------:R-:W-:Y:S05]  /*9560*/  BRA `(.L_x_206) ;  /* 0x00000cd000007947 */ /* 0x000fea0003800000 */
.L_x_209:
        /* <DEDUP_REMOVED lines=9> */
.L_x_212:
[----:B------:R-:W2:Y:S02]  /*9600*/  LDG.E.U16 R2, [R2.64] ;  /* 0x0000002402027981 */ /* 0x000ea4000c1e1500 */
[----:B--2---:R-:W-:-:S05]  /*9610*/  HADD2.F32 R0, -RZ, R2.H0_H0 ;  /* 0x20000002ff007230 */ /* 0x004fca0000004100 */
[----:B------:R-:W-:-:S04]  /*9620*/  F2FP.BF16.PACK_AB R0, RZ, R0 ;  /* 0x00000000ff00723e */ /* 0x000fc800000010ff */
[----:B------:R-:W-:Y:S01]  /*9630*/  PRMT R19, R0, 0x7610, R19 ;  /* 0x0000761000137816 */ /* 0x000fe20000000013 */
[----:B------:R-:W-:Y:S05]  /*9640*/  BRA `(.L_x_206) ;  /* 0x00000bf000007947 */ /* 0x000fea0003800000 */
.L_x_211:
[----:B------:R-:W2:Y:S02]  /*9650*/  LDG.E.64 R2, [R2.64] ;  /* 0x0000002402027981 */ /* 0x000ea4000c1e1b00 */
[----:B--2---:R-:W0:Y:S01]  /*9660*/  F2F.F32.F64 R0, R2 ;  /* 0x0000000200007310 */ /* 0x004e220000301000 */
[----:B------:R-:W0:-:S14]  /*9670*/  DSETP.GEU.AND P0, PT, |R2|, c[0x2][0x0], PT ;  /* 0x008000000200762a */ /* 0x000e1c0003f0e200 */
[----:B0-----:R-:W-:-:S05]  /*9680*/  @!P0 FMUL R0, R0, 1.175494350822287508e-38 ;  /* 0x0080000000008820 */ /* 0x001fca0000400000 */
[----:B------:R-:W-:-:S04]  /*9690*/  F2FP.BF16.PACK_AB R0, RZ, R0 ;  /* 0x00000000ff00723e */ /* 0x000fc800000010ff */
[----:B------:R-:W-:Y:S01]  /*96a0*/  PRMT R19, R0, 0x7610, R19 ;  /* 0x0000761000137816 */ /* 0x000fe20000000013 */
[----:B------:R-:W-:Y:S05]  /*96b0*/  BRA `(.L_x_206) ;  /* 0x00000b8000007947 */ /* 0x000fea0003800000 */
.L_x_201:
        /* <DEDUP_REMOVED lines=14> */
.L_x_215:
[----:B------:R-:W2:Y:S02]  /*97a0*/  LDG.E.64 R2, [R2.64] ;  /* 0x0000002402027981 */ /* 0x000ea4000c1e1b00 */
[----:B--2---:R-:W0:Y:S01]  /*97b0*/  F2F.F32.F64 R0, R2 ;  /* 0x0000000200007310 */ /* 0x004e220000301000 */
[----:B------:R-:W0:-:S14]  /*97c0*/  DSETP.GEU.AND P0, PT, |R2|, c[0x2][0x0], PT ;  /* 0x008000000200762a */ /* 0x000e1c0003f0e200 */
[----:B0-----:R-:W-:-:S05]  /*97d0*/  @!P0 FMUL R0, R0, 1.175494350822287508e-38 ;  /* 0x0080000000008820 */ /* 0x001fca0000400000 */
[----:B------:R-:W-:-:S04]  /*97e0*/  F2FP.BF16.PACK_AB R0, RZ, R0 ;  /* 0x00000000ff00723e */ /* 0x000fc800000010ff */
[----:B------:R-:W-:Y:S01]  /*97f0*/  PRMT R19, R0, 0x7610, R19 ;  /* 0x0000761000137816 */ /* 0x000fe20000000013 */
[----:B------:R-:W-:Y:S05]  /*9800*/  BRA `(.L_x_206) ;  /* 0x00000a3000007947 */ /* 0x000fea0003800000 */
.L_x_214:
        /* <DEDUP_REMOVED lines=28> */
.L_x_217:
        /* <DEDUP_REMOVED lines=15> */
.L_x_216:
[----:B------:R0:W5:Y:S01]  /*9ac0*/  LDG.E.U16 R19, [R2.64] ;  /* 0x0000002402137981 */ /* 0x000162000c1e1500 */
[----:B------:R-:W-:Y:S05]  /*9ad0*/  BRA `(.L_x_206) ;  /* 0x0000076000007947 */ /* 0x000fea0003800000 */
.L_x_213:
        /* <DEDUP_REMOVED lines=12> */
.L_x_220:
        /* <DEDUP_REMOVED lines=21> */
.L_x_224:
[----:B------:R-:W-:Y:S05]  /*9cf0*/  BSYNC B1 ;  /* 0x0000000000017941 */ /* 0x000fea0003800000 */
.L_x_223:
[----:B------:R-:W-:Y:S01]  /*9d00*/  LEA R3, R0, 0x3b800000, 0x17 ;  /* 0x3b80000000037811 */ /* 0x000fe200078eb8ff */
[----:B------:R-:W-:-:S05]  /*9d10*/  IMAD.SHL.U32 R0, R2, 0x100000, RZ ;  /* 0x0010000002007824 */ /* 0x000fca00078e00ff */
[----:B------:R-:W-:Y:S02]  /*9d20*/  LOP3.LUT R0, R3, R0, R4, 0xfe, !PT ;  /* 0x0000000003007212 */ /* 0x000fe400078efe04 */
.L_x_222:
[----:B------:R-:W-:Y:S05]  /*9d30*/  BSYNC B0 ;  /* 0x0000000000007941 */ /* 0x000fea0003800000 */
.L_x_221:
[----:B------:R-:W-:-:S04]  /*9d40*/  F2FP.BF16.PACK_AB R0, RZ, R0 ;  /* 0x00000000ff00723e */ /* 0x000fc800000010ff */
[----:B------:R-:W-:Y:S01]  /*9d50*/  PRMT R19, R0, 0x7610, R19 ;  /* 0x0000761000137816 */ /* 0x000fe20000000013 */
[----:B------:R-:W-:Y:S05]  /*9d60*/  BRA `(.L_x_206) ;  /* 0x000004d000007947 */ /* 0x000fea0003800000 */
.L_x_219:
        /* <DEDUP_REMOVED lines=21> */
.L_x_228:
[----:B------:R-:W-:Y:S05]  /*9ec0*/  BSYNC B1 ;  /* 0x0000000000017941 */ /* 0x000fea0003800000 */
.L_x_227:
[----:B------:R-:W-:Y:S01]  /*9ed0*/  LEA R3, R0, 0x37800000, 0x17 ;  /* 0x3780000000037811 */ /* 0x000fe200078eb8ff */
[----:B------:R-:W-:-:S05]  /*9ee0*/  IMAD.SHL.U32 R0, R2, 0x200000, RZ ;  /* 0x0020000002007824 */ /* 0x000fca00078e00ff */
[----:B------:R-:W-:Y:S02]  /*9ef0*/  LOP3.LUT R0, R3, R0, R4, 0xfe, !PT ;  /* 0x0000000003007212 */ /* 0x000fe400078efe04 */
.L_x_226:
[----:B------:R-:W-:Y:S05]  /*9f00*/  BSYNC B0 ;  /* 0x0000000000007941 */ /* 0x000fea0003800000 */
.L_x_225:
[----:B------:R-:W-:-:S04]  /*9f10*/  F2FP.BF16.PACK_AB R0, RZ, R0 ;  /* 0x00000000ff00723e */ /* 0x000fc800000010ff */
[----:B------:R-:W-:Y:S01]  /*9f20*/  PRMT R19, R0, 0x7610, R19 ;  /* 0x0000761000137816 */ /* 0x000fe20000000013 */
[----:B------:R-:W-:Y:S05]  /*9f30*/  BRA `(.L_x_206) ;  /* 0x0000030000007947 */ /* 0x000fea0003800000 */
.L_x_218:
        /* <DEDUP_REMOVED lines=14> */
.L_x_232:
[----:B------:R-:W-:Y:S05]  /*a020*/  BSYNC B0 ;  /* 0x0000000000007941 */ /* 0x000fea0003800000 */
.L_x_231:
[----:B------:R-:W-:-:S04]  /*a030*/  F2FP.BF16.PACK_AB R0, RZ, R0 ;  /* 0x00000000ff00723e */ /* 0x000fc800000010ff */
[----:B------:R-:W-:Y:S01]  /*a040*/  PRMT R19, R0, 0x7610, R19 ;  /* 0x0000761000137816 */ /* 0x000fe20000000013 */
[----:B------:R-:W-:Y:S05]  /*a050*/  BRA `(.L_x_206) ;  /* 0x000001e000007947 */ /* 0x000fea0003800000 */
.L_x_205:
        /* <DEDUP_REMOVED lines=21> */
.L_x_230:
[----:B------:R-:W2:Y:S02]  /*a1b0*/  LDG.E.64 R2, [R2.64] ;  /* 0x0000002402027981 */ /* 0x000ea4000c1e1b00 */
[----:B--2---:R-:W0:Y:S02]  /*a1c0*/  I2F.U64 R0, R2 ;  /* 0x0000000200007312 */ /* 0x004e240000301000 */
[----:B0-----:R-:W-:-:S04]  /*a1d0*/  F2FP.BF16.PACK_AB R0, RZ, R0 ;  /* 0x00000000ff00723e */ /* 0x001fc800000010ff */
[----:B------:R-:W-:Y:S01]  /*a1e0*/  PRMT R19, R0, 0x7610, R19 ;  /* 0x0000761000137816 */ /* 0x000fe20000000013 */
[----:B------:R-:W-:Y:S05]  /*a1f0*/  BRA `(.L_x_206) ;  /* 0x0000004000007947 */ /* 0x000fea0003800000 */
.L_x_229:
[----:B------:R-:W2:Y:S02]  /*a200*/  LDG.E R2, [R2.64] ;  /* 0x0000002402027981 */ /* 0x000ea4000c1e1900 */
[----:B--2---:R-:W0:Y:S02]  /*a210*/  I2F.U32 R0, R2 ;  /* 0x0000000200007306 */ /* 0x004e240000201000 */
[----:B0-----:R-:W-:-:S04]  /*a220*/  F2FP.BF16.PACK_AB R0, RZ, R0 ;  /* 0x00000000ff00723e */ /* 0x001fc800000010ff */
[----:B------:R-:W-:Y:S02]  /*a230*/  PRMT R19, R0, 0x7610, R19 ;  /* 0x0000761000137816 */ /* 0x000fe40000000013 */
.L_x_206:
        /* <DEDUP_REMOVED lines=18> */
.L_x_236:
[----:B------:R-:W2:Y:S02]  /*a360*/  LDG.E.U8 R2, [R2.64] ;  /* 0x0000002402027981 */ /* 0x000ea4000c1e1100 */
[----:B--2---:R-:W0:Y:S02]  /*a370*/  I2F.U16 R0, R2 ;  /* 0x0000000200007306 */ /* 0x004e240000101000 */
[----:B0-----:R-:W-:Y:S01]  /*a380*/  F2FP.BF16.PACK_AB R0, RZ, R0 ;  /* 0x00000000ff00723e */ /* 0x001fe200000010ff */
[----:B------:R-:W-:Y:S05]  /*a390*/  BRA `(.L_x_238) ;  /* 0x00000e3000007947 */ /* 0x000fea0003800000 */
.L_x_235:
        /* <DEDUP_REMOVED lines=10> */
.L_x_240:
[----:B------:R-:W2:Y:S02]  /*a440*/  LDG.E R2, [R2.64] ;  /* 0x0000002402027981 */ /* 0x000ea4000c1e1900 */
[----:B--2---:R-:W0:Y:S02]  /*a450*/  I2F R0, R2 ;  /* 0x0000000200007306 */ /* 0x004e240000201400 */
[----:B0-----:R-:W-:Y:S01]  /*a460*/  F2FP.BF16.PACK_AB R0, RZ, R0 ;  /* 0x00000000ff00723e */ /* 0x001fe200000010ff */
[----:B------:R-:W-:Y:S05]  /*a470*/  BRA `(.L_x_238) ;  /* 0x00000d5000007947 */ /* 0x000fea0003800000 */
.L_x_239:
[----:B------:R-:W2:Y:S02]  /*a480*/  LDG.E.U16 R2, [R2.64] ;  /* 0x0000002402027981 */ /* 0x000ea4000c1e1500 */
[----:B--2---:R-:W0:Y:S02]  /*a490*/  I2F.S16 R0, R2 ;  /* 0x0000000200007306 */ /* 0x004e240000101400 */
[----:B0-----:R-:W-:Y:S01]  /*a4a0*/  F2FP.BF16.PACK_AB R0, RZ, R0 ;  /* 0x00000000ff00723e */ /* 0x001fe200000010ff */
[----:B------:R-:W-:Y:S05]  /*a4b0*/  BRA `(.L_x_238) ;  /* 0x00000d1000007947 */ /* 0x000fea0003800000 */
.L_x_234:
        /* <DEDUP_REMOVED lines=9> */
.L_x_242:
[----:B------:R-:W2:Y:S02]  /*a550*/  LDG.E.U16 R0, [R2.64] ;  /* 0x0000002402007981 */ /* 0x000ea4000c1e1500 */
[----:B--2---:R-:W-:-:S05]  /*a560*/  HADD2.F32 R0, -RZ, R0.H0_H0 ;  /* 0x20000000ff007230 */ /* 0x004fca0000004100 */
[----:B------:R-:W-:Y:S01]  /*a570*/  F2FP.BF16.PACK_AB R0, RZ, R0 ;  /* 0x00000000ff00723e */ /* 0x000fe200000010ff */
[----:B------:R-:W-:Y:S05]  /*a580*/  BRA `(.L_x_238) ;  /* 0x00000c4000007947 */ /* 0x000fea0003800000 */
.L_x_241:
        /* <DEDUP_REMOVED lines=9> */
.L_x_244:
[----:B------:R-:W2:Y:S02]  /*a620*/  LDG.E.U16 R2, [R2.64] ;  /* 0x0000002402027981 */ /* 0x000ea4000c1e1500 */
[----:B--2---:R-:W-:-:S05]  /*a630*/  HADD2.F32 R0, -RZ, R2.H0_H0 ;  /* 0x20000002ff007230 */ /* 0x004fca0000004100 */
[----:B------:R-:W-:Y:S01]  /*a640*/  F2FP.BF16.PACK_AB R0, RZ, R0 ;  /* 0x00000000ff00723e */ /* 0x000fe200000010ff */
[----:B------:R-:W-:Y:S05]  /*a650*/  BRA `(.L_x_238) ;  /* 0x00000b7000007947 */ /* 0x000fea0003800000 */
.L_x_243:
[----:B------:R-:W2:Y:S02]  /*a660*/  LDG.E.64 R2, [R2.64] ;  /* 0x0000002402027981 */ /* 0x000ea4000c1e1b00 */
[----:B--2---:R-:W0:Y:S01]  /*a670*/  F2F.F32.F64 R0, R2 ;  /* 0x0000000200007310 */ /* 0x004e220000301000 */
[----:B------:R-:W0:-:S14]  /*a680*/  DSETP.GEU.AND P0, PT, |R2|, c[0x2][0x0], PT ;  /* 0x008000000200762a */ /* 0x000e1c0003f0e200 */
[----:B0-----:R-:W-:-:S05]  /*a690*/  @!P0 FMUL R0, R0, 1.175494350822287508e-38 ;  /* 0x0080000000008820 */ /* 0x001fca0000400000 */
[----:B------:R-:W-:Y:S01]  /*a6a0*/  F2FP.BF16.PACK_AB R0, RZ, R0 ;  /* 0x00000000ff00723e */ /* 0x000fe200000010ff */
[----:B------:R-:W-:Y:S05]  /*a6b0*/  BRA `(.L_x_238) ;  /* 0x00000b1000007947 */ /* 0x000fea0003800000 */
.L_x_233:
        /* <DEDUP_REMOVED lines=13> */
.L_x_247:
[----:B------:R-:W2:Y:S02]  /*a790*/  LDG.E.64 R2, [R2.64] ;  /* 0x0000002402027981 */ /* 0x000ea4000c1e1b00 */
[----:B--2---:R-:W0:Y:S01]  /*a7a0*/  F2F.F32.F64 R0, R2 ;  /* 0x0000000200007310 */ /* 0x004e220000301000 */
[----:B------:R-:W0:-:S14]  /*a7b0*/  DSETP.GEU.AND P0, PT, |R2|, c[0x2][0x0], PT ;  /* 0x008000000200762a */ /* 0x000e1c0003f0e200 */
[----:B0-----:R-:W-:-:S05]  /*a7c0*/  @!P0 FMUL R0, R0, 1.175494350822287508e-38 ;  /* 0x0080000000008820 */ /* 0x001fca0000400000 */
[----:B------:R-:W-:Y:S01]  /*a7d0*/  F2FP.BF16.PACK_AB R0, RZ, R0 ;  /* 0x00000000ff00723e */ /* 0x000fe200000010ff */
[----:B------:R-:W-:Y:S05]  /*a7e0*/  BRA `(.L_x_238) ;  /* 0x000009e000007947 */ /* 0x000fea0003800000 */
.L_x_246:
        /* <DEDUP_REMOVED lines=28> */
.L_x_249:
        /* <DEDUP_REMOVED lines=15> */
.L_x_248:
[----:B------:R0:W5:Y:S01]  /*aaa0*/  LDG.E.U16 R0, [R2.64] ;  /* 0x0000002402007981 */ /* 0x000162000c1e1500 */
[----:B------:R-:W-:Y:S05]  /*aab0*/  BRA `(.L_x_238) ;  /* 0x0000071000007947 */ /* 0x000fea0003800000 */
.L_x_245:
        /* <DEDUP_REMOVED lines=12> */
.L_x_252:
        /* <DEDUP_REMOVED lines=21> */
.L_x_256:
[----:B------:R-:W-:Y:S05]  /*acd0*/  BSYNC B1 ;  /* 0x0000000000017941 */ /* 0x000fea0003800000 */
.L_x_255:
[----:B------:R-:W-:Y:S01]  /*ace0*/  LEA R3, R0, 0x3b800000, 0x17 ;  /* 0x3b80000000037811 */ /* 0x000fe200078eb8ff */
[----:B------:R-:W-:-:S05]  /*acf0*/  IMAD.SHL.U32 R0, R2, 0x100000, RZ ;  /* 0x0010000002007824 */ /* 0x000fca00078e00ff */
[----:B------:R-:W-:Y:S02]  /*ad00*/  LOP3.LUT R0, R3, R0, R4, 0xfe, !PT ;  /* 0x0000000003007212 */ /* 0x000fe400078efe04 */
.L_x_254:
[----:B------:R-:W-:Y:S05]  /*ad10*/  BSYNC B0 ;  /* 0x0000000000007941 */ /* 0x000fea0003800000 */
.L_x_253:
[----:B------:R-:W-:Y:S01]  /*ad20*/  F2FP.BF16.PACK_AB R0, RZ, R0 ;  /* 0x00000000ff00723e */ /* 0x000fe200000010ff */
[----:B------:R-:W-:Y:S05]  /*ad30*/  BRA `(.L_x_238) ;  /* 0x0000049000007947 */ /* 0x000fea0003800000 */
.L_x_251:
        /* <DEDUP_REMOVED lines=21> */
.L_x_260:
[----:B------:R-:W-:Y:S05]  /*ae90*/  BSYNC B1 ;  /* 0x0000000000017941 */ /* 0x000fea0003800000 */
.L_x_259:
[----:B------:R-:W-:Y:S01]  /*aea0*/  LEA R3, R0, 0x37800000, 0x17 ;  /* 0x3780000000037811 */ /* 0x000fe200078eb8ff */
[----:B------:R-:W-:-:S05]  /*aeb0*/  IMAD.SHL.U32 R0, R2, 0x200000, RZ ;  /* 0x0020000002007824 */ /* 0x000fca00078e00ff */
[----:B------:R-:W-:Y:S02]  /*aec0*/  LOP3.LUT R0, R3, R0, R4, 0xfe, !PT ;  /* 0x0000000003007212 */ /* 0x000fe400078efe04 */
.L_x_258:
[----:B------:R-:W-:Y:S05]  /*aed0*/  BSYNC B0 ;  /* 0x0000000000007941 */ /* 0x000fea0003800000 */
.L_x_257:
[----:B------:R-:W-:Y:S01]  /*aee0*/  F2FP.BF16.PACK_AB R0, RZ, R0 ;  /* 0x00000000ff00723e */ /* 0x000fe200000010ff */
[----:B------:R-:W-:Y:S05]  /*aef0*/  BRA `(.L_x_238) ;  /* 0x000002d000007947 */ /* 0x000fea0003800000 */
.L_x_250:
        /* <DEDUP_REMOVED lines=14> */
.L_x_264:
[----:B------:R-:W-:Y:S05]  /*afe0*/  BSYNC B0 ;  /* 0x0000000000007941 */ /* 0x000fea0003800000 */
.L_x_263:
[----:B------:R-:W-:Y:S01]  /*aff0*/  F2FP.BF16.PACK_AB R0, RZ, R0 ;  /* 0x00000000ff00723e */ /* 0x000fe200000010ff */
[----:B------:R-:W-:Y:S05]  /*b000*/  BRA `(.L_x_238) ;  /* 0x000001c000007947 */ /* 0x000fea0003800000 */
.L_x_237:
        /* <DEDUP_REMOVED lines=21> */
.L_x_262:
[----:B------:R-:W2:Y:S02]  /*b160*/  LDG.E.64 R2, [R2.64] ;  /* 0x0000002402027981 */ /* 0x000ea4000c1e1b00 */
[----:B--2---:R-:W0:Y:S02]  /*b170*/  I2F.U64 R0, R2 ;  /* 0x0000000200007312 */ /* 0x004e240000301000 */
[----:B0-----:R-:W-:Y:S01]  /*b180*/  F2FP.BF16.PACK_AB R0, RZ, R0 ;  /* 0x00000000ff00723e */ /* 0x001fe200000010ff */
[----:B------:R-:W-:Y:S05]  /*b190*/  BRA `(.L_x_238) ;  /* 0x0000003000007947 */ /* 0x000fea0003800000 */
.L_x_261:
[----:B------:R-:W2:Y:S02]  /*b1a0*/  LDG.E R2, [R2.64] ;  /* 0x0000002402027981 */ /* 0x000ea4000c1e1900 */
[----:B--2---:R-:W0:Y:S02]  /*b1b0*/  I2F.U32 R0, R2 ;  /* 0x0000000200007306 */ /* 0x004e240000201000 */
[----:B0-----:R-:W-:-:S06]  /*b1c0*/  F2FP.BF16.PACK_AB R0, RZ, R0 ;  /* 0x00000000ff00723e */ /* 0x001fcc00000010ff */
.L_x_238:
        /* <DEDUP_REMOVED lines=27> */
.L_x_268:
[----:B------:R-:W-:-:S06]  /*b380*/  PRMT R3, RZ, 0x5410, R0 ;  /* 0x00005410ff037816 */ /* 0x000fcc0000000000 */
[----:B------:R-:W0:Y:S02]  /*b390*/  F2I.S64.TRUNC R2, R3 ;  /* 0x0000000300027311 */ /* 0x000e24000020d900 */
[----:B0-----:R0:W-:Y:S01]  /*b3a0*/  STG.E.U8 [R16.64], R2 ;  /* 0x0000000210007986 */ /* 0x0011e2000c101124 */
[----:B------:R-:W-:Y:S05]  /*b3b0*/  BRA `(.L_x_270) ;  /* 0x00000e4000007947 */ /* 0x000fea0003800000 */
.L_x_267:
        /* <DEDUP_REMOVED lines=10> */
.L_x_272:
[----:B------:R-:W-:-:S04]  /*b460*/  PRMT R0, RZ, 0x5410, R0 ;  /* 0x00005410ff007816 */ /* 0x000fc80000000000 */
[----:B------:R-:W0:Y:S02]  /*b470*/  F2I.FTZ.TRUNC.NTZ R3, R0 ;  /* 0x0000000000037305 */ /* 0x000e24000021f100 */
[----:B0-----:R0:W-:Y:S01]  /*b480*/  STG.E [R16.64], R3 ;  /* 0x0000000310007986 */ /* 0x0011e2000c101924 */
[----:B------:R-:W-:Y:S05]  /*b490*/  BRA `(.L_x_270) ;  /* 0x00000d6000007947 */ /* 0x000fea0003800000 */
.L_x_271:
[----:B------:R-:W-:-:S04]  /*b4a0*/  PRMT R0, RZ, 0x5410, R0 ;  /* 0x00005410ff007816 */ /* 0x000fc80000000000 */
[----:B------:R-:W0:Y:S02]  /*b4b0*/  F2I.FTZ.TRUNC.NTZ R3, R0 ;  /* 0x0000000000037305 */ /* 0x000e24000021f100 */
[----:B0-----:R0:W-:Y:S01]  /*b4c0*/  STG.E.U16 [R16.64], R3 ;  /* 0x0000000310007986 */ /* 0x0011e2000c101524 */
[----:B------:R-:W-:Y:S05]  /*b4d0*/  BRA `(.L_x_270) ;  /* 0x00000d2000007947 */ /* 0x000fea0003800000 */
.L_x_266:
        /* <DEDUP_REMOVED lines=9> */
.L_x_274:
[----:B------:R-:W-:-:S04]  /*b570*/  PRMT R0, RZ, 0x5410, R0 ;  /* 0x00005410ff007816 */ /* 0x000fc80000000000 */
[----:B------:R-:W-:-:S05]  /*b580*/  F2FP.PACK_AB R0, RZ, R0 ;  /* 0x00000000ff00723e */ /* 0x000fca00000000ff */
[----:B------:R0:W-:Y:S01]  /*b590*/  STG.E.U16 [R16.64], R0 ;  /* 0x0000000010007986 */ /* 0x0001e2000c101524 */
[----:B------:R-:W-:Y:S05]  /*b5a0*/  BRA `(.L_x_270) ;  /* 0x00000c5000007947 */ /* 0x000fea0003800000 */
.L_x_273:
        /* <DEDUP_REMOVED lines=10> */
.L_x_276:
[----:B------:R-:W-:-:S04]  /*b650*/  PRMT R0, RZ, 0x5410, R0 ;  /* 0x00005410ff007816 */ /* 0x000fc80000000000 */
[----:B------:R-:W-:-:S04]  /*b660*/  F2FP.PACK_AB R3, RZ, R0 ;  /* 0x00000000ff03723e */ /* 0x000fc800000000ff */
[----:B------:R-:W-:-:S05]  /*b670*/  PRMT R3, R3, 0x5410, RZ ;  /* 0x0000541003037816 */ /* 0x000fca00000000ff */
[----:B------:R0:W-:Y:S01]  /*b680*/  STG.E [R16.64], R3 ;  /* 0x0000000310007986 */ /* 0x0001e2000c101924 */
[----:B------:R-:W-:Y:S05]  /*b690*/  BRA `(.L_x_270) ;  /* 0x00000b6000007947 */ /* 0x000fea0003800000 */
.L_x_275:
[----:B------:R-:W-:-:S05]  /*b6a0*/  PRMT R2, RZ, 0x5410, R0 ;  /* 0x00005410ff027816 */ /* 0x000fca0000000000 */
[----:B------:R-:W-:-:S06]  /*b6b0*/  FMUL.FTZ R2, R2, 1 ;  /* 0x3f80000002027820 */ /* 0x000fcc0000410000 */
[----:B------:R-:W0:Y:S02]  /*b6c0*/  F2F.F64.F32 R2, R2 ;  /* 0x0000000200027310 */ /* 0x000e240000201800 */
[----:B0-----:R0:W-:Y:S01]  /*b6d0*/  STG.E.64 [R16.64], R2 ;  /* 0x0000000210007986 */ /* 0x0011e2000c101b24 */
[----:B------:R-:W-:Y:S05]  /*b6e0*/  BRA `(.L_x_270) ;  /* 0x00000b1000007947 */ /* 0x000fea0003800000 */
.L_x_265:
        /* <DEDUP_REMOVED lines=13> */
.L_x_279:
[----:B------:R-:W-:Y:S01]  /*b7c0*/  PRMT R0, RZ, 0x5410, R0 ;  /* 0x00005410ff007816 */ /* 0x000fe20000000000 */
[----:B------:R-:W-:-:S04]  /*b7d0*/  CS2R R6, SRZ ;  /* 0x0000000000067805 */ /* 0x000fc8000001ff00 */
[----:B------:R-:W-:-:S04]  /*b7e0*/  FMUL.FTZ R0, R0, 1 ;  /* 0x3f80000000007820 */ /* 0x000fc80000410000 */
[----:B------:R-:W0:Y:S02]  /*b7f0*/  F2F.F64.F32 R4, R0 ;  /* 0x0000000000047310 */ /* 0x000e240000201800 */
[----:B0-----:R0:W-:Y:S01]  /*b800*/  STG.E.128 [R16.64], R4 ;  /* 0x0000000410007986 */ /* 0x0011e2000c101d24 */
[----:B------:R-:W-:Y:S05]  /*b810*/  BRA `(.L_x_270) ;  /* 0x000009e000007947 */ /* 0x000fea0003800000 */
.L_x_278:
        /* <DEDUP_REMOVED lines=21> */
.L_x_283:
[----:B------:R-:W-:Y:S05]  /*b970*/  BSYNC B0 ;  /* 0x0000000000007941 */ /* 0x000fea0003800000 */
.L_x_282:
[----:B------:R-:W-:-:S05]  /*b980*/  LOP3.LUT R3, R0, R3, RZ, 0xfc, !PT ;  /* 0x0000000300037212 */ /* 0x000fca00078efcff */
[----:B------:R0:W-:Y:S01]  /*b990*/  STG.E.U8 [R16.64], R3 ;  /* 0x0000000310007986 */ /* 0x0001e2000c101124 */
[----:B------:R-:W-:Y:S05]  /*b9a0*/  BRA `(.L_x_270) ;  /* 0x0000085000007947 */ /* 0x000fea0003800000 */
.L_x_281:
        /* <DEDUP_REMOVED lines=13> */
.L_x_285:
[----:B------:R-:W-:Y:S01]  /*ba80*/  IMAD.MOV.U32 R0, RZ, RZ, 0x7f ;  /* 0x0000007fff007424 */ /* 0x000fe200078e00ff */
[----:B------:R-:W-:-:S04]  /*ba90*/  ISETP.GT.U32.AND P0, PT, R2, 0x7f800000, PT ;  /* 0x7f8000000200780c */ /* 0x000fc80003f04070 */
[----:B------:R-:W-:-:S04]  /*baa0*/  SEL R0, R0, 0x7c, P0 ;  /* 0x0000007c00007807 */ /* 0x000fc80000000000 */
.L_x_286:
[----:B------:R-:W-:Y:S05]  /*bab0*/  BSYNC B0 ;  /* 0x0000000000007941 */ /* 0x000fea0003800000 */
.L_x_284:
[----:B------:R-:W-:-:S04]  /*bac0*/  LOP3.LUT R2, R3, 0x80000000, RZ, 0xc0, !PT ;  /* 0x8000000003027812 */ /* 0x000fc800078ec0ff */
[----:B------:R-:W-:-:S04]  /*bad0*/  SHF.R.U32.HI R3, RZ, 0x18, R2 ;  /* 0x00000018ff037819 */ /* 0x000fc80000011602 */
[----:B------:R-:W-:-:S05]  /*bae0*/  LOP3.LUT R3, R0, R3, RZ, 0xfc, !PT ;  /* 0x0000000300037212 */ /* 0x000fca00078efcff */
[----:B------:R0:W-:Y:S01]  /*baf0*/  STG.E.U8 [R16.64], R3 ;  /* 0x0000000310007986 */ /* 0x0001e2000c101124 */
[----:B------:R-:W-:Y:S05]  /*bb00*/  BRA `(.L_x_270) ;  /* 0x000006f000007947 */ /* 0x000fea0003800000 */
.L_x_280:
[----:B------:R0:W-:Y:S01]  /*bb10*/  STG.E.U16 [R16.64], R0 ;  /* 0x0000000010007986 */ /* 0x0001e2000c101524 */
[----:B------:R-:W-:Y:S05]  /*bb20*/  BRA `(.L_x_270) ;  /* 0x000006d000007947 */ /* 0x000fea0003800000 */
.L_x_277:
        /* <DEDUP_REMOVED lines=12> */
.L_x_289:
        /* <DEDUP_REMOVED lines=17> */
.L_x_292:
[----:B------:R-:W-:-:S04]  /*bd00*/  LOP3.LUT R2, R3, 0x80000000, RZ, 0xc0, !PT ;  /* 0x8000000003027812 */ /* 0x000fc800078ec0ff */
[----:B------:R-:W-:-:S04]  /*bd10*/  SHF.R.U32.HI R3, RZ, 0x18, R2 ;  /* 0x00000018ff037819 */ /* 0x000fc80000011602 */
[----:B------:R-:W-:-:S04]  /*bd20*/  LOP3.LUT R0, R0, R3, RZ, 0xfc, !PT ;  /* 0x0000000300007212 */ /* 0x000fc800078efcff */
[----:B------:R-:W-:Y:S02]  /*bd30*/  PRMT R8, R0, 0x7610, R8 ;  /* 0x0000761000087816 */ /* 0x000fe40000000008 */
.L_x_291:
[----:B------:R-:W-:Y:S05]  /*bd40*/  BSYNC B0 ;  /* 0x0000000000007941 */ /* 0x000fea0003800000 */
.L_x_290:
[----:B------:R0:W-:Y:S01]  /*bd50*/  STG.E.U8 [R16.64], R8 ;  /* 0x0000000810007986 */ /* 0x0001e2000c101124 */
[----:B------:R-:W-:Y:S05]  /*bd60*/  BRA `(.L_x_270) ;  /* 0x0000049000007947 */ /* 0x000fea0003800000 */
.L_x_288:
        /* <DEDUP_REMOVED lines=17> */
.L_x_295:
[----:B------:R-:W-:-:S04]  /*be80*/  LOP3.LUT R2, R3, 0x80000000, RZ, 0xc0, !PT ;  /* 0x8000000003027812 */ /* 0x000fc800078ec0ff */
[----:B------:R-:W-:-:S04]  /*be90*/  SHF.R.U32.HI R3, RZ, 0x18, R2 ;  /* 0x00000018ff037819 */ /* 0x000fc80000011602 */
[----:B------:R-:W-:-:S04]  /*bea0*/  LOP3.LUT R0, R0, R3, RZ, 0xfc, !PT ;  /* 0x0000000300007212 */ /* 0x000fc800078efcff */
[----:B------:R-:W-:Y:S02]  /*beb0*/  PRMT R8, R0, 0x7610, R8 ;  /* 0x0000761000087816 */ /* 0x000fe40000000008 */
.L_x_294:
[----:B------:R-:W-:Y:S05]  /*bec0*/  BSYNC B0 ;  /* 0x0000000000007941 */ /* 0x000fea0003800000 */
.L_x_293:
[----:B------:R0:W-:Y:S01]  /*bed0*/  STG.E.U8 [R16.64], R8 ;  /* 0x0000000810007986 */ /* 0x0001e2000c101124 */
[----:B------:R-:W-:Y:S05]  /*bee0*/  BRA `(.L_x_270) ;  /* 0x0000031000007947 */ /* 0x000fea0003800000 */
.L_x_287:
        /* <DEDUP_REMOVED lines=22> */
.L_x_269:
        /* <DEDUP_REMOVED lines=20> */
.L_x_297:
[----:B------:R-:W-:-:S06]  /*c190*/  PRMT R2, RZ, 0x5410, R0 ;  /* 0x00005410ff027816 */ /* 0x000fcc0000000000 */
[----:B------:R-:W0:Y:S02]  /*c1a0*/  F2I.U64.TRUNC R2, R2 ;  /* 0x0000000200027311 */ /* 0x000e24000020d800 */
[----:B0-----:R0:W-:Y:S01]  /*c1b0*/  STG.E.64 [R16.64], R2 ;  /* 0x0000000210007986 */ /* 0x0011e2000c101b24 */
[----:B------:R-:W-:Y:S05]  /*c1c0*/  BRA `(.L_x_270) ;  /* 0x0000003000007947 */ /* 0x000fea0003800000 */
.L_x_296:
[----:B------:R-:W-:-:S04]  /*c1d0*/  PRMT R0, RZ, 0x5410, R0 ;  /* 0x00005410ff007816 */ /* 0x000fc80000000000 */
[----:B------:R-:W0:Y:S02]  /*c1e0*/  F2I.FTZ.U32.TRUNC.NTZ R3, R0 ;  /* 0x0000000000037305 */ /* 0x000e24000021f000 */
[----:B0-----:R0:W-:Y:S02]  /*c1f0*/  STG.E [R16.64], R3 ;  /* 0x0000000310007986 */ /* 0x0011e4000c101924 */
.L_x_270:
[----:B------:R-:W-:Y:S02]  /*c200*/  IADD3 R23, R23, 0x80, RZ ;  /* 0x0000008017177810 */ /* 0x000fe40007ffe0ff */
.L_x_101:
[----:B------:R-:W-:Y:S05]  /*c210*/  BSYNC B6 ;  /* 0x0000000000067941 */ /* 0x000fea0003800000 */
.L_x_100:
[----:B------:R-:W-:-:S13]  /*c220*/  ISETP.GE.AND P0, PT, R23, c[0x0][0x160], PT ;  /* 0x0000580017007a0c */ /* 0x000fda0003f06270 */
[----:B------:R-:W-:Y:S05]  /*c230*/  @P0 EXIT ;  /* 0x000000000000094d */ /* 0x000fea0003800000 */
        /* <DEDUP_REMOVED lines=255> */
.L_x_298:
        /* <DEDUP_REMOVED lines=21> */
.L_x_302:
[----:B------:R-:W2:Y:S02]  /*d380*/  LDG.E.U8 R2, [R2.64] ;  /* 0x0000002402027981 */ /* 0x000ea4000c1e1100 */
[----:B--2---:R-:W0:Y:S02]  /*d390*/  I2F.U16 R0, R2 ;  /* 0x0000000200007306 */ /* 0x004e240000101000 */
[----:B0-----:R-:W-:-:S04]  /*d3a0*/  F2FP.BF16.PACK_AB R0, RZ, R0 ;  /* 0x00000000ff00723e */ /* 0x001fc800000010ff */
[----:B------:R-:W-:Y:S01]  /*d3b0*/  PRMT R19, R0, 0x7610, R19 ;  /* 0x0000761000137816 */ /* 0x000fe20000000013 */
[----:B------:R-:W-:Y:S05]  /*d3c0*/  BRA `(.L_x_304) ;  /* 0x00000f0000007947 */ /* 0x000fea0003800000 */
.L_x_301:
        /* <DEDUP_REMOVED lines=11> */
.L_x_306:
[----:B------:R-:W2:Y:S02]  /*d480*/  LDG.E R2, [R2.64] ;  /* 0x0000002402027981 */ /* 0x000ea4000c1e1900 */
[----:B--2---:R-:W0:Y:S02]  /*d490*/  I2F R0, R2 ;  /* 0x0000000200007306 */ /* 0x004e240000201400 */
[----:B0-----:R-:W-:-:S04]  /*d4a0*/  F2FP.BF16.PACK_AB R0, RZ, R0 ;  /* 0x00000000ff00723e */ /* 0x001fc800000010ff */
[----:B------:R-:W-:Y:S01]  /*d4b0*/  PRMT R19, R0, 0x7610, R19 ;  /* 0x0000761000137816 */ /* 0x000fe20000000013 */
[----:B------:R-:W-:Y:S05]  /*d4c0*/  BRA `(.L_x_304) ;  /* 0x00000e0000007947 */ /* 0x000fea0003800000 */
.L_x_305:
[----:B------:R-:W2:Y:S02]  /*d4d0*/  LDG.E.U16 R2, [R2.64] ;  /* 0x0000002402027981 */ /* 0x000ea4000c1e1500 */
[----:B--2---:R-:W0:Y:S02]  /*d4e0*/  I2F.S16 R0, R2 ;  /* 0x0000000200007306 */ /* 0x004e240000101400 */
[----:B0-----:R-:W-:-:S04]  /*d4f0*/  F2FP.BF16.PACK_AB R0, RZ, R0 ;  /* 0x00000000ff00723e */ /* 0x001fc800000010ff */
[----:B------:R-:W-:Y:S01]  /*d500*/  PRMT R19, R0, 0x7610, R19 ;  /* 0x0000761000137816 */ /* 0x000fe20000000013 */
[----:B------:R-:W-:Y:S05]  /*d510*/  BRA `(.L_x_304) ;  /* 0x00000db000007947 */ /* 0x000fea0003800000 */
.L_x_300:
        /* <DEDUP_REMOVED lines=9> */
.L_x_308:
[----:B------:R-:W2:Y:S02]  /*d5b0*/  LDG.E.U16 R0, [R2.64] ;  /* 0x0000002402007981 */ /* 0x000ea4000c1e1500 */
[----:B--2---:R-:W-:-:S05]  /*d5c0*/  HADD2.F32 R0, -RZ, R0.H0_H0 ;  /* 0x20000000ff007230 */ /* 0x004fca0000004100 */
[----:B------:R-:W-:-:S04]  /*d5d0*/  F2FP.BF16.PACK_AB R0, RZ, R0 ;  /* 0x00000000ff00723e */ /* 0x000fc800000010ff */
[----:B------:R-:W-:Y:S01]  /*d5e0*/  PRMT R19, R0, 0x7610, R19 ;  /* 0x0000761000137816 */ /* 0x000fe20000000013 */
[----:B------:R-:W-:Y:S05]  /*d5f0*/  BRA `(.L_x_304) ;  /* 0x00000cd000007947 */ /* 0x000fea0003800000 */
.L_x_307:
        /* <DEDUP_REMOVED lines=9> */
.L_x_310:
[----:B------:R-:W2:Y:S02]  /*d690*/  LDG.E.U16 R2, [R2.64] ;  /* 0x0000002402027981 */ /* 0x000ea4000c1e1500 */
[----:B--2---:R-:W-:-:S05]  /*d6a0*/  HADD2.F32 R0, -RZ, R2.H0_H0 ;  /* 0x20000002ff007230 */ /* 0x004fca0000004100 */
[----:B------:R-:W-:-:S04]  /*d6b0*/  F2FP.BF16.PACK_AB R0, RZ, R0 ;  /* 0x00000000ff00723e */ /* 0x000fc800000010ff */
[----:B------:R-:W-:Y:S01]  /*d6c0*/  PRMT R19, R0, 0x7610, R19 ;  /* 0x0000761000137816 */ /* 0x000fe20000000013 */
[----:B------:R-:W-:Y:S05]  /*d6d0*/  BRA `(.L_x_304) ;  /* 0x00000bf000007947 */ /* 0x000fea0003800000 */
.L_x_309:
[----:B------:R-:W2:Y:S02]  /*d6e0*/  LDG.E.64 R2, [R2.64] ;  /* 0x0000002402027981 */ /* 0x000ea4000c1e1b00 */
[----:B--2---:R-:W0:Y:S01]  /*d6f0*/  F2F.F32.F64 R0, R2 ;  /* 0x0000000200007310 */ /* 0x004e220000301000 */
[----:B------:R-:W0:-:S14]  /*d700*/  DSETP.GEU.AND P0, PT, |R2|, c[0x2][0x0], PT ;  /* 0x008000000200762a */ /* 0x000e1c0003f0e200 */
[----:B0-----:R-:W-:-:S05]  /*d710*/  @!P0 FMUL R0, R0, 1.175494350822287508e-38 ;  /* 0x0080000000008820 */ /* 0x001fca0000400000 */
[----:B------:R-:W-:-:S04]  /*d720*/  F2FP.BF16.PACK_AB R0, RZ, R0 ;  /* 0x00000000ff00723e */ /* 0x000fc800000010ff */
[----:B------:R-:W-:Y:S01]  /*d730*/  PRMT R19, R0, 0x7610, R19 ;  /* 0x0000761000137816 */ /* 0x000fe20000000013 */
[----:B------:R-:W-:Y:S05]  /*d740*/  BRA `(.L_x_304) ;  /* 0x00000b8000007947 */ /* 0x000fea0003800000 */
.L_x_299:
        /* <DEDUP_REMOVED lines=14> */
.L_x_313:
[----:B------:R-:W2:Y:S02]  /*d830*/  LDG.E.64 R2, [R2.64] ;  /* 0x0000002402027981 */ /* 0x000ea4000c1e1b00 */
[----:B--2---:R-:W0:Y:S01]  /*d840*/  F2F.F32.F64 R0, R2 ;  /* 0x0000000200007310 */ /* 0x004e220000301000 */
[----:B------:R-:W0:-:S14]  /*d850*/  DSETP.GEU.AND P0, PT, |R2|, c[0x2][0x0], PT ;  /* 0x008000000200762a */ /* 0x000e1c0003f0e200 */
[----:B0-----:R-:W-:-:S05]  /*d860*/  @!P0 FMUL R0, R0, 1.175494350822287508e-38 ;  /* 0x0080000000008820 */ /* 0x001fca0000400000 */
[----:B------:R-:W-:-:S04]  /*d870*/  F2FP.BF16.PACK_AB R0, RZ, R0 ;  /* 0x00000000ff00723e */ /* 0x000fc800000010ff */
[----:B------:R-:W-:Y:S01]  /*d880*/  PRMT R19, R0, 0x7610, R19 ;  /* 0x0000761000137816 */ /* 0x000fe20000000013 */
[----:B------:R-:W-:Y:S05]  /*d890*/  BRA `(.L_x_304) ;  /* 0x00000a3000007947 */ /* 0x000fea0003800000 */
.L_x_312:
        /* <DEDUP_REMOVED lines=28> */
.L_x_315:
        /* <DEDUP_REMOVED lines=15> */
.L_x_314:
[----:B------:R0:W5:Y:S01]  /*db50*/  LDG.E.U16 R19, [R2.64] ;  /* 0x0000002402137981 */ /* 0x000162000c1e1500 */
[----:B------:R-:W-:Y:S05]  /*db60*/  BRA `(.L_x_304) ;  /* 0x0000076000007947 */ /* 0x000fea0003800000 */
.L_x_311:
        /* <DEDUP_REMOVED lines=12> */
.L_x_318:
        /* <DEDUP_REMOVED lines=21> */
.L_x_322:
[----:B------:R-:W-:Y:S05]  /*dd80*/  BSYNC B1 ;  /* 0x0000000000017941 */ /* 0x000fea0003800000 */
.L_x_321:
[----:B------:R-:W-:Y:S01]  /*dd90*/  LEA R3, R0, 0x3b800000, 0x17 ;  /* 0x3b80000000037811 */ /* 0x000fe200078eb8ff */
[----:B------:R-:W-:-:S05]  /*dda0*/  IMAD.SHL.U32 R0, R2, 0x100000, RZ ;  /* 0x0010000002007824 */ /* 0x000fca00078e00ff */
[----:B------:R-:W-:Y:S02]  /*ddb0*/  LOP3.LUT R0, R3, R0, R4, 0xfe, !PT ;  /* 0x0000000003007212 */ /* 0x000fe400078efe04 */
.L_x_320:
[----:B------:R-:W-:Y:S05]  /*ddc0*/  BSYNC B0 ;  /* 0x0000000000007941 */ /* 0x000fea0003800000 */
.L_x_319:
[----:B------:R-:W-:-:S04]  /*ddd0*/  F2FP.BF16.PACK_AB R0, RZ, R0 ;  /* 0x00000000ff00723e */ /* 0x000fc800000010ff */
[----:B------:R-:W-:Y:S01]  /*dde0*/  PRMT R19, R0, 0x7610, R19 ;  /* 0x0000761000137816 */ /* 0x000fe20000000013 */
[----:B------:R-:W-:Y:S05]  /*ddf0*/  BRA `(.L_x_304) ;  /* 0x000004d000007947 */ /* 0x000fea0003800000 */
.L_x_317:
        /* <DEDUP_REMOVED lines=21> */
.L_x_326:
[----:B------:R-:W-:Y:S05]  /*df50*/  BSYNC B1 ;  /* 0x0000000000017941 */ /* 0x000fea0003800000 */
.L_x_325:
[----:B------:R-:W-:Y:S01]  /*df60*/  LEA R3, R0, 0x37800000, 0x17 ;  /* 0x3780000000037811 */ /* 0x000fe200078eb8ff */
[----:B------:R-:W-:-:S05]  /*df70*/  IMAD.SHL.U32 R0, R2, 0x200000, RZ ;  /* 0x0020000002007824 */ /* 0x000fca00078e00ff */
[----:B------:R-:W-:Y:S02]  /*df80*/  LOP3.LUT R0, R3, R0, R4, 0xfe, !PT ;  /* 0x0000000003007212 */ /* 0x000fe400078efe04 */
.L_x_324:
[----:B------:R-:W-:Y:S05]  /*df90*/  BSYNC B0 ;  /* 0x0000000000007941 */ /* 0x000fea0003800000 */
.L_x_323:
[----:B------:R-:W-:-:S04]  /*dfa0*/  F2FP.BF16.PACK_AB R0, RZ, R0 ;  /* 0x00000000ff00723e */ /* 0x000fc800000010ff */
[----:B------:R-:W-:Y:S01]  /*dfb0*/  PRMT R19, R0, 0x7610, R19 ;  /* 0x0000761000137816 */ /* 0x000fe20000000013 */
[----:B------:R-:W-:Y:S05]  /*dfc0*/  BRA `(.L_x_304) ;  /* 0x0000030000007947 */ /* 0x000fea0003800000 */
.L_x_316:
        /* <DEDUP_REMOVED lines=14> */
.L_x_330:
[----:B------:R-:W-:Y:S05]  /*e0b0*/  BSYNC B0 ;  /* 0x0000000000007941 */ /* 0x000fea0003800000 */
.L_x_329:
[----:B------:R-:W-:-:S04]  /*e0c0*/  F2FP.BF16.PACK_AB R0, RZ, R0 ;  /* 0x00000000ff00723e */ /* 0x000fc800000010ff */
[----:B------:R-:W-:Y:S01]  /*e0d0*/  PRMT R19, R0, 0x7610, R19 ;  /* 0x0000761000137816 */ /* 0x000fe20000000013 */
[----:B------:R-:W-:Y:S05]  /*e0e0*/  BRA `(.L_x_304) ;  /* 0x000001e000007947 */ /* 0x000fea0003800000 */
.L_x_303:
        /* <DEDUP_REMOVED lines=21> */
.L_x_328:
[----:B------:R-:W2:Y:S02]  /*e240*/  LDG.E.64 R2, [R2.64] ;  /* 0x0000002402027981 */ /* 0x000ea4000c1e1b00 */
[----:B--2---:R-:W0:Y:S02]  /*e250*/  I2F.U64 R0, R2 ;  /* 0x0000000200007312 */ /* 0x004e240000301000 */
[----:B0-----:R-:W-:-:S04]  /*e260*/  F2FP.BF16.PACK_AB R0, RZ, R0 ;  /* 0x00000000ff00723e */ /* 0x001fc800000010ff */
[----:B------:R-:W-:Y:S01]  /*e270*/  PRMT R19, R0, 0x7610, R19 ;  /* 0x0000761000137816 */ /* 0x000fe20000000013 */
[----:B------:R-:W-:Y:S05]  /*e280*/  BRA `(.L_x_304) ;  /* 0x0000004000007947 */ /* 0x000fea0003800000 */
.L_x_327:
[----:B------:R-:W2:Y:S02]  /*e290*/  LDG.E R2, [R2.64] ;  /* 0x0000002402027981 */ /* 0x000ea4000c1e1900 */
[----:B--2---:R-:W0:Y:S02]  /*e2a0*/  I2F.U32 R0, R2 ;  /* 0x0000000200007306 */ /* 0x004e240000201000 */
[----:B0-----:R-:W-:-:S04]  /*e2b0*/  F2FP.BF16.PACK_AB R0, RZ, R0 ;  /* 0x00000000ff00723e */ /* 0x001fc800000010ff */
[----:B------:R-:W-:Y:S02]  /*e2c0*/  PRMT R19, R0, 0x7610, R19 ;  /* 0x0000761000137816 */ /* 0x000fe40000000013 */
.L_x_304:
        /* <DEDUP_REMOVED lines=18> */
.L_x_334:
[----:B------:R-:W2:Y:S02]  /*e3f0*/  LDG.E.U8 R2, [R2.64] ;  /* 0x0000002402027981 */ /* 0x000ea4000c1e1100 */
[----:B--2---:R-:W0:Y:S02]  /*e400*/  I2F.U16 R0, R2 ;  /* 0x0000000200007306 */ /* 0x004e240000101000 */
[----:B0-----:R-:W-:Y:S01]  /*e410*/  F2FP.BF16.PACK_AB R0, RZ, R0 ;  /* 0x00000000ff00723e */ /* 0x001fe200000010ff */
[----:B------:R-:W-:Y:S05]  /*e420*/  BRA `(.L_x_336) ;  /* 0x00000e3000007947 */ /* 0x000fea0003800000 */
.L_x_333:
        /* <DEDUP_REMOVED lines=10> */
.L_x_338:
[----:B------:R-:W2:Y:S02]  /*e4d0*/  LDG.E R2, [R2.64] ;  /* 0x0000002402027981 */ /* 0x000ea4000c1e1900 */
[----:B--2---:R-:W0:Y:S02]  /*e4e0*/  I2F R0, R2 ;  /* 0x0000000200007306 */ /* 0x004e240000201400 */
[----:B0-----:R-:W-:Y:S01]  /*e4f0*/  F2FP.BF16.PACK_AB R0, RZ, R0 ;  /* 0x00000000ff00723e */ /* 0x001fe200000010ff */
[----:B------:R-:W-:Y:S05]  /*e500*/  BRA `(.L_x_336) ;  /* 0x00000d5000007947 */ /* 0x000fea0003800000 */
.L_x_337:
[----:B------:R-:W2:Y:S02]  /*e510*/  LDG.E.U16 R2, [R2.64] ;  /* 0x0000002402027981 */ /* 0x000ea4000c1e1500 */
[----:B--2---:R-:W0:Y:S02]  /*e520*/  I2F.S16 R0, R2 ;  /* 0x0000000200007306 */ /* 0x004e240000101400 */
[----:B0-----:R-:W-:Y:S01]  /*e530*/  F2FP.BF16.PACK_AB R0, RZ, R0 ;  /* 0x00000000ff00723e */ /* 0x001fe200000010ff */
[----:B------:R-:W-:Y:S05]  /*e540*/  BRA `(.L_x_336) ;  /* 0x00000d1000007947 */ /* 0x000fea0003800000 */
.L_x_332:
        /* <DEDUP_REMOVED lines=9> */
.L_x_340:
[----:B------:R-:W2:Y:S02]  /*e5e0*/  LDG.E.U16 R0, [R2.64] ;  /* 0x0000002402007981 */ /* 0x000ea4000c1e1500 */
[----:B--2---:R-:W-:-:S05]  /*e5f0*/  HADD2.F32 R0, -RZ, R0.H0_H0 ;  /* 0x20000000ff007230 */ /* 0x004fca0000004100 */
[----:B------:R-:W-:Y:S01]  /*e600*/  F2FP.BF16.PACK_AB R0, RZ, R0 ;  /* 0x00000000ff00723e */ /* 0x000fe200000010ff */
[----:B------:R-:W-:Y:S05]  /*e610*/  BRA `(.L_x_336) ;  /* 0x00000c4000007947 */ /* 0x000fea0003800000 */
.L_x_339:
        /* <DEDUP_REMOVED lines=9> */
.L_x_342:
[----:B------:R-:W2:Y:S02]  /*e6b0*/  LDG.E.U16 R2, [R2.64] ;  /* 0x0000002402027981 */ /* 0x000ea4000c1e1500 */
[----:B--2---:R-:W-:-:S05]  /*e6c0*/  HADD2.F32 R0, -RZ, R2.H0_H0 ;  /* 0x20000002ff007230 */ /* 0x004fca0000004100 */
[----:B------:R-:W-:Y:S01]  /*e6d0*/  F2FP.BF16.PACK_AB R0, RZ, R0 ;  /* 0x00000000ff00723e */ /* 0x000fe200000010ff */
[----:B------:R-:W-:Y:S05]  /*e6e0*/  BRA `(.L_x_336) ;  /* 0x00000b7000007947 */ /* 0x000fea0003800000 */
.L_x_341:
[----:B------:R-:W2:Y:S02]  /*e6f0*/  LDG.E.64 R2, [R2.64] ;  /* 0x0000002402027981 */ /* 0x000ea4000c1e1b00 */
[----:B--2---:R-:W0:Y:S01]  /*e700*/  F2F.F32.F64 R0, R2 ;  /* 0x0000000200007310 */ /* 0x004e220000301000 */
[----:B------:R-:W0:-:S14]  /*e710*/  DSETP.GEU.AND P0, PT, |R2|, c[0x2][0x0], PT ;  /* 0x008000000200762a */ /* 0x000e1c0003f0e200 */
[----:B0-----:R-:W-:-:S05]  /*e720*/  @!P0 FMUL R0, R0, 1.175494350822287508e-38 ;  /* 0x0080000000008820 */ /* 0x001fca0000400000 */
[----:B------:R-:W-:Y:S01]  /*e730*/  F2FP.BF16.PACK_AB R0, RZ, R0 ;  /* 0x00000000ff00723e */ /* 0x000fe200000010ff */
[----:B------:R-:W-:Y:S05]  /*e740*/  BRA `(.L_x_336) ;  /* 0x00000b1000007947 */ /* 0x000fea0003800000 */
.L_x_331:
        /* <DEDUP_REMOVED lines=13> */
.L_x_345:
[----:B------:R-:W2:Y:S02]  /*e820*/  LDG.E.64 R2, [R2.64] ;  /* 0x0000002402027981 */ /* 0x000ea4000c1e1b00 */
[----:B--2---:R-:W0:Y:S01]  /*e830*/  F2F.F32.F64 R0, R2 ;  /* 0x0000000200007310 */ /* 0x004e220000301000 */
[----:B------:R-:W0:-:S14]  /*e840*/  DSETP.GEU.AND P0, PT, |R2|, c[0x2][0x0], PT ;  /* 0x008000000200762a */ /* 0x000e1c0003f0e200 */
[----:B0-----:R-:W-:-:S05]  /*e850*/  @!P0 FMUL R0, R0, 1.175494350822287508e-38 ;  /* 0x0080000000008820 */ /* 0x001fca0000400000 */
[----:B------:R-:W-:Y:S01]  /*e860*/  F2FP.BF16.PACK_AB R0, RZ, R0 ;  /* 0x00000000ff00723e */ /* 0x000fe200000010ff */
[----:B------:R-:W-:Y:S05]  /*e870*/  BRA `(.L_x_336) ;  /* 0x000009e000007947 */ /* 0x000fea0003800000 */
.L_x_344:
        /* <DEDUP_REMOVED lines=28> */
.L_x_347:
        /* <DEDUP_REMOVED lines=15> */
.L_x_346:
[----:B------:R0:W5:Y:S01]  /*eb30*/  LDG.E.U16 R0, [R2.64] ;  /* 0x0000002402007981 */ /* 0x000162000c1e1500 */
[----:B------:R-:W-:Y:S05]  /*eb40*/  BRA `(.L_x_336) ;  /* 0x0000071000007947 */ /* 0x000fea0003800000 */
.L_x_343:
        /* <DEDUP_REMOVED lines=12> */
.L_x_350:
        /* <DEDUP_REMOVED lines=21> */
.L_x_354:
[----:B------:R-:W-:Y:S05]  /*ed60*/  BSYNC B1 ;  /* 0x0000000000017941 */ /* 0x000fea0003800000 */
.L_x_353:
[----:B------:R-:W-:Y:S01]  /*ed70*/  LEA R3, R0, 0x3b800000, 0x17 ;  /* 0x3b80000000037811 */ /* 0x000fe200078eb8ff */
[----:B------:R-:W-:-:S05]  /*ed80*/  IMAD.SHL.U32 R0, R2, 0x100000, RZ ;  /* 0x0010000002007824 */ /* 0x000fca00078e00ff */
[----:B------:R-:W-:Y:S02]  /*ed90*/  LOP3.LUT R0, R3, R0, R4, 0xfe, !PT ;  /* 0x0000000003007212 */ /* 0x000fe400078efe04 */
.L_x_352:
[----:B------:R-:W-:Y:S05]  /*eda0*/  BSYNC B0 ;  /* 0x0000000000007941 */ /* 0x000fea0003800000 */
.L_x_351:
[----:B------:R-:W-:Y:S01]  /*edb0*/  F2FP.BF16.PACK_AB R0, RZ, R0 ;  /* 0x00000000ff00723e */ /* 0x000fe200000010ff */
[----:B------:R-:W-:Y:S05]  /*edc0*/  BRA `(.L_x_336) ;  /* 0x0000049000007947 */ /* 0x000fea0003800000 */
.L_x_349:
        /* <DEDUP_REMOVED lines=21> */
.L_x_358:
[----:B------:R-:W-:Y:S05]  /*ef20*/  BSYNC B1 ;  /* 0x0000000000017941 */ /* 0x000fea0003800000 */
.L_x_357:
[----:B------:R-:W-:Y:S01]  /*ef30*/  LEA R3, R0, 0x37800000, 0x17 ;  /* 0x3780000000037811 */ /* 0x000fe200078eb8ff */
[----:B------:R-:W-:-:S05]  /*ef40*/  IMAD.SHL.U32 R0, R2, 0x200000, RZ ;  /* 0x0020000002007824 */ /* 0x000fca00078e00ff */
[----:B------:R-:W-:Y:S02]  /*ef50*/  LOP3.LUT R0, R3, R0, R4, 0xfe, !PT ;  /* 0x0000000003007212 */ /* 0x000fe400078efe04 */
.L_x_356:
[----:B------:R-:W-:Y:S05]  /*ef60*/  BSYNC B0 ;  /* 0x0000000000007941 */ /* 0x000fea0003800000 */
.L_x_355:
[----:B------:R-:W-:Y:S01]  /*ef70*/  F2FP.BF16.PACK_AB R0, RZ, R0 ;  /* 0x00000000ff00723e */ /* 0x000fe200000010ff */
[----:B------:R-:W-:Y:S05]  /*ef80*/  BRA `(.L_x_336) ;  /* 0x000002d000007947 */ /* 0x000fea0003800000 */
.L_x_348:
        /* <DEDUP_REMOVED lines=14> */
.L_x_362:
[----:B------:R-:W-:Y:S05]  /*f070*/  BSYNC B0 ;  /* 0x0000000000007941 */ /* 0x000fea0003800000 */
.L_x_361:
[----:B------:R-:W-:Y:S01]  /*f080*/  F2FP.BF16.PACK_AB R0, RZ, R0 ;  /* 0x00000000ff00723e */ /* 0x000fe200000010ff */
[----:B------:R-:W-:Y:S05]  /*f090*/  BRA `(.L_x_336) ;  /* 0x000001c000007947 */ /* 0x000fea0003800000 */
.L_x_335:
        /* <DEDUP_REMOVED lines=21> */
.L_x_360:
[----:B------:R-:W2:Y:S02]  /*f1f0*/  LDG.E.64 R2, [R2.64] ;  /* 0x0000002402027981 */ /* 0x000ea4000c1e1b00 */
[----:B--2---:R-:W0:Y:S02]  /*f200*/  I2F.U64 R0, R2 ;  /* 0x0000000200007312 */ /* 0x004e240000301000 */
[----:B0-----:R-:W-:Y:S01]  /*f210*/  F2FP.BF16.PACK_AB R0, RZ, R0 ;  /* 0x00000000ff00723e */ /* 0x001fe200000010ff */
[----:B------:R-:W-:Y:S05]  /*f220*/  BRA `(.L_x_336) ;  /* 0x0000003000007947 */ /* 0x000fea0003800000 */
.L_x_359:
[----:B------:R-:W2:Y:S02]  /*f230*/  LDG.E R2, [R2.64] ;  /* 0x0000002402027981 */ /* 0x000ea4000c1e1900 */
[----:B--2---:R-:W0:Y:S02]  /*f240*/  I2F.U32 R0, R2 ;  /* 0x0000000200007306 */ /* 0x004e240000201000 */
[----:B0-----:R-:W-:-:S06]  /*f250*/  F2FP.BF16.PACK_AB R0, RZ, R0 ;  /* 0x00000000ff00723e */ /* 0x001fcc00000010ff */
.L_x_336:
        /* <DEDUP_REMOVED lines=25> */
[----:B0-----:R-:W-:Y:S01]  /*f3f0*/  STG.E.U8 [R16.64], R3 ;  /* 0x0000000310007986 */ /* 0x001fe2000c101124 */
[----:B------:R-:W-:Y:S05]  /*f400*/  EXIT ;  /* 0x000000000000794d */ /* 0x000fea0003800000 */
.L_x_366:
[----:B------:R-:W-:-:S06]  /*f410*/  PRMT R3, RZ, 0x5410, R0 ;  /* 0x00005410ff037816 */ /* 0x000fcc0000000000 */
[----:B------:R-:W0:Y:S02]  /*f420*/  F2I.S64.TRUNC R2, R3 ;  /* 0x0000000300027311 */ /* 0x000e24000020d900 */
[----:B0-----:R-:W-:Y:S01]  /*f430*/  STG.E.U8 [R16.64], R2 ;  /* 0x0000000210007986 */ /* 0x001fe2000c101124 */
[----:B------:R-:W-:Y:S05]  /*f440*/  EXIT ;  /* 0x000000000000794d */ /* 0x000fea0003800000 */
.L_x_365:
        /* <DEDUP_REMOVED lines=8> */
[----:B0-----:R-:W-:Y:S01]  /*f4d0*/  STG.E.64 [R16.64], R2 ;  /* 0x0000000210007986 */ /* 0x001fe2000c101b24 */
[----:B------:R-:W-:Y:S05]  /*f4e0*/  EXIT ;  /* 0x000000000000794d */ /* 0x000fea0003800000 */
.L_x_369:
[----:B------:R-:W-:-:S04]  /*f4f0*/  PRMT R0, RZ, 0x5410, R0 ;  /* 0x00005410ff007816 */ /* 0x000fc80000000000 */
[----:B------:R-:W0:Y:S02]  /*f500*/  F2I.FTZ.TRUNC.NTZ R3, R0 ;  /* 0x0000000000037305 */ /* 0x000e24000021f100 */
[----:B0-----:R-:W-:Y:S01]  /*f510*/  STG.E [R16.64], R3 ;  /* 0x0000000310007986 */ /* 0x001fe2000c101924 */
[----:B------:R-:W-:Y:S05]  /*f520*/  EXIT ;  /* 0x000000000000794d */ /* 0x000fea0003800000 */
.L_x_368:
[----:B------:R-:W-:-:S04]  /*f530*/  PRMT R0, RZ, 0x5410, R0 ;  /* 0x00005410ff007816 */ /* 0x000fc80000000000 */
[----:B------:R-:W0:Y:S02]  /*f540*/  F2I.FTZ.TRUNC.NTZ R3, R0 ;  /* 0x0000000000037305 */ /* 0x000e24000021f100 */
[----:B0-----:R-:W-:Y:S01]  /*f550*/  STG.E.U16 [R16.64], R3 ;  /* 0x0000000310007986 */ /* 0x001fe2000c101524 */
[----:B------:R-:W-:Y:S05]  /*f560*/  EXIT ;  /* 0x000000000000794d */ /* 0x000fea0003800000 */
.L_x_364:
[----:B------:R-:W-:-:S13]  /*f570*/  ISETP.GT.AND P0, PT, R7, 0x6, PT ;  /* 0x000000060700780c */ /* 0x000fda0003f04270 */
[----:B------:R-:W-:Y:S05]  /*f580*/  @P0 BRA `(.L_x_370) ;  /* 0x000000b000000947 */ /* 0x000fea0003800000 */
[----:B------:R-:W-:-:S13]  /*f590*/  ISETP.NE.AND P0, PT, R7, 0x5, PT ;  /* 0x000000050700780c */ /* 0x000fda0003f05270 */
[----:B------:R-:W-:Y:S05]  /*f5a0*/  @!P0 BRA `(.L_x_371) ;  /* 0x0000005000008947 */ /* 0x000fea0003800000 */
[----:B------:R-:W-:-:S13]  /*f5b0*/  ISETP.NE.AND P0, PT, R7, 0x6, PT ;  /* 0x000000060700780c */ /* 0x000fda0003f05270 */
[----:B------:R-:W-:Y:S05]  /*f5c0*/  @P0 BRA `(.L_x_367) ;  /* 0x00000b1000000947 */ /* 0x000fea0003800000 */
[----:B------:R-:W-:-:S05]  /*f5d0*/  PRMT R3, RZ, 0x5410, R0 ;  /* 0x00005410ff037816 */ /* 0x000fca0000000000 */
[----:B------:R-:W-:Y:S01]  /*f5e0*/  STG.E [R16.64], R3 ;  /* 0x0000000310007986 */ /* 0x000fe2000c101924 */
[----:B------:R-:W-:Y:S05]  /*f5f0*/  EXIT ;  /* 0x000000000000794d */ /* 0x000fea0003800000 */
.L_x_371:
[----:B------:R-:W-:-:S04]  /*f600*/  PRMT R0, RZ, 0x5410, R0 ;  /* 0x00005410ff007816 */ /* 0x000fc80000000000 */
[----:B------:R-:W-:-:S05]  /*f610*/  F2FP.PACK_AB R0, RZ, R0 ;  /* 0x00000000ff00723e */ /* 0x000fca00000000ff */
[----:B------:R-:W-:Y:S01]  /*f620*/  STG.E.U16 [R16.64], R0 ;  /* 0x0000000010007986 */ /* 0x000fe2000c101524 */
[----:B------:R-:W-:Y:S05]  /*f630*/  EXIT ;  /* 0x000000000000794d */ /* 0x000fea0003800000 */
.L_x_370:
        /* <DEDUP_REMOVED lines=8> */
[----:B------:R-:W-:Y:S01]  /*f6c0*/  STG.E.64 [R16.64], R2 ;  /* 0x0000000210007986 */ /* 0x000fe2000c101b24 */
[----:B------:R-:W-:Y:S05]  /*f6d0*/  EXIT ;  /* 0x000000000000794d */ /* 0x000fea0003800000 */
.L_x_373:
[----:B------:R-:W-:-:S04]  /*f6e0*/  PRMT R0, RZ, 0x5410, R0 ;  /* 0x00005410ff007816 */ /* 0x000fc80000000000 */
[----:B------:R-:W-:-:S04]  /*f6f0*/  F2FP.PACK_AB R3, RZ, R0 ;  /* 0x00000000ff03723e */ /* 0x000fc800000000ff */
[----:B------:R-:W-:-:S05]  /*f700*/  PRMT R3, R3, 0x5410, RZ ;  /* 0x0000541003037816 */ /* 0x000fca00000000ff */
[----:B------:R-:W-:Y:S01]  /*f710*/  STG.E [R16.64], R3 ;  /* 0x0000000310007986 */ /* 0x000fe2000c101924 */
[----:B------:R-:W-:Y:S05]  /*f720*/  EXIT ;  /* 0x000000000000794d */ /* 0x000fea0003800000 */
.L_x_372:
[----:B------:R-:W-:-:S05]  /*f730*/  PRMT R2, RZ, 0x5410, R0 ;  /* 0x00005410ff027816 */ /* 0x000fca0000000000 */
[----:B------:R-:W-:-:S06]  /*f740*/  FMUL.FTZ R2, R2, 1 ;  /* 0x3f80000002027820 */ /* 0x000fcc0000410000 */
[----:B------:R-:W0:Y:S02]  /*f750*/  F2F.F64.F32 R2, R2 ;  /* 0x0000000200027310 */ /* 0x000e240000201800 */
[----:B0-----:R-:W-:Y:S01]  /*f760*/  STG.E.64 [R16.64], R2 ;  /* 0x0000000210007986 */ /* 0x001fe2000c101b24 */
[----:B------:R-:W-:Y:S05]  /*f770*/  EXIT ;  /* 0x000000000000794d */ /* 0x000fea0003800000 */
.L_x_363:
        /* <DEDUP_REMOVED lines=11> */
[----:B------:R-:W-:Y:S01]  /*f830*/  STG.E.U8 [R16.64], R3 ;  /* 0x0000000310007986 */ /* 0x000fe2000c101124 */
[----:B------:R-:W-:Y:S05]  /*f840*/  EXIT ;  /* 0x000000000000794d */ /* 0x000fea0003800000 */
.L_x_376:
[----:B------:R-:W-:Y:S01]  /*f850*/  PRMT R0, RZ, 0x5410, R0 ;  /* 0x00005410ff007816 */ /* 0x000fe20000000000 */
[----:B------:R-:W-:-:S04]  /*f860*/  CS2R R6, SRZ ;  /* 0x0000000000067805 */ /* 0x000fc8000001ff00 */
[----:B------:R-:W-:-:S04]  /*f870*/  FMUL.FTZ R0, R0, 1 ;  /* 0x3f80000000007820 */ /* 0x000fc80000410000 */
[----:B------:R-:W0:Y:S02]  /*f880*/  F2F.F64.F32 R4, R0 ;  /* 0x0000000000047310 */ /* 0x000e240000201800 */
[----:B0-----:R-:W-:Y:S01]  /*f890*/  STG.E.128 [R16.64], R4 ;  /* 0x0000000410007986 */ /* 0x001fe2000c101d24 */
[----:B------:R-:W-:Y:S05]  /*f8a0*/  EXIT ;  /* 0x000000000000794d */ /* 0x000fea0003800000 */
.L_x_375:
        /* <DEDUP_REMOVED lines=21> */
.L_x_380:
[----:B------:R-:W-:Y:S05]  /*fa00*/  BSYNC B0 ;  /* 0x0000000000007941 */ /* 0x000fea0003800000 */
.L_x_379:
[----:B------:R-:W-:-:S05]  /*fa10*/  LOP3.LUT R3, R0, R3, RZ, 0xfc, !PT ;  /* 0x0000000300037212 */ /* 0x000fca00078efcff */
[----:B------:R-:W-:Y:S01]  /*fa20*/  STG.E.U8 [R16.64], R3 ;  /* 0x0000000310007986 */ /* 0x000fe2000c101124 */
[----:B------:R-:W-:Y:S05]  /*fa30*/  EXIT ;  /* 0x000000000000794d */ /* 0x000fea0003800000 */
.L_x_378:
        /* <DEDUP_REMOVED lines=13> */
.L_x_382:
[----:B------:R-:W-:Y:S01]  /*fb10*/  IMAD.MOV.U32 R0, RZ, RZ, 0x7f ;  /* 0x0000007fff007424 */ /* 0x000fe200078e00ff */
[----:B------:R-:W-:-:S04]  /*fb20*/  ISETP.GT.U32.AND P0, PT, R2, 0x7f800000, PT ;  /* 0x7f8000000200780c */ /* 0x000fc80003f04070 */
[----:B------:R-:W-:-:S04]  /*fb30*/  SEL R0, R0, 0x7c, P0 ;  /* 0x0000007c00007807 */ /* 0x000fc80000000000 */
.L_x_383:
[----:B------:R-:W-:Y:S05]  /*fb40*/  BSYNC B0 ;  /* 0x0000000000007941 */ /* 0x000fea0003800000 */
.L_x_381:
[----:B------:R-:W-:-:S04]  /*fb50*/  LOP3.LUT R2, R3, 0x80000000, RZ, 0xc0, !PT ;  /* 0x8000000003027812 */ /* 0x000fc800078ec0ff */
[----:B------:R-:W-:-:S04]  /*fb60*/  SHF.R.U32.HI R3, RZ, 0x18, R2 ;  /* 0x00000018ff037819 */ /* 0x000fc80000011602 */
[----:B------:R-:W-:-:S05]  /*fb70*/  LOP3.LUT R3, R0, R3, RZ, 0xfc, !PT ;  /* 0x0000000300037212 */ /* 0x000fca00078efcff */
[----:B------:R-:W-:Y:S01]  /*fb80*/  STG.E.U8 [R16.64], R3 ;  /* 0x0000000310007986 */ /* 0x000fe2000c101124 */
[----:B------:R-:W-:Y:S05]  /*fb90*/  EXIT ;  /* 0x000000000000794d */ /* 0x000fea0003800000 */
.L_x_377:
[----:B------:R-:W-:Y:S01]  /*fba0*/  STG.E.U16 [R16.64], R0 ;  /* 0x0000000010007986 */ /* 0x000fe2000c101524 */
[----:B------:R-:W-:Y:S05]  /*fbb0*/  EXIT ;  /* 0x000000000000794d */ /* 0x000fea0003800000 */
.L_x_374:
        /* <DEDUP_REMOVED lines=10> */
[----:B0-----:R-:W-:Y:S01]  /*fc60*/  STG.E.U16 [R16.64], R3 ;  /* 0x0000000310007986 */ /* 0x001fe2000c101524 */
[----:B------:R-:W-:Y:S05]  /*fc70*/  EXIT ;  /* 0x000000000000794d */ /* 0x000fea0003800000 */
.L_x_386:
        /* <DEDUP_REMOVED lines=17> */
.L_x_389:
[----:B------:R-:W-:-:S04]  /*fd90*/  LOP3.LUT R2, R3, 0x80000000, RZ, 0xc0, !PT ;  /* 0x8000000003027812 */ /* 0x000fc800078ec0ff */
[----:B------:R-:W-:-:S04]  /*fda0*/  SHF.R.U32.HI R3, RZ, 0x18, R2 ;  /* 0x00000018ff037819 */ /* 0x000fc80000011602 */
[----:B------:R-:W-:-:S04]  /*fdb0*/  LOP3.LUT R0, R0, R3, RZ, 0xfc, !PT ;  /* 0x0000000300007212 */ /* 0x000fc800078efcff */
[----:B------:R-:W-:Y:S02]  /*fdc0*/  PRMT R8, R0, 0x7610, R8 ;  /* 0x0000761000087816 */ /* 0x000fe40000000008 */
.L_x_388:
[----:B------:R-:W-:Y:S05]  /*fdd0*/  BSYNC B0 ;  /* 0x0000000000007941 */ /* 0x000fea0003800000 */
.L_x_387:
[----:B------:R-:W-:Y:S01]  /*fde0*/  STG.E.U8 [R16.64], R8 ;  /* 0x0000000810007986 */ /* 0x000fe2000c101124 */
[----:B------:R-:W-:Y:S05]  /*fdf0*/  EXIT ;  /* 0x000000000000794d */ /* 0x000fea0003800000 */
.L_x_385:
        /* <DEDUP_REMOVED lines=17> */
.L_x_392:
[----:B------:R-:W-:-:S04]  /*ff10*/  LOP3.LUT R2, R3, 0x80000000, RZ, 0xc0, !PT ;  /* 0x8000000003027812 */ /* 0x000fc800078ec0ff */
[----:B------:R-:W-:-:S04]  /*ff20*/  SHF.R.U32.HI R3, RZ, 0x18, R2 ;  /* 0x00000018ff037819 */ /* 0x000fc80000011602 */
[----:B------:R-:W-:-:S04]  /*ff30*/  LOP3.LUT R0, R0, R3, RZ, 0xfc, !PT ;  /* 0x0000000300007212 */ /* 0x000fc800078efcff */
[----:B------:R-:W-:Y:S02]  /*ff40*/  PRMT R8, R0, 0x7610, R8 ;  /* 0x0000761000087816 */ /* 0x000fe40000000008 */
.L_x_391:
[----:B------:R-:W-:Y:S05]  /*ff50*/  BSYNC B0 ;  /* 0x0000000000007941 */ /* 0x000fea0003800000 */
.L_x_390:
[----:B------:R-:W-:Y:S01]  /*ff60*/  STG.E.U8 [R16.64], R8 ;  /* 0x0000000810007986 */ /* 0x000fe2000c101124 */
[----:B------:R-:W-:Y:S05]  /*ff70*/  EXIT ;  /* 0x000000000000794d */ /* 0x000fea0003800000 */
.L_x_384:
        /* <DEDUP_REMOVED lines=20> */
[----:B------:R-:W-:Y:S01]  /*100c0*/  STG.E.U8 [R16.64], R3 ;  /* 0x0000000310007986 */ /* 0x000fe2000c101124 */
[----:B------:R-:W-:Y:S05]  /*100d0*/  EXIT ;  /* 0x000000000000794d */ /* 0x000fea0003800000 */
.L_x_367:
        /* <DEDUP_REMOVED lines=19> */
[----:B------:R-:W-:Y:S05]  /*10210*/  EXIT ;  /* 0x000000000000794d */ /* 0x000fea0003800000 */
.L_x_394:
[----:B------:R-:W-:-:S06]  /*10220*/  PRMT R2, RZ, 0x5410, R0 ;  /* 0x00005410ff027816 */ /* 0x000fcc0000000000 */
[----:B------:R-:W0:Y:S02]  /*10230*/  F2I.U64.TRUNC R2, R2 ;  /* 0x0000000200027311 */ /* 0x000e24000020d800 */
[----:B0-----:R-:W-:Y:S01]  /*10240*/  STG.E.64 [R16.64], R2 ;  /* 0x0000000210007986 */ /* 0x001fe2000c101b24 */
[----:B------:R-:W-:Y:S05]  /*10250*/  EXIT ;  /* 0x000000000000794d */ /* 0x000fea0003800000 */
.L_x_393:
[----:B------:R-:W-:-:S04]  /*10260*/  PRMT R0, RZ, 0x5410, R0 ;  /* 0x00005410ff007816 */ /* 0x000fc80000000000 */
[----:B------:R-:W0:Y:S02]  /*10270*/  F2I.FTZ.U32.TRUNC.NTZ R3, R0 ;  /* 0x0000000000037305 */ /* 0x000e24000021f000 */
[----:B0-----:R-:W-:Y:S01]  /*10280*/  STG.E [R16.64], R3 ;  /* 0x0000000310007986 */ /* 0x001fe2000c101924 */
[----:B------:R-:W-:Y:S05]  /*10290*/  EXIT ;  /* 0x000000000000794d */ /* 0x000fea0003800000 */
.L_x_395:
[----:B------:R-:W-:-:S00]  /*102a0*/  BRA `(.L_x_395) ;  /* 0xfffffff000007947 */ /* 0x000fc0000383ffff */
[----:B------:R-:W-:-:S00]  /*102b0*/  NOP ;  /* 0x0000000000007918 */ /* 0x000fc00000000000 */
        /* <DEDUP_REMOVED lines=12> */
.L_x_9719:


//--------------------- .text._ZN2at6native27unrolled_elementwise_kernelIZZZNS0_61_GLOBAL__N__132982cb_23_ActivationSiluKernel_cu_1520ed90_293620silu_backward_kernelERNS_18TensorIteratorBaseEENKUlvE_clEvENKUlvE2_clEvEUlN3c108BFloat16ES8_E_St5arrayIPcLm3EELi4E23TrivialOffsetCalculatorILi2EjESD_ILi1EjENS0_6memory12LoadWithCastILi2EEENSG_13StoreWithCastILi1EEEEEviT_T0_T2_T3_T4_T5_ --------------------------
	.section	.text._ZN2at6native27unrolled_elementwise_kernelIZZZNS0_61_GLOBAL__N__132982cb_23_ActivationSiluKernel_cu_1520ed90_293620silu_backward_kernelERNS_18TensorIteratorBaseEENKUlvE_clEvENKUlvE2_clEvEUlN3c108BFloat16ES8_E_St5arrayIPcLm3EELi4E23TrivialOffsetCalculatorILi2EjESD_ILi1EjENS0_6memory12LoadWithCastILi2EEENSG_13StoreWithCastILi1EEEEEviT_T0_T2_T3_T4_T5_,"ax",@progbits
	.sectioninfo	@"SHI_REGISTERS=32"
	.align	128
        .global         _ZN2at6native27unrolled_elementwise_kernelIZZZNS0_61_GLOBAL__N__132982cb_23_ActivationSiluKernel_cu_1520ed90_293620silu_backward_kernelERNS_18TensorIteratorBaseEENKUlvE_clEvENKUlvE2_clEvEUlN3c108BFloat16ES8_E_St5arrayIPcLm3EELi4E23TrivialOffsetCalculatorILi2EjESD_ILi1EjENS0_6memory12LoadWithCastILi2EEENSG_13StoreWithCastILi1EEEEEviT_T0_T2_T3_T4_T5_
        .type           _ZN2at6native27unrolled_elementwise_kernelIZZZNS0_61_GLOBAL__N__132982cb_23_ActivationSiluKernel_cu_1520ed90_293620silu_backward_kernelERNS_18TensorIteratorBaseEENKUlvE_clEvENKUlvE2_clEvEUlN3c108BFloat16ES8_E_St5arrayIPcLm3EELi4E23TrivialOffsetCalculatorILi2EjESD_ILi1EjENS0_6memory12LoadWithCastILi2EEENSG_13StoreWithCastILi1EEEEEviT_T0_T2_T3_T4_T5_,@function
        .size           _ZN2at6native27unrolled_elementwise_kernelIZZZNS0_61_GLOBAL__N__132982cb_23_ActivationSiluKernel_cu_1520ed90_293620silu_backward_kernelERNS_18TensorIteratorBaseEENKUlvE_clEvENKUlvE2_clEvEUlN3c108BFloat16ES8_E_St5arrayIPcLm3EELi4E23TrivialOffsetCalculatorILi2EjESD_ILi1EjENS0_6memory12LoadWithCastILi2EEENSG_13StoreWithCastILi1EEEEEviT_T0_T2_T3_T4_T5_,(.L_x_9720 - _ZN2at6native27unrolled_elementwise_kernelIZZZNS0_61_GLOBAL__N__132982cb_23_ActivationSiluKernel_cu_1520ed90_293620silu_backward_kernelERNS_18TensorIteratorBaseEENKUlvE_clEvENKUlvE2_clEvEUlN3c108BFloat16ES8_E_St5arrayIPcLm3EELi4E23TrivialOffsetCalculatorILi2EjESD_ILi1EjENS0_6memory12LoadWithCastILi2EEENSG_13StoreWithCastILi1EEEEEviT_T0_T2_T3_T4_T5_)
        .other          _ZN2at6native27unrolled_elementwise_kernelIZZZNS0_61_GLOBAL__N__132982cb_23_ActivationSiluKernel_cu_1520ed90_293620silu_backward_kernelERNS_18TensorIteratorBaseEENKUlvE_clEvENKUlvE2_clEvEUlN3c108BFloat16ES8_E_St5arrayIPcLm3EELi4E23TrivialOffsetCalculatorILi2EjESD_ILi1EjENS0_6memory12LoadWithCastILi2EEENSG_13StoreWithCastILi1EEEEEviT_T0_T2_T3_T4_T5_,@"STO_CUDA_ENTRY STV_DEFAULT"
_ZN2at6native27unrolled_elementwise_kernelIZZZNS0_61_GLOBAL__N__132982cb_23_ActivationSiluKernel_cu_1520ed90_293620silu_backward_kernelERNS_18TensorIteratorBaseEENKUlvE_clEvENKUlvE2_clEvEUlN3c108BFloat16ES8_E_St5arrayIPcLm3EELi4E23TrivialOffsetCalculatorILi2EjESD_ILi1EjENS0_6memory12LoadWithCastILi2EEENSG_13StoreWithCastILi1EEEEEviT_T0_T2_T3_T4_T5_:
.text._ZN2at6native27unrolled_elementwise_kernelIZZZNS0_61_GLOBAL__N__132982cb_23_ActivationSiluKernel_cu_1520ed90_293620silu_backward_kernelERNS_18TensorIteratorBaseEENKUlvE_clEvENKUlvE2_clEvEUlN3c108BFloat16ES8_E_St5arrayIPcLm3EELi4E23TrivialOffsetCalculatorILi2EjESD_ILi1EjENS0_6memory12LoadWithCastILi2EEENSG_13StoreWithCastILi1EEEEEviT_T0_T2_T3_T4_T5_:
[----:B------:R-:W-:Y:S02]  /*0000*/  IMAD.MOV.U32 R1, RZ, RZ, c[0x0][0x28] ;  /* 0x00000a00ff017624 */ /* 0x000fe400078e00ff */
[----:B------:R-:W0:Y:S01]  /*0010*/  S2R R16, SR_CTAID.X ;  /* 0x0000000000107919 */ /* 0x000e220000002500 */
[----:B------:R-:W-:Y:S01]  /*0020*/  IMAD.MOV.U32 R3, RZ, RZ, -0x200 ;  /* 0xfffffe00ff037424 */ /* 0x000fe200078e00ff */
[----:B------:R-:W1:Y:S01]  /*0030*/  LDC.U8 R18, c[0x0][0x184] ;  /* 0x00006100ff127b82 */ /* 0x000e620000000000 */
[----:B------:R-:W-:Y:S01]  /*0040*/  ULDC.64 UR36, c[0x0][0x118] ;  /* 0x0000460000247ab9 */ /* 0x000fe20000000a00 */
[----:B------:R-:W2:Y:S01]  /*0050*/  S2R R17, SR_TID.X ;  /* 0x0000000000117919 */ /* 0x000ea20000002100 */
[----:B------:R-:W-:Y:S01]  /*0060*/  BSSY B6, `(.L_x_396) ;  /* 0x000021a000067945 */ /* 0x000fe20003800000 */
[----:B------:R-:W-:Y:S02]  /*0070*/  PRMT R23, RZ, 0x7610, R23 ;  /* 0x00007610ff177816 */ /* 0x000fe40000000017 */
[----:B------:R-:W-:Y:S02]  /*0080*/  PRMT R24, RZ, 0x7610, R24 ;  /* 0x00007610ff187816 */ /* 0x000fe40000000018 */
[----:B------:R-:W3:Y:S01]  /*0090*/  LDC.U8 R19, c[0x0][0x185] ;  /* 0x00006140ff137b82 */ /* 0x000ee20000000000 */
[----:B------:R-:W-:Y:S01]  /*00a0*/  PRMT R25, RZ, 0x7610, R25 ;  /* 0x00007610ff197816 */ /* 0x000fe20000000019 */
[----:B0-----:R-:W-:-:S05]  /*00b0*/  IMAD R22, R16, R3, c[0x0][0x160] ;  /* 0x0000580010167624 */ /* 0x001fca00078e0203 */
[----:B--2---:R-:W-:-:S13]  /*00c0*/  ISETP.GE.AND P0, PT, R17, R22, PT ;  /* 0x000000161100720c */ /* 0x004fda0003f06270 */
[----:B------:R-:W-:Y:S05]  /*00d0*/  @P0 BRA `(.L_x_397) ;  /* 0x0000212000000947 */ /* 0x000fea0003800000 */
[----:B-1-3--:R-:W-:Y:S01]  /*00e0*/  PRMT R0, R18, 0x9910, RZ ;  /* 0x0000991012007816 */ /* 0x00afe200000000ff */
[----:B------:R-:W-:-:S03]  /*00f0*/  IMAD R25, R16, 0x200, R17 ;  /* 0x0000020010197824 */ /* 0x000fc600078e0211 */
[----:B------:R-:W-:Y:S01]  /*0100*/  ISETP.GT.AND P0, PT, R0, 0x9, PT ;  /* 0x000000090000780c */ /* 0x000fe20003f04270 */
[----:B------:R-:W-:-:S05]  /*0110*/  IMAD R2, R25, c[0x0][0x188], RZ ;  /* 0x0000620019027a24 */ /* 0x000fca00078e02ff */
[----:B------:R-:W-:-:S05]  /*0120*/  IADD3 R2, P1, R2, c[0x0][0x170], RZ ;  /* 0x00005c0002027a10 */ /* 0x000fca0007f3e0ff */
[----:B------:R-:W-:Y:S02]  /*0130*/  IMAD.X R3, RZ, RZ, c[0x0][0x174], P1 ;  /* 0x00005d00ff037624 */ /* 0x000fe400008e06ff */
        /* <DEDUP_REMOVED lines=14> */
.L_x_401:
[----:B------:R-:W2:Y:S02]  /*0220*/  LDG.E.U8 R2, [R2.64] ;  /* 0x0000002402027981 */ /* 0x000ea4000c1e1100 */
[----:B--2---:R-:W0:Y:S02]  /*0230*/  I2F.U16 R0, R2 ;  /* 0x0000000200007306 */ /* 0x004e240000101000 */
[----:B0-----:R-:W-:-:S04]  /*0240*/  F2FP.BF16.PACK_AB R0, RZ, R0 ;  /* 0x00000000ff00723e */ /* 0x001fc800000010ff */
[----:B------:R-:W-:Y:S01]  /*0250*/  PRMT R24, R0, 0x7610, R24 ;  /* 0x0000761000187816 */ /* 0x000fe20000000018 */
[----:B------:R-:W-:Y:S05]  /*0260*/  BRA `(.L_x_403) ;  /* 0x00000f0000007947 */ /* 0x000fea0003800000 */
.L_x_400:
        /* <DEDUP_REMOVED lines=11> */
.L_x_405:
[----:B------:R-:W2:Y:S02]  /*0320*/  LDG.E R2, [R2.64] ;  /* 0x0000002402027981 */ /* 0x000ea4000c1e1900 */
[----:B--2---:R-:W0:Y:S02]  /*0330*/  I2F R0, R2 ;  /* 0x0000000200007306 */ /* 0x004e240000201400 */
[----:B0-----:R-:W-:-:S04]  /*0340*/  F2FP.BF16.PACK_AB R0, RZ, R0 ;  /* 0x00000000ff00723e */ /* 0x001fc800000010ff */
[----:B------:R-:W-:Y:S01]  /*0350*/  PRMT R24, R0, 0x7610, R24 ;  /* 0x0000761000187816 */ /* 0x000fe20000000018 */
[----:B------:R-:W-:Y:S05]  /*0360*/  BRA `(.L_x_403) ;  /* 0x00000e0000007947 */ /* 0x000fea0003800000 */
.L_x_404:
[----:B------:R-:W2:Y:S02]  /*0370*/  LDG.E.U16 R2, [R2.64] ;  /* 0x0000002402027981 */ /* 0x000ea4000c1e1500 */
[----:B--2---:R-:W0:Y:S02]  /*0380*/  I2F.S16 R0, R2 ;  /* 0x0000000200007306 */ /* 0x004e240000101400 */
[----:B0-----:R-:W-:-:S04]  /*0390*/  F2FP.BF16.PACK_AB R0, RZ, R0 ;  /* 0x00000000ff00723e */ /* 0x001fc800000010ff */
[----:B------:R-:W-:Y:S01]  /*03a0*/  PRMT R24, R0, 0x7610, R24 ;  /* 0x0000761000187816 */ /* 0x000fe20000000018 */
[----:B------:R-:W-:Y:S05]  /*03b0*/  BRA `(.L_x_403) ;  /* 0x00000db000007947 */ /* 0x000fea0003800000 */
.L_x_399:
        /* <DEDUP_REMOVED lines=9> */
.L_x_407:
[----:B------:R-:W2:Y:S02]  /*0450*/  LDG.E.U16 R0, [R2.64] ;  /* 0x0000002402007981 */ /* 0x000ea4000c1e1500 */
[----:B--2---:R-:W-:-:S05]  /*0460*/  HADD2.F32 R0, -RZ, R0.H0_H0 ;  /* 0x20000000ff007230 */ /* 0x004fca0000004100 */
[----:B------:R-:W-:-:S04]  /*0470*/  F2FP.BF16.PACK_AB R0, RZ, R0 ;  /* 0x00000000ff00723e */ /* 0x000fc800000010ff */
[----:B------:R-:W-:Y:S01]  /*0480*/  PRMT R24, R0, 0x7610, R24 ;  /* 0x0000761000187816 */ /* 0x000fe20000000018 */
[----:B------:R-:W-:Y:S05]  /*0490*/  BRA `(.L_x_403) ;  /* 0x00000cd000007947 */ /* 0x000fea0003800000 */
.L_x_406:
        /* <DEDUP_REMOVED lines=9> */
.L_x_409:
[----:B------:R-:W2:Y:S02]  /*0530*/  LDG.E.U16 R2, [R2.64] ;  /* 0x0000002402027981 */ /* 0x000ea4000c1e1500 */
[----:B--2---:R-:W-:-:S05]  /*0540*/  HADD2.F32 R0, -RZ, R2.H0_H0 ;  /* 0x20000002ff007230 */ /* 0x004fca0000004100 */
[----:B------:R-:W-:-:S04]  /*0550*/  F2FP.BF16.PACK_AB R0, RZ, R0 ;  /* 0x00000000ff00723e */ /* 0x000fc800000010ff */
[----:B------:R-:W-:Y:S01]  /*0560*/  PRMT R24, R0, 0x7610, R24 ;  /* 0x0000761000187816 */ /* 0x000fe20000000018 */
[----:B------:R-:W-:Y:S05]  /*0570*/  BRA `(.L_x_403) ;  /* 0x00000bf000007947 */ /* 0x000fea0003800000 */
.L_x_408:
[----:B------:R-:W2:Y:S02]  /*0580*/  LDG.E.64 R2, [R2.64] ;  /* 0x0000002402027981 */ /* 0x000ea4000c1e1b00 */
[----:B--2---:R-:W0:Y:S01]  /*0590*/  F2F.F32.F64 R0, R2 ;  /* 0x0000000200007310 */ /* 0x004e220000301000 */
[----:B------:R-:W0:-:S14]  /*05a0*/  DSETP.GEU.AND P0, PT, |R2|, c[0x2][0x0], PT ;  /* 0x008000000200762a */ /* 0x000e1c0003f0e200 */
[----:B0-----:R-:W-:-:S05]  /*05b0*/  @!P0 FMUL R0, R0, 1.175494350822287508e-38 ;  /* 0x0080000000008820 */ /* 0x001fca0000400000 */
[----:B------:R-:W-:-:S04]  /*05c0*/  F2FP.BF16.PACK_AB R0, RZ, R0 ;  /* 0x00000000ff00723e */ /* 0x000fc800000010ff */
[----:B------:R-:W-:Y:S01]  /*05d0*/  PRMT R24, R0, 0x7610, R24 ;  /* 0x0000761000187816 */ /* 0x000fe20000000018 */
[----:B------:R-:W-:Y:S05]  /*05e0*/  BRA `(.L_x_403) ;  /* 0x00000b8000007947 */ /* 0x000fea0003800000 */
.L_x_398:
        /* <DEDUP_REMOVED lines=14> */
.L_x_412:
[----:B------:R-:W2:Y:S02]  /*06d0*/  LDG.E.64 R2, [R2.64] ;  /* 0x0000002402027981 */ /* 0x000ea4000c1e1b00 */
[----:B--2---:R-:W0:Y:S01]  /*06e0*/  F2F.F32.F64 R0, R2 ;  /* 0x0000000200007310 */ /* 0x004e220000301000 */
[----:B------:R-:W0:-:S14]  /*06f0*/  DSETP.GEU.AND P0, PT, |R2|, c[0x2][0x0], PT ;  /* 0x008000000200762a */ /* 0x000e1c0003f0e200 */
[----:B0-----:R-:W-:-:S05]  /*0700*/  @!P0 FMUL R0, R0, 1.175494350822287508e-38 ;  /* 0x0080000000008820 */ /* 0x001fca0000400000 */
[----:B------:R-:W-:-:S04]  /*0710*/  F2FP.BF16.PACK_AB R0, RZ, R0 ;  /* 0x00000000ff00723e */ /* 0x000fc800000010ff */
[----:B------:R-:W-:Y:S01]  /*0720*/  PRMT R24, R0, 0x7610, R24 ;  /* 0x0000761000187816 */ /* 0x000fe20000000018 */
[----:B------:R-:W-:Y:S05]  /*0730*/  BRA `(.L_x_403) ;  /* 0x00000a3000007947 */ /* 0x000fea0003800000 */
.L_x_411:
        /* <DEDUP_REMOVED lines=28> */
.L_x_414:
        /* <DEDUP_REMOVED lines=15> */
.L_x_413:
[----:B------:R0:W5:Y:S01]  /*09f0*/  LDG.E.U16 R24, [R2.64] ;  /* 0x0000002402187981 */ /* 0x000162000c1e1500 */
[----:B------:R-:W-:Y:S05]  /*0a00*/  BRA `(.L_x_403) ;  /* 0x0000076000007947 */ /* 0x000fea0003800000 */
.L_x_410:
        /* <DEDUP_REMOVED lines=12> */
.L_x_417:
        /* <DEDUP_REMOVED lines=21> */
.L_x_421:
[----:B------:R-:W-:Y:S05]  /*0c20*/  BSYNC B1 ;  /* 0x0000000000017941 */ /* 0x000fea0003800000 */
.L_x_420:
[----:B------:R-:W-:Y:S01]  /*0c30*/  LEA R3, R0, 0x3b800000, 0x17 ;  /* 0x3b80000000037811 */ /* 0x000fe200078eb8ff */
[----:B------:R-:W-:-:S05]  /*0c40*/  IMAD.SHL.U32 R0, R2, 0x100000, RZ ;  /* 0x0010000002007824 */ /* 0x000fca00078e00ff */
[----:B------:R-:W-:Y:S02]  /*0c50*/  LOP3.LUT R0, R3, R0, R4, 0xfe, !PT ;  /* 0x0000000003007212 */ /* 0x000fe400078efe04 */
.L_x_419:
[----:B------:R-:W-:Y:S05]  /*0c60*/  BSYNC B0 ;  /* 0x0000000000007941 */ /* 0x000fea0003800000 */
.L_x_418:
[----:B------:R-:W-:-:S04]  /*0c70*/  F2FP.BF16.PACK_AB R0, RZ, R0 ;  /* 0x00000000ff00723e */ /* 0x000fc800000010ff */
[----:B------:R-:W-:Y:S01]  /*0c80*/  PRMT R24, R0, 0x7610, R24 ;  /* 0x0000761000187816 */ /* 0x000fe20000000018 */
[----:B------:R-:W-:Y:S05]  /*0c90*/  BRA `(.L_x_403) ;  /* 0x000004d000007947 */ /* 0x000fea0003800000 */
.L_x_416:
        /* <DEDUP_REMOVED lines=21> */
.L_x_425:
[----:B------:R-:W-:Y:S05]  /*0df0*/  BSYNC B1 ;  /* 0x0000000000017941 */ /* 0x000fea0003800000 */
.L_x_424:
[----:B------:R-:W-:Y:S01]  /*0e00*/  LEA R3, R0, 0x37800000, 0x17 ;  /* 0x3780000000037811 */ /* 0x000fe200078eb8ff */
[----:B------:R-:W-:-:S05]  /*0e10*/  IMAD.SHL.U32 R0, R2, 0x200000, RZ ;  /* 0x0020000002007824 */ /* 0x000fca00078e00ff */
[----:B------:R-:W-:Y:S02]  /*0e20*/  LOP3.LUT R0, R3, R0, R4, 0xfe, !PT ;  /* 0x0000000003007212 */ /* 0x000fe400078efe04 */
.L_x_423:
[----:B------:R-:W-:Y:S05]  /*0e30*/  BSYNC B0 ;  /* 0x0000000000007941 */ /* 0x000fea0003800000 */
.L_x_422:
[----:B------:R-:W-:-:S04]  /*0e40*/  F2FP.BF16.PACK_AB R0, RZ, R0 ;  /* 0x00000000ff00723e */ /* 0x000fc800000010ff */
[----:B------:R-:W-:Y:S01]  /*0e50*/  PRMT R24, R0, 0x7610, R24 ;  /* 0x0000761000187816 */ /* 0x000fe20000000018 */
[----:B------:R-:W-:Y:S05]  /*0e60*/  BRA `(.L_x_403) ;  /* 0x0000030000007947 */ /* 0x000fea0003800000 */
.L_x_415:
        /* <DEDUP_REMOVED lines=14> */
.L_x_429:
[----:B------:R-:W-:Y:S05]  /*0f50*/  BSYNC B0 ;  /* 0x0000000000007941 */ /* 0x000fea0003800000 */
.L_x_428:
[----:B------:R-:W-:-:S04]  /*0f60*/  F2FP.BF16.PACK_AB R0, RZ, R0 ;  /* 0x00000000ff00723e */ /* 0x000fc800000010ff */
[----:B------:R-:W-:Y:S01]  /*0f70*/  PRMT R24, R0, 0x7610, R24 ;  /* 0x0000761000187816 */ /* 0x000fe20000000018 */
[----:B------:R-:W-:Y:S05]  /*0f80*/  BRA `(.L_x_403) ;  /* 0x000001e000007947 */ /* 0x000fea0003800000 */
.L_x_402:
        /* <DEDUP_REMOVED lines=21> */
.L_x_427:
[----:B------:R-:W2:Y:S02]  /*10e0*/  LDG.E.64 R2, [R2.64] ;  /* 0x0000002402027981 */ /* 0x000ea4000c1e1b00 */
[----:B--2---:R-:W0:Y:S02]  /*10f0*/  I2F.U64 R0, R2 ;  /* 0x0000000200007312 */ /* 0x004e240000301000 */
[----:B0-----:R-:W-:-:S04]  /*1100*/  F2FP.BF16.PACK_AB R0, RZ, R0 ;  /* 0x00000000ff00723e */ /* 0x001fc800000010ff */
[----:B------:R-:W-:Y:S01]  /*1110*/  PRMT R24, R0, 0x7610, R24 ;  /* 0x0000761000187816 */ /* 0x000fe20000000018 */
[----:B------:R-:W-:Y:S05]  /*1120*/  BRA `(.L_x_403) ;  /* 0x0000004000007947 */ /* 0x000fea0003800000 */
.L_x_426:
[----:B------:R-:W2:Y:S02]  /*1130*/  LDG.E R2, [R2.64] ;  /* 0x0000002402027981 */ /* 0x000ea4000c1e1900 */
[----:B--2---:R-:W0:Y:S02]  /*1140*/  I2F.U32 R0, R2 ;  /* 0x0000000200007306 */ /* 0x004e240000201000 */
[----:B0-----:R-:W-:-:S04]  /*1150*/  F2FP.BF16.PACK_AB R0, RZ, R0 ;  /* 0x00000000ff00723e */ /* 0x001fc800000010ff */
[----:B------:R-:W-:Y:S02]  /*1160*/  PRMT R24, R0, 0x7610, R24 ;  /* 0x0000761000187816 */ /* 0x000fe40000000018 */
.L_x_403:
[----:B------:R-:W-:Y:S01]  /*1170*/  PRMT R0, R19, 0x9910, RZ ;  /* 0x0000991013007816 */ /* 0x000fe200000000ff */
[----:B0-----:R-:W-:-:S03]  /*1180*/  IMAD R2, R25, c[0x0][0x18c], RZ ;  /* 0x0000630019027a24 */ /* 0x001fc600078e02ff */
[----:B------:R-:W-:Y:S02]  /*1190*/  ISETP.GT.AND P0, PT, R0, 0x9, PT ;  /* 0x000000090000780c */ /* 0x000fe40003f04270 */
[----:B------:R-:W-:-:S05]  /*11a0*/  IADD3 R2, P1, R2, c[0x0][0x178], RZ ;  /* 0x00005e0002027a10 */ /* 0x000fca0007f3e0ff */
[----:B------:R-:W-:-:S06]  /*11b0*/  IMAD.X R3, RZ, RZ, c[0x0][0x17c], P1 ;  /* 0x00005f00ff037624 */ /* 0x000fcc00008e06ff */
        /* <DEDUP_REMOVED lines=14> */
.L_x_433:
[----:B------:R-:W2:Y:S02]  /*12a0*/  LDG.E.U8 R2, [R2.64] ;  /* 0x0000002402027981 */ /* 0x000ea4000c1e1100 */
[----:B--2---:R-:W0:Y:S02]  /*12b0*/  I2F.U16 R0, R2 ;  /* 0x0000000200007306 */ /* 0x004e240000101000 */
[----:B0-----:R-:W-:-:S04]  /*12c0*/  F2FP.BF16.PACK_AB R0, RZ, R0 ;  /* 0x00000000ff00723e */ /* 0x001fc800000010ff */
[----:B------:R-:W-:Y:S01]  /*12d0*/  PRMT R25, R0, 0x7610, R25 ;  /* 0x0000761000197816 */ /* 0x000fe20000000019 */
[----:B------:R-:W-:Y:S05]  /*12e0*/  BRA `(.L_x_435) ;  /* 0x00000f0000007947 */ /* 0x000fea0003800000 */
.L_x_432:
        /* <DEDUP_REMOVED lines=11> */
.L_x_437:
[----:B------:R-:W2:Y:S02]  /*13a0*/  LDG.E R2, [R2.64] ;  /* 0x0000002402027981 */ /* 0x000ea4000c1e1900 */
[----:B--2---:R-:W0:Y:S02]  /*13b0*/  I2F R0, R2 ;  /* 0x0000000200007306 */ /* 0x004e240000201400 */
[----:B0-----:R-:W-:-:S04]  /*13c0*/  F2FP.BF16.PACK_AB R0, RZ, R0 ;  /* 0x00000000ff00723e */ /* 0x001fc800000010ff */
[----:B------:R-:W-:Y:S01]  /*13d0*/  PRMT R25, R0, 0x7610, R25 ;  /* 0x0000761000197816 */ /* 0x000fe20000000019 */
[----:B------:R-:W-:Y:S05]  /*13e0*/  BRA `(.L_x_435) ;  /* 0x00000e0000007947 */ /* 0x000fea0003800000 */
.L_x_436:
[----:B------:R-:W2:Y:S02]  /*13f0*/  LDG.E.U16 R2, [R2.64] ;  /* 0x0000002402027981 */ /* 0x000ea4000c1e1500 */
[----:B--2---:R-:W0:Y:S02]  /*1400*/  I2F.S16 R0, R2 ;  /* 0x0000000200007306 */ /* 0x004e240000101400 */
[----:B0-----:R-:W-:-:S04]  /*1410*/  F2FP.BF16.PACK_AB R0, RZ, R0 ;  /* 0x00000000ff00723e */ /* 0x001fc800000010ff */
[----:B------:R-:W-:Y:S01]  /*1420*/  PRMT R25, R0, 0x7610, R25 ;  /* 0x0000761000197816 */ /* 0x000fe20000000019 */
[----:B------:R-:W-:Y:S05]  /*1430*/  BRA `(.L_x_435) ;  /* 0x00000db000007947 */ /* 0x000fea0003800000 */
.L_x_431:
        /* <DEDUP_REMOVED lines=9> */
.L_x_439:
[----:B------:R-:W2:Y:S02]  /*14d0*/  LDG.E.U16 R0, [R2.64] ;  /* 0x0000002402007981 */ /* 0x000ea4000c1e1500 */
[----:B--2---:R-:W-:-:S05]  /*14e0*/  HADD2.F32 R0, -RZ, R0.H0_H0 ;  /* 0x20000000ff007230 */ /* 0x004fca0000004100 */
[----:B------:R-:W-:-:S04]  /*14f0*/  F2FP.BF16.PACK_AB R0, RZ, R0 ;  /* 0x00000000ff00723e */ /* 0x000fc800000010ff */
[----:B------:R-:W-:Y:S01]  /*1500*/  PRMT R25, R0, 0x7610, R25 ;  /* 0x0000761000197816 */ /* 0x000fe20000000019 */
[----:B------:R-:W-:Y:S05]  /*1510*/  BRA `(.L_x_435) ;  /* 0x00000cd000007947 */ /* 0x000fea0003800000 */
.L_x_438:
        /* <DEDUP_REMOVED lines=9> */
.L_x_441:
[----:B------:R-:W2:Y:S02]  /*15b0*/  LDG.E.U16 R2, [R2.64] ;  /* 0x0000002402027981 */ /* 0x000ea4000c1e1500 */
[----:B--2---:R-:W-:-:S05]  /*15c0*/  HADD2.F32 R0, -RZ, R2.H0_H0 ;  /* 0x20000002ff007230 */ /* 0x004fca0000004100 */
[----:B------:R-:W-:-:S04]  /*15d0*/  F2FP.BF16.PACK_AB R0, RZ, R0 ;  /* 0x00000000ff00723e */ /* 0x000fc800000010ff */
[----:B------:R-:W-:Y:S01]  /*15e0*/  PRMT R25, R0, 0x7610, R25 ;  /* 0x0000761000197816 */ /* 0x000fe20000000019 */
[----:B------:R-:W-:Y:S05]  /*15f0*/  BRA `(.L_x_435) ;  /* 0x00000bf000007947 */ /* 0x000fea0003800000 */
.L_x_440:
[----:B------:R-:W2:Y:S02]  /*1600*/  LDG.E.64 R2, [R2.64] ;  /* 0x0000002402027981 */ /* 0x000ea4000c1e1b00 */
[----:B--2---:R-:W0:Y:S01]  /*1610*/  F2F.F32.F64 R0, R2 ;  /* 0x0000000200007310 */ /* 0x004e220000301000 */
[----:B------:R-:W0:-:S14]  /*1620*/  DSETP.GEU.AND P0, PT, |R2|, c[0x2][0x0], PT ;  /* 0x008000000200762a */ /* 0x000e1c0003f0e200 */
[----:B0-----:R-:W-:-:S05]  /*1630*/  @!P0 FMUL R0, R0, 1.175494350822287508e-38 ;  /* 0x0080000000008820 */ /* 0x001fca0000400000 */
[----:B------:R-:W-:-:S04]  /*1640*/  F2FP.BF16.PACK_AB R0, RZ, R0 ;  /* 0x00000000ff00723e */ /* 0x000fc800000010ff */
[----:B------:R-:W-:Y:S01]  /*1650*/  PRMT R25, R0, 0x7610, R25 ;  /* 0x0000761000197816 */ /* 0x000fe20000000019 */
[----:B------:R-:W-:Y:S05]  /*1660*/  BRA `(.L_x_435) ;  /* 0x00000b8000007947 */ /* 0x000fea0003800000 */
.L_x_430:
        /* <DEDUP_REMOVED lines=14> */
.L_x_444:
[----:B------:R-:W2:Y:S02]  /*1750*/  LDG.E.64 R2, [R2.64] ;  /* 0x0000002402027981 */ /* 0x000ea4000c1e1b00 */
[----:B--2---:R-:W0:Y:S01]  /*1760*/  F2F.F32.F64 R0, R2 ;  /* 0x0000000200007310 */ /* 0x004e220000301000 */
[----:B------:R-:W0:-:S14]  /*1770*/  DSETP.GEU.AND P0, PT, |R2|, c[0x2][0x0], PT ;  /* 0x008000000200762a */ /* 0x000e1c0003f0e200 */
[----:B0-----:R-:W-:-:S05]  /*1780*/  @!P0 FMUL R0, R0, 1.175494350822287508e-38 ;  /* 0x0080000000008820 */ /* 0x001fca0000400000 */
[----:B------:R-:W-:-:S04]  /*1790*/  F2FP.BF16.PACK_AB R0, RZ, R0 ;  /* 0x00000000ff00723e */ /* 0x000fc800000010ff */
[----:B------:R-:W-:Y:S01]  /*17a0*/  PRMT R25, R0, 0x7610, R25 ;  /* 0x0000761000197816 */ /* 0x000fe20000000019 */
[----:B------:R-:W-:Y:S05]  /*17b0*/  BRA `(.L_x_435) ;  /* 0x00000a3000007947 */ /* 0x000fea0003800000 */
.L_x_443:
        /* <DEDUP_REMOVED lines=28> */
.L_x_446:
        /* <DEDUP_REMOVED lines=15> */
.L_x_445:
[----:B------:R0:W5:Y:S01]  /*1a70*/  LDG.E.U16 R25, [R2.64] ;  /* 0x0000002402197981 */ /* 0x000162000c1e1500 */
[----:B------:R-:W-:Y:S05]  /*1a80*/  BRA `(.L_x_435) ;  /* 0x0000076000007947 */ /* 0x000fea0003800000 */
.L_x_442:
        /* <DEDUP_REMOVED lines=12> */
.L_x_449:
        /* <DEDUP_REMOVED lines=21> */
.L_x_453:
[----:B------:R-:W-:Y:S05]  /*1ca0*/  BSYNC B1 ;  /* 0x0000000000017941 */ /* 0x000fea0003800000 */
.L_x_452:
[----:B------:R-:W-:Y:S01]  /*1cb0*/  LEA R3, R0, 0x3b800000, 0x17 ;  /* 0x3b80000000037811 */ /* 0x000fe200078eb8ff */
[----:B------:R-:W-:-:S05]  /*1cc0*/  IMAD.SHL.U32 R0, R2, 0x100000, RZ ;  /* 0x0010000002007824 */ /* 0x000fca00078e00ff */
[----:B------:R-:W-:Y:S02]  /*1cd0*/  LOP3.LUT R0, R3, R0, R4, 0xfe, !PT ;  /* 0x0000000003007212 */ /* 0x000fe400078efe04 */
.L_x_451:
[----:B------:R-:W-:Y:S05]  /*1ce0*/  BSYNC B0 ;  /* 0x0000000000007941 */ /* 0x000fea0003800000 */
.L_x_450:
[----:B------:R-:W-:-:S04]  /*1cf0*/  F2FP.BF16.PACK_AB R0, RZ, R0 ;  /* 0x00000000ff00723e */ /* 0x000fc800000010ff */
[----:B------:R-:W-:Y:S01]  /*1d00*/  PRMT R25, R0, 0x7610, R25 ;  /* 0x0000761000197816 */ /* 0x000fe20000000019 */
[----:B------:R-:W-:Y:S05]  /*1d10*/  BRA `(.L_x_435) ;  /* 0x000004d000007947 */ /* 0x000fea0003800000 */
.L_x_448:
        /* <DEDUP_REMOVED lines=21> */
.L_x_457:
[----:B------:R-:W-:Y:S05]  /*1e70*/  BSYNC B1 ;  /* 0x0000000000017941 */ /* 0x000fea0003800000 */
.L_x_456:
[----:B------:R-:W-:Y:S01]  /*1e80*/  LEA R3, R0, 0x37800000, 0x17 ;  /* 0x3780000000037811 */ /* 0x000fe200078eb8ff */
[----:B------:R-:W-:-:S05]  /*1e90*/  IMAD.SHL.U32 R0, R2, 0x200000, RZ ;  /* 0x0020000002007824 */ /* 0x000fca00078e00ff */
[----:B------:R-:W-:Y:S02]  /*1ea0*/  LOP3.LUT R0, R3, R0, R4, 0xfe, !PT ;  /* 0x0000000003007212 */ /* 0x000fe400078efe04 */
.L_x_455:
[----:B------:R-:W-:Y:S05]  /*1eb0*/  BSYNC B0 ;  /* 0x0000000000007941 */ /* 0x000fea0003800000 */
.L_x_454:
[----:B------:R-:W-:-:S04]  /*1ec0*/  F2FP.BF16.PACK_AB R0, RZ, R0 ;  /* 0x00000000ff00723e */ /* 0x000fc800000010ff */
[----:B------:R-:W-:Y:S01]  /*1ed0*/  PRMT R25, R0, 0x7610, R25 ;  /* 0x0000761000197816 */ /* 0x000fe20000000019 */
[----:B------:R-:W-:Y:S05]  /*1ee0*/  BRA `(.L_x_435) ;  /* 0x0000030000007947 */ /* 0x000fea0003800000 */
.L_x_447:
        /* <DEDUP_REMOVED lines=14> */
.L_x_461:
[----:B------:R-:W-:Y:S05]  /*1fd0*/  BSYNC B0 ;  /* 0x0000000000007941 */ /* 0x000fea0003800000 */
.L_x_460:
[----:B------:R-:W-:-:S04]  /*1fe0*/  F2FP.BF16.PACK_AB R0, RZ, R0 ;  /* 0x00000000ff00723e */ /* 0x000fc800000010ff */
[----:B------:R-:W-:Y:S01]  /*1ff0*/  PRMT R25, R0, 0x7610, R25 ;  /* 0x0000761000197816 */ /* 0x000fe20000000019 */
[----:B------:R-:W-:Y:S05]  /*2000*/  BRA `(.L_x_435) ;  /* 0x000001e000007947 */ /* 0x000fea0003800000 */
.L_x_434:
        /* <DEDUP_REMOVED lines=18> */
[----:B0----5:R-:W-:Y:S05]  /*2130*/  CALL.ABS.NOINC R2 ;  /* 0x0000000002007343 */ /* 0x021fea0003c00000 */
[----:B------:R-:W-:Y:S01]  /*2140*/  PRMT R25, RZ, 0x7610, R25 ;  /* 0x00007610ff197816 */ /* 0x000fe20000000019 */
[----:B------:R-:W-:Y:S05]  /*2150*/  BRA `(.L_x_435) ;  /* 0x0000009000007947 */ /* 0x000fea0003800000 */
.L_x_459:
[----:B------:R-:W2:Y:S02]  /*2160*/  LDG.E.64 R2, [R2.64] ;  /* 0x0000002402027981 */ /* 0x000ea4000c1e1b00 */
[----:B--2---:R-:W0:Y:S02]  /*2170*/  I2F.U64 R0, R2 ;  /* 0x0000000200007312 */ /* 0x004e240000301000 */
[----:B0-----:R-:W-:-:S04]  /*2180*/  F2FP.BF16.PACK_AB R0, RZ, R0 ;  /* 0x00000000ff00723e */ /* 0x001fc800000010ff */
[----:B------:R-:W-:Y:S01]  /*2190*/  PRMT R25, R0, 0x7610, R25 ;  /* 0x0000761000197816 */ /* 0x000fe20000000019 */
[----:B------:R-:W-:Y:S05]  /*21a0*/  BRA `(.L_x_435) ;  /* 0x0000004000007947 */ /* 0x000fea0003800000 */
.L_x_458:
[----:B------:R-:W2:Y:S02]  /*21b0*/  LDG.E R2, [R2.64] ;  /* 0x0000002402027981 */ /* 0x000ea4000c1e1900 */
[----:B--2---:R-:W0:Y:S02]  /*21c0*/  I2F.U32 R0, R2 ;  /* 0x0000000200007306 */ /* 0x004e240000201000 */
[----:B0-----:R-:W-:-:S04]  /*21d0*/  F2FP.BF16.PACK_AB R0, RZ, R0 ;  /* 0x00000000ff00723e */ /* 0x001fc800000010ff */
[----:B------:R-:W-:Y:S02]  /*21e0*/  PRMT R25, R0, 0x7610, R25 ;  /* 0x0000761000197816 */ /* 0x000fe40000000019 */
.L_x_435:
[----:B------:R-:W-:-:S05]  /*21f0*/  IADD3 R17, R17, 0x80, RZ ;  /* 0x0000008011117810 */ /* 0x000fca0007ffe0ff */
.L_x_397:
[----:B-1-3--:R-:W-:Y:S05]  /*2200*/  BSYNC B6 ;  /* 0x0000000000067941 */ /* 0x00afea0003800000 */
.L_x_396:
[----:B------:R-:W-:Y:S01]  /*2210*/  ISETP.GE.AND P0, PT, R17, R22, PT ;  /* 0x000000161100720c */ /* 0x000fe20003f06270 */
[----:B------:R-:W-:Y:S01]  /*2220*/  BSSY B6, `(.L_x_462) ;  /* 0x0000216000067945 */ /* 0x000fe20003800000 */
[----:B------:R-:W-:-:S11]  /*2230*/  PRMT R26, RZ, 0x7610, R26 ;  /* 0x00007610ff1a7816 */ /* 0x000fd6000000001a */
[----:B------:R-:W-:Y:S05]  /*2240*/  @P0 BRA `(.L_x_463) ;  /* 0x0000213000000947 */ /* 0x000fea0003800000 */
[----:B------:R-:W-:Y:S01]  /*2250*/  PRMT R0, R18, 0x9910, RZ ;  /* 0x0000991012007816 */ /* 0x000fe200000000ff */
[----:B------:R-:W-:-:S03]  /*2260*/  IMAD R26, R16, 0x200, R17 ;  /* 0x00000200101a7824 */ /* 0x000fc600078e0211 */
[----:B------:R-:W-:Y:S01]  /*2270*/  ISETP.GT.AND P1, PT, R0, 0x9, PT ;  /* 0x000000090000780c */ /* 0x000fe20003f24270 */
[----:B0-----:R-:W-:-:S05]  /*2280*/  IMAD R2, R26, c[0x0][0x188], RZ ;  /* 0x000062001a027a24 */ /* 0x001fca00078e02ff */
        /* <DEDUP_REMOVED lines=16> */
.L_x_467:
[----:B------:R-:W2:Y:S02]  /*2390*/  LDG.E.U8 R2, [R2.64] ;  /* 0x0000002402027981 */ /* 0x000ea4000c1e1100 */
[----:B--2---:R-:W0:Y:S02]  /*23a0*/  I2F.U16 R0, R2 ;  /* 0x0000000200007306 */ /* 0x004e240000101000 */
[----:B0-----:R-:W-:-:S04]  /*23b0*/  F2FP.BF16.PACK_AB R0, RZ, R0 ;  /* 0x00000000ff00723e */ /* 0x001fc800000010ff */
[----:B------:R-:W-:Y:S01]  /*23c0*/  PRMT R23, R0, 0x7610, R23 ;  /* 0x0000761000177816 */ /* 0x000fe20000000017 */
[----:B------:R-:W-:Y:S05]  /*23d0*/  BRA `(.L_x_469) ;  /* 0x00000f1000007947 */ /* 0x000fea0003800000 */
.L_x_466:
        /* <DEDUP_REMOVED lines=11> */
.L_x_471:
[----:B------:R-:W2:Y:S02]  /*2490*/  LDG.E R2, [R2.64] ;  /* 0x0000002402027981 */ /* 0x000ea4000c1e1900 */
[----:B--2---:R-:W0:Y:S02]  /*24a0*/  I2F R0, R2 ;  /* 0x0000000200007306 */ /* 0x004e240000201400 */
[----:B0-----:R-:W-:-:S04]  /*24b0*/  F2FP.BF16.PACK_AB R0, RZ, R0 ;  /* 0x00000000ff00723e */ /* 0x001fc800000010ff */
[----:B------:R-:W-:Y:S01]  /*24c0*/  PRMT R23, R0, 0x7610, R23 ;  /* 0x0000761000177816 */ /* 0x000fe20000000017 */
[----:B------:R-:W-:Y:S05]  /*24d0*/  BRA `(.L_x_469) ;  /* 0x00000e1000007947 */ /* 0x000fea0003800000 */
.L_x_470:
[----:B------:R-:W2:Y:S02]  /*24e0*/  LDG.E.U16 R2, [R2.64] ;  /* 0x0000002402027981 */ /* 0x000ea4000c1e1500 */
[----:B--2---:R-:W0:Y:S02]  /*24f0*/  I2F.S16 R0, R2 ;  /* 0x0000000200007306 */ /* 0x004e240000101400 */
[----:B0-----:R-:W-:-:S04]  /*2500*/  F2FP.BF16.PACK_AB R0, RZ, R0 ;  /* 0x00000000ff00723e */ /* 0x001fc800000010ff */
[----:B------:R-:W-:Y:S01]  /*2510*/  PRMT R23, R0, 0x7610, R23 ;  /* 0x0000761000177816 */ /* 0x000fe20000000017 */
[----:B------:R-:W-:Y:S05]  /*2520*/  BRA `(.L_x_469) ;  /* 0x00000dc000007947 */ /* 0x000fea0003800000 */
.L_x_465:
        /* <DEDUP_REMOVED lines=9> */
.L_x_473:
[----:B------:R-:W2:Y:S02]  /*25c0*/  LDG.E.U16 R0, [R2.64] ;  /* 0x0000002402007981 */ /* 0x000ea4000c1e1500 */
[----:B--2---:R-:W-:-:S05]  /*25d0*/  HADD2.F32 R0, -RZ, R0.H0_H0 ;  /* 0x20000000ff007230 */ /* 0x004fca0000004100 */
[----:B------:R-:W-:-:S04]  /*25e0*/  F2FP.BF16.PACK_AB R0, RZ, R0 ;  /* 0x00000000ff00723e */ /* 0x000fc800000010ff */
[----:B------:R-:W-:Y:S01]  /*25f0*/  PRMT R23, R0, 0x7610, R23 ;  /* 0x0000761000177816 */ /* 0x000fe20000000017 */
[----:B------:R-:W-:Y:S05]  /*2600*/  BRA `(.L_x_469) ;  /* 0x00000ce000007947 */ /* 0x000fea0003800000 */
.L_x_472:
        /* <DEDUP_REMOVED lines=9> */
.L_x_475:
[----:B------:R-:W2:Y:S02]  /*26a0*/  LDG.E.U16 R2, [R2.64] ;  /* 0x0000002402027981 */ /* 0x000ea4000c1e1500 */
[----:B--2---:R-:W-:-:S05]  /*26b0*/  HADD2.F32 R0, -RZ, R2.H0_H0 ;  /* 0x20000002ff007230 */ /* 0x004fca0000004100 */
[----:B------:R-:W-:-:S04]  /*26c0*/  F2FP.BF16.PACK_AB R0, RZ, R0 ;  /* 0x00000000ff00723e */ /* 0x000fc800000010ff */
[----:B------:R-:W-:Y:S01]  /*26d0*/  PRMT R23, R0, 0x7610, R23 ;  /* 0x0000761000177816 */ /* 0x000fe20000000017 */
[----:B------:R-:W-:Y:S05]  /*26e0*/  BRA `(.L_x_469) ;  /* 0x00000c0000007947 */ /* 0x000fea0003800000 */
.L_x_474:
[----:B------:R-:W2:Y:S02]  /*26f0*/  LDG.E.64 R2, [R2.64] ;  /* 0x0000002402027981 */ /* 0x000ea4000c1e1b00 */
[----:B--2---:R-:W0:Y:S01]  /*2700*/  F2F.F32.F64 R0, R2 ;  /* 0x0000000200007310 */ /* 0x004e220000301000 */
[----:B------:R-:W0:-:S14]  /*2710*/  DSETP.GEU.AND P0, PT, |R2|, c[0x2][0x0], PT ;  /* 0x008000000200762a */ /* 0x000e1c0003f0e200 */
[----:B0-----:R-:W-:-:S05]  /*2720*/  @!P0 FMUL R0, R0, 1.175494350822287508e-38 ;  /* 0x0080000000008820 */ /* 0x001fca0000400000 */
[----:B------:R-:W-:-:S04]  /*2730*/  F2FP.BF16.PACK_AB R0, RZ, R0 ;  /* 0x00000000ff00723e */ /* 0x000fc800000010ff */
[----:B------:R-:W-:Y:S01]  /*2740*/  PRMT R23, R0, 0x7610, R23 ;  /* 0x0000761000177816 */ /* 0x000fe20000000017 */
[----:B------:R-:W-:Y:S05]  /*2750*/  BRA `(.L_x_469) ;  /* 0x00000b9000007947 */ /* 0x000fea0003800000 */
.L_x_464:
        /* <DEDUP_REMOVED lines=14> */
.L_x_478:
[----:B------:R-:W2:Y:S02]  /*2840*/  LDG.E.64 R2, [R2.64] ;  /* 0x0000002402027981 */ /* 0x000ea4000c1e1b00 */
[----:B--2---:R-:W0:Y:S01]  /*2850*/  F2F.F32.F64 R0, R2 ;  /* 0x0000000200007310 */ /* 0x004e220000301000 */
[----:B------:R-:W0:-:S14]  /*2860*/  DSETP.GEU.AND P0, PT, |R2|, c[0x2][0x0], PT ;  /* 0x008000000200762a */ /* 0x000e1c0003f0e200 */
[----:B0-----:R-:W-:-:S05]  /*2870*/  @!P0 FMUL R0, R0, 1.175494350822287508e-38 ;  /* 0x0080000000008820 */ /* 0x001fca0000400000 */
[----:B------:R-:W-:-:S04]  /*2880*/  F2FP.BF16.PACK_AB R0, RZ, R0 ;  /* 0x00000000ff00723e */ /* 0x000fc800000010ff */
[----:B------:R-:W-:Y:S01]  /*2890*/  PRMT R23, R0, 0x7610, R23 ;  /* 0x0000761000177816 */ /* 0x000fe20000000017 */
[----:B------:R-:W-:Y:S05]  /*28a0*/  BRA `(.L_x_469) ;  /* 0x00000a4000007947 */ /* 0x000fea0003800000 */
.L_x_477:
        /* <DEDUP_REMOVED lines=28> */
.L_x_480:
[----:B------:R-:W2:Y:S02]  /*2a70*/  LDG.E.U8 R3, [R2.64] ;  /* 0x0000002402037981 */ /* 0x000ea4000c1e1100 */
[----:B--2---:R-:W-:-:S05]  /*2a80*/  IMAD.SHL.U32 R0, R3, 0x2000000, RZ ;  /* 0x0200000003007824 */ /* 0x004fca00078e00ff */
[----:B------:R-:W-:-:S13]  /*2a90*/  ISETP.GE.U32.AND P0, PT, R0, 0x8000000, PT ;  /* 0x080000000000780c */ /* 0x000fda0003f06070 */
[C---:B------:R-:W-:Y:S02]  /*2aa0*/  @P0 IMAD.SHL.U32 R4, R3.reuse, 0x200000, RZ ;  /* 0x0020000003040824 */ /* 0x040fe400078e00ff */
[C---:B------:R-:W-:Y:S02]  /*2ab0*/  @!P0 IMAD.SHL.U32 R0, R3.reuse, 0x100, RZ ;  /* 0x0000010003008824 */ /* 0x040fe400078e00ff */
[----:B------:R-:W-:Y:S01]  /*2ac0*/  IMAD.SHL.U32 R3, R3, 0x1000000, RZ ;  /* 0x0100000003037824 */ /* 0x000fe200078e00ff */
[----:B------:R-:W-:Y:S02]  /*2ad0*/  @P0 LOP3.LUT R4, R4, 0xfe00000, RZ, 0xc0, !PT ;  /* 0x0fe0000004040812 */ /* 0x000fe400078ec0ff */
        /* <DEDUP_REMOVED lines=9> */
.L_x_479:
[----:B------:R0:W5:Y:S01]  /*2b70*/  LDG.E.U16 R23, [R2.64] ;  /* 0x0000002402177981 */ /* 0x000162000c1e1500 */
[----:B------:R-:W-:Y:S05]  /*2b80*/  BRA `(.L_x_469) ;  /* 0x0000076000007947 */ /* 0x000fea0003800000 */
.L_x_476:
        /* <DEDUP_REMOVED lines=12> */
.L_x_483:
        /* <DEDUP_REMOVED lines=21> */
.L_x_487:
[----:B------:R-:W-:Y:S05]  /*2da0*/  BSYNC B1 ;  /* 0x0000000000017941 */ /* 0x000fea0003800000 */
.L_x_486:
[----:B------:R-:W-:Y:S01]  /*2db0*/  LEA R3, R0, 0x3b800000, 0x17 ;  /* 0x3b80000000037811 */ /* 0x000fe200078eb8ff */
[----:B------:R-:W-:-:S05]  /*2dc0*/  IMAD.SHL.U32 R0, R2, 0x100000, RZ ;  /* 0x0010000002007824 */ /* 0x000fca00078e00ff */
[----:B------:R-:W-:Y:S02]  /*2dd0*/  LOP3.LUT R0, R3, R0, R4, 0xfe, !PT ;  /* 0x0000000003007212 */ /* 0x000fe400078efe04 */
.L_x_485:
[----:B------:R-:W-:Y:S05]  /*2de0*/  BSYNC B0 ;  /* 0x0000000000007941 */ /* 0x000fea0003800000 */
.L_x_484:
[----:B------:R-:W-:-:S04]  /*2df0*/  F2FP.BF16.PACK_AB R0, RZ, R0 ;  /* 0x00000000ff00723e */ /* 0x000fc800000010ff */
[----:B------:R-:W-:Y:S01]  /*2e00*/  PRMT R23, R0, 0x7610, R23 ;  /* 0x0000761000177816 */ /* 0x000fe20000000017 */
[----:B------:R-:W-:Y:S05]  /*2e10*/  BRA `(.L_x_469) ;  /* 0x000004d000007947 */ /* 0x000fea0003800000 */
.L_x_482:
        /* <DEDUP_REMOVED lines=21> */
.L_x_491:
[----:B------:R-:W-:Y:S05]  /*2f70*/  BSYNC B1 ;  /* 0x0000000000017941 */ /* 0x000fea0003800000 */
.L_x_490:
[----:B------:R-:W-:Y:S01]  /*2f80*/  LEA R3, R0, 0x37800000, 0x17 ;  /* 0x3780000000037811 */ /* 0x000fe200078eb8ff */
[----:B------:R-:W-:-:S05]  /*2f90*/  IMAD.SHL.U32 R0, R2, 0x200000, RZ ;  /* 0x0020000002007824 */ /* 0x000fca00078e00ff */
[----:B------:R-:W-:Y:S02]  /*2fa0*/  LOP3.LUT R0, R3, R0, R4, 0xfe, !PT ;  /* 0x0000000003007212 */ /* 0x000fe400078efe04 */
.L_x_489:
[----:B------:R-:W-:Y:S05]  /*2fb0*/  BSYNC B0 ;  /* 0x0000000000007941 */ /* 0x000fea0003800000 */
.L_x_488:
[----:B------:R-:W-:-:S04]  /*2fc0*/  F2FP.BF16.PACK_AB R0, RZ, R0 ;  /* 0x00000000ff00723e */ /* 0x000fc800000010ff */
[----:B------:R-:W-:Y:S01]  /*2fd0*/  PRMT R23, R0, 0x7610, R23 ;  /* 0x0000761000177816 */ /* 0x000fe20000000017 */
[----:B------:R-:W-:Y:S05]  /*2fe0*/  BRA `(.L_x_469) ;  /* 0x0000030000007947 */ /* 0x000fea0003800000 */
.L_x_481:
        /* <DEDUP_REMOVED lines=14> */
.L_x_495:
[----:B------:R-:W-:Y:S05]  /*30d0*/  BSYNC B0 ;  /* 0x0000000000007941 */ /* 0x000fea0003800000 */
.L_x_494:
[----:B------:R-:W-:-:S04]  /*30e0*/  F2FP.BF16.PACK_AB R0, RZ, R0 ;  /* 0x00000000ff00723e */ /* 0x000fc800000010ff */
[----:B------:R-:W-:Y:S01]  /*30f0*/  PRMT R23, R0, 0x7610, R23 ;  /* 0x0000761000177816 */ /* 0x000fe20000000017 */
[----:B------:R-:W-:Y:S05]  /*3100*/  BRA `(.L_x_469) ;  /* 0x000001e000007947 */ /* 0x000fea0003800000 */
.L_x_468:
        /* <DEDUP_REMOVED lines=21> */
.L_x_493:
[----:B------:R-:W2:Y:S02]  /*3260*/  LDG.E.64 R2, [R2.64] ;  /* 0x0000002402027981 */ /* 0x000ea4000c1e1b00 */
[----:B--2---:R-:W0:Y:S02]  /*3270*/  I2F.U64 R0, R2 ;  /* 0x0000000200007312 */ /* 0x004e240000301000 */
[----:B0-----:R-:W-:-:S04]  /*3280*/  F2FP.BF16.PACK_AB R0, RZ, R0 ;  /* 0x00000000ff00723e */ /* 0x001fc800000010ff */
[----:B------:R-:W-:Y:S01]  /*3290*/  PRMT R23, R0, 0x7610, R23 ;  /* 0x0000761000177816 */ /* 0x000fe20000000017 */
[----:B------:R-:W-:Y:S05]  /*32a0*/  BRA `(.L_x_469) ;  /* 0x0000004000007947 */ /* 0x000fea0003800000 */
.L_x_492:
[----:B------:R-:W2:Y:S02]  /*32b0*/  LDG.E R2, [R2.64] ;  /* 0x0000002402027981 */ /* 0x000ea4000c1e1900 */
[----:B--2---:R-:W0:Y:S02]  /*32c0*/  I2F.U32 R0, R2 ;  /* 0x0000000200007306 */ /* 0x004e240000201000 */
[----:B0-----:R-:W-:-:S04]  /*32d0*/  F2FP.BF16.PACK_AB R0, RZ, R0 ;  /* 0x00000000ff00723e */ /* 0x001fc800000010ff */
[----:B------:R-:W-:Y:S02]  /*32e0*/  PRMT R23, R0, 0x7610, R23 ;  /* 0x0000761000177816 */ /* 0x000fe40000000017 */
.L_x_469:
        /* <DEDUP_REMOVED lines=19> */
.L_x_499:
[----:B------:R-:W2:Y:S02]  /*3420*/  LDG.E.U8 R2, [R2.64] ;  /* 0x0000002402027981 */ /* 0x000ea4000c1e1100 */
[----:B--2---:R-:W0:Y:S02]  /*3430*/  I2F.U16 R0, R2 ;  /* 0x0000000200007306 */ /* 0x004e240000101000 */
[----:B0-----:R-:W-:-:S04]  /*3440*/  F2FP.BF16.PACK_AB R0, RZ, R0 ;  /* 0x00000000ff00723e */ /* 0x001fc800000010ff */
[----:B------:R-:W-:Y:S01]  /*3450*/  PRMT R26, R0, 0x7610, R26 ;  /* 0x00007610001a7816 */ /* 0x000fe2000000001a */
[----:B------:R-:W-:Y:S05]  /*3460*/  BRA `(.L_x_501) ;  /* 0x00000f0000007947 */ /* 0x000fea0003800000 */
.L_x_498:
        /* <DEDUP_REMOVED lines=11> */
.L_x_503:
[----:B------:R-:W2:Y:S02]  /*3520*/  LDG.E R2, [R2.64] ;  /* 0x0000002402027981 */ /* 0x000ea4000c1e1900 */
[----:B--2---:R-:W0:Y:S02]  /*3530*/  I2F R0, R2 ;  /* 0x0000000200007306 */ /* 0x004e240000201400 */
[----:B0-----:R-:W-:-:S04]  /*3540*/  F2FP.BF16.PACK_AB R0, RZ, R0 ;  /* 0x00000000ff00723e */ /* 0x001fc800000010ff */
[----:B------:R-:W-:Y:S01]  /*3550*/  PRMT R26, R0, 0x7610, R26 ;  /* 0x00007610001a7816 */ /* 0x000fe2000000001a */
[----:B------:R-:W-:Y:S05]  /*3560*/  BRA `(.L_x_501) ;  /* 0x00000e0000007947 */ /* 0x000fea0003800000 */
.L_x_502:
[----:B------:R-:W2:Y:S02]  /*3570*/  LDG.E.U16 R2, [R2.64] ;  /* 0x0000002402027981 */ /* 0x000ea4000c1e1500 */
[----:B--2---:R-:W0:Y:S02]  /*3580*/  I2F.S16 R0, R2 ;  /* 0x0000000200007306 */ /* 0x004e240000101400 */
[----:B0-----:R-:W-:-:S04]  /*3590*/  F2FP.BF16.PACK_AB R0, RZ, R0 ;  /* 0x00000000ff00723e */ /* 0x001fc800000010ff */
[----:B------:R-:W-:Y:S01]  /*35a0*/  PRMT R26, R0, 0x7610, R26 ;  /* 0x00007610001a7816 */ /* 0x000fe2000000001a */
[----:B------:R-:W-:Y:S05]  /*35b0*/  BRA `(.L_x_501) ;  /* 0x00000db000007947 */ /* 0x000fea0003800000 */
.L_x_497:
        /* <DEDUP_REMOVED lines=9> */
.L_x_505:
[----:B------:R-:W2:Y:S02]  /*3650*/  LDG.E.U16 R0, [R2.64] ;  /* 0x0000002402007981 */ /* 0x000ea4000c1e1500 */
[----:B--2---:R-:W-:-:S05]  /*3660*/  HADD2.F32 R0, -RZ, R0.H0_H0 ;  /* 0x20000000ff007230 */ /* 0x004fca0000004100 */
[----:B------:R-:W-:-:S04]  /*3670*/  F2FP.BF16.PACK_AB R0, RZ, R0 ;  /* 0x00000000ff00723e */ /* 0x000fc800000010ff */
[----:B------:R-:W-:Y:S01]  /*3680*/  PRMT R26, R0, 0x7610, R26 ;  /* 0x00007610001a7816 */ /* 0x000fe2000000001a */
[----:B------:R-:W-:Y:S05]  /*3690*/  BRA `(.L_x_501) ;  /* 0x00000cd000007947 */ /* 0x000fea0003800000 */
.L_x_504:
        /* <DEDUP_REMOVED lines=9> */
.L_x_507:
[----:B------:R-:W2:Y:S02]  /*3730*/  LDG.E.U16 R2, [R2.64] ;  /* 0x0000002402027981 */ /* 0x000ea4000c1e1500 */
[----:B--2---:R-:W-:-:S05]  /*3740*/  HADD2.F32 R0, -RZ, R2.H0_H0 ;  /* 0x20000002ff007230 */ /* 0x004fca0000004100 */
[----:B------:R-:W-:-:S04]  /*3750*/  F2FP.BF16.PACK_AB R0, RZ, R0 ;  /* 0x00000000ff00723e */ /* 0x000fc800000010ff */
[----:B------:R-:W-:Y:S01]  /*3760*/  PRMT R26, R0, 0x7610, R26 ;  /* 0x00007610001a7816 */ /* 0x000fe2000000001a */
[----:B------:R-:W-:Y:S05]  /*3770*/  BRA `(.L_x_501) ;  /* 0x00000bf000007947 */ /* 0x000fea0003800000 */
.L_x_506:
[----:B------:R-:W2:Y:S02]  /*3780*/  LDG.E.64 R2, [R2.64] ;  /* 0x0000002402027981 */ /* 0x000ea4000c1e1b00 */
[----:B--2---:R-:W0:Y:S01]  /*3790*/  F2F.F32.F64 R0, R2 ;  /* 0x0000000200007310 */ /* 0x004e220000301000 */
[----:B------:R-:W0:-:S14]  /*37a0*/  DSETP.GEU.AND P0, PT, |R2|, c[0x2][0x0], PT ;  /* 0x008000000200762a */ /* 0x000e1c0003f0e200 */
[----:B0-----:R-:W-:-:S05]  /*37b0*/  @!P0 FMUL R0, R0, 1.175494350822287508e-38 ;  /* 0x0080000000008820 */ /* 0x001fca0000400000 */
[----:B------:R-:W-:-:S04]  /*37c0*/  F2FP.BF16.PACK_AB R0, RZ, R0 ;  /* 0x00000000ff00723e */ /* 0x000fc800000010ff */
[----:B------:R-:W-:Y:S01]  /*37d0*/  PRMT R26, R0, 0x7610, R26 ;  /* 0x00007610001a7816 */ /* 0x000fe2000000001a */
[----:B------:R-:W-:Y:S05]  /*37e0*/  BRA `(.L_x_501) ;  /* 0x00000b8000007947 */ /* 0x000fea0003800000 */
.L_x_496:
        /* <DEDUP_REMOVED lines=14> */
.L_x_510:
[----:B------:R-:W2:Y:S02]  /*38d0*/  LDG.E.64 R2, [R2.64] ;  /* 0x0000002402027981 */ /* 0x000ea4000c1e1b00 */
[----:B--2---:R-:W0:Y:S01]  /*38e0*/  F2F.F32.F64 R0, R2 ;  /* 0x0000000200007310 */ /* 0x004e220000301000 */
[----:B------:R-:W0:-:S14]  /*38f0*/  DSETP.GEU.AND P0, PT, |R2|, c[0x2][0x0], PT ;  /* 0x008000000200762a */ /* 0x000e1c0003f0e200 */
[----:B0-----:R-:W-:-:S05]  /*3900*/  @!P0 FMUL R0, R0, 1.175494350822287508e-38 ;  /* 0x0080000000008820 */ /* 0x001fca0000400000 */
[----:B------:R-:W-:-:S04]  /*3910*/  F2FP.BF16.PACK_AB R0, RZ, R0 ;  /* 0x00000000ff00723e */ /* 0x000fc800000010ff */
[----:B------:R-:W-:Y:S01]  /*3920*/  PRMT R26, R0, 0x7610, R26 ;  /* 0x00007610001a7816 */ /* 0x000fe2000000001a */
[----:B------:R-:W-:Y:S05]  /*3930*/  BRA `(.L_x_501) ;  /* 0x00000a3000007947 */ /* 0x000fea0003800000 */
.L_x_509:
        /* <DEDUP_REMOVED lines=28> */
.L_x_512:
        /* <DEDUP_REMOVED lines=15> */
.L_x_511:
[----:B------:R0:W5:Y:S01]  /*3bf0*/  LDG.E.U16 R26, [R2.64] ;  /* 0x00000024021a7981 */ /* 0x000162000c1e1500 */
[----:B------:R-:W-:Y:S05]  /*3c00*/  BRA `(.L_x_501) ;  /* 0x0000076000007947 */ /* 0x000fea0003800000 */
.L_x_508:
        /* <DEDUP_REMOVED lines=12> */
.L_x_515:
        /* <DEDUP_REMOVED lines=21> */
.L_x_519:
[----:B------:R-:W-:Y:S05]  /*3e20*/  BSYNC B1 ;  /* 0x0000000000017941 */ /* 0x000fea0003800000 */
.L_x_518:
[----:B------:R-:W-:Y:S01]  /*3e30*/  LEA R3, R0, 0x3b800000, 0x17 ;  /* 0x3b80000000037811 */ /* 0x000fe200078eb8ff */
[----:B------:R-:W-:-:S05]  /*3e40*/  IMAD.SHL.U32 R0, R2, 0x100000, RZ ;  /* 0x0010000002007824 */ /* 0x000fca00078e00ff */
[----:B------:R-:W-:Y:S02]  /*3e50*/  LOP3.LUT R0, R3, R0, R4, 0xfe, !PT ;  /* 0x0000000003007212 */ /* 0x000fe400078efe04 */
.L_x_517:
[----:B------:R-:W-:Y:S05]  /*3e60*/  BSYNC B0 ;  /* 0x0000000000007941 */ /* 0x000fea0003800000 */
.L_x_516:
[----:B------:R-:W-:-:S04]  /*3e70*/  F2FP.BF16.PACK_AB R0, RZ, R0 ;  /* 0x00000000ff00723e */ /* 0x000fc800000010ff */
[----:B------:R-:W-:Y:S01]  /*3e80*/  PRMT R26, R0, 0x7610, R26 ;  /* 0x00007610001a7816 */ /* 0x000fe2000000001a */
[----:B------:R-:W-:Y:S05]  /*3e90*/  BRA `(.L_x_501) ;  /* 0x000004d000007947 */ /* 0x000fea0003800000 */
.L_x_514:
        /* <DEDUP_REMOVED lines=21> */
.L_x_523:
[----:B------:R-:W-:Y:S05]  /*3ff0*/  BSYNC B1 ;  /* 0x0000000000017941 */ /* 0x000fea0003800000 */
.L_x_522:
[----:B------:R-:W-:Y:S01]  /*4000*/  LEA R3, R0, 0x37800000, 0x17 ;  /* 0x3780000000037811 */ /* 0x000fe200078eb8ff */
[----:B------:R-:W-:-:S05]  /*4010*/  IMAD.SHL.U32 R0, R2, 0x200000, RZ ;  /* 0x0020000002007824 */ /* 0x000fca00078e00ff */
[----:B------:R-:W-:Y:S02]  /*4020*/  LOP3.LUT R0, R3, R0, R4, 0xfe, !PT ;  /* 0x0000000003007212 */ /* 0x000fe400078efe04 */
.L_x_521:
[----:B------:R-:W-:Y:S05]  /*4030*/  BSYNC B0 ;  /* 0x0000000000007941 */ /* 0x000fea0003800000 */
.L_x_520:
[----:B------:R-:W-:-:S04]  /*4040*/  F2FP.BF16.PACK_AB R0, RZ, R0 ;  /* 0x00000000ff00723e */ /* 0x000fc800000010ff */
[----:B------:R-:W-:Y:S01]  /*4050*/  PRMT R26, R0, 0x7610, R26 ;  /* 0x00007610001a7816 */ /* 0x000fe2000000001a */
[----:B------:R-:W-:Y:S05]  /*4060*/  BRA `(.L_x_501) ;  /* 0x0000030000007947 */ /* 0x000fea0003800000 */
.L_x_513:
        /* <DEDUP_REMOVED lines=14> */
.L_x_527:
[----:B------:R-:W-:Y:S05]  /*4150*/  BSYNC B0 ;  /* 0x0000000000007941 */ /* 0x000fea0003800000 */
.L_x_526:
[----:B------:R-:W-:-:S04]  /*4160*/  F2FP.BF16.PACK_AB R0, RZ, R0 ;  /* 0x00000000ff00723e */ /* 0x000fc800000010ff */
[----:B------:R-:W-:Y:S01]  /*4170*/  PRMT R26, R0, 0x7610, R26 ;  /* 0x00007610001a7816 */ /* 0x000fe2000000001a */
[----:B------:R-:W-:Y:S05]  /*4180*/  BRA `(.L_x_501) ;  /* 0x000001e000007947 */ /* 0x000fea0003800000 */
.L_x_500:
        /* <DEDUP_REMOVED lines=21> */
.L_x_525:
[----:B------:R-:W2:Y:S02]  /*42e0*/  LDG.E.64 R2, [R2.64] ;  /* 0x0000002402027981 */ /* 0x000ea4000c1e1b00 */
[----:B--2---:R-:W0:Y:S02]  /*42f0*/  I2F.U64 R0, R2 ;  /* 0x0000000200007312 */ /* 0x004e240000301000 */
[----:B0-----:R-:W-:-:S04]  /*4300*/  F2FP.BF16.PACK_AB R0, RZ, R0 ;  /* 0x00000000ff00723e */ /* 0x001fc800000010ff */
[----:B------:R-:W-:Y:S01]  /*4310*/  PRMT R26, R0, 0x7610, R26 ;  /* 0x00007610001a7816 */ /* 0x000fe2000000001a */
[----:B------:R-:W-:Y:S05]  /*4320*/  BRA `(.L_x_501) ;  /* 0x0000004000007947 */ /* 0x000fea0003800000 */
.L_x_524:
[----:B------:R-:W2:Y:S02]  /*4330*/  LDG.E R2, [R2.64] ;  /* 0x0000002402027981 */ /* 0x000ea4000c1e1900 */
[----:B--2---:R-:W0:Y:S02]  /*4340*/  I2F.U32 R0, R2 ;  /* 0x0000000200007306 */ /* 0x004e240000201000 */
[----:B0-----:R-:W-:-:S04]  /*4350*/  F2FP.BF16.PACK_AB R0, RZ, R0 ;  /* 0x00000000ff00723e */ /* 0x001fc800000010ff */
[----:B------:R-:W-:Y:S02]  /*4360*/  PRMT R26, R0, 0x7610, R26 ;  /* 0x00007610001a7816 */ /* 0x000fe4000000001a */
.L_x_501:
[----:B------:R-:W-:-:S05]  /*4370*/  IADD3 R17, R17, 0x80, RZ ;  /* 0x0000008011117810 */ /* 0x000fca0007ffe0ff */
.L_x_463:
[----:B------:R-:W-:Y:S05]  /*4380*/  BSYNC B6 ;  /* 0x0000000000067941 */ /* 0x000fea0003800000 */
.L_x_462:
[----:B------:R-:W-:Y:S01]  /*4390*/  ISETP.GE.AND P0, PT, R17, R22, PT ;  /* 0x000000161100720c */ /* 0x000fe20003f06270 */
[----:B------:R-:W-:Y:S01]  /*43a0*/  BSSY B6, `(.L_x_528) ;  /* 0x0000216000067945 */ /* 0x000fe20003800000 */
[----:B------:R-:W-:Y:S02]  /*43b0*/  PRMT R27, RZ, 0x7610, R27 ;  /* 0x00007610ff1b7816 */ /* 0x000fe4000000001b */
[----:B------:R-:W-:Y:S02]  /*43c0*/  PRMT R28, RZ, 0x7610, R28 ;  /* 0x00007610ff1c7816 */ /* 0x000fe4000000001c */
[----:B0-----:R-:W-:-:S07]  /*43d0*/  PRMT R2, RZ, 0x7610, R2 ;  /* 0x00007610ff027816 */ /* 0x001fce0000000002 */
[----:B------:R-:W-:Y:S05]  /*43e0*/  @P0 BRA `(.L_x_529) ;  /* 0x0000211000000947 */ /* 0x000fea0003800000 */
[----:B------:R-:W-:Y:S01]  /*43f0*/  PRMT R0, R18, 0x9910, RZ ;  /* 0x0000991012007816 */ /* 0x000fe200000000ff */
        /* <DEDUP_REMOVED lines=19> */
.L_x_533:
[----:B------:R-:W2:Y:S02]  /*4530*/  LDG.E.U8 R4, [R4.64] ;  /* 0x0000002404047981 */ /* 0x000ea4000c1e1100 */
[----:B--2---:R-:W0:Y:S02]  /*4540*/  I2F.U16 R0, R4 ;  /* 0x0000000400007306 */ /* 0x004e240000101000 */
[----:B0-----:R-:W-:-:S04]  /*4550*/  F2FP.BF16.PACK_AB R0, RZ, R0 ;  /* 0x00000000ff00723e */ /* 0x001fc800000010ff */
[----:B------:R-:W-:Y:S01]  /*4560*/  PRMT R28, R0, 0x7610, R28 ;  /* 0x00007610001c7816 */ /* 0x000fe2000000001c */
[----:B------:R-:W-:Y:S05]  /*4570*/  BRA `(.L_x_535) ;  /* 0x00000f0000007947 */ /* 0x000fea0003800000 */
.L_x_532:
        /* <DEDUP_REMOVED lines=11> */
.L_x_537:
[----:B------:R-:W2:Y:S02]  /*4630*/  LDG.E R4, [R4.64] ;  /* 0x0000002404047981 */ /* 0x000ea4000c1e1900 */
[----:B--2---:R-:W0:Y:S02]  /*4640*/  I2F R0, R4 ;  /* 0x0000000400007306 */ /* 0x004e240000201400 */
[----:B0-----:R-:W-:-:S04]  /*4650*/  F2FP.BF16.PACK_AB R0, RZ, R0 ;  /* 0x00000000ff00723e */ /* 0x001fc800000010ff */
[----:B------:R-:W-:Y:S01]  /*4660*/  PRMT R28, R0, 0x7610, R28 ;  /* 0x00007610001c7816 */ /* 0x000fe2000000001c */
[----:B------:R-:W-:Y:S05]  /*4670*/  BRA `(.L_x_535) ;  /* 0x00000e0000007947 */ /* 0x000fea0003800000 */
.L_x_536:
[----:B------:R-:W2:Y:S02]  /*4680*/  LDG.E.U16 R4, [R4.64] ;  /* 0x0000002404047981 */ /* 0x000ea4000c1e1500 */
[----:B--2---:R-:W0:Y:S02]  /*4690*/  I2F.S16 R0, R4 ;  /* 0x0000000400007306 */ /* 0x004e240000101400 */
[----:B0-----:R-:W-:-:S04]  /*46a0*/  F2FP.BF16.PACK_AB R0, RZ, R0 ;  /* 0x00000000ff00723e */ /* 0x001fc800000010ff */
[----:B------:R-:W-:Y:S01]  /*46b0*/  PRMT R28, R0, 0x7610, R28 ;  /* 0x00007610001c7816 */ /* 0x000fe2000000001c */
[----:B------:R-:W-:Y:S05]  /*46c0*/  BRA `(.L_x_535) ;  /* 0x00000db000007947 */ /* 0x000fea0003800000 */
.L_x_531:
        /* <DEDUP_REMOVED lines=9> */
.L_x_539:
[----:B------:R-:W2:Y:S02]  /*4760*/  LDG.E.U16 R0, [R4.64] ;  /* 0x0000002404007981 */ /* 0x000ea4000c1e1500 */
[----:B--2---:R-:W-:-:S05]  /*4770*/  HADD2.F32 R0, -RZ, R0.H0_H0 ;  /* 0x20000000ff007230 */ /* 0x004fca0000004100 */
[----:B------:R-:W-:-:S04]  /*4780*/  F2FP.BF16.PACK_AB R0, RZ, R0 ;  /* 0x00000000ff00723e */ /* 0x000fc800000010ff */
[----:B------:R-:W-:Y:S01]  /*4790*/  PRMT R28, R0, 0x7610, R28 ;  /* 0x00007610001c7816 */ /* 0x000fe2000000001c */
[----:B------:R-:W-:Y:S05]  /*47a0*/  BRA `(.L_x_535) ;  /* 0x00000cd000007947 */ /* 0x000fea0003800000 */
.L_x_538:
        /* <DEDUP_REMOVED lines=9> */
.L_x_541:
[----:B------:R-:W2:Y:S02]  /*4840*/  LDG.E.U16 R4, [R4.64] ;  /* 0x0000002404047981 */ /* 0x000ea4000c1e1500 */
[----:B--2---:R-:W-:-:S05]  /*4850*/  HADD2.F32 R0, -RZ, R4.H0_H0 ;  /* 0x20000004ff007230 */ /* 0x004fca0000004100 */
[----:B------:R-:W-:-:S04]  /*4860*/  F2FP.BF16.PACK_AB R0, RZ, R0 ;  /* 0x00000000ff00723e */ /* 0x000fc800000010ff */
[----:B------:R-:W-:Y:S01]  /*4870*/  PRMT R28, R0, 0x7610, R28 ;  /* 0x00007610001c7816 */ /* 0x000fe2000000001c */
[----:B------:R-:W-:Y:S05]  /*4880*/  BRA `(.L_x_535) ;  /* 0x00000bf000007947 */ /* 0x000fea0003800000 */
.L_x_540:
[----:B------:R-:W2:Y:S02]  /*4890*/  LDG.E.64 R4, [R4.64] ;  /* 0x0000002404047981 */ /* 0x000ea4000c1e1b00 */
[----:B--2---:R-:W0:Y:S01]  /*48a0*/  F2F.F32.F64 R0, R4 ;  /* 0x0000000400007310 */ /* 0x004e220000301000 */
[----:B------:R-:W0:-:S14]  /*48b0*/  DSETP.GEU.AND P0, PT, |R4|, c[0x2][0x0], PT ;  /* 0x008000000400762a */ /* 0x000e1c0003f0e200 */
[----:B0-----:R-:W-:-:S05]  /*48c0*/  @!P0 FMUL R0, R0, 1.175494350822287508e-38 ;  /* 0x0080000000008820 */ /* 0x001fca0000400000 */
[----:B------:R-:W-:-:S04]  /*48d0*/  F2FP.BF16.PACK_AB R0, RZ, R0 ;  /* 0x00000000ff00723e */ /* 0x000fc800000010ff */
[----:B------:R-:W-:Y:S01]  /*48e0*/  PRMT R28, R0, 0x7610, R28 ;  /* 0x00007610001c7816 */ /* 0x000fe2000000001c */
[----:B------:R-:W-:Y:S05]  /*48f0*/  BRA `(.L_x_535) ;  /* 0x00000b8000007947 */ /* 0x000fea0003800000 */
.L_x_530:
        /* <DEDUP_REMOVED lines=14> */
.L_x_544:
[----:B------:R-:W2:Y:S02]  /*49e0*/  LDG.E.64 R4, [R4.64] ;  /* 0x0000002404047981 */ /* 0x000ea4000c1e1b00 */
[----:B--2---:R-:W0:Y:S01]  /*49f0*/  F2F.F32.F64 R0, R4 ;  /* 0x0000000400007310 */ /* 0x004e220000301000 */
[----:B------:R-:W0:-:S14]  /*4a00*/  DSETP.GEU.AND P0, PT, |R4|, c[0x2][0x0], PT ;  /* 0x008000000400762a */ /* 0x000e1c0003f0e200 */
[----:B0-----:R-:W-:-:S05]  /*4a10*/  @!P0 FMUL R0, R0, 1.175494350822287508e-38 ;  /* 0x0080000000008820 */ /* 0x001fca0000400000 */
[----:B------:R-:W-:-:S04]  /*4a20*/  F2FP.BF16.PACK_AB R0, RZ, R0 ;  /* 0x00000000ff00723e */ /* 0x000fc800000010ff */
[----:B------:R-:W-:Y:S01]  /*4a30*/  PRMT R28, R0, 0x7610, R28 ;  /* 0x00007610001c7816 */ /* 0x000fe2000000001c */
[----:B------:R-:W-:Y:S05]  /*4a40*/  BRA `(.L_x_535) ;  /* 0x00000a3000007947 */ /* 0x000fea0003800000 */
.L_x_543:
        /* <DEDUP_REMOVED lines=28> */
.L_x_546:
[----:B------:R-:W2:Y:S02]  /*4c10*/  LDG.E.U8 R4, [R4.64] ;  /* 0x0000002404047981 */ /* 0x000ea4000c1e1100 */
[----:B--2---:R-:W-:-:S05]  /*4c20*/  IMAD.SHL.U32 R0, R4, 0x2000000, RZ ;  /* 0x0200000004007824 */ /* 0x004fca00078e00ff */
[----:B------:R-:W-:-:S13]  /*4c30*/  ISETP.GE.U32.AND P0, PT, R0, 0x8000000, PT ;  /* 0x080000000000780c */ /* 0x000fda0003f06070 */
[C---:B------:R-:W-:Y:S02]  /*4c40*/  @!P0 IMAD.SHL.U32 R0, R4.reuse, 0x100, RZ ;  /* 0x0000010004008824 */ /* 0x040fe400078e00ff */
[----:B------:R-:W-:-:S03]  /*4c50*/  @P0 IMAD.SHL.U32 R3, R4, 0x200000, RZ ;  /* 0x0020000004030824 */ /* 0x000fc600078e00ff */
[----:B------:R-:W-:Y:S02]  /*4c60*/  @!P0 LOP3.LUT R0, R0, 0x7f00, RZ, 0xc0, !PT ;  /* 0x00007f0000008812 */ /* 0x000fe400078ec0ff */
[----:B------:R-:W-:Y:S02]  /*4c70*/  @P0 LOP3.LUT R3, R3, 0x70000000, RZ, 0xfc, !PT ;  /* 0x7000000003030812 */ /* 0x000fe400078efcff */
[----:B------:R-:W-:-:S03]  /*4c80*/  @!P0 LOP3.LUT R0, R0, 0x3f000000, RZ, 0xfc, !PT ;  /* 0x3f00000000008812 */ /* 0x000fc600078efcff */
[----:B------:R-:W-:Y:S02]  /*4c90*/  @P0 FMUL.FTZ R3, R3, 1.9259299443872358531e-34 ;  /* 0x0780000003030820 */ /* 0x000fe40000410000 */
[----:B------:R-:W-:Y:S02]  /*4ca0*/  @!P0 FADD.FTZ R3, R0, -0.5 ;  /* 0xbf00000000038421 */ /* 0x000fe40000010000 */
[----:B------:R-:W-:-:S05]  /*4cb0*/  IMAD.SHL.U32 R0, R4, 0x1000000, RZ ;  /* 0x0100000004007824 */ /* 0x000fca00078e00ff */
[----:B------:R-:W-:-:S04]  /*4cc0*/  LOP3.LUT R0, R3, 0x80000000, R0, 0xf8, !PT ;  /* 0x8000000003007812 */ /* 0x000fc800078ef800 */
[----:B------:R-:W-:-:S04]  /*4cd0*/  F2FP.BF16.PACK_AB R0, RZ, R0 ;  /* 0x00000000ff00723e */ /* 0x000fc800000010ff */
[----:B------:R-:W-:Y:S01]  /*4ce0*/  PRMT R28, R0, 0x7610, R28 ;  /* 0x00007610001c7816 */ /* 0x000fe2000000001c */
[----:B------:R-:W-:Y:S05]  /*4cf0*/  BRA `(.L_x_535) ;  /* 0x0000078000007947 */ /* 0x000fea0003800000 */
.L_x_545:
[----:B------:R0:W5:Y:S01]  /*4d00*/  LDG.E.U16 R28, [R4.64] ;  /* 0x00000024041c7981 */ /* 0x000162000c1e1500 */
[----:B------:R-:W-:Y:S05]  /*4d10*/  BRA `(.L_x_535) ;  /* 0x0000076000007947 */ /* 0x000fea0003800000 */
.L_x_542:
        /* <DEDUP_REMOVED lines=12> */
.L_x_549:
        /* <DEDUP_REMOVED lines=21> */
.L_x_553:
[----:B------:R-:W-:Y:S05]  /*4f30*/  BSYNC B1 ;  /* 0x0000000000017941 */ /* 0x000fea0003800000 */
.L_x_552:
[----:B------:R-:W-:Y:S01]  /*4f40*/  LEA R5, R0, 0x3b800000, 0x17 ;  /* 0x3b80000000057811 */ /* 0x000fe200078eb8ff */
[----:B------:R-:W-:-:S05]  /*4f50*/  IMAD.SHL.U32 R0, R3, 0x100000, RZ ;  /* 0x0010000003007824 */ /* 0x000fca00078e00ff */
[----:B------:R-:W-:Y:S02]  /*4f60*/  LOP3.LUT R0, R5, R0, R6, 0xfe, !PT ;  /* 0x0000000005007212 */ /* 0x000fe400078efe06 */
.L_x_551:
[----:B------:R-:W-:Y:S05]  /*4f70*/  BSYNC B0 ;  /* 0x0000000000007941 */ /* 0x000fea0003800000 */
.L_x_550:
[----:B------:R-:W-:-:S04]  /*4f80*/  F2FP.BF16.PACK_AB R0, RZ, R0 ;  /* 0x00000000ff00723e */ /* 0x000fc800000010ff */
[----:B------:R-:W-:Y:S01]  /*4f90*/  PRMT R28, R0, 0x7610, R28 ;  /* 0x00007610001c7816 */ /* 0x000fe2000000001c */
[----:B------:R-:W-:Y:S05]  /*4fa0*/  BRA `(.L_x_535) ;  /* 0x000004d000007947 */ /* 0x000fea0003800000 */
.L_x_548:
        /* <DEDUP_REMOVED lines=21> */
.L_x_557:
[----:B------:R-:W-:Y:S05]  /*5100*/  BSYNC B1 ;  /* 0x0000000000017941 */ /* 0x000fea0003800000 */
.L_x_556:
[----:B------:R-:W-:Y:S01]  /*5110*/  LEA R5, R0, 0x37800000, 0x17 ;  /* 0x3780000000057811 */ /* 0x000fe200078eb8ff */
[----:B------:R-:W-:-:S05]  /*5120*/  IMAD.SHL.U32 R0, R3, 0x200000, RZ ;  /* 0x0020000003007824 */ /* 0x000fca00078e00ff */
[----:B------:R-:W-:Y:S02]  /*5130*/  LOP3.LUT R0, R5, R0, R6, 0xfe, !PT ;  /* 0x0000000005007212 */ /* 0x000fe400078efe06 */
.L_x_555:
[----:B------:R-:W-:Y:S05]  /*5140*/  BSYNC B0 ;  /* 0x0000000000007941 */ /* 0x000fea0003800000 */
.L_x_554:
[----:B------:R-:W-:-:S04]  /*5150*/  F2FP.BF16.PACK_AB R0, RZ, R0 ;  /* 0x00000000ff00723e */ /* 0x000fc800000010ff */
[----:B------:R-:W-:Y:S01]  /*5160*/  PRMT R28, R0, 0x7610, R28 ;  /* 0x00007610001c7816 */ /* 0x000fe2000000001c */
[----:B------:R-:W-:Y:S05]  /*5170*/  BRA `(.L_x_535) ;  /* 0x0000030000007947 */ /* 0x000fea0003800000 */
.L_x_547:
        /* <DEDUP_REMOVED lines=14> */
.L_x_561:
[----:B------:R-:W-:Y:S05]  /*5260*/  BSYNC B0 ;  /* 0x0000000000007941 */ /* 0x000fea0003800000 */
.L_x_560:
[----:B------:R-:W-:-:S04]  /*5270*/  F2FP.BF16.PACK_AB R0, RZ, R0 ;  /* 0x00000000ff00723e */ /* 0x000fc800000010ff */
[----:B------:R-:W-:Y:S01]  /*5280*/  PRMT R28, R0, 0x7610, R28 ;  /* 0x00007610001c7816 */ /* 0x000fe2000000001c */
[----:B------:R-:W-:Y:S05]  /*5290*/  BRA `(.L_x_535) ;  /* 0x000001e000007947 */ /* 0x000fea0003800000 */
.L_x_534:
        /* <DEDUP_REMOVED lines=21> */
.L_x_559:
[----:B------:R-:W2:Y:S02]  /*53f0*/  LDG.E.64 R4, [R4.64] ;  /* 0x0000002404047981 */ /* 0x000ea4000c1e1b00 */
[----:B--2---:R-:W0:Y:S02]  /*5400*/  I2F.U64 R0, R4 ;  /* 0x0000000400007312 */ /* 0x004e240000301000 */
[----:B0-----:R-:W-:-:S04]  /*5410*/  F2FP.BF16.PACK_AB R0, RZ, R0 ;  /* 0x00000000ff00723e */ /* 0x001fc800000010ff */
[----:B------:R-:W-:Y:S01]  /*5420*/  PRMT R28, R0, 0x7610, R28 ;  /* 0x00007610001c7816 */ /* 0x000fe2000000001c */
[----:B------:R-:W-:Y:S05]  /*5430*/  BRA `(.L_x_535) ;  /* 0x0000004000007947 */ /* 0x000fea0003800000 */
.L_x_558:
[----:B------:R-:W2:Y:S02]  /*5440*/  LDG.E R4, [R4.64] ;  /* 0x0000002404047981 */ /* 0x000ea4000c1e1900 */
[----:B--2---:R-:W0:Y:S02]  /*5450*/  I2F.U32 R0, R4 ;  /* 0x0000000400007306 */ /* 0x004e240000201000 */
[----:B0-----:R-:W-:-:S04]  /*5460*/  F2FP.BF16.PACK_AB R0, RZ, R0 ;  /* 0x00000000ff00723e */ /* 0x001fc800000010ff */
[----:B------:R-:W-:Y:S02]  /*5470*/  PRMT R28, R0, 0x7610, R28 ;  /* 0x00007610001c7816 */ /* 0x000fe4000000001c */
.L_x_535:
[----:B------:R-:W-:Y:S01]  /*5480*/  PRMT R0, R19, 0x9910, RZ ;  /* 0x0000991013007816 */ /* 0x000fe200000000ff */
[----:B------:R-:W-:-:S03]  /*5490*/  IMAD R2, R2, c[0x0][0x18c], RZ ;  /* 0x0000630002027a24 */ /* 0x000fc600078e02ff */
[----:B------:R-:W-:Y:S02]  /*54a0*/  ISETP.GT.AND P1, PT, R0, 0x9, PT ;  /* 0x000000090000780c */ /* 0x000fe40003f24270 */
[----:B0-----:R-:W-:-:S05]  /*54b0*/  IADD3 R4, P0, R2, c[0x0][0x178], RZ ;  /* 0x00005e0002047a10 */ /* 0x001fca0007f1e0ff */
        /* <DEDUP_REMOVED lines=15> */
.L_x_565:
[----:B------:R-:W2:Y:S02]  /*55b0*/  LDG.E.U8 R4, [R4.64] ;  /* 0x0000002404047981 */ /* 0x000ea4000c1e1100 */
[----:B--2---:R-:W0:Y:S02]  /*55c0*/  I2F.U16 R0, R4 ;  /* 0x0000000400007306 */ /* 0x004e240000101000 */
[----:B0-----:R-:W-:-:S04]  /*55d0*/  F2FP.BF16.PACK_AB R0, RZ, R0 ;  /* 0x00000000ff00723e */ /* 0x001fc800000010ff */
[----:B------:R-:W-:Y:S01]  /*55e0*/  PRMT R2, R0, 0x7610, R2 ;  /* 0x0000761000027816 */ /* 0x000fe20000000002 */
[----:B------:R-:W-:Y:S05]  /*55f0*/  BRA `(.L_x_567) ;  /* 0x00000ef000007947 */ /* 0x000fea0003800000 */
.L_x_564:
        /* <DEDUP_REMOVED lines=11> */
.L_x_569:
[----:B------:R-:W2:Y:S02]  /*56b0*/  LDG.E R4, [R4.64] ;  /* 0x0000002404047981 */ /* 0x000ea4000c1e1900 */
[----:B--2---:R-:W0:Y:S02]  /*56c0*/  I2F R0, R4 ;  /* 0x0000000400007306 */ /* 0x004e240000201400 */
[----:B0-----:R-:W-:-:S04]  /*56d0*/  F2FP.BF16.PACK_AB R0, RZ, R0 ;  /* 0x00000000ff00723e */ /* 0x001fc800000010ff */
[----:B------:R-:W-:Y:S01]  /*56e0*/  PRMT R2, R0, 0x7610, R2 ;  /* 0x0000761000027816 */ /* 0x000fe20000000002 */
[----:B------:R-:W-:Y:S05]  /*56f0*/  BRA `(.L_x_567) ;  /* 0x00000df000007947 */ /* 0x000fea0003800000 */
.L_x_568:
[----:B------:R-:W2:Y:S02]  /*5700*/  LDG.E.U16 R4, [R4.64] ;  /* 0x0000002404047981 */ /* 0x000ea4000c1e1500 */
[----:B--2---:R-:W0:Y:S02]  /*5710*/  I2F.S16 R0, R4 ;  /* 0x0000000400007306 */ /* 0x004e240000101400 */
[----:B0-----:R-:W-:-:S04]  /*5720*/  F2FP.BF16.PACK_AB R0, RZ, R0 ;  /* 0x00000000ff00723e */ /* 0x001fc800000010ff */
[----:B------:R-:W-:Y:S01]  /*5730*/  PRMT R2, R0, 0x7610, R2 ;  /* 0x0000761000027816 */ /* 0x000fe20000000002 */
[----:B------:R-:W-:Y:S05]  /*5740*/  BRA `(.L_x_567) ;  /* 0x00000da000007947 */ /* 0x000fea0003800000 */
.L_x_563:
        /* <DEDUP_REMOVED lines=9> */
.L_x_571:
[----:B------:R-:W2:Y:S02]  /*57e0*/  LDG.E.U16 R0, [R4.64] ;  /* 0x0000002404007981 */ /* 0x000ea4000c1e1500 */
[----:B--2---:R-:W-:-:S05]  /*57f0*/  HADD2.F32 R0, -RZ, R0.H0_H0 ;  /* 0x20000000ff007230 */ /* 0x004fca0000004100 */
[----:B------:R-:W-:-:S04]  /*5800*/  F2FP.BF16.PACK_AB R0, RZ, R0 ;  /* 0x00000000ff00723e */ /* 0x000fc800000010ff */
[----:B------:R-:W-:Y:S01]  /*5810*/  PRMT R2, R0, 0x7610, R2 ;  /* 0x0000761000027816 */ /* 0x000fe20000000002 */
[----:B------:R-:W-:Y:S05]  /*5820*/  BRA `(.L_x_567) ;  /* 0x00000cc000007947 */ /* 0x000fea0003800000 */
.L_x_570:
        /* <DEDUP_REMOVED lines=9> */
.L_x_573:
[----:B------:R-:W2:Y:S02]  /*58c0*/  LDG.E.U16 R4, [R4.64] ;  /* 0x0000002404047981 */ /* 0x000ea4000c1e1500 */
[----:B--2---:R-:W-:-:S05]  /*58d0*/  HADD2.F32 R0, -RZ, R4.H0_H0 ;  /* 0x20000004ff007230 */ /* 0x004fca0000004100 */
[----:B------:R-:W-:-:S04]  /*58e0*/  F2FP.BF16.PACK_AB R0, RZ, R0 ;  /* 0x00000000ff00723e */ /* 0x000fc800000010ff */
[----:B------:R-:W-:Y:S01]  /*58f0*/  PRMT R2, R0, 0x7610, R2 ;  /* 0x0000761000027816 */ /* 0x000fe20000000002 */
[----:B------:R-:W-:Y:S05]  /*5900*/  BRA `(.L_x_567) ;  /* 0x00000be000007947 */ /* 0x000fea0003800000 */
.L_x_572:
[----:B------:R-:W2:Y:S02]  /*5910*/  LDG.E.64 R4, [R4.64] ;  /* 0x0000002404047981 */ /* 0x000ea4000c1e1b00 */
[----:B--2---:R-:W0:Y:S01]  /*5920*/  F2F.F32.F64 R0, R4 ;  /* 0x0000000400007310 */ /* 0x004e220000301000 */
[----:B------:R-:W0:-:S14]  /*5930*/  DSETP.GEU.AND P0, PT, |R4|, c[0x2][0x0], PT ;  /* 0x008000000400762a */ /* 0x000e1c0003f0e200 */
[----:B0-----:R-:W-:-:S05]  /*5940*/  @!P0 FMUL R0, R0, 1.175494350822287508e-38 ;  /* 0x0080000000008820 */ /* 0x001fca0000400000 */
[----:B------:R-:W-:-:S04]  /*5950*/  F2FP.BF16.PACK_AB R0, RZ, R0 ;  /* 0x00000000ff00723e */ /* 0x000fc800000010ff */
[----:B------:R-:W-:Y:S01]  /*5960*/  PRMT R2, R0, 0x7610, R2 ;  /* 0x0000761000027816 */ /* 0x000fe20000000002 */
[----:B------:R-:W-:Y:S05]  /*5970*/  BRA `(.L_x_567) ;  /* 0x00000b7000007947 */ /* 0x000fea0003800000 */
.L_x_562:
        /* <DEDUP_REMOVED lines=14> */
.L_x_576:
[----:B------:R-:W2:Y:S02]  /*5a60*/  LDG.E.64 R4, [R4.64] ;  /* 0x0000002404047981 */ /* 0x000ea4000c1e1b00 */
[----:B--2---:R-:W0:Y:S01]  /*5a70*/  F2F.F32.F64 R0, R4 ;  /* 0x0000000400007310 */ /* 0x004e220000301000 */
[----:B------:R-:W0:-:S14]  /*5a80*/  DSETP.GEU.AND P0, PT, |R4|, c[0x2][0x0], PT ;  /* 0x008000000400762a */ /* 0x000e1c0003f0e200 */
[----:B0-----:R-:W-:-:S05]  /*5a90*/  @!P0 FMUL R0, R0, 1.175494350822287508e-38 ;  /* 0x0080000000008820 */ /* 0x001fca0000400000 */
[----:B------:R-:W-:-:S04]  /*5aa0*/  F2FP.BF16.PACK_AB R0, RZ, R0 ;  /* 0x00000000ff00723e */ /* 0x000fc800000010ff */
[----:B------:R-:W-:Y:S01]  /*5ab0*/  PRMT R2, R0, 0x7610, R2 ;  /* 0x0000761000027816 */ /* 0x000fe20000000002 */
[----:B------:R-:W-:Y:S05]  /*5ac0*/  BRA `(.L_x_567) ;  /* 0x00000a2000007947 */ /* 0x000fea0003800000 */
.L_x_575:
        /* <DEDUP_REMOVED lines=11> */
[----:B------:R-:W-:-:S04]  /*5b80*/  IADD3 R6, R2, 0x1000000, RZ ;  /* 0x0100000002067810 */ /* 0x000fc80007ffe0ff */
[----:B------:R-:W-:Y:S02]  /*5b90*/  SHF.R.S32.HI R6, RZ, 0x8, R6 ;  /* 0x00000008ff067819 */ /* 0x000fe40000011406 */
[----:B0-----:R-:W-:-:S04]  /*5ba0*/  IADD3 R3, -R3, 0x1f, RZ ;  /* 0x0000001f03037810 */ /* 0x001fc80007ffe1ff */
[C---:B------:R-:W-:Y:S02]  /*5bb0*/  ISETP.GT.U32.AND P0, PT, R3.reuse, 0x4, PT ;  /* 0x000000040300780c */ /* 0x040fe40003f04070 */
[----:B------:R-:W-:-:S04]  /*5bc0*/  IADD3 R3, R3, -0x4, RZ ;  /* 0xfffffffc03037810 */ /* 0x000fc80007ffe0ff */
[----:B------:R-:W-:-:S04]  /*5bd0*/  SEL R3, R3, RZ, P0 ;  /* 0x000000ff03037207 */ /* 0x000fc80000000000 */
[C---:B------:R-:W-:Y:S01]  /*5be0*/  SHF.L.U32 R4, R2.reuse, R3, RZ ;  /* 0x0000000302047219 */ /* 0x040fe200000006ff */
[----:B------:R-:W-:Y:S01]  /*5bf0*/  IMAD R7, R3, R8, 0x3c000000 ;  /* 0x3c00000003077424 */ /* 0x000fe200078e0208 */
[----:B------:R-:W-:-:S04]  /*5c00*/  IADD3 R3, R2, -0x1, RZ ;  /* 0xffffffff02037810 */ /* 0x000fc80007ffe0ff */
[----:B------:R-:W-:Y:S02]  /*5c10*/  LEA.HI R7, R4, R7, RZ, 0x1c ;  /* 0x0000000704077211 */ /* 0x000fe400078fe0ff */
[----:B------:R-:W-:Y:S02]  /*5c20*/  SHF.R.S32.HI R3, RZ, 0x1f, R3 ;  /* 0x0000001fff037819 */ /* 0x000fe40000011403 */
[----:B------:R-:W-:-:S04]  /*5c30*/  LOP3.LUT R6, R7, 0x7f800000, R6, 0xf8, !PT ;  /* 0x7f80000007067812 */ /* 0x000fc800078ef806 */
[----:B------:R-:W-:-:S04]  /*5c40*/  LOP3.LUT R3, R6, R3, RZ, 0x30, !PT ;  /* 0x0000000306037212 */ /* 0x000fc800078e30ff */
[----:B------:R-:W-:-:S04]  /*5c50*/  LOP3.LUT R3, R3, 0x80000000, R0, 0xf8, !PT ;  /* 0x8000000003037812 */ /* 0x000fc800078ef800 */
[----:B------:R-:W-:-:S04]  /*5c60*/  F2FP.BF16.PACK_AB R3, RZ, R3 ;  /* 0x00000003ff03723e */ /* 0x000fc800000010ff */
[----:B------:R-:W-:Y:S01]  /*5c70*/  PRMT R2, R3, 0x7610, R2 ;  /* 0x0000761003027816 */ /* 0x000fe20000000002 */
[----:B------:R-:W-:Y:S05]  /*5c80*/  BRA `(.L_x_567) ;  /* 0x0000086000007947 */ /* 0x000fea0003800000 */
.L_x_578:
[----:B------:R-:W2:Y:S02]  /*5c90*/  LDG.E.U8 R3, [R4.64] ;  /* 0x0000002404037981 */ /* 0x000ea4000c1e1100 */
[----:B--2---:R-:W-:-:S05]  /*5ca0*/  IMAD.SHL.U32 R0, R3, 0x2000000, RZ ;  /* 0x0200000003007824 */ /* 0x004fca00078e00ff */
[----:B------:R-:W-:-:S13]  /*5cb0*/  ISETP.GE.U32.AND P0, PT, R0, 0x8000000, PT ;  /* 0x080000000000780c */ /* 0x000fda0003f06070 */
[C---:B------:R-:W-:Y:S02]  /*5cc0*/  @!P0 IMAD.SHL.U32 R0, R3.reuse, 0x100, RZ ;  /* 0x0000010003008824 */ /* 0x040fe400078e00ff */
[C---:B------:R-:W-:Y:S02]  /*5cd0*/  @P0 IMAD.SHL.U32 R2, R3.reuse, 0x200000, RZ ;  /* 0x0020000003020824 */ /* 0x040fe400078e00ff */
[----:B------:R-:W-:Y:S01]  /*5ce0*/  IMAD.SHL.U32 R3, R3, 0x1000000, RZ ;  /* 0x0100000003037824 */ /* 0x000fe200078e00ff */
[----:B------:R-:W-:Y:S02]  /*5cf0*/  @!P0 LOP3.LUT R0, R0, 0x7f00, RZ, 0xc0, !PT ;  /* 0x00007f0000008812 */ /* 0x000fe400078ec0ff */
[----:B------:R-:W-:Y:S02]  /*5d00*/  @P0 LOP3.LUT R2, R2, 0x70000000, RZ, 0xfc, !PT ;  /* 0x7000000002020812 */ /* 0x000fe400078efcff */
[----:B------:R-:W-:-:S03]  /*5d10*/  @!P0 LOP3.LUT R0, R0, 0x3f000000, RZ, 0xfc, !PT ;  /* 0x3f00000000008812 */ /* 0x000fc600078efcff */
[----:B------:R-:W-:Y:S02]  /*5d20*/  @P0 FMUL.FTZ R2, R2, 1.9259299443872358531e-34 ;  /* 0x0780000002020820 */ /* 0x000fe40000410000 */
[----:B------:R-:W-:-:S05]  /*5d30*/  @!P0 FADD.FTZ R2, R0, -0.5 ;  /* 0xbf00000000028421 */ /* 0x000fca0000010000 */
[----:B------:R-:W-:-:S04]  /*5d40*/  LOP3.LUT R2, R2, 0x80000000, R3, 0xf8, !PT ;  /* 0x8000000002027812 */ /* 0x000fc800078ef803 */
[----:B------:R-:W-:Y:S01]  /*5d50*/  F2FP.BF16.PACK_AB R2, RZ, R2 ;  /* 0x00000002ff02723e */ /* 0x000fe200000010ff */
[----:B------:R-:W-:Y:S05]  /*5d60*/  BRA `(.L_x_567) ;  /* 0x0000078000007947 */ /* 0x000fea0003800000 */
.L_x_577:
[----:B------:R0:W5:Y:S01]  /*5d70*/  LDG.E.U16 R2, [R4.64] ;  /* 0x0000002404027981 */ /* 0x000162000c1e1500 */
[----:B------:R-:W-:Y:S05]  /*5d80*/  BRA `(.L_x_567) ;  /* 0x0000076000007947 */ /* 0x000fea0003800000 */
.L_x_574:
        /* <DEDUP_REMOVED lines=12> */
.L_x_581:
        /* <DEDUP_REMOVED lines=21> */
.L_x_585:
[----:B------:R-:W-:Y:S05]  /*5fa0*/  BSYNC B1 ;  /* 0x0000000000017941 */ /* 0x000fea0003800000 */
.L_x_584:
[----:B------:R-:W-:Y:S01]  /*5fb0*/  LEA R3, R0, 0x3b800000, 0x17 ;  /* 0x3b80000000037811 */ /* 0x000fe200078eb8ff */
[----:B------:R-:W-:-:S05]  /*5fc0*/  IMAD.SHL.U32 R0, R2, 0x100000, RZ ;  /* 0x0010000002007824 */ /* 0x000fca00078e00ff */
[----:B------:R-:W-:Y:S02]  /*5fd0*/  LOP3.LUT R0, R3, R0, R4, 0xfe, !PT ;  /* 0x0000000003007212 */ /* 0x000fe400078efe04 */
.L_x_583:
[----:B------:R-:W-:Y:S05]  /*5fe0*/  BSYNC B0 ;  /* 0x0000000000007941 */ /* 0x000fea0003800000 */
.L_x_582:
[----:B------:R-:W-:-:S04]  /*5ff0*/  F2FP.BF16.PACK_AB R0, RZ, R0 ;  /* 0x00000000ff00723e */ /* 0x000fc800000010ff */
[----:B------:R-:W-:Y:S01]  /*6000*/  PRMT R2, R0, 0x7610, R2 ;  /* 0x0000761000027816 */ /* 0x000fe20000000002 */
[----:B------:R-:W-:Y:S05]  /*6010*/  BRA `(.L_x_567) ;  /* 0x000004d000007947 */ /* 0x000fea0003800000 */
.L_x_580:
        /* <DEDUP_REMOVED lines=21> */
.L_x_589:
[----:B------:R-:W-:Y:S05]  /*6170*/  BSYNC B1 ;  /* 0x0000000000017941 */ /* 0x000fea0003800000 */
.L_x_588:
[----:B------:R-:W-:Y:S01]  /*6180*/  LEA R3, R0, 0x37800000, 0x17 ;  /* 0x3780000000037811 */ /* 0x000fe200078eb8ff */
[----:B------:R-:W-:-:S05]  /*6190*/  IMAD.SHL.U32 R0, R2, 0x200000, RZ ;  /* 0x0020000002007824 */ /* 0x000fca00078e00ff */
[----:B------:R-:W-:Y:S02]  /*61a0*/  LOP3.LUT R0, R3, R0, R4, 0xfe, !PT ;  /* 0x0000000003007212 */ /* 0x000fe400078efe04 */
.L_x_587:
[----:B------:R-:W-:Y:S05]  /*61b0*/  BSYNC B0 ;  /* 0x0000000000007941 */ /* 0x000fea0003800000 */
.L_x_586:
[----:B------:R-:W-:-:S04]  /*61c0*/  F2FP.BF16.PACK_AB R0, RZ, R0 ;  /* 0x00000000ff00723e */ /* 0x000fc800000010ff */
[----:B------:R-:W-:Y:S01]  /*61d0*/  PRMT R2, R0, 0x7610, R2 ;  /* 0x0000761000027816 */ /* 0x000fe20000000002 */
[----:B------:R-:W-:Y:S05]  /*61e0*/  BRA `(.L_x_567) ;  /* 0x0000030000007947 */ /* 0x000fea0003800000 */
.L_x_579:
        /* <DEDUP_REMOVED lines=14> */
.L_x_593:
[----:B------:R-:W-:Y:S05]  /*62d0*/  BSYNC B0 ;  /* 0x0000000000007941 */ /* 0x000fea0003800000 */
.L_x_592:
[----:B------:R-:W-:-:S04]  /*62e0*/  F2FP.BF16.PACK_AB R0, RZ, R0 ;  /* 0x00000000ff00723e */ /* 0x000fc800000010ff */
[----:B------:R-:W-:Y:S01]  /*62f0*/  PRMT R2, R0, 0x7610, R2 ;  /* 0x0000761000027816 */ /* 0x000fe20000000002 */
[----:B------:R-:W-:Y:S05]  /*6300*/  BRA `(.L_x_567) ;  /* 0x000001e000007947 */ /* 0x000fea0003800000 */
.L_x_566:
        /* <DEDUP_REMOVED lines=21> */
.L_x_591:
[----:B------:R-:W2:Y:S02]  /*6460*/  LDG.E.64 R4, [R4.64] ;  /* 0x0000002404047981 */ /* 0x000ea4000c1e1b00 */
[----:B--2---:R-:W0:Y:S02]  /*6470*/  I2F.U64 R0, R4 ;  /* 0x0000000400007312 */ /* 0x004e240000301000 */
[----:B0-----:R-:W-:-:S04]  /*6480*/  F2FP.BF16.PACK_AB R0, RZ, R0 ;  /* 0x00000000ff00723e */ /* 0x001fc800000010ff */
[----:B------:R-:W-:Y:S01]  /*6490*/  PRMT R2, R0, 0x7610, R2 ;  /* 0x0000761000027816 */ /* 0x000fe20000000002 */
[----:B------:R-:W-:Y:S05]  /*64a0*/  BRA `(.L_x_567) ;  /* 0x0000004000007947 */ /* 0x000fea0003800000 */
.L_x_590:
[----:B------:R-:W2:Y:S02]  /*64b0*/  LDG.E R4, [R4.64] ;  /* 0x0000002404047981 */ /* 0x000ea4000c1e1900 */
[----:B--2---:R-:W0:Y:S02]  /*64c0*/  I2F.U32 R0, R4 ;  /* 0x0000000400007306 */ /* 0x004e240000201000 */
[----:B0-----:R-:W-:-:S04]  /*64d0*/  F2FP.BF16.PACK_AB R0, RZ, R0 ;  /* 0x00000000ff00723e */ /* 0x001fc800000010ff */
[----:B------:R-:W-:Y:S02]  /*64e0*/  PRMT R2, R0, 0x7610, R2 ;  /* 0x0000761000027816 */ /* 0x000fe40000000002 */
.L_x_567:
[----:B------:R-:W-:-:S05]  /*64f0*/  IADD3 R17, R17, 0x80, RZ ;  /* 0x0000008011117810 */ /* 0x000fca0007ffe0ff */
.L_x_529:
[----:B------:R-:W-:Y:S05]  /*6500*/  BSYNC B6 ;  /* 0x0000000000067941 */ /* 0x000fea0003800000 */
.L_x_528:
        /* <DEDUP_REMOVED lines=24> */
.L_x_599:
[----:B------:R-:W2:Y:S02]  /*6690*/  LDG.E.U8 R4, [R4.64] ;  /* 0x0000002404047981 */ /* 0x000ea4000c1e1100 */
[----:B--2---:R-:W0:Y:S02]  /*66a0*/  I2F.U16 R0, R4 ;  /* 0x0000000400007306 */ /* 0x004e240000101000 */
[----:B0-----:R-:W-:-:S04]  /*66b0*/  F2FP.BF16.PACK_AB R0, RZ, R0 ;  /* 0x00000000ff00723e */ /* 0x001fc800000010ff */
[----:B------:R-:W-:Y:S01]  /*66c0*/  PRMT R27, R0, 0x7610, R27 ;  /* 0x00007610001b7816 */ /* 0x000fe2000000001b */
[----:B------:R-:W-:Y:S05]  /*66d0*/  BRA `(.L_x_601) ;  /* 0x00000f0000007947 */ /* 0x000fea0003800000 */
.L_x_598:
        /* <DEDUP_REMOVED lines=11> */
.L_x_603:
[----:B------:R-:W2:Y:S02]  /*6790*/  LDG.E R4, [R4.64] ;  /* 0x0000002404047981 */ /* 0x000ea4000c1e1900 */
[----:B--2---:R-:W0:Y:S02]  /*67a0*/  I2F R0, R4 ;  /* 0x0000000400007306 */ /* 0x004e240000201400 */
[----:B0-----:R-:W-:-:S04]  /*67b0*/  F2FP.BF16.PACK_AB R0, RZ, R0 ;  /* 0x00000000ff00723e */ /* 0x001fc800000010ff */
[----:B------:R-:W-:Y:S01]  /*67c0*/  PRMT R27, R0, 0x7610, R27 ;  /* 0x00007610001b7816 */ /* 0x000fe2000000001b */
[----:B------:R-:W-:Y:S05]  /*67d0*/  BRA `(.L_x_601) ;  /* 0x00000e0000007947 */ /* 0x000fea0003800000 */
.L_x_602:
[----:B------:R-:W2:Y:S02]  /*67e0*/  LDG.E.U16 R4, [R4.64] ;  /* 0x0000002404047981 */ /* 0x000ea4000c1e1500 */
[----:B--2---:R-:W0:Y:S02]  /*67f0*/  I2F.S16 R0, R4 ;  /* 0x0000000400007306 */ /* 0x004e240000101400 */
[----:B0-----:R-:W-:-:S04]  /*6800*/  F2FP.BF16.PACK_AB R0, RZ, R0 ;  /* 0x00000000ff00723e */ /* 0x001fc800000010ff */
[----:B------:R-:W-:Y:S01]  /*6810*/  PRMT R27, R0, 0x7610, R27 ;  /* 0x00007610001b7816 */ /* 0x000fe2000000001b */
[----:B------:R-:W-:Y:S05]  /*6820*/  BRA `(.L_x_601) ;  /* 0x00000db000007947 */ /* 0x000fea0003800000 */
.L_x_597:
        /* <DEDUP_REMOVED lines=9> */
.L_x_605:
[----:B------:R-:W2:Y:S02]  /*68c0*/  LDG.E.U16 R0, [R4.64] ;  /* 0x0000002404007981 */ /* 0x000ea4000c1e1500 */
[----:B--2---:R-:W-:-:S05]  /*68d0*/  HADD2.F32 R0, -RZ, R0.H0_H0 ;  /* 0x20000000ff007230 */ /* 0x004fca0000004100 */
[----:B------:R-:W-:-:S04]  /*68e0*/  F2FP.BF16.PACK_AB R0, RZ, R0 ;  /* 0x00000000ff00723e */ /* 0x000fc800000010ff */
[----:B------:R-:W-:Y:S01]  /*68f0*/  PRMT R27, R0, 0x7610, R27 ;  /* 0x00007610001b7816 */ /* 0x000fe2000000001b */
[----:B------:R-:W-:Y:S05]  /*6900*/  BRA `(.L_x_601) ;  /* 0x00000cd000007947 */ /* 0x000fea0003800000 */
.L_x_604:
        /* <DEDUP_REMOVED lines=9> */
.L_x_607:
[----:B------:R-:W2:Y:S02]  /*69a0*/  LDG.E.U16 R4, [R4.64] ;  /* 0x0000002404047981 */ /* 0x000ea4000c1e1500 */
[----:B--2---:R-:W-:-:S05]  /*69b0*/  HADD2.F32 R0, -RZ, R4.H0_H0 ;  /* 0x20000004ff007230 */ /* 0x004fca0000004100 */
[----:B------:R-:W-:-:S04]  /*69c0*/  F2FP.BF16.PACK_AB R0, RZ, R0 ;  /* 0x00000000ff00723e */ /* 0x000fc800000010ff */
[----:B------:R-:W-:Y:S01]  /*69d0*/  PRMT R27, R0, 0x7610, R27 ;  /* 0x00007610001b7816 */ /* 0x000fe2000000001b */
[----:B------:R-:W-:Y:S05]  /*69e0*/  BRA `(.L_x_601) ;  /* 0x00000bf000007947 */ /* 0x000fea0003800000 */
.L_x_606:
[----:B------:R-:W2:Y:S02]  /*69f0*/  LDG.E.64 R4, [R4.64] ;  /* 0x0000002404047981 */ /* 0x000ea4000c1e1b00 */
[----:B--2---:R-:W0:Y:S01]  /*6a00*/  F2F.F32.F64 R0, R4 ;  /* 0x0000000400007310 */ /* 0x004e220000301000 */
[----:B------:R-:W0:-:S14]  /*6a10*/  DSETP.GEU.AND P0, PT, |R4|, c[0x2][0x0], PT ;  /* 0x008000000400762a */ /* 0x000e1c0003f0e200 */
[----:B0-----:R-:W-:-:S05]  /*6a20*/  @!P0 FMUL R0, R0, 1.175494350822287508e-38 ;  /* 0x0080000000008820 */ /* 0x001fca0000400000 */
[----:B------:R-:W-:-:S04]  /*6a30*/  F2FP.BF16.PACK_AB R0, RZ, R0 ;  /* 0x00000000ff00723e */ /* 0x000fc800000010ff */
[----:B------:R-:W-:Y:S01]  /*6a40*/  PRMT R27, R0, 0x7610, R27 ;  /* 0x00007610001b7816 */ /* 0x000fe2000000001b */
[----:B------:R-:W-:Y:S05]  /*6a50*/  BRA `(.L_x_601) ;  /* 0x00000b8000007947 */ /* 0x000fea0003800000 */
.L_x_596:
        /* <DEDUP_REMOVED lines=14> */
.L_x_610:
[----:B------:R-:W2:Y:S02]  /*6b40*/  LDG.E.64 R4, [R4.64] ;  /* 0x0000002404047981 */ /* 0x000ea4000c1e1b00 */
[----:B--2---:R-:W0:Y:S01]  /*6b50*/  F2F.F32.F64 R0, R4 ;  /* 0x0000000400007310 */ /* 0x004e220000301000 */
[----:B------:R-:W0:-:S14]  /*6b60*/  DSETP.GEU.AND P0, PT, |R4|, c[0x2][0x0], PT ;  /* 0x008000000400762a */ /* 0x000e1c0003f0e200 */
[----:B0-----:R-:W-:-:S05]  /*6b70*/  @!P0 FMUL R0, R0, 1.175494350822287508e-38 ;  /* 0x0080000000008820 */ /* 0x001fca0000400000 */
[----:B------:R-:W-:-:S04]  /*6b80*/  F2FP.BF16.PACK_AB R0, RZ, R0 ;  /* 0x00000000ff00723e */ /* 0x000fc800000010ff */
[----:B------:R-:W-:Y:S01]  /*6b90*/  PRMT R27, R0, 0x7610, R27 ;  /* 0x00007610001b7816 */ /* 0x000fe2000000001b */
[----:B------:R-:W-:Y:S05]  /*6ba0*/  BRA `(.L_x_601) ;  /* 0x00000a3000007947 */ /* 0x000fea0003800000 */
.L_x_609:
        /* <DEDUP_REMOVED lines=28> */
.L_x_612:
        /* <DEDUP_REMOVED lines=15> */
.L_x_611:
[----:B------:R0:W5:Y:S01]  /*6e60*/  LDG.E.U16 R27, [R4.64] ;  /* 0x00000024041b7981 */ /* 0x000162000c1e1500 */
[----:B------:R-:W-:Y:S05]  /*6e70*/  BRA `(.L_x_601) ;  /* 0x0000076000007947 */ /* 0x000fea0003800000 */
.L_x_608:
        /* <DEDUP_REMOVED lines=12> */
.L_x_615:
        /* <DEDUP_REMOVED lines=21> */
.L_x_619:
[----:B------:R-:W-:Y:S05]  /*7090*/  BSYNC B1 ;  /* 0x0000000000017941 */ /* 0x000fea0003800000 */
.L_x_618:
[----:B------:R-:W-:Y:S01]  /*70a0*/  LEA R5, R0, 0x3b800000, 0x17 ;  /* 0x3b80000000057811 */ /* 0x000fe200078eb8ff */
[----:B------:R-:W-:-:S05]  /*70b0*/  IMAD.SHL.U32 R0, R3, 0x100000, RZ ;  /* 0x0010000003007824 */ /* 0x000fca00078e00ff */
[----:B------:R-:W-:Y:S02]  /*70c0*/  LOP3.LUT R0, R5, R0, R6, 0xfe, !PT ;  /* 0x0000000005007212 */ /* 0x000fe400078efe06 */
.L_x_617:
[----:B------:R-:W-:Y:S05]  /*70d0*/  BSYNC B0 ;  /* 0x0000000000007941 */ /* 0x000fea0003800000 */
.L_x_616:
[----:B------:R-:W-:-:S04]  /*70e0*/  F2FP.BF16.PACK_AB R0, RZ, R0 ;  /* 0x00000000ff00723e */ /* 0x000fc800000010ff */
[----:B------:R-:W-:Y:S01]  /*70f0*/  PRMT R27, R0, 0x7610, R27 ;  /* 0x00007610001b7816 */ /* 0x000fe2000000001b */
[----:B------:R-:W-:Y:S05]  /*7100*/  BRA `(.L_x_601) ;  /* 0x000004d000007947 */ /* 0x000fea0003800000 */
.L_x_614:
        /* <DEDUP_REMOVED lines=21> */
.L_x_623:
[----:B------:R-:W-:Y:S05]  /*7260*/  BSYNC B1 ;  /* 0x0000000000017941 */ /* 0x000fea0003800000 */
.L_x_622:
[----:B------:R-:W-:Y:S01]  /*7270*/  LEA R5, R0, 0x37800000, 0x17 ;  /* 0x3780000000057811 */ /* 0x000fe200078eb8ff */
[----:B------:R-:W-:-:S05]  /*7280*/  IMAD.SHL.U32 R0, R3, 0x200000, RZ ;  /* 0x0020000003007824 */ /* 0x000fca00078e00ff */
[----:B------:R-:W-:Y:S02]  /*7290*/  LOP3.LUT R0, R5, R0, R6, 0xfe, !PT ;  /* 0x0000000005007212 */ /* 0x000fe400078efe06 */
.L_x_621:
[----:B------:R-:W-:Y:S05]  /*72a0*/  BSYNC B0 ;  /* 0x0000000000007941 */ /* 0x000fea0003800000 */
.L_x_620:
[----:B------:R-:W-:-:S04]  /*72b0*/  F2FP.BF16.PACK_AB R0, RZ, R0 ;  /* 0x00000000ff00723e */ /* 0x000fc800000010ff */
[----:B------:R-:W-:Y:S01]  /*72c0*/  PRMT R27, R0, 0x7610, R27 ;  /* 0x00007610001b7816 */ /* 0x000fe2000000001b */
[----:B------:R-:W-:Y:S05]  /*72d0*/  BRA `(.L_x_601) ;  /* 0x0000030000007947 */ /* 0x000fea0003800000 */
.L_x_613:
        /* <DEDUP_REMOVED lines=14> */
.L_x_627:
[----:B------:R-:W-:Y:S05]  /*73c0*/  BSYNC B0 ;  /* 0x0000000000007941 */ /* 0x000fea0003800000 */
.L_x_626:
[----:B------:R-:W-:-:S04]  /*73d0*/  F2FP.BF16.PACK_AB R0, RZ, R0 ;  /* 0x00000000ff00723e */ /* 0x000fc800000010ff */
[----:B------:R-:W-:Y:S01]  /*73e0*/  PRMT R27, R0, 0x7610, R27 ;  /* 0x00007610001b7816 */ /* 0x000fe2000000001b */
[----:B------:R-:W-:Y:S05]  /*73f0*/  BRA `(.L_x_601) ;  /* 0x000001e000007947 */ /* 0x000fea0003800000 */
.L_x_600:
        /* <DEDUP_REMOVED lines=21> */
.L_x_625:
[----:B------:R-:W2:Y:S02]  /*7550*/  LDG.E.64 R4, [R4.64] ;  /* 0x0000002404047981 */ /* 0x000ea4000c1e1b00 */
[----:B--2---:R-:W0:Y:S02]  /*7560*/  I2F.U64 R0, R4 ;  /* 0x0000000400007312 */ /* 0x004e240000301000 */
[----:B0-----:R-:W-:-:S04]  /*7570*/  F2FP.BF16.PACK_AB R0, RZ, R0 ;  /* 0x00000000ff00723e */ /* 0x001fc800000010ff */
[----:B------:R-:W-:Y:S01]  /*7580*/  PRMT R27, R0, 0x7610, R27 ;  /* 0x00007610001b7816 */ /* 0x000fe2000000001b */
[----:B------:R-:W-:Y:S05]  /*7590*/  BRA `(.L_x_601) ;  /* 0x0000004000007947 */ /* 0x000fea0003800000 */
.L_x_624:
[----:B------:R-:W2:Y:S02]  /*75a0*/  LDG.E R4, [R4.64] ;  /* 0x0000002404047981 */ /* 0x000ea4000c1e1900 */
[----:B--2---:R-:W0:Y:S02]  /*75b0*/  I2F.U32 R0, R4 ;  /* 0x0000000400007306 */ /* 0x004e240000201000 */
[----:B0-----:R-:W-:-:S04]  /*75c0*/  F2FP.BF16.PACK_AB R0, RZ, R0 ;  /* 0x00000000ff00723e */ /* 0x001fc800000010ff */
[----:B------:R-:W-:Y:S02]  /*75d0*/  PRMT R27, R0, 0x7610, R27 ;  /* 0x00007610001b7816 */ /* 0x000fe4000000001b */
.L_x_601:
        /* <DEDUP_REMOVED lines=18> */
.L_x_631:
[----:B------:R-:W2:Y:S02]  /*7700*/  LDG.E.U8 R4, [R4.64] ;  /* 0x0000002404047981 */ /* 0x000ea4000c1e1100 */
[----:B--2---:R-:W0:Y:S02]  /*7710*/  I2F.U16 R0, R4 ;  /* 0x0000000400007306 */ /* 0x004e240000101000 */
[----:B0-----:R-:W-:Y:S01]  /*7720*/  F2FP.BF16.PACK_AB R0, RZ, R0 ;  /* 0x00000000ff00723e */ /* 0x001fe200000010ff */
[----:B------:R-:W-:Y:S05]  /*7730*/  BRA `(.L_x_595) ;  /* 0x00000e2000007947 */ /* 0x000fea0003800000 */
.L_x_630:
        /* <DEDUP_REMOVED lines=10> */
.L_x_634:
[----:B------:R-:W2:Y:S02]  /*77e0*/  LDG.E R4, [R4.64] ;  /* 0x0000002404047981 */ /* 0x000ea4000c1e1900 */
[----:B--2---:R-:W0:Y:S02]  /*77f0*/  I2F R0, R4 ;  /* 0x0000000400007306 */ /* 0x004e240000201400 */
[----:B0-----:R-:W-:Y:S01]  /*7800*/  F2FP.BF16.PACK_AB R0, RZ, R0 ;  /* 0x00000000ff00723e */ /* 0x001fe200000010ff */
[----:B------:R-:W-:Y:S05]  /*7810*/  BRA `(.L_x_595) ;  /* 0x00000d4000007947 */ /* 0x000fea0003800000 */
.L_x_633:
[----:B------:R-:W2:Y:S02]  /*7820*/  LDG.E.U16 R4, [R4.64] ;  /* 0x0000002404047981 */ /* 0x000ea4000c1e1500 */
[----:B--2---:R-:W0:Y:S02]  /*7830*/  I2F.S16 R0, R4 ;  /* 0x0000000400007306 */ /* 0x004e240000101400 */
[----:B0-----:R-:W-:Y:S01]  /*7840*/  F2FP.BF16.PACK_AB R0, RZ, R0 ;  /* 0x00000000ff00723e */ /* 0x001fe200000010ff */
[----:B------:R-:W-:Y:S05]  /*7850*/  BRA `(.L_x_595) ;  /* 0x00000d0000007947 */ /* 0x000fea0003800000 */
.L_x_629:
        /* <DEDUP_REMOVED lines=9> */
.L_x_636:
[----:B------:R-:W2:Y:S02]  /*78f0*/  LDG.E.U16 R0, [R4.64] ;  /* 0x0000002404007981 */ /* 0x000ea4000c1e1500 */
[----:B--2---:R-:W-:-:S05]  /*7900*/  HADD2.F32 R0, -RZ, R0.H0_H0 ;  /* 0x20000000ff007230 */ /* 0x004fca0000004100 */
[----:B------:R-:W-:Y:S01]  /*7910*/  F2FP.BF16.PACK_AB R0, RZ, R0 ;  /* 0x00000000ff00723e */ /* 0x000fe200000010ff */
[----:B------:R-:W-:Y:S05]  /*7920*/  BRA `(.L_x_595) ;  /* 0x00000c3000007947 */ /* 0x000fea0003800000 */
.L_x_635:
        /* <DEDUP_REMOVED lines=9> */
.L_x_638:
[----:B------:R-:W2:Y:S02]  /*79c0*/  LDG.E.U16 R4, [R4.64] ;  /* 0x0000002404047981 */ /* 0x000ea4000c1e1500 */
[----:B--2---:R-:W-:-:S05]  /*79d0*/  HADD2.F32 R0, -RZ, R4.H0_H0 ;  /* 0x20000004ff007230 */ /* 0x004fca0000004100 */
[----:B------:R-:W-:Y:S01]  /*79e0*/  F2FP.BF16.PACK_AB R0, RZ, R0 ;  /* 0x00000000ff00723e */ /* 0x000fe200000010ff */
[----:B------:R-:W-:Y:S05]  /*79f0*/  BRA `(.L_x_595) ;  /* 0x00000b6000007947 */ /* 0x000fea0003800000 */
.L_x_637:
[----:B------:R-:W2:Y:S02]  /*7a00*/  LDG.E.64 R4, [R4.64] ;  /* 0x0000002404047981 */ /* 0x000ea4000c1e1b00 */
[----:B--2---:R-:W0:Y:S01]  /*7a10*/  F2F.F32.F64 R0, R4 ;  /* 0x0000000400007310 */ /* 0x004e220000301000 */
[----:B------:R-:W0:-:S14]  /*7a20*/  DSETP.GEU.AND P0, PT, |R4|, c[0x2][0x0], PT ;  /* 0x008000000400762a */ /* 0x000e1c0003f0e200 */
[----:B0-----:R-:W-:-:S05]  /*7a30*/  @!P0 FMUL R0, R0, 1.175494350822287508e-38 ;  /* 0x0080000000008820 */ /* 0x001fca0000400000 */
[----:B------:R-:W-:Y:S01]  /*7a40*/  F2FP.BF16.PACK_AB R0, RZ, R0 ;  /* 0x00000000ff00723e */ /* 0x000fe200000010ff */
[----:B------:R-:W-:Y:S05]  /*7a50*/  BRA `(.L_x_595) ;  /* 0x00000b0000007947 */ /* 0x000fea0003800000 */
.L_x_628:
        /* <DEDUP_REMOVED lines=13> */
.L_x_641:
[----:B------:R-:W2:Y:S02]  /*7b30*/  LDG.E.64 R4, [R4.64] ;  /* 0x0000002404047981 */ /* 0x000ea4000c1e1b00 */
[----:B--2---:R-:W0:Y:S01]  /*7b40*/  F2F.F32.F64 R0, R4 ;  /* 0x0000000400007310 */ /* 0x004e220000301000 */
[----:B------:R-:W0:-:S14]  /*7b50*/  DSETP.GEU.AND P0, PT, |R4|, c[0x2][0x0], PT ;  /* 0x008000000400762a */ /* 0x000e1c0003f0e200 */
[----:B0-----:R-:W-:-:S05]  /*7b60*/  @!P0 FMUL R0, R0, 1.175494350822287508e-38 ;  /* 0x0080000000008820 */ /* 0x001fca0000400000 */
[----:B------:R-:W-:Y:S01]  /*7b70*/  F2FP.BF16.PACK_AB R0, RZ, R0 ;  /* 0x00000000ff00723e */ /* 0x000fe200000010ff */
[----:B------:R-:W-:Y:S05]  /*7b80*/  BRA `(.L_x_595) ;  /* 0x000009d000007947 */ /* 0x000fea0003800000 */
.L_x_640:
        /* <DEDUP_REMOVED lines=28> */
.L_x_643:
        /* <DEDUP_REMOVED lines=12> */
[----:B------:R-:W-:Y:S01]  /*7e10*/  F2FP.BF16.PACK_AB R0, RZ, R0 ;  /* 0x00000000ff00723e */ /* 0x000fe200000010ff */
[----:B------:R-:W-:Y:S05]  /*7e20*/  BRA `(.L_x_595) ;  /* 0x0000073000007947 */ /* 0x000fea0003800000 */
.L_x_642:
[----:B------:R0:W5:Y:S01]  /*7e30*/  LDG.E.U16 R0, [R4.64] ;  /* 0x0000002404007981 */ /* 0x000162000c1e1500 */
[----:B------:R-:W-:Y:S05]  /*7e40*/  BRA `(.L_x_595) ;  /* 0x0000071000007947 */ /* 0x000fea0003800000 */
.L_x_639:
        /* <DEDUP_REMOVED lines=12> */
.L_x_646:
        /* <DEDUP_REMOVED lines=21> */
.L_x_650:
[----:B------:R-:W-:Y:S05]  /*8060*/  BSYNC B1 ;  /* 0x0000000000017941 */ /* 0x000fea0003800000 */
.L_x_649:
[----:B------:R-:W-:Y:S01]  /*8070*/  LEA R5, R0, 0x3b800000, 0x17 ;  /* 0x3b80000000057811 */ /* 0x000fe200078eb8ff */
[----:B------:R-:W-:-:S05]  /*8080*/  IMAD.SHL.U32 R0, R3, 0x100000, RZ ;  /* 0x0010000003007824 */ /* 0x000fca00078e00ff */
[----:B------:R-:W-:Y:S02]  /*8090*/  LOP3.LUT R0, R5, R0, R6, 0xfe, !PT ;  /* 0x0000000005007212 */ /* 0x000fe400078efe06 */
.L_x_648:
[----:B------:R-:W-:Y:S05]  /*80a0*/  BSYNC B0 ;  /* 0x0000000000007941 */ /* 0x000fea0003800000 */
.L_x_647:
[----:B------:R-:W-:Y:S01]  /*80b0*/  F2FP.BF16.PACK_AB R0, RZ, R0 ;  /* 0x00000000ff00723e */ /* 0x000fe200000010ff */
[----:B------:R-:W-:Y:S05]  /*80c0*/  BRA `(.L_x_595) ;  /* 0x0000049000007947 */ /* 0x000fea0003800000 */
.L_x_645:
        /* <DEDUP_REMOVED lines=21> */
.L_x_654:
[----:B------:R-:W-:Y:S05]  /*8220*/  BSYNC B1 ;  /* 0x0000000000017941 */ /* 0x000fea0003800000 */
.L_x_653:
[----:B------:R-:W-:Y:S01]  /*8230*/  LEA R5, R0, 0x37800000, 0x17 ;  /* 0x3780000000057811 */ /* 0x000fe200078eb8ff */
[----:B------:R-:W-:-:S05]  /*8240*/  IMAD.SHL.U32 R0, R3, 0x200000, RZ ;  /* 0x0020000003007824 */ /* 0x000fca00078e00ff */
[----:B------:R-:W-:Y:S02]  /*8250*/  LOP3.LUT R0, R5, R0, R6, 0xfe, !PT ;  /* 0x0000000005007212 */ /* 0x000fe400078efe06 */
.L_x_652:
[----:B------:R-:W-:Y:S05]  /*8260*/  BSYNC B0 ;  /* 0x0000000000007941 */ /* 0x000fea0003800000 */
.L_x_651:
[----:B------:R-:W-:Y:S01]  /*8270*/  F2FP.BF16.PACK_AB R0, RZ, R0 ;  /* 0x00000000ff00723e */ /* 0x000fe200000010ff */
[----:B------:R-:W-:Y:S05]  /*8280*/  BRA `(.L_x_595) ;  /* 0x000002d000007947 */ /* 0x000fea0003800000 */
.L_x_644:
        /* <DEDUP_REMOVED lines=14> */
.L_x_658:
[----:B------:R-:W-:Y:S05]  /*8370*/  BSYNC B0 ;  /* 0x0000000000007941 */ /* 0x000fea0003800000 */
.L_x_657:
[----:B------:R-:W-:Y:S01]  /*8380*/  F2FP.BF16.PACK_AB R0, RZ, R0 ;  /* 0x00000000ff00723e */ /* 0x000fe200000010ff */
[----:B------:R-:W-:Y:S05]  /*8390*/  BRA `(.L_x_595) ;  /* 0x000001c000007947 */ /* 0x000fea0003800000 */
.L_x_632:
        /* <DEDUP_REMOVED lines=21> */
.L_x_656:
[----:B------:R-:W2:Y:S02]  /*84f0*/  LDG.E.64 R4, [R4.64] ;  /* 0x0000002404047981 */ /* 0x000ea4000c1e1b00 */
[----:B--2---:R-:W0:Y:S02]  /*8500*/  I2F.U64 R0, R4 ;  /* 0x0000000400007312 */ /* 0x004e240000301000 */
[----:B0-----:R-:W-:Y:S01]  /*8510*/  F2FP.BF16.PACK_AB R0, RZ, R0 ;  /* 0x00000000ff00723e */ /* 0x001fe200000010ff */
[----:B------:R-:W-:Y:S05]  /*8520*/  BRA `(.L_x_595) ;  /* 0x0000003000007947 */ /* 0x000fea0003800000 */
.L_x_655:
[----:B------:R-:W2:Y:S02]  /*8530*/  LDG.E R4, [R4.64] ;  /* 0x0000002404047981 */ /* 0x000ea4000c1e1900 */
[----:B--2---:R-:W0:Y:S02]  /*8540*/  I2F.U32 R0, R4 ;  /* 0x0000000400007306 */ /* 0x004e240000201000 */
[----:B0-----:R-:W-:-:S06]  /*8550*/  F2FP.BF16.PACK_AB R0, RZ, R0 ;  /* 0x00000000ff00723e */ /* 0x001fcc00000010ff */
.L_x_595:
[----:B------:R-:W-:Y:S05]  /*8560*/  BSYNC B6 ;  /* 0x0000000000067941 */ /* 0x000fea0003800000 */
.L_x_594:
[----:B------:R-:W1:Y:S01]  /*8570*/  S2R R29, SR_TID.X ;  /* 0x00000000001d7919 */ /* 0x000e620000002100 */
[----:B------:R-:W2:Y:S01]  /*8580*/  LDC.U8 R17, c[0x0][0x190] ;  /* 0x00006400ff117b82 */ /* 0x000ea20000000000 */
[----:B------:R-:W-:Y:S01]  /*8590*/  BSSY B0, `(.L_x_659) ;  /* 0x0000014000007945 */ /* 0x000fe20003800000 */
[----:B-1----:R-:W-:-:S02]  /*85a0*/  ISETP.GE.AND P3, PT, R29, R22, PT ;  /* 0x000000161d00720c */ /* 0x002fc40003f66270 */
[C---:B------:R-:W-:Y:S02]  /*85b0*/  IADD3 R3, R29.reuse, 0x100, RZ ;  /* 0x000001001d037810 */ /* 0x040fe40007ffe0ff */
[C---:B0-----:R-:W-:Y:S02]  /*85c0*/  IADD3 R5, R29.reuse, 0x180, RZ ;  /* 0x000001801d057810 */ /* 0x041fe40007ffe0ff */
[----:B------:R-:W-:Y:S02]  /*85d0*/  IADD3 R19, R29, 0x80, RZ ;  /* 0x000000801d137810 */ /* 0x000fe40007ffe0ff */
[-C--:B------:R-:W-:Y:S02]  /*85e0*/  ISETP.GE.AND P1, PT, R3, R22.reuse, PT ;  /* 0x000000160300720c */ /* 0x080fe40003f26270 */
[-C--:B------:R-:W-:Y:S02]  /*85f0*/  ISETP.GE.AND P2, PT, R5, R22.reuse, PT ;  /* 0x000000160500720c */ /* 0x080fe40003f46270 */
[----:B------:R-:W-:Y:S01]  /*8600*/  ISETP.GE.AND P0, PT, R19, R22, PT ;  /* 0x000000161300720c */ /* 0x000fe20003f06270 */
[----:B------:R-:W-:Y:S07]  /*8610*/  @P3 BRA `(.L_x_660) ;  /* 0x000000b000003947 */ /* 0x000fee0003800000 */
[----:B--2--5:R-:W-:Y:S02]  /*8620*/  PRMT R25, RZ, 0x5410, R25 ;  /* 0x00005410ff197816 */ /* 0x024fe40000000019 */
[----:B------:R-:W-:-:S03]  /*8630*/  PRMT R24, RZ, 0x5410, R24 ;  /* 0x00005410ff187816 */ /* 0x000fc60000000018 */
[----:B------:R-:W-:-:S06]  /*8640*/  FMUL.FTZ R3, R25, -1.4426950216293334961 ;  /* 0xbfb8aa3b19037820 */ /* 0x000fcc0000410000 */
[----:B------:R-:W0:Y:S02]  /*8650*/  MUFU.EX2 R3, R3 ;  /* 0x0000000300037308 */ /* 0x000e240000000800 */
[----:B0-----:R-:W-:-:S06]  /*8660*/  FADD.FTZ R5, R3, 1 ;  /* 0x3f80000003057421 */ /* 0x001fcc0000010000 */
[----:B------:R-:W0:Y:S02]  /*8670*/  MUFU.RCP R5, R5 ;  /* 0x0000000500057308 */ /* 0x000e240000001000 */
[----:B0-----:R-:W-:Y:S02]  /*8680*/  FADD.FTZ R4, -R5, 1 ;  /* 0x3f80000005047421 */ /* 0x001fe40000010100 */
[----:B------:R-:W-:Y:S02]  /*8690*/  FMUL.FTZ R24, R24, R5 ;  /* 0x0000000518187220 */ /* 0x000fe40000410000 */
[----:B------:R-:W-:-:S04]  /*86a0*/  FFMA.FTZ R25, R25, R4, 1 ;  /* 0x3f80000019197423 */ /* 0x000fc80000010004 */
[----:B------:R-:W-:-:S05]  /*86b0*/  FMUL.FTZ R4, R24, R25 ;  /* 0x0000001918047220 */ /* 0x000fca0000410000 */
[----:B------:R-:W-:Y:S02]  /*86c0*/  F2FP.BF16.PACK_AB R4, RZ, R4 ;  /* 0x00000004ff04723e */ /* 0x000fe400000010ff */
.L_x_660:
[----:B--2---:R-:W-:Y:S05]  /*86d0*/  BSYNC B0 ;  /* 0x0000000000007941 */ /* 0x004fea0003800000 */
.L_x_659:
[----:B------:R-:W-:Y:S01]  /*86e0*/  BSSY B0, `(.L_x_661) ;  /* 0x000000d000007945 */ /* 0x000fe20003800000 */
[----:B------:R-:W-:Y:S05]  /*86f0*/  @P0 BRA `(.L_x_662) ;  /* 0x000000b000000947 */ /* 0x000fea0003800000 */
[----:B-----5:R-:W-:Y:S02]  /*8700*/  PRMT R26, RZ, 0x5410, R26 ;  /* 0x00005410ff1a7816 */ /* 0x020fe4000000001a */
        /* <DEDUP_REMOVED lines=10> */
.L_x_662:
[----:B------:R-:W-:Y:S05]  /*87b0*/  BSYNC B0 ;  /* 0x0000000000007941 */ /* 0x000fea0003800000 */
.L_x_661:
        /* <DEDUP_REMOVED lines=13> */
.L_x_664:
[----:B------:R-:W-:Y:S05]  /*8890*/  BSYNC B0 ;  /* 0x0000000000007941 */ /* 0x000fea0003800000 */
.L_x_663:
        /* <DEDUP_REMOVED lines=13> */
.L_x_666:
[----:B------:R-:W-:Y:S05]  /*8970*/  BSYNC B0 ;  /* 0x0000000000007941 */ /* 0x000fea0003800000 */
.L_x_665:
[----:B------:R-:W-:Y:S01]  /*8980*/  BSSY B6, `(.L_x_667) ;  /* 0x0000113000067945 */ /* 0x000fe20003800000 */
[----:B------:R-:W-:Y:S05]  /*8990*/  @P3 BRA `(.L_x_668) ;  /* 0x0000111000003947 */ /* 0x000fea0003800000 */
[----:B-----5:R-:W-:Y:S01]  /*89a0*/  PRMT R0, R17, 0x9910, RZ ;  /* 0x0000991011007816 */ /* 0x020fe200000000ff */
        /* <DEDUP_REMOVED lines=14> */
[----:B------:R-:W-:Y:S01]  /*8a90*/  PRMT R4, RZ, 0x5410, R4 ;  /* 0x00005410ff047816 */ /* 0x000fe20000000004 */
[----:B------:R-:W-:-:S03]  /*8aa0*/  IMAD.MOV.U32 R29, RZ, RZ, R19 ;  /* 0x000000ffff1d7224 */ /* 0x000fc600078e0013 */
[----:B------:R-:W0:Y:S02]  /*8ab0*/  F2I.FTZ.TRUNC.NTZ R5, R4 ;  /* 0x0000000400057305 */ /* 0x000e24000021f100 */
[----:B0-----:R0:W-:Y:S01]  /*8ac0*/  STG.E.U8 [R2.64], R5 ;  /* 0x0000000502007986 */ /* 0x0011e2000c101124 */
[----:B------:R-:W-:Y:S05]  /*8ad0*/  BRA `(.L_x_668) ;  /* 0x00000fd000007947 */ /* 0x000fea0003800000 */
.L_x_672:
[----:B------:R-:W-:Y:S01]  /*8ae0*/  PRMT R5, RZ, 0x5410, R4 ;  /* 0x00005410ff057816 */ /* 0x000fe20000000004 */
[----:B------:R-:W-:-:S05]  /*8af0*/  IMAD.MOV.U32 R29, RZ, RZ, R19 ;  /* 0x000000ffff1d7224 */ /* 0x000fca00078e0013 */
[----:B------:R-:W0:Y:S02]  /*8b00*/  F2I.S64.TRUNC R4, R5 ;  /* 0x0000000500047311 */ /* 0x000e24000020d900 */
[----:B0-----:R0:W-:Y:S01]  /*8b10*/  STG.E.U8 [R2.64], R4 ;  /* 0x0000000402007986 */ /* 0x0011e2000c101124 */
[----:B------:R-:W-:Y:S05]  /*8b20*/  BRA `(.L_x_668) ;  /* 0x00000f8000007947 */ /* 0x000fea0003800000 */
.L_x_671:
[----:B------:R-:W-:-:S13]  /*8b30*/  ISETP.NE.AND P0, PT, R0, 0x2, PT ;  /* 0x000000020000780c */ /* 0x000fda0003f05270 */
[----:B------:R-:W-:Y:S05]  /*8b40*/  @!P0 BRA `(.L_x_674) ;  /* 0x000000e000008947 */ /* 0x000fea0003800000 */
[----:B------:R-:W-:-:S13]  /*8b50*/  ISETP.NE.AND P0, PT, R0, 0x3, PT ;  /* 0x000000030000780c */ /* 0x000fda0003f05270 */
[----:B------:R-:W-:Y:S05]  /*8b60*/  @!P0 BRA `(.L_x_675) ;  /* 0x0000007000008947 */ /* 0x000fea0003800000 */
[----:B------:R-:W-:-:S13]  /*8b70*/  ISETP.NE.AND P0, PT, R0, 0x4, PT ;  /* 0x000000040000780c */ /* 0x000fda0003f05270 */
[----:B------:R-:W-:Y:S05]  /*8b80*/  @P0 BRA `(.L_x_673) ;  /* 0x00000d4000000947 */ /* 0x000fea0003800000 */
[----:B------:R-:W-:Y:S01]  /*8b90*/  PRMT R4, RZ, 0x5410, R4 ;  /* 0x00005410ff047816 */ /* 0x000fe20000000004 */
[----:B------:R-:W-:-:S05]  /*8ba0*/  IMAD.MOV.U32 R29, RZ, RZ, R19 ;  /* 0x000000ffff1d7224 */ /* 0x000fca00078e0013 */
[----:B------:R-:W0:Y:S02]  /*8bb0*/  F2I.S64.TRUNC R4, R4 ;  /* 0x0000000400047311 */ /* 0x000e24000020d900 */
[----:B0-----:R0:W-:Y:S01]  /*8bc0*/  STG.E.64 [R2.64], R4 ;  /* 0x0000000402007986 */ /* 0x0011e2000c101b24 */
[----:B------:R-:W-:Y:S05]  /*8bd0*/  BRA `(.L_x_668) ;  /* 0x00000ed000007947 */ /* 0x000fea0003800000 */
.L_x_675:
[----:B------:R-:W-:Y:S01]  /*8be0*/  PRMT R4, RZ, 0x5410, R4 ;  /* 0x00005410ff047816 */ /* 0x000fe20000000004 */
[----:B------:R-:W-:-:S03]  /*8bf0*/  IMAD.MOV.U32 R29, RZ, RZ, R19 ;  /* 0x000000ffff1d7224 */ /* 0x000fc600078e0013 */
[----:B------:R-:W0:Y:S02]  /*8c00*/  F2I.FTZ.TRUNC.NTZ R5, R4 ;  /* 0x0000000400057305 */ /* 0x000e24000021f100 */
[----:B0-----:R0:W-:Y:S01]  /*8c10*/  STG.E [R2.64], R5 ;  /* 0x0000000502007986 */ /* 0x0011e2000c101924 */
[----:B------:R-:W-:Y:S05]  /*8c20*/  BRA `(.L_x_668) ;  /* 0x00000e8000007947 */ /* 0x000fea0003800000 */
.L_x_674:
[----:B------:R-:W-:Y:S01]  /*8c30*/  PRMT R4, RZ, 0x5410, R4 ;  /* 0x00005410ff047816 */ /* 0x000fe20000000004 */
[----:B------:R-:W-:-:S03]  /*8c40*/  IMAD.MOV.U32 R29, RZ, RZ, R19 ;  /* 0x000000ffff1d7224 */ /* 0x000fc600078e0013 */
[----:B------:R-:W0:Y:S02]  /*8c50*/  F2I.FTZ.TRUNC.NTZ R5, R4 ;  /* 0x0000000400057305 */ /* 0x000e24000021f100 */
[----:B0-----:R0:W-:Y:S01]  /*8c60*/  STG.E.U16 [R2.64], R5 ;  /* 0x0000000502007986 */ /* 0x0011e2000c101524 */
[----:B------:R-:W-:Y:S05]  /*8c70*/  BRA `(.L_x_668) ;  /* 0x00000e3000007947 */ /* 0x000fea0003800000 */
.L_x_670:
[----:B------:R-:W-:-:S13]  /*8c80*/  ISETP.GT.AND P0, PT, R0, 0x6, PT ;  /* 0x000000060000780c */ /* 0x000fda0003f04270 */
[----:B------:R-:W-:Y:S05]  /*8c90*/  @P0 BRA `(.L_x_676) ;  /* 0x000000d000000947 */ /* 0x000fea0003800000 */
[----:B------:R-:W-:-:S13]  /*8ca0*/  ISETP.NE.AND P0, PT, R0, 0x5, PT ;  /* 0x000000050000780c */ /* 0x000fda0003f05270 */
[----:B------:R-:W-:Y:S05]  /*8cb0*/  @!P0 BRA `(.L_x_677) ;  /* 0x0000006000008947 */ /* 0x000fea0003800000 */
[----:B------:R-:W-:-:S13]  /*8cc0*/  ISETP.NE.AND P0, PT, R0, 0x6, PT ;  /* 0x000000060000780c */ /* 0x000fda0003f05270 */
[----:B------:R-:W-:Y:S05]  /*8cd0*/  @P0 BRA `(.L_x_673) ;  /* 0x00000bf000000947 */ /* 0x000fea0003800000 */
[----:B------:R-:W-:Y:S01]  /*8ce0*/  PRMT R5, RZ, 0x5410, R4 ;  /* 0x00005410ff057816 */ /* 0x000fe20000000004 */
[----:B------:R-:W-:-:S04]  /*8cf0*/  IMAD.MOV.U32 R29, RZ, RZ, R19 ;  /* 0x000000ffff1d7224 */ /* 0x000fc800078e0013 */
[----:B------:R0:W-:Y:S01]  /*8d00*/  STG.E [R2.64], R5 ;  /* 0x0000000502007986 */ /* 0x0001e2000c101924 */
[----:B------:R-:W-:Y:S05]  /*8d10*/  BRA `(.L_x_668) ;  /* 0x00000d9000007947 */ /* 0x000fea0003800000 */
.L_x_677:
[----:B------:R-:W-:Y:S01]  /*8d20*/  PRMT R0, RZ, 0x5410, R4 ;  /* 0x00005410ff007816 */ /* 0x000fe20000000004 */
[----:B------:R-:W-:-:S03]  /*8d30*/  IMAD.MOV.U32 R29, RZ, RZ, R19 ;  /* 0x000000ffff1d7224 */ /* 0x000fc600078e0013 */
[----:B------:R-:W-:-:S05]  /*8d40*/  F2FP.PACK_AB R0, RZ, R0 ;  /* 0x00000000ff00723e */ /* 0x000fca00000000ff */
[----:B------:R0:W-:Y:S01]  /*8d50*/  STG.E.U16 [R2.64], R0 ;  /* 0x0000000002007986 */ /* 0x0001e2000c101524 */
[----:B------:R-:W-:Y:S05]  /*8d60*/  BRA `(.L_x_668) ;  /* 0x00000d4000007947 */ /* 0x000fea0003800000 */
.L_x_676:
[----:B------:R-:W-:-:S13]  /*8d70*/  ISETP.NE.AND P0, PT, R0, 0x7, PT ;  /* 0x000000070000780c */ /* 0x000fda0003f05270 */
[----:B------:R-:W-:Y:S05]  /*8d80*/  @!P0 BRA `(.L_x_678) ;  /* 0x000000f000008947 */ /* 0x000fea0003800000 */
[----:B------:R-:W-:-:S13]  /*8d90*/  ISETP.NE.AND P0, PT, R0, 0x8, PT ;  /* 0x000000080000780c */ /* 0x000fda0003f05270 */
[----:B------:R-:W-:Y:S05]  /*8da0*/  @!P0 BRA `(.L_x_679) ;  /* 0x0000007000008947 */ /* 0x000fea0003800000 */
[----:B------:R-:W-:-:S13]  /*8db0*/  ISETP.NE.AND P0, PT, R0, 0x9, PT ;  /* 0x000000090000780c */ /* 0x000fda0003f05270 */
[----:B------:R-:W-:Y:S05]  /*8dc0*/  @P0 BRA `(.L_x_673) ;  /* 0x00000b0000000947 */ /* 0x000fea0003800000 */
[----:B------:R-:W-:Y:S01]  /*8dd0*/  IMAD.MOV.U32 R5, RZ, RZ, RZ ;  /* 0x000000ffff057224 */ /* 0x000fe200078e00ff */
[----:B------:R-:W-:Y:S01]  /*8de0*/  PRMT R4, RZ, 0x5410, R4 ;  /* 0x00005410ff047816 */ /* 0x000fe20000000004 */
[----:B------:R-:W-:-:S04]  /*8df0*/  IMAD.MOV.U32 R29, RZ, RZ, R19 ;  /* 0x000000ffff1d7224 */ /* 0x000fc800078e0013 */
[----:B------:R0:W-:Y:S01]  /*8e00*/  STG.E.64 [R2.64], R4 ;  /* 0x0000000402007986 */ /* 0x0001e2000c101b24 */
[----:B------:R-:W-:Y:S05]  /*8e10*/  BRA `(.L_x_668) ;  /* 0x00000c9000007947 */ /* 0x000fea0003800000 */
.L_x_679:
[----:B------:R-:W-:Y:S01]  /*8e20*/  PRMT R4, RZ, 0x5410, R4 ;  /* 0x00005410ff047816 */ /* 0x000fe20000000004 */
[----:B------:R-:W-:-:S03]  /*8e30*/  IMAD.MOV.U32 R29, RZ, RZ, R19 ;  /* 0x000000ffff1d7224 */ /* 0x000fc600078e0013 */
[----:B------:R-:W-:-:S04]  /*8e40*/  F2FP.PACK_AB R5, RZ, R4 ;  /* 0x00000004ff05723e */ /* 0x000fc800000000ff */
[----:B------:R-:W-:-:S05]  /*8e50*/  PRMT R5, R5, 0x5410, RZ ;  /* 0x0000541005057816 */ /* 0x000fca00000000ff */
[----:B------:R0:W-:Y:S01]  /*8e60*/  STG.E [R2.64], R5 ;  /* 0x0000000502007986 */ /* 0x0001e2000c101924 */
[----:B------:R-:W-:Y:S05]  /*8e70*/  BRA `(.L_x_668) ;  /* 0x00000c3000007947 */ /* 0x000fea0003800000 */
.L_x_678:
[----:B------:R-:W-:Y:S01]  /*8e80*/  PRMT R4, RZ, 0x5410, R4 ;  /* 0x00005410ff047816 */ /* 0x000fe20000000004 */
[----:B------:R-:W-:-:S04]  /*8e90*/  IMAD.MOV.U32 R29, RZ, RZ, R19 ;  /* 0x000000ffff1d7224 */ /* 0x000fc800078e0013 */
[----:B------:R-:W-:-:S06]  /*8ea0*/  FMUL.FTZ R4, R4, 1 ;  /* 0x3f80000004047820 */ /* 0x000fcc0000410000 */
[----:B------:R-:W0:Y:S02]  /*8eb0*/  F2F.F64.F32 R4, R4 ;  /* 0x0000000400047310 */ /* 0x000e240000201800 */
[----:B0-----:R0:W-:Y:S01]  /*8ec0*/  STG.E.64 [R2.64], R4 ;  /* 0x0000000402007986 */ /* 0x0011e2000c101b24 */
[----:B------:R-:W-:Y:S05]  /*8ed0*/  BRA `(.L_x_668) ;  /* 0x00000bd000007947 */ /* 0x000fea0003800000 */
.L_x_669:
        /* <DEDUP_REMOVED lines=8> */
[----:B------:R-:W-:Y:S01]  /*8f60*/  PRMT R4, RZ, 0x5410, R4 ;  /* 0x00005410ff047816 */ /* 0x000fe20000000004 */
[----:B------:R-:W-:-:S03]  /*8f70*/  IMAD.MOV.U32 R29, RZ, RZ, R19 ;  /* 0x000000ffff1d7224 */ /* 0x000fc600078e0013 */
[----:B------:R-:W-:-:S04]  /*8f80*/  FSETP.NEU.FTZ.AND P0, PT, R4, RZ, PT ;  /* 0x000000ff0400720b */ /* 0x000fc80003f1d000 */
[----:B------:R-:W-:-:S05]  /*8f90*/  SEL R5, RZ, 0x1, !P0 ;  /* 0x00000001ff057807 */ /* 0x000fca0004000000 */
[----:B------:R0:W-:Y:S01]  /*8fa0*/  STG.E.U8 [R2.64], R5 ;  /* 0x0000000502007986 */ /* 0x0001e2000c101124 */
[----:B------:R-:W-:Y:S05]  /*8fb0*/  BRA `(.L_x_668) ;  /* 0x00000af000007947 */ /* 0x000fea0003800000 */
.L_x_682:
[----:B------:R-:W-:Y:S01]  /*8fc0*/  PRMT R4, RZ, 0x5410, R4 ;  /* 0x00005410ff047816 */ /* 0x000fe20000000004 */
[----:B------:R-:W-:Y:S01]  /*8fd0*/  CS2R R6, SRZ ;  /* 0x0000000000067805 */ /* 0x000fe2000001ff00 */
[----:B------:R-:W-:-:S03]  /*8fe0*/  IMAD.MOV.U32 R29, RZ, RZ, R19 ;  /* 0x000000ffff1d7224 */ /* 0x000fc600078e0013 */
[----:B------:R-:W-:-:S06]  /*8ff0*/  FMUL.FTZ R4, R4, 1 ;  /* 0x3f80000004047820 */ /* 0x000fcc0000410000 */
[----:B------:R-:W0:Y:S02]  /*9000*/  F2F.F64.F32 R4, R4 ;  /* 0x0000000400047310 */ /* 0x000e240000201800 */
[----:B0-----:R0:W-:Y:S01]  /*9010*/  STG.E.128 [R2.64], R4 ;  /* 0x0000000402007986 */ /* 0x0011e2000c101d24 */
[----:B------:R-:W-:Y:S05]  /*9020*/  BRA `(.L_x_668) ;  /* 0x00000a8000007947 */ /* 0x000fea0003800000 */
.L_x_681:
        /* <DEDUP_REMOVED lines=21> */
.L_x_686:
[----:B------:R-:W-:Y:S05]  /*9180*/  BSYNC B0 ;  /* 0x0000000000007941 */ /* 0x000fea0003800000 */
.L_x_685:
[----:B------:R-:W-:Y:S01]  /*9190*/  LOP3.LUT R5, R0, R5, RZ, 0xfc, !PT ;  /* 0x0000000500057212 */ /* 0x000fe200078efcff */
[----:B------:R-:W-:-:S04]  /*91a0*/  IMAD.MOV.U32 R29, RZ, RZ, R19 ;  /* 0x000000ffff1d7224 */ /* 0x000fc800078e0013 */
[----:B------:R0:W-:Y:S01]  /*91b0*/  STG.E.U8 [R2.64], R5 ;  /* 0x0000000502007986 */ /* 0x0001e2000c101124 */
[----:B------:R-:W-:Y:S05]  /*91c0*/  BRA `(.L_x_668) ;  /* 0x000008e000007947 */ /* 0x000fea0003800000 */
.L_x_684:
        /* <DEDUP_REMOVED lines=13> */
.L_x_688:
[----:B------:R-:W-:Y:S01]  /*92a0*/  IMAD.MOV.U32 R0, RZ, RZ, 0x7f ;  /* 0x0000007fff007424 */ /* 0x000fe200078e00ff */
[----:B------:R-:W-:-:S04]  /*92b0*/  ISETP.GT.U32.AND P0, PT, R4, 0x7f800000, PT ;  /* 0x7f8000000400780c */ /* 0x000fc80003f04070 */
[----:B------:R-:W-:-:S04]  /*92c0*/  SEL R0, R0, 0x7c, P0 ;  /* 0x0000007c00007807 */ /* 0x000fc80000000000 */
.L_x_689:
[----:B------:R-:W-:Y:S05]  /*92d0*/  BSYNC B0 ;  /* 0x0000000000007941 */ /* 0x000fea0003800000 */
.L_x_687:
[----:B------:R-:W-:Y:S01]  /*92e0*/  LOP3.LUT R4, R5, 0x80000000, RZ, 0xc0, !PT ;  /* 0x8000000005047812 */ /* 0x000fe200078ec0ff */
[----:B------:R-:W-:-:S03]  /*92f0*/  IMAD.MOV.U32 R29, RZ, RZ, R19 ;  /* 0x000000ffff1d7224 */ /* 0x000fc600078e0013 */
[----:B------:R-:W-:-:S04]  /*9300*/  SHF.R.U32.HI R5, RZ, 0x18, R4 ;  /* 0x00000018ff057819 */ /* 0x000fc80000011604 */
[----:B------:R-:W-:-:S05]  /*9310*/  LOP3.LUT R5, R0, R5, RZ, 0xfc, !PT ;  /* 0x0000000500057212 */ /* 0x000fca00078efcff */
[----:B------:R0:W-:Y:S01]  /*9320*/  STG.E.U8 [R2.64], R5 ;  /* 0x0000000502007986 */ /* 0x0001e2000c101124 */
[----:B------:R-:W-:Y:S05]  /*9330*/  BRA `(.L_x_668) ;  /* 0x0000077000007947 */ /* 0x000fea0003800000 */
.L_x_683:
[----:B------:R0:W-:Y:S01]  /*9340*/  STG.E.U16 [R2.64], R4 ;  /* 0x0000000402007986 */ /* 0x0001e2000c101524 */
[----:B------:R-:W-:Y:S01]  /*9350*/  IMAD.MOV.U32 R29, RZ, RZ, R19 ;  /* 0x000000ffff1d7224 */ /* 0x000fe200078e0013 */
[----:B------:R-:W-:Y:S05]  /*9360*/  BRA `(.L_x_668) ;  /* 0x0000074000007947 */ /* 0x000fea0003800000 */
.L_x_680:
        /* <DEDUP_REMOVED lines=10> */
[----:B------:R-:W0:Y:S02]  /*9410*/  F2I.FTZ.U32.TRUNC.NTZ R5, R5 ;  /* 0x0000000500057305 */ /* 0x000e24000021f000 */
[----:B0-----:R0:W-:Y:S01]  /*9420*/  STG.E.U16 [R2.64], R5 ;  /* 0x0000000502007986 */ /* 0x0011e2000c101524 */
[----:B------:R-:W-:Y:S05]  /*9430*/  BRA `(.L_x_668) ;  /* 0x0000067000007947 */ /* 0x000fea0003800000 */
.L_x_692:
        /* <DEDUP_REMOVED lines=13> */
[----:B------:R-:W-:-:S05]  /*9510*/  FADD.FTZ R0, R5, 8192 ;  /* 0x4600000005007421 */ /* 0x000fca0000010000 */
[----:B------:R-:W-:Y:S02]  /*9520*/  LOP3.LUT P0, R4, R0, 0xff, RZ, 0xc0, !PT ;  /* 0x000000ff00047812 */ /* 0x000fe4000780c0ff */
[----:B------:R-:W-:-:S11]  /*9530*/  PRMT R0, RZ, 0x7610, R0 ;  /* 0x00007610ff007816 */ /* 0x000fd60000000000 */
[----:B------:R-:W-:Y:S05]  /*9540*/  @!P0 BRA `(.L_x_694) ;  /* 0x0000004000008947 */ /* 0x000fea0003800000 */
.L_x_695:
[----:B------:R-:W-:-:S04]  /*9550*/  LOP3.LUT R0, R7, 0x80000000, RZ, 0xc0, !PT ;  /* 0x8000000007007812 */ /* 0x000fc800078ec0ff */
[----:B------:R-:W-:-:S04]  /*9560*/  SHF.R.U32.HI R5, RZ, 0x18, R0 ;  /* 0x00000018ff057819 */ /* 0x000fc80000011600 */
[----:B------:R-:W-:-:S04]  /*9570*/  LOP3.LUT R4, R4, R5, RZ, 0xfc, !PT ;  /* 0x0000000504047212 */ /* 0x000fc800078efcff */
[----:B------:R-:W-:Y:S02]  /*9580*/  PRMT R0, R4, 0x7610, R0 ;  /* 0x0000761004007816 */ /* 0x000fe40000000000 */
.L_x_694:
[----:B------:R-:W-:Y:S05]  /*9590*/  BSYNC B0 ;  /* 0x0000000000007941 */ /* 0x000fea0003800000 */
.L_x_693:
[----:B------:R0:W-:Y:S01]  /*95a0*/  STG.E.U8 [R2.64], R0 ;  /* 0x0000000002007986 */ /* 0x0001e2000c101124 */
[----:B------:R-:W-:Y:S01]  /*95b0*/  IMAD.MOV.U32 R29, RZ, RZ, R19 ;  /* 0x000000ffff1d7224 */ /* 0x000fe200078e0013 */
[----:B------:R-:W-:Y:S05]  /*95c0*/  BRA `(.L_x_668) ;  /* 0x000004e000007947 */ /* 0x000fea0003800000 */
.L_x_691:
        /* <DEDUP_REMOVED lines=17> */
.L_x_698:
[----:B------:R-:W-:-:S04]  /*96e0*/  LOP3.LUT R0, R7, 0x80000000, RZ, 0xc0, !PT ;  /* 0x8000000007007812 */ /* 0x000fc800078ec0ff */
[----:B------:R-:W-:-:S04]  /*96f0*/  SHF.R.U32.HI R5, RZ, 0x18, R0 ;  /* 0x00000018ff057819 */ /* 0x000fc80000011600 */
[----:B------:R-:W-:-:S04]  /*9700*/  LOP3.LUT R4, R4, R5, RZ, 0xfc, !PT ;  /* 0x0000000504047212 */ /* 0x000fc800078efcff */
[----:B------:R-:W-:Y:S02]  /*9710*/  PRMT R0, R4, 0x7610, R0 ;  /* 0x0000761004007816 */ /* 0x000fe40000000000 */
.L_x_697:
[----:B------:R-:W-:Y:S05]  /*9720*/  BSYNC B0 ;  /* 0x0000000000007941 */ /* 0x000fea0003800000 */
.L_x_696:
[----:B------:R0:W-:Y:S01]  /*9730*/  STG.E.U8 [R2.64], R0 ;  /* 0x0000000002007986 */ /* 0x0001e2000c101124 */
[----:B------:R-:W-:Y:S01]  /*9740*/  IMAD.MOV.U32 R29, RZ, RZ, R19 ;  /* 0x000000ffff1d7224 */ /* 0x000fe200078e0013 */
[----:B------:R-:W-:Y:S05]  /*9750*/  BRA `(.L_x_668) ;  /* 0x0000035000007947 */ /* 0x000fea0003800000 */
.L_x_690:
[----:B------:R-:W-:-:S13]  /*9760*/  ISETP.NE.AND P0, PT, R0, 0x1c, PT ;  /* 0x0000001c0000780c */ /* 0x000fda0003f05270 */
[----:B------:R-:W-:Y:S05]  /*9770*/  @!P0 BRA `(.L_x_699) ;  /* 0x000002f000008947 */ /* 0x000fea0003800000 */
[----:B------:R-:W-:-:S13]  /*9780*/  ISETP.NE.AND P0, PT, R0, 0x1d, PT ;  /* 0x0000001d0000780c */ /* 0x000fda0003f05270 */
[----:B------:R-:W-:Y:S05]  /*9790*/  @!P0 BRA `(.L_x_700) ;  /* 0x0000028000008947 */ /* 0x000fea0003800000 */
[----:B------:R-:W-:-:S13]  /*97a0*/  ISETP.NE.AND P0, PT, R0, 0x2c, PT ;  /* 0x0000002c0000780c */ /* 0x000fda0003f05270 */
[----:B------:R-:W-:Y:S05]  /*97b0*/  @P0 BRA `(.L_x_673) ;  /* 0x0000011000000947 */ /* 0x000fea0003800000 */
[----:B------:R-:W-:Y:S01]  /*97c0*/  PRMT R5, RZ, 0x5410, R4 ;  /* 0x00005410ff057816 */ /* 0x000fe20000000004 */
[----:B------:R-:W-:Y:S01]  /*97d0*/  IMAD.MOV.U32 R29, RZ, RZ, R19 ;  /* 0x000000ffff1d7224 */ /* 0x000fe200078e0013 */
        /* <DEDUP_REMOVED lines=15> */
.L_x_673:
        /* <DEDUP_REMOVED lines=19> */
[----:B------:R-:W-:Y:S01]  /*9a00*/  IMAD.MOV.U32 R29, RZ, RZ, R19 ;  /* 0x000000ffff1d7224 */ /* 0x000fe200078e0013 */
[----:B------:R-:W-:Y:S05]  /*9a10*/  BRA `(.L_x_668) ;  /* 0x0000009000007947 */ /* 0x000fea0003800000 */
.L_x_700:
[----:B------:R-:W-:Y:S01]  /*9a20*/  PRMT R4, RZ, 0x5410, R4 ;  /* 0x00005410ff047816 */ /* 0x000fe20000000004 */
[----:B------:R-:W-:-:S05]  /*9a30*/  IMAD.MOV.U32 R29, RZ, RZ, R19 ;  /* 0x000000ffff1d7224 */ /* 0x000fca00078e0013 */
[----:B------:R-:W0:Y:S02]  /*9a40*/  F2I.U64.TRUNC R4, R4 ;  /* 0x0000000400047311 */ /* 0x000e24000020d800 */
[----:B0-----:R0:W-:Y:S01]  /*9a50*/  STG.E.64 [R2.64], R4 ;  /* 0x0000000402007986 */ /* 0x0011e2000c101b24 */
[----:B------:R-:W-:Y:S05]  /*9a60*/  BRA `(.L_x_668) ;  /* 0x0000004000007947 */ /* 0x000fea0003800000 */
.L_x_699:
[----:B------:R-:W-:Y:S01]  /*9a70*/  PRMT R4, RZ, 0x5410, R4 ;  /* 0x00005410ff047816 */ /* 0x000fe20000000004 */
[----:B------:R-:W-:-:S03]  /*9a80*/  IMAD.MOV.U32 R29, RZ, RZ, R19 ;  /* 0x000000ffff1d7224 */ /* 0x000fc600078e0013 */
[----:B------:R-:W0:Y:S02]  /*9a90*/  F2I.FTZ.U32.TRUNC.NTZ R5, R4 ;  /* 0x0000000400057305 */ /* 0x000e24000021f000 */
[----:B0-----:R0:W-:Y:S02]  /*9aa0*/  STG.E [R2.64], R5 ;  /* 0x0000000502007986 */ /* 0x0011e4000c101924 */
.L_x_668:
[----:B------:R-:W-:Y:S05]  /*9ab0*/  BSYNC B6 ;  /* 0x0000000000067941 */ /* 0x000fea0003800000 */
.L_x_667:
[----:B------:R-:W-:Y:S01]  /*9ac0*/  ISETP.GE.AND P0, PT, R29, R22, PT ;  /* 0x000000161d00720c */ /* 0x000fe20003f06270 */
[----:B------:R-:W-:-:S12]  /*9ad0*/  BSSY B6, `(.L_x_701) ;  /* 0x00001fe000067945 */ /* 0x000fd80003800000 */
[----:B------:R-:W-:Y:S05]  /*9ae0*/  @P0 BRA `(.L_x_702) ;  /* 0x00001fc000000947 */ /* 0x000fea0003800000 */
[----:B0----5:R-:W-:Y:S01]  /*9af0*/  IMAD R0, R16, 0x200, R29 ;  /* 0x0000020010007824 */ /* 0x021fe200078e021d */
[----:B------:R-:W-:-:S03]  /*9b00*/  PRMT R3, R17, 0x9910, RZ ;  /* 0x0000991011037816 */ /* 0x000fc600000000ff */
[----:B------:R-:W-:Y:S02]  /*9b10*/  IMAD R2, R0, c[0x0][0x194], RZ ;  /* 0x0000650000027a24 */ /* 0x000fe400078e02ff */
[----:B------:R-:W-:-:S03]  /*9b20*/  IMAD.MOV.U32 R0, RZ, RZ, R3 ;  /* 0x000000ffff007224 */ /* 0x000fc600078e0003 */
[----:B------:R-:W-:Y:S02]  /*9b30*/  IADD3 R2, P0, R2, c[0x0][0x168], RZ ;  /* 0x00005a0002027a10 */ /* 0x000fe40007f1e0ff */
[----:B------:R-:W-:-:S03]  /*9b40*/  ISETP.GT.AND P1, PT, R0, 0x9, PT ;  /* 0x000000090000780c */ /* 0x000fc60003f24270 */
[----:B------:R-:W-:-:S10]  /*9b50*/  IMAD.X R3, RZ, RZ, c[0x0][0x16c], P0 ;  /* 0x00005b00ff037624 */ /* 0x000fd400000e06ff */
        /* <DEDUP_REMOVED lines=13> */
.L_x_706:
[----:B------:R-:W-:-:S06]  /*9c30*/  PRMT R5, RZ, 0x5410, R24 ;  /* 0x00005410ff057816 */ /* 0x000fcc0000000018 */
[----:B------:R-:W0:Y:S02]  /*9c40*/  F2I.S64.TRUNC R4, R5 ;  /* 0x0000000500047311 */ /* 0x000e24000020d900 */
[----:B0-----:R0:W-:Y:S01]  /*9c50*/  STG.E.U8 [R2.64], R4 ;  /* 0x0000000402007986 */ /* 0x0011e2000c101124 */
[----:B------:R-:W-:Y:S05]  /*9c60*/  BRA `(.L_x_708) ;  /* 0x00000e4000007947 */ /* 0x000fea0003800000 */
.L_x_705:
        /* <DEDUP_REMOVED lines=10> */
.L_x_710:
[----:B------:R-:W-:-:S04]  /*9d10*/  PRMT R24, RZ, 0x5410, R24 ;  /* 0x00005410ff187816 */ /* 0x000fc80000000018 */
[----:B------:R-:W0:Y:S02]  /*9d20*/  F2I.FTZ.TRUNC.NTZ R5, R24 ;  /* 0x0000001800057305 */ /* 0x000e24000021f100 */
[----:B0-----:R0:W-:Y:S01]  /*9d30*/  STG.E [R2.64], R5 ;  /* 0x0000000502007986 */ /* 0x0011e2000c101924 */
[----:B------:R-:W-:Y:S05]  /*9d40*/  BRA `(.L_x_708) ;  /* 0x00000d6000007947 */ /* 0x000fea0003800000 */
.L_x_709:
[----:B------:R-:W-:-:S04]  /*9d50*/  PRMT R24, RZ, 0x5410, R24 ;  /* 0x00005410ff187816 */ /* 0x000fc80000000018 */
[----:B------:R-:W0:Y:S02]  /*9d60*/  F2I.FTZ.TRUNC.NTZ R5, R24 ;  /* 0x0000001800057305 */ /* 0x000e24000021f100 */
[----:B0-----:R0:W-:Y:S01]  /*9d70*/  STG.E.U16 [R2.64], R5 ;  /* 0x0000000502007986 */ /* 0x0011e2000c101524 */
[----:B------:R-:W-:Y:S05]  /*9d80*/  BRA `(.L_x_708) ;  /* 0x00000d2000007947 */ /* 0x000fea0003800000 */
.L_x_704:
        /* <DEDUP_REMOVED lines=9> */
.L_x_712:
[----:B------:R-:W-:-:S04]  /*9e20*/  PRMT R0, RZ, 0x5410, R24 ;  /* 0x00005410ff007816 */ /* 0x000fc80000000018 */
[----:B------:R-:W-:-:S05]  /*9e30*/  F2FP.PACK_AB R0, RZ, R0 ;  /* 0x00000000ff00723e */ /* 0x000fca00000000ff */
[----:B------:R0:W-:Y:S01]  /*9e40*/  STG.E.U16 [R2.64], R0 ;  /* 0x0000000002007986 */ /* 0x0001e2000c101524 */
[----:B------:R-:W-:Y:S05]  /*9e50*/  BRA `(.L_x_708) ;  /* 0x00000c5000007947 */ /* 0x000fea0003800000 */
.L_x_711:
        /* <DEDUP_REMOVED lines=10> */
.L_x_714:
[----:B------:R-:W-:-:S04]  /*9f00*/  PRMT R24, RZ, 0x5410, R24 ;  /* 0x00005410ff187816 */ /* 0x000fc80000000018 */
[----:B------:R-:W-:-:S04]  /*9f10*/  F2FP.PACK_AB R5, RZ, R24 ;  /* 0x00000018ff05723e */ /* 0x000fc800000000ff */
[----:B------:R-:W-:-:S05]  /*9f20*/  PRMT R5, R5, 0x5410, RZ ;  /* 0x0000541005057816 */ /* 0x000fca00000000ff */
[----:B------:R0:W-:Y:S01]  /*9f30*/  STG.E [R2.64], R5 ;  /* 0x0000000502007986 */ /* 0x0001e2000c101924 */
[----:B------:R-:W-:Y:S05]  /*9f40*/  BRA `(.L_x_708) ;  /* 0x00000b6000007947 */ /* 0x000fea0003800000 */
.L_x_713:
[----:B------:R-:W-:-:S05]  /*9f50*/  PRMT R4, RZ, 0x5410, R24 ;  /* 0x00005410ff047816 */ /* 0x000fca0000000018 */
[----:B------:R-:W-:-:S06]  /*9f60*/  FMUL.FTZ R4, R4, 1 ;  /* 0x3f80000004047820 */ /* 0x000fcc0000410000 */
[----:B------:R-:W0:Y:S02]  /*9f70*/  F2F.F64.F32 R4, R4 ;  /* 0x0000000400047310 */ /* 0x000e240000201800 */
[----:B0-----:R0:W-:Y:S01]  /*9f80*/  STG.E.64 [R2.64], R4 ;  /* 0x0000000402007986 */ /* 0x0011e2000c101b24 */
[----:B------:R-:W-:Y:S05]  /*9f90*/  BRA `(.L_x_708) ;  /* 0x00000b1000007947 */ /* 0x000fea0003800000 */
.L_x_703:
        /* <DEDUP_REMOVED lines=13> */
.L_x_717:
[----:B------:R-:W-:Y:S01]  /*a070*/  PRMT R24, RZ, 0x5410, R24 ;  /* 0x00005410ff187816 */ /* 0x000fe20000000018 */
[----:B------:R-:W-:-:S04]  /*a080*/  CS2R R6, SRZ ;  /* 0x0000000000067805 */ /* 0x000fc8000001ff00 */
[----:B------:R-:W-:-:S06]  /*a090*/  FMUL.FTZ R4, R24, 1 ;  /* 0x3f80000018047820 */ /* 0x000fcc0000410000 */
[----:B------:R-:W0:Y:S02]  /*a0a0*/  F2F.F64.F32 R4, R4 ;  /* 0x0000000400047310 */ /* 0x000e240000201800 */
[----:B0-----:R0:W-:Y:S01]  /*a0b0*/  STG.E.128 [R2.64], R4 ;  /* 0x0000000402007986 */ /* 0x0011e2000c101d24 */
[----:B------:R-:W-:Y:S05]  /*a0c0*/  BRA `(.L_x_708) ;  /* 0x000009e000007947 */ /* 0x000fea0003800000 */
.L_x_716:
        /* <DEDUP_REMOVED lines=21> */
.L_x_721:
[----:B------:R-:W-:Y:S05]  /*a220*/  BSYNC B0 ;  /* 0x0000000000007941 */ /* 0x000fea0003800000 */
.L_x_720:
[----:B------:R-:W-:-:S05]  /*a230*/  LOP3.LUT R5, R0, R5, RZ, 0xfc, !PT ;  /* 0x0000000500057212 */ /* 0x000fca00078efcff */
[----:B------:R0:W-:Y:S01]  /*a240*/  STG.E.U8 [R2.64], R5 ;  /* 0x0000000502007986 */ /* 0x0001e2000c101124 */
[----:B------:R-:W-:Y:S05]  /*a250*/  BRA `(.L_x_708) ;  /* 0x0000085000007947 */ /* 0x000fea0003800000 */
.L_x_719:
        /* <DEDUP_REMOVED lines=13> */
.L_x_723:
[----:B------:R-:W-:Y:S01]  /*a330*/  IMAD.MOV.U32 R0, RZ, RZ, 0x7f ;  /* 0x0000007fff007424 */ /* 0x000fe200078e00ff */
[----:B------:R-:W-:-:S04]  /*a340*/  ISETP.GT.U32.AND P0, PT, R4, 0x7f800000, PT ;  /* 0x7f8000000400780c */ /* 0x000fc80003f04070 */
[----:B------:R-:W-:-:S04]  /*a350*/  SEL R0, R0, 0x7c, P0 ;  /* 0x0000007c00007807 */ /* 0x000fc80000000000 */
.L_x_724:
[----:B------:R-:W-:Y:S05]  /*a360*/  BSYNC B0 ;  /* 0x0000000000007941 */ /* 0x000fea0003800000 */
.L_x_722:
[----:B------:R-:W-:-:S04]  /*a370*/  LOP3.LUT R4, R5, 0x80000000, RZ, 0xc0, !PT ;  /* 0x8000000005047812 */ /* 0x000fc800078ec0ff */
[----:B------:R-:W-:-:S04]  /*a380*/  SHF.R.U32.HI R5, RZ, 0x18, R4 ;  /* 0x00000018ff057819 */ /* 0x000fc80000011604 */
[----:B------:R-:W-:-:S05]  /*a390*/  LOP3.LUT R5, R0, R5, RZ, 0xfc, !PT ;  /* 0x0000000500057212 */ /* 0x000fca00078efcff */
[----:B------:R0:W-:Y:S01]  /*a3a0*/  STG.E.U8 [R2.64], R5 ;  /* 0x0000000502007986 */ /* 0x0001e2000c101124 */
[----:B------:R-:W-:Y:S05]  /*a3b0*/  BRA `(.L_x_708) ;  /* 0x000006f000007947 */ /* 0x000fea0003800000 */
.L_x_718:
[----:B------:R0:W-:Y:S01]  /*a3c0*/  STG.E.U16 [R2.64], R24 ;  /* 0x0000001802007986 */ /* 0x0001e2000c101524 */
[----:B------:R-:W-:Y:S05]  /*a3d0*/  BRA `(.L_x_708) ;  /* 0x000006d000007947 */ /* 0x000fea0003800000 */
.L_x_715:
        /* <DEDUP_REMOVED lines=12> */
.L_x_727:
        /* <DEDUP_REMOVED lines=17> */
.L_x_730:
[----:B------:R-:W-:-:S04]  /*a5b0*/  LOP3.LUT R0, R7, 0x80000000, RZ, 0xc0, !PT ;  /* 0x8000000007007812 */ /* 0x000fc800078ec0ff */
[----:B------:R-:W-:-:S04]  /*a5c0*/  SHF.R.U32.HI R5, RZ, 0x18, R0 ;  /* 0x00000018ff057819 */ /* 0x000fc80000011600 */
[----:B------:R-:W-:-:S04]  /*a5d0*/  LOP3.LUT R4, R4, R5, RZ, 0xfc, !PT ;  /* 0x0000000504047212 */ /* 0x000fc800078efcff */
[----:B------:R-:W-:Y:S02]  /*a5e0*/  PRMT R0, R4, 0x7610, R0 ;  /* 0x0000761004007816 */ /* 0x000fe40000000000 */
.L_x_729:
[----:B------:R-:W-:Y:S05]  /*a5f0*/  BSYNC B0 ;  /* 0x0000000000007941 */ /* 0x000fea0003800000 */
.L_x_728:
[----:B------:R0:W-:Y:S01]  /*a600*/  STG.E.U8 [R2.64], R0 ;  /* 0x0000000002007986 */ /* 0x0001e2000c101124 */
[----:B------:R-:W-:Y:S05]  /*a610*/  BRA `(.L_x_708) ;  /* 0x0000049000007947 */ /* 0x000fea0003800000 */
.L_x_726:
        /* <DEDUP_REMOVED lines=17> */
.L_x_733:
[----:B------:R-:W-:-:S04]  /*a730*/  LOP3.LUT R0, R7, 0x80000000, RZ, 0xc0, !PT ;  /* 0x8000000007007812 */ /* 0x000fc800078ec0ff */
[----:B------:R-:W-:-:S04]  /*a740*/  SHF.R.U32.HI R5, RZ, 0x18, R0 ;  /* 0x00000018ff057819 */ /* 0x000fc80000011600 */
[----:B------:R-:W-:-:S04]  /*a750*/  LOP3.LUT R4, R4, R5, RZ, 0xfc, !PT ;  /* 0x0000000504047212 */ /* 0x000fc800078efcff */
[----:B------:R-:W-:Y:S02]  /*a760*/  PRMT R0, R4, 0x7610, R0 ;  /* 0x0000761004007816 */ /* 0x000fe40000000000 */
.L_x_732:
[----:B------:R-:W-:Y:S05]  /*a770*/  BSYNC B0 ;  /* 0x0000000000007941 */ /* 0x000fea0003800000 */
.L_x_731:
[----:B------:R0:W-:Y:S01]  /*a780*/  STG.E.U8 [R2.64], R0 ;  /* 0x0000000002007986 */ /* 0x0001e2000c101124 */
[----:B------:R-:W-:Y:S05]  /*a790*/  BRA `(.L_x_708) ;  /* 0x0000031000007947 */ /* 0x000fea0003800000 */
.L_x_725:
        /* <DEDUP_REMOVED lines=22> */
.L_x_707:
        /* <DEDUP_REMOVED lines=20> */
.L_x_735:
[----:B------:R-:W-:-:S06]  /*aa40*/  PRMT R4, RZ, 0x5410, R24 ;  /* 0x00005410ff047816 */ /* 0x000fcc0000000018 */
[----:B------:R-:W0:Y:S02]  /*aa50*/  F2I.U64.TRUNC R4, R4 ;  /* 0x0000000400047311 */ /* 0x000e24000020d800 */
[----:B0-----:R0:W-:Y:S01]  /*aa60*/  STG.E.64 [R2.64], R4 ;  /* 0x0000000402007986 */ /* 0x0011e2000c101b24 */
[----:B------:R-:W-:Y:S05]  /*aa70*/  BRA `(.L_x_708) ;  /* 0x0000003000007947 */ /* 0x000fea0003800000 */
.L_x_734:
[----:B------:R-:W-:-:S04]  /*aa80*/  PRMT R24, RZ, 0x5410, R24 ;  /* 0x00005410ff187816 */ /* 0x000fc80000000018 */
[----:B------:R-:W0:Y:S02]  /*aa90*/  F2I.FTZ.U32.TRUNC.NTZ R5, R24 ;  /* 0x0000001800057305 */ /* 0x000e24000021f000 */
[----:B0-----:R0:W-:Y:S02]  /*aaa0*/  STG.E [R2.64], R5 ;  /* 0x0000000502007986 */ /* 0x0011e4000c101924 */
.L_x_708:
[----:B------:R-:W-:-:S04]  /*aab0*/  IADD3 R29, R29, 0x80, RZ ;  /* 0x000000801d1d7810 */ /* 0x000fc80007ffe0ff */
[----:B------:R-:W-:-:S13]  /*aac0*/  ISETP.GE.AND P0, PT, R29, R22, PT ;  /* 0x000000161d00720c */ /* 0x000fda0003f06270 */
[----:B------:R-:W-:Y:S05]  /*aad0*/  @P0 BRA `(.L_x_702) ;  /* 0x00000fd000000947 */ /* 0x000fea0003800000 */
[----:B0-----:R-:W-:Y:S01]  /*aae0*/  IMAD R0, R16, 0x200, R29 ;  /* 0x0000020010007824 */ /* 0x001fe200078e021d */
        /* <DEDUP_REMOVED lines=19> */
.L_x_739:
[----:B------:R-:W-:-:S06]  /*ac20*/  PRMT R5, RZ, 0x5410, R18 ;  /* 0x00005410ff057816 */ /* 0x000fcc0000000012 */
[----:B------:R-:W0:Y:S02]  /*ac30*/  F2I.S64.TRUNC R4, R5 ;  /* 0x0000000500047311 */ /* 0x000e24000020d900 */
[----:B0-----:R0:W-:Y:S01]  /*ac40*/  STG.E.U8 [R2.64], R4 ;  /* 0x0000000402007986 */ /* 0x0011e2000c101124 */
[----:B------:R-:W-:Y:S05]  /*ac50*/  BRA `(.L_x_741) ;  /* 0x00000e4000007947 */ /* 0x000fea0003800000 */
.L_x_738:
        /* <DEDUP_REMOVED lines=10> */
.L_x_743:
[----:B------:R-:W-:-:S04]  /*ad00*/  PRMT R18, RZ, 0x5410, R18 ;  /* 0x00005410ff127816 */ /* 0x000fc80000000012 */
[----:B------:R-:W0:Y:S02]  /*ad10*/  F2I.FTZ.TRUNC.NTZ R5, R18 ;  /* 0x0000001200057305 */ /* 0x000e24000021f100 */
[----:B0-----:R0:W-:Y:S01]  /*ad20*/  STG.E [R2.64], R5 ;  /* 0x0000000502007986 */ /* 0x0011e2000c101924 */
[----:B------:R-:W-:Y:S05]  /*ad30*/  BRA `(.L_x_741) ;  /* 0x00000d6000007947 */ /* 0x000fea0003800000 */
.L_x_742:
[----:B------:R-:W-:-:S04]  /*ad40*/  PRMT R18, RZ, 0x5410, R18 ;  /* 0x00005410ff127816 */ /* 0x000fc80000000012 */
[----:B------:R-:W0:Y:S02]  /*ad50*/  F2I.FTZ.TRUNC.NTZ R5, R18 ;  /* 0x0000001200057305 */ /* 0x000e24000021f100 */
[----:B0-----:R0:W-:Y:S01]  /*ad60*/  STG.E.U16 [R2.64], R5 ;  /* 0x0000000502007986 */ /* 0x0011e2000c101524 */
[----:B------:R-:W-:Y:S05]  /*ad70*/  BRA `(.L_x_741) ;  /* 0x00000d2000007947 */ /* 0x000fea0003800000 */
.L_x_737:
        /* <DEDUP_REMOVED lines=9> */
.L_x_745:
[----:B------:R-:W-:-:S04]  /*ae10*/  PRMT R0, RZ, 0x5410, R18 ;  /* 0x00005410ff007816 */ /* 0x000fc80000000012 */
[----:B------:R-:W-:-:S05]  /*ae20*/  F2FP.PACK_AB R0, RZ, R0 ;  /* 0x00000000ff00723e */ /* 0x000fca00000000ff */
[----:B------:R0:W-:Y:S01]  /*ae30*/  STG.E.U16 [R2.64], R0 ;  /* 0x0000000002007986 */ /* 0x0001e2000c101524 */
[----:B------:R-:W-:Y:S05]  /*ae40*/  BRA `(.L_x_741) ;  /* 0x00000c5000007947 */ /* 0x000fea0003800000 */
.L_x_744:
        /* <DEDUP_REMOVED lines=10> */
.L_x_747:
[----:B------:R-:W-:-:S04]  /*aef0*/  PRMT R18, RZ, 0x5410, R18 ;  /* 0x00005410ff127816 */ /* 0x000fc80000000012 */
[----:B------:R-:W-:-:S04]  /*af00*/  F2FP.PACK_AB R5, RZ, R18 ;  /* 0x00000012ff05723e */ /* 0x000fc800000000ff */
[----:B------:R-:W-:-:S05]  /*af10*/  PRMT R5, R5, 0x5410, RZ ;  /* 0x0000541005057816 */ /* 0x000fca00000000ff */
[----:B------:R0:W-:Y:S01]  /*af20*/  STG.E [R2.64], R5 ;  /* 0x0000000502007986 */ /* 0x0001e2000c101924 */
[----:B------:R-:W-:Y:S05]  /*af30*/  BRA `(.L_x_741) ;  /* 0x00000b6000007947 */ /* 0x000fea0003800000 */
.L_x_746:
[----:B------:R-:W-:-:S05]  /*af40*/  PRMT R4, RZ, 0x5410, R18 ;  /* 0x00005410ff047816 */ /* 0x000fca0000000012 */
[----:B------:R-:W-:-:S06]  /*af50*/  FMUL.FTZ R4, R4, 1 ;  /* 0x3f80000004047820 */ /* 0x000fcc0000410000 */
[----:B------:R-:W0:Y:S02]  /*af60*/  F2F.F64.F32 R4, R4 ;  /* 0x0000000400047310 */ /* 0x000e240000201800 */
[----:B0-----:R0:W-:Y:S01]  /*af70*/  STG.E.64 [R2.64], R4 ;  /* 0x0000000402007986 */ /* 0x0011e2000c101b24 */
[----:B------:R-:W-:Y:S05]  /*af80*/  BRA `(.L_x_741) ;  /* 0x00000b1000007947 */ /* 0x000fea0003800000 */
.L_x_736:
        /* <DEDUP_REMOVED lines=13> */
.L_x_750:
[----:B------:R-:W-:Y:S01]  /*b060*/  PRMT R18, RZ, 0x5410, R18 ;  /* 0x00005410ff127816 */ /* 0x000fe20000000012 */
[----:B------:R-:W-:-:S04]  /*b070*/  CS2R R6, SRZ ;  /* 0x0000000000067805 */ /* 0x000fc8000001ff00 */
[----:B------:R-:W-:-:S06]  /*b080*/  FMUL.FTZ R4, R18, 1 ;  /* 0x3f80000012047820 */ /* 0x000fcc0000410000 */
[----:B------:R-:W0:Y:S02]  /*b090*/  F2F.F64.F32 R4, R4 ;  /* 0x0000000400047310 */ /* 0x000e240000201800 */
[----:B0-----:R0:W-:Y:S01]  /*b0a0*/  STG.E.128 [R2.64], R4 ;  /* 0x0000000402007986 */ /* 0x0011e2000c101d24 */
[----:B------:R-:W-:Y:S05]  /*b0b0*/  BRA `(.L_x_741) ;  /* 0x000009e000007947 */ /* 0x000fea0003800000 */
.L_x_749:
        /* <DEDUP_REMOVED lines=21> */
.L_x_754:
[----:B------:R-:W-:Y:S05]  /*b210*/  BSYNC B0 ;  /* 0x0000000000007941 */ /* 0x000fea0003800000 */
.L_x_753:
[----:B------:R-:W-:-:S05]  /*b220*/  LOP3.LUT R5, R0, R5, RZ, 0xfc, !PT ;  /* 0x0000000500057212 */ /* 0x000fca00078efcff */
[----:B------:R0:W-:Y:S01]  /*b230*/  STG.E.U8 [R2.64], R5 ;  /* 0x0000000502007986 */ /* 0x0001e2000c101124 */
[----:B------:R-:W-:Y:S05]  /*b240*/  BRA `(.L_x_741) ;  /* 0x0000085000007947 */ /* 0x000fea0003800000 */
.L_x_752:
        /* <DEDUP_REMOVED lines=13> */
.L_x_756:
[----:B------:R-:W-:Y:S01]  /*b320*/  IMAD.MOV.U32 R0, RZ, RZ, 0x7f ;  /* 0x0000007fff007424 */ /* 0x000fe200078e00ff */
[----:B------:R-:W-:-:S04]  /*b330*/  ISETP.GT.U32.AND P0, PT, R4, 0x7f800000, PT ;  /* 0x7f8000000400780c */ /* 0x000fc80003f04070 */
[----:B------:R-:W-:-:S04]  /*b340*/  SEL R0, R0, 0x7c, P0 ;  /* 0x0000007c00007807 */ /* 0x000fc80000000000 */
.L_x_757:
[----:B------:R-:W-:Y:S05]  /*b350*/  BSYNC B0 ;  /* 0x0000000000007941 */ /* 0x000fea0003800000 */
.L_x_755:
[----:B------:R-:W-:-:S04]  /*b360*/  LOP3.LUT R4, R5, 0x80000000, RZ, 0xc0, !PT ;  /* 0x8000000005047812 */ /* 0x000fc800078ec0ff */
[----:B------:R-:W-:-:S04]  /*b370*/  SHF.R.U32.HI R5, RZ, 0x18, R4 ;  /* 0x00000018ff057819 */ /* 0x000fc80000011604 */
[----:B------:R-:W-:-:S05]  /*b380*/  LOP3.LUT R5, R0, R5, RZ, 0xfc, !PT ;  /* 0x0000000500057212 */ /* 0x000fca00078efcff */
[----:B------:R0:W-:Y:S01]  /*b390*/  STG.E.U8 [R2.64], R5 ;  /* 0x0000000502007986 */ /* 0x0001e2000c101124 */
[----:B------:R-:W-:Y:S05]  /*b3a0*/  BRA `(.L_x_741) ;  /* 0x000006f000007947 */ /* 0x000fea0003800000 */
.L_x_751:
[----:B------:R0:W-:Y:S01]  /*b3b0*/  STG.E.U16 [R2.64], R18 ;  /* 0x0000001202007986 */ /* 0x0001e2000c101524 */
[----:B------:R-:W-:Y:S05]  /*b3c0*/  BRA `(.L_x_741) ;  /* 0x000006d000007947 */ /* 0x000fea0003800000 */
.L_x_748:
        /* <DEDUP_REMOVED lines=12> */
.L_x_760:
        /* <DEDUP_REMOVED lines=17> */
.L_x_763:
[----:B------:R-:W-:-:S04]  /*b5a0*/  LOP3.LUT R0, R7, 0x80000000, RZ, 0xc0, !PT ;  /* 0x8000000007007812 */ /* 0x000fc800078ec0ff */
[----:B------:R-:W-:-:S04]  /*b5b0*/  SHF.R.U32.HI R5, RZ, 0x18, R0 ;  /* 0x00000018ff057819 */ /* 0x000fc80000011600 */
[----:B------:R-:W-:-:S04]  /*b5c0*/  LOP3.LUT R4, R4, R5, RZ, 0xfc, !PT ;  /* 0x0000000504047212 */ /* 0x000fc800078efcff */
[----:B------:R-:W-:Y:S02]  /*b5d0*/  PRMT R0, R4, 0x7610, R0 ;  /* 0x0000761004007816 */ /* 0x000fe40000000000 */
.L_x_762:
[----:B------:R-:W-:Y:S05]  /*b5e0*/  BSYNC B0 ;  /* 0x0000000000007941 */ /* 0x000fea0003800000 */
.L_x_761:
[----:B------:R0:W-:Y:S01]  /*b5f0*/  STG.E.U8 [R2.64], R0 ;  /* 0x0000000002007986 */ /* 0x0001e2000c101124 */
[----:B------:R-:W-:Y:S05]  /*b600*/  BRA `(.L_x_741) ;  /* 0x0000049000007947 */ /* 0x000fea0003800000 */
.L_x_759:
        /* <DEDUP_REMOVED lines=17> */
.L_x_766:
[----:B------:R-:W-:-:S04]  /*b720*/  LOP3.LUT R0, R7, 0x80000000, RZ, 0xc0, !PT ;  /* 0x8000000007007812 */ /* 0x000fc800078ec0ff */
[----:B------:R-:W-:-:S04]  /*b730*/  SHF.R.U32.HI R5, RZ, 0x18, R0 ;  /* 0x00000018ff057819 */ /* 0x000fc80000011600 */
[----:B------:R-:W-:-:S04]  /*b740*/  LOP3.LUT R4, R4, R5, RZ, 0xfc, !PT ;  /* 0x0000000504047212 */ /* 0x000fc800078efcff */
[----:B------:R-:W-:Y:S02]  /*b750*/  PRMT R0, R4, 0x7610, R0 ;  /* 0x0000761004007816 */ /* 0x000fe40000000000 */
.L_x_765:
[----:B------:R-:W-:Y:S05]  /*b760*/  BSYNC B0 ;  /* 0x0000000000007941 */ /* 0x000fea0003800000 */
.L_x_764:
[----:B------:R0:W-:Y:S01]  /*b770*/  STG.E.U8 [R2.64], R0 ;  /* 0x0000000002007986 */ /* 0x0001e2000c101124 */
[----:B------:R-:W-:Y:S05]  /*b780*/  BRA `(.L_x_741) ;  /* 0x0000031000007947 */ /* 0x000fea0003800000 */
.L_x_758:
        /* <DEDUP_REMOVED lines=22> */
.L_x_740:
        /* <DEDUP_REMOVED lines=20> */
.L_x_768:
[----:B------:R-:W-:-:S06]  /*ba30*/  PRMT R4, RZ, 0x5410, R18 ;  /* 0x00005410ff047816 */ /* 0x000fcc0000000012 */
[----:B------:R-:W0:Y:S02]  /*ba40*/  F2I.U64.TRUNC R4, R4 ;  /* 0x0000000400047311 */ /* 0x000e24000020d800 */
[----:B0-----:R0:W-:Y:S01]  /*ba50*/  STG.E.64 [R2.64], R4 ;  /* 0x0000000402007986 */ /* 0x0011e2000c101b24 */
[----:B------:R-:W-:Y:S05]  /*ba60*/  BRA `(.L_x_741) ;  /* 0x0000003000007947 */ /* 0x000fea0003800000 */
.L_x_767:
[----:B------:R-:W-:-:S04]  /*ba70*/  PRMT R18, RZ, 0x5410, R18 ;  /* 0x00005410ff127816 */ /* 0x000fc80000000012 */
[----:B------:R-:W0:Y:S02]  /*ba80*/  F2I.FTZ.U32.TRUNC.NTZ R5, R18 ;  /* 0x0000001200057305 */ /* 0x000e24000021f000 */
[----:B0-----:R0:W-:Y:S02]  /*ba90*/  STG.E [R2.64], R5 ;  /* 0x0000000502007986 */ /* 0x0011e4000c101924 */
.L_x_741:
[----:B------:R-:W-:Y:S02]  /*baa0*/  IADD3 R29, R29, 0x80, RZ ;  /* 0x000000801d1d7810 */ /* 0x000fe40007ffe0ff */
.L_x_702:
[----:B------:R-:W-:Y:S05]  /*bab0*/  BSYNC B6 ;  /* 0x0000000000067941 */ /* 0x000fea0003800000 */
.L_x_701:
[----:B------:R-:W-:-:S13]  /*bac0*/  ISETP.GE.AND P0, PT, R29, R22, PT ;  /* 0x000000161d00720c */ /* 0x000fda0003f06270 */
[----:B------:R-:W-:Y:S05]  /*bad0*/  @P0 EXIT ;  /* 0x000000000000094d */ /* 0x000fea0003800000 */
[----:B0----5:R-:W-:Y:S01]  /*bae0*/  PRMT R0, R17, 0x9910, RZ ;  /* 0x0000991011007816 */ /* 0x021fe200000000ff */
        /* <DEDUP_REMOVED lines=14> */
[----:B------:R-:W-:-:S06]  /*bbd0*/  PRMT R23, RZ, 0x5410, R23 ;  /* 0x00005410ff177816 */ /* 0x000fcc0000000017 */
[----:B------:R-:W0:Y:S02]  /*bbe0*/  F2I.FTZ.TRUNC.NTZ R23, R23 ;  /* 0x0000001700177305 */ /* 0x000e24000021f100 */
[----:B0-----:R-:W-:Y:S01]  /*bbf0*/  STG.E.U8 [R2.64], R23 ;  /* 0x0000001702007986 */ /* 0x001fe2000c101124 */
[----:B------:R-:W-:Y:S05]  /*bc00*/  EXIT ;  /* 0x000000000000794d */ /* 0x000fea0003800000 */
.L_x_772:
[----:B------:R-:W-:-:S06]  /*bc10*/  PRMT R5, RZ, 0x5410, R23 ;  /* 0x00005410ff057816 */ /* 0x000fcc0000000017 */
[----:B------:R-:W0:Y:S02]  /*bc20*/  F2I.S64.TRUNC R4, R5 ;  /* 0x0000000500047311 */ /* 0x000e24000020d900 */
[----:B0-----:R-:W-:Y:S01]  /*bc30*/  STG.E.U8 [R2.64], R4 ;  /* 0x0000000402007986 */ /* 0x001fe2000c101124 */
[----:B------:R-:W-:Y:S05]  /*bc40*/  EXIT ;  /* 0x000000000000794d */ /* 0x000fea0003800000 */
.L_x_771:
        /* <DEDUP_REMOVED lines=10> */
.L_x_775:
[----:B------:R-:W-:-:S06]  /*bcf0*/  PRMT R23, RZ, 0x5410, R23 ;  /* 0x00005410ff177816 */ /* 0x000fcc0000000017 */
[----:B------:R-:W0:Y:S02]  /*bd00*/  F2I.FTZ.TRUNC.NTZ R23, R23 ;  /* 0x0000001700177305 */ /* 0x000e24000021f100 */
[----:B0-----:R-:W-:Y:S01]  /*bd10*/  STG.E [R2.64], R23 ;  /* 0x0000001702007986 */ /* 0x001fe2000c101924 */
[----:B------:R-:W-:Y:S05]  /*bd20*/  EXIT ;  /* 0x000000000000794d */ /* 0x000fea0003800000 */
.L_x_774:
[----:B------:R-:W-:-:S06]  /*bd30*/  PRMT R23, RZ, 0x5410, R23 ;  /* 0x00005410ff177816 */ /* 0x000fcc0000000017 */
[----:B------:R-:W0:Y:S02]  /*bd40*/  F2I.FTZ.TRUNC.NTZ R23, R23 ;  /* 0x0000001700177305 */ /* 0x000e24000021f100 */
[----:B0-----:R-:W-:Y:S01]  /*bd50*/  STG.E.U16 [R2.64], R23 ;  /* 0x0000001702007986 */ /* 0x001fe2000c101524 */
[----:B------:R-:W-:Y:S05]  /*bd60*/  EXIT ;  /* 0x000000000000794d */ /* 0x000fea0003800000 */
.L_x_770:
        /* <DEDUP_REMOVED lines=9> */
.L_x_777:
[----:B------:R-:W-:-:S04]  /*be00*/  PRMT R0, RZ, 0x5410, R23 ;  /* 0x00005410ff007816 */ /* 0x000fc80000000017 */
[----:B------:R-:W-:-:S05]  /*be10*/  F2FP.PACK_AB R0, RZ, R0 ;  /* 0x00000000ff00723e */ /* 0x000fca00000000ff */
[----:B------:R-:W-:Y:S01]  /*be20*/  STG.E.U16 [R2.64], R0 ;  /* 0x0000000002007986 */ /* 0x000fe2000c101524 */
[----:B------:R-:W-:Y:S05]  /*be30*/  EXIT ;  /* 0x000000000000794d */ /* 0x000fea0003800000 */
.L_x_776:
        /* <DEDUP_REMOVED lines=10> */
.L_x_779:
[----:B------:R-:W-:-:S04]  /*bee0*/  PRMT R23, RZ, 0x5410, R23 ;  /* 0x00005410ff177816 */ /* 0x000fc80000000017 */
[----:B------:R-:W-:-:S04]  /*bef0*/  F2FP.PACK_AB R5, RZ, R23 ;  /* 0x00000017ff05723e */ /* 0x000fc800000000ff */
[----:B------:R-:W-:-:S05]  /*bf00*/  PRMT R5, R5, 0x5410, RZ ;  /* 0x0000541005057816 */ /* 0x000fca00000000ff */
[----:B------:R-:W-:Y:S01]  /*bf10*/  STG.E [R2.64], R5 ;  /* 0x0000000502007986 */ /* 0x000fe2000c101924 */
[----:B------:R-:W-:Y:S05]  /*bf20*/  EXIT ;  /* 0x000000000000794d */ /* 0x000fea0003800000 */
.L_x_778:
[----:B------:R-:W-:-:S05]  /*bf30*/  PRMT R4, RZ, 0x5410, R23 ;  /* 0x00005410ff047816 */ /* 0x000fca0000000017 */
[----:B------:R-:W-:-:S06]  /*bf40*/  FMUL.FTZ R4, R4, 1 ;  /* 0x3f80000004047820 */ /* 0x000fcc0000410000 */
[----:B------:R-:W0:Y:S02]  /*bf50*/  F2F.F64.F32 R4, R4 ;  /* 0x0000000400047310 */ /* 0x000e240000201800 */
[----:B0-----:R-:W-:Y:S01]  /*bf60*/  STG.E.64 [R2.64], R4 ;  /* 0x0000000402007986 */ /* 0x001fe2000c101b24 */
[----:B------:R-:W-:Y:S05]  /*bf70*/  EXIT ;  /* 0x000000000000794d */ /* 0x000fea0003800000 */
.L_x_769:
        /* <DEDUP_REMOVED lines=13> */
.L_x_782:
[----:B------:R-:W-:Y:S01]  /*c050*/  PRMT R23, RZ, 0x5410, R23 ;  /* 0x00005410ff177816 */ /* 0x000fe20000000017 */
[----:B------:R-:W-:-:S04]  /*c060*/  CS2R R6, SRZ ;  /* 0x0000000000067805 */ /* 0x000fc8000001ff00 */
[----:B------:R-:W-:-:S06]  /*c070*/  FMUL.FTZ R4, R23, 1 ;  /* 0x3f80000017047820 */ /* 0x000fcc0000410000 */
[----:B------:R-:W0:Y:S02]  /*c080*/  F2F.F64.F32 R4, R4 ;  /* 0x0000000400047310 */ /* 0x000e240000201800 */
[----:B0-----:R-:W-:Y:S01]  /*c090*/  STG.E.128 [R2.64], R4 ;  /* 0x0000000402007986 */ /* 0x001fe2000c101d24 */
[----:B------:R-:W-:Y:S05]  /*c0a0*/  EXIT ;  /* 0x000000000000794d */ /* 0x000fea0003800000 */
.L_x_781:
        /* <DEDUP_REMOVED lines=21> */
.L_x_786:
[----:B------:R-:W-:Y:S05]  /*c200*/  BSYNC B0 ;  /* 0x0000000000007941 */ /* 0x000fea0003800000 */
.L_x_785:
[----:B------:R-:W-:-:S05]  /*c210*/  LOP3.LUT R5, R0, R5, RZ, 0xfc, !PT ;  /* 0x0000000500057212 */ /* 0x000fca00078efcff */
[----:B------:R-:W-:Y:S01]  /*c220*/  STG.E.U8 [R2.64], R5 ;  /* 0x0000000502007986 */ /* 0x000fe2000c101124 */
[----:B------:R-:W-:Y:S05]  /*c230*/  EXIT ;  /* 0x000000000000794d */ /* 0x000fea0003800000 */
.L_x_784:
        /* <DEDUP_REMOVED lines=13> */
.L_x_788:
[----:B------:R-:W-:Y:S01]  /*c310*/  IMAD.MOV.U32 R0, RZ, RZ, 0x7f ;  /* 0x0000007fff007424 */ /* 0x000fe200078e00ff */
[----:B------:R-:W-:-:S04]  /*c320*/  ISETP.GT.U32.AND P0, PT, R4, 0x7f800000, PT ;  /* 0x7f8000000400780c */ /* 0x000fc80003f04070 */
[----:B------:R-:W-:-:S04]  /*c330*/  SEL R0, R0, 0x7c, P0 ;  /* 0x0000007c00007807 */ /* 0x000fc80000000000 */
.L_x_789:
[----:B------:R-:W-:Y:S05]  /*c340*/  BSYNC B0 ;  /* 0x0000000000007941 */ /* 0x000fea0003800000 */
.L_x_787:
[----:B------:R-:W-:-:S04]  /*c350*/  LOP3.LUT R4, R23, 0x80000000, RZ, 0xc0, !PT ;  /* 0x8000000017047812 */ /* 0x000fc800078ec0ff */
[----:B------:R-:W-:-:S04]  /*c360*/  SHF.R.U32.HI R5, RZ, 0x18, R4 ;  /* 0x00000018ff057819 */ /* 0x000fc80000011604 */
[----:B------:R-:W-:-:S05]  /*c370*/  LOP3.LUT R5, R0, R5, RZ, 0xfc, !PT ;  /* 0x0000000500057212 */ /* 0x000fca00078efcff */
[----:B------:R-:W-:Y:S01]  /*c380*/  STG.E.U8 [R2.64], R5 ;  /* 0x0000000502007986 */ /* 0x000fe2000c101124 */
[----:B------:R-:W-:Y:S05]  /*c390*/  EXIT ;  /* 0x000000000000794d */ /* 0x000fea0003800000 */
.L_x_783:
[----:B------:R-:W-:Y:S01]  /*c3a0*/  STG.E.U16 [R2.64], R23 ;  /* 0x0000001702007986 */ /* 0x000fe2000c101524 */
[----:B------:R-:W-:Y:S05]  /*c3b0*/  EXIT ;  /* 0x000000000000794d */ /* 0x000fea0003800000 */
.L_x_780:
        /* <DEDUP_REMOVED lines=12> */
.L_x_792:
        /* <DEDUP_REMOVED lines=17> */
.L_x_795:
[----:B------:R-:W-:-:S04]  /*c590*/  LOP3.LUT R0, R23, 0x80000000, RZ, 0xc0, !PT ;  /* 0x8000000017007812 */ /* 0x000fc800078ec0ff */
[----:B------:R-:W-:-:S04]  /*c5a0*/  SHF.R.U32.HI R5, RZ, 0x18, R0 ;  /* 0x00000018ff057819 */ /* 0x000fc80000011600 */
[----:B------:R-:W-:-:S04]  /*c5b0*/  LOP3.LUT R4, R4, R5, RZ, 0xfc, !PT ;  /* 0x0000000504047212 */ /* 0x000fc800078efcff */
[----:B------:R-:W-:Y:S02]  /*c5c0*/  PRMT R0, R4, 0x7610, R0 ;  /* 0x0000761004007816 */ /* 0x000fe40000000000 */
.L_x_794:
[----:B------:R-:W-:Y:S05]  /*c5d0*/  BSYNC B0 ;  /* 0x0000000000007941 */ /* 0x000fea0003800000 */
.L_x_793:
[----:B------:R-:W-:Y:S01]  /*c5e0*/  STG.E.U8 [R2.64], R0 ;  /* 0x0000000002007986 */ /* 0x000fe2000c101124 */
[----:B------:R-:W-:Y:S05]  /*c5f0*/  EXIT ;  /* 0x000000000000794d */ /* 0x000fea0003800000 */
.L_x_791:
        /* <DEDUP_REMOVED lines=17> */
.L_x_798:
[----:B------:R-:W-:-:S04]  /*c710*/  LOP3.LUT R0, R23, 0x80000000, RZ, 0xc0, !PT ;  /* 0x8000000017007812 */ /* 0x000fc800078ec0ff */
[----:B------:R-:W-:-:S04]  /*c720*/  SHF.R.U32.HI R5, RZ, 0x18, R0 ;  /* 0x00000018ff057819 */ /* 0x000fc80000011600 */
[----:B------:R-:W-:-:S04]  /*c730*/  LOP3.LUT R4, R4, R5, RZ, 0xfc, !PT ;  /* 0x0000000504047212 */ /* 0x000fc800078efcff */
[----:B------:R-:W-:Y:S02]  /*c740*/  PRMT R0, R4, 0x7610, R0 ;  /* 0x0000761004007816 */ /* 0x000fe40000000000 */
.L_x_797:
[----:B------:R-:W-:Y:S05]  /*c750*/  BSYNC B0 ;  /* 0x0000000000007941 */ /* 0x000fea0003800000 */
.L_x_796:
[----:B------:R-:W-:Y:S01]  /*c760*/  STG.E.U8 [R2.64], R0 ;  /* 0x0000000002007986 */ /* 0x000fe2000c101124 */
[----:B------:R-:W-:Y:S05]  /*c770*/  EXIT ;  /* 0x000000000000794d */ /* 0x000fea0003800000 */
.L_x_790:
[----:B------:R-:W-:-:S13]  /*c780*/  ISETP.NE.AND P0, PT, R0, 0x1c, PT ;  /* 0x0000001c0000780c */ /* 0x000fda0003f05270 */
[----:B------:R-:W-:Y:S05]  /*c790*/  @!P0 BRA `(.L_x_799) ;  /* 0x000002c000008947 */ /* 0x000fea0003800000 */
[----:B------:R-:W-:-:S13]  /*c7a0*/  ISETP.NE.AND P0, PT, R0, 0x1d, PT ;  /* 0x0000001d0000780c */ /* 0x000fda0003f05270 */
[----:B------:R-:W-:Y:S05]  /*c7b0*/  @!P0 BRA `(.L_x_800) ;  /* 0x0000026000008947 */ /* 0x000fea0003800000 */
[----:B------:R-:W-:-:S13]  /*c7c0*/  ISETP.NE.AND P0, PT, R0, 0x2c, PT ;  /* 0x0000002c0000780c */ /* 0x000fda0003f05270 */
[----:B------:R-:W-:Y:S05]  /*c7d0*/  @P0 BRA `(.L_x_773) ;  /* 0x0000010000000947 */ /* 0x000fea0003800000 */
[----:B------:R-:W-:Y:S01]  /*c7e0*/  PRMT R23, RZ, 0x5410, R23 ;  /* 0x00005410ff177816 */ /* 0x000fe20000000017 */
[----:B------:R-:W-:Y:S01]  /*c7f0*/  IMAD.MOV.U32 R5, RZ, RZ, 0xff ;  /* 0x000000ffff057424 */ /* 0x000fe200078e00ff */
[----:B------:R-:W-:Y:S02]  /*c800*/  PLOP3.LUT P0, PT, PT, PT, PT, 0x80, 0x0 ;  /* 0x000000000000781c */ /* 0x000fe40003f0f070 */
[----:B------:R-:W-:-:S04]  /*c810*/  SHF.R.U32.HI R6, RZ, 0x17, R23 ;  /* 0x00000017ff067819 */ /* 0x000fc80000011617 */
[----:B------:R-:W-:-:S04]  /*c820*/  LOP3.LUT R4, R6, 0xff, RZ, 0xc0, !PT ;  /* 0x000000ff06047812 */ /* 0x000fc800078ec0ff */
[----:B------:R-:W-:-:S13]  /*c830*/  ISETP.NE.AND P2, PT, R4, 0xff, PT ;  /* 0x000000ff0400780c */ /* 0x000fda0003f45270 */
[--C-:B------:R-:W-:Y:S02]  /*c840*/  @P2 SHF.R.U32.HI R0, RZ, 0x16, R23.reuse ;  /* 0x00000016ff002819 */ /* 0x100fe40000011617 */
[----:B------:R-:W-:Y:S02]  /*c850*/  @P2 LOP3.LUT P1, RZ, R4, 0x3fffff, R23, 0xf8, !PT ;  /* 0x003fffff04ff2812 */ /* 0x000fe4000782f817 */
        /* <DEDUP_REMOVED lines=8> */
.L_x_773:
        /* <DEDUP_REMOVED lines=20> */
.L_x_800:
[----:B------:R-:W-:-:S06]  /*ca20*/  PRMT R4, RZ, 0x5410, R23 ;  /* 0x00005410ff047816 */ /* 0x000fcc0000000017 */
[----:B------:R-:W0:Y:S02]  /*ca30*/  F2I.U64.TRUNC R4, R4 ;  /* 0x0000000400047311 */ /* 0x000e24000020d800 */
[----:B0-----:R-:W-:Y:S01]  /*ca40*/  STG.E.64 [R2.64], R4 ;  /* 0x0000000402007986 */ /* 0x001fe2000c101b24 */
[----:B------:R-:W-:Y:S05]  /*ca50*/  EXIT ;  /* 0x000000000000794d */ /* 0x000fea0003800000 */
.L_x_799:
[----:B------:R-:W-:-:S06]  /*ca60*/  PRMT R23, RZ, 0x5410, R23 ;  /* 0x00005410ff177816 */ /* 0x000fcc0000000017 */
[----:B------:R-:W0:Y:S02]  /*ca70*/  F2I.FTZ.U32.TRUNC.NTZ R23, R23 ;  /* 0x0000001700177305 */ /* 0x000e24000021f000 */
[----:B0-----:R-:W-:Y:S01]  /*ca80*/  STG.E [R2.64], R23 ;  /* 0x0000001702007986 */ /* 0x001fe2000c101924 */
[----:B------:R-:W-:Y:S05]  /*ca90*/  EXIT ;  /* 0x000000000000794d */ /* 0x000fea0003800000 */
.L_x_801:
        /* <DEDUP_REMOVED lines=14> */
.L_x_9720:


//--------------------- .text._ZN2at6native18elementwise_kernelILi128ELi4EZNS0_22gpu_kernel_impl_nocastIZZZNS0_61_GLOBAL__N__132982cb_23_ActivationSiluKernel_cu_1520ed90_293620silu_backward_kernelERNS_18TensorIteratorBaseEENKUlvE_clEvENKUlvE2_clEvEUlN3c108BFloat16ES9_E_EEvS5_RKT_EUliE_EEviT1_ --------------------------
	.section	.text._ZN2at6native18elementwise_kernelILi128ELi4EZNS0_22gpu_kernel_impl_nocastIZZZNS0_61_GLOBAL__N__132982cb_23_ActivationSiluKernel_cu_1520ed90_293620silu_backward_kernelERNS_18TensorIteratorBaseEENKUlvE_clEvENKUlvE2_clEvEUlN3c108BFloat16ES9_E_EEvS5_RKT_EUliE_EEviT1_,"ax",@progbits
	.sectioninfo	@"SHI_REGISTERS=14"
	.align	128
        .global         _ZN2at6native18elementwise_kernelILi128ELi4EZNS0_22gpu_kernel_impl_nocastIZZZNS0_61_GLOBAL__N__132982cb_23_ActivationSiluKernel_cu_1520ed90_293620silu_backward_kernelERNS_18TensorIteratorBaseEENKUlvE_clEvENKUlvE2_clEvEUlN3c108BFloat16ES9_E_EEvS5_RKT_EUliE_EEviT1_
        .type           _ZN2at6native18elementwise_kernelILi128ELi4EZNS0_22gpu_kernel_impl_nocastIZZZNS0_61_GLOBAL__N__132982cb_23_ActivationSiluKernel_cu_1520ed90_293620silu_backward_kernelERNS_18TensorIteratorBaseEENKUlvE_clEvENKUlvE2_clEvEUlN3c108BFloat16ES9_E_EEvS5_RKT_EUliE_EEviT1_,@function
        .size           _ZN2at6native18elementwise_kernelILi128ELi4EZNS0_22gpu_kernel_impl_nocastIZZZNS0_61_GLOBAL__N__132982cb_23_ActivationSiluKernel_cu_1520ed90_293620silu_backward_kernelERNS_18TensorIteratorBaseEENKUlvE_clEvENKUlvE2_clEvEUlN3c108BFloat16ES9_E_EEvS5_RKT_EUliE_EEviT1_,(.L_x_9721 - _ZN2at6native18elementwise_kernelILi128ELi4EZNS0_22gpu_kernel_impl_nocastIZZZNS0_61_GLOBAL__N__132982cb_23_ActivationSiluKernel_cu_1520ed90_293620silu_backward_kernelERNS_18TensorIteratorBaseEENKUlvE_clEvENKUlvE2_clEvEUlN3c108BFloat16ES9_E_EEvS5_RKT_EUliE_EEviT1_)
        .other          _ZN2at6native18elementwise_kernelILi128ELi4EZNS0_22gpu_kernel_impl_nocastIZZZNS0_61_GLOBAL__N__132982cb_23_ActivationSiluKernel_cu_1520ed90_293620silu_backward_kernelERNS_18TensorIteratorBaseEENKUlvE_clEvENKUlvE2_clEvEUlN3c108BFloat16ES9_E_EEvS5_RKT_EUliE_EEviT1_,@"STO_CUDA_ENTRY STV_DEFAULT"
_ZN2at6native18elementwise_kernelILi128ELi4EZNS0_22gpu_kernel_impl_nocastIZZZNS0_61_GLOBAL__N__132982cb_23_ActivationSiluKernel_cu_1520ed90_293620silu_backward_kernelERNS_18TensorIteratorBaseEENKUlvE_clEvENKUlvE2_clEvEUlN3c108BFloat16ES9_E_EEvS5_RKT_EUliE_EEviT1_:
.text._ZN2at6native18elementwise_kernelILi128ELi4EZNS0_22gpu_kernel_impl_nocastIZZZNS0_61_GLOBAL__N__132982cb_23_ActivationSiluKernel_cu_1520ed90_293620silu_backward_kernelERNS_18TensorIteratorBaseEENKUlvE_clEvENKUlvE2_clEvEUlN3c108BFloat16ES9_E_EEvS5_RKT_EUliE_EEviT1_:
[----:B------:R-:W-:Y:S02]  /*0000*/  MOV R1, c[0x0][0x28] ;  /* 0x00000a0000017a02 */ /* 0x000fe40000000f00 */
[----:B------:R-:W0:Y:S01]  /*0010*/  S2R R0, SR_CTAID.X ;  /* 0x0000000000007919 */ /* 0x000e220000002500 */
[----:B------:R-:W-:Y:S01]  /*0020*/  ULDC.64 UR4, c[0x0][0x118] ;  /* 0x0000460000047ab9 */ /* 0x000fe20000000a00 */
[----:B------:R-:W-:Y:S02]  /*0030*/  BSSY B0, `(.L_x_802) ;  /* 0x0000117000007945 */ /* 0x000fe40003800000 */
[----:B------:R-:W0:Y:S02]  /*0040*/  S2R R3, SR_TID.X ;  /* 0x0000000000037919 */ /* 0x000e240000002100 */
[----:B0-----:R-:W-:-:S04]  /*0050*/  LEA R0, R0, R3, 0x9 ;  /* 0x0000000300007211 */ /* 0x001fc800078e48ff */
[----:B------:R-:W-:-:S13]  /*0060*/  ISETP.GE.AND P0, PT, R0, c[0x0][0x160], PT ;  /* 0x0000580000007a0c */ /* 0x000fda0003f06270 */
[----:B------:R-:W-:Y:S05]  /*0070*/  @P0 BRA `(.L_x_803) ;  /* 0x0000112000000947 */ /* 0x000fea0003800000 */
[----:B------:R-:W-:Y:S01]  /*0080*/  ISETP.NE.AND P0, PT, RZ, c[0x0][0x168], PT ;  /* 0x00005a00ff007a0c */ /* 0x000fe20003f05270 */
[----:B------:R-:W-:Y:S01]  /*0090*/  HFMA2.MMA R4, -RZ, RZ, 0, 0 ;  /* 0x00000000ff047435 */ /* 0x000fe200000001ff */
[----:B------:R-:W-:-:S11]  /*00a0*/  CS2R R2, SRZ ;  /* 0x0000000000027805 */ /* 0x000fd6000001ff00 */
[----:B------:R-:W-:Y:S05]  /*00b0*/  @!P0 BRA `(.L_x_804) ;  /* 0x00000f9000008947 */ /* 0x000fea0003800000 */
[----:B------:R-:W-:Y:S02]  /*00c0*/  MOV R2, RZ ;  /* 0x000000ff00027202 */ /* 0x000fe40000000f00 */
[----:B------:R-:W-:Y:S02]  /*00d0*/  MOV R3, R0 ;  /* 0x0000000000037202 */ /* 0x000fe40000000f00 */
[----:B------:R-:W-:-:S03]  /*00e0*/  MOV R5, c[0x0][0x168] ;  /* 0x00005a0000057a02 */ /* 0x000fc60000000f00 */
[----:B------:R-:W-:Y:S01]  /*00f0*/  IMAD.HI.U32 R6, R0, c[0x0][0x170], R2 ;  /* 0x00005c0000067a27 */ /* 0x000fe200078e0002 */
[----:B------:R-:W-:-:S04]  /*0100*/  ISETP.NE.AND P0, PT, R5, 0x1, PT ;  /* 0x000000010500780c */ /* 0x000fc80003f05270 */
[----:B------:R-:W-:-:S04]  /*0110*/  SHF.R.U32.HI R7, RZ, c[0x0][0x174], R6 ;  /* 0x00005d00ff077a19 */ /* 0x000fc80000011606 */
[----:B------:R-:W-:-:S05]  /*0120*/  IADD3 R3, -R7, RZ, RZ ;  /* 0x000000ff07037210 */ /* 0x000fca0007ffe1ff */
[----:B------:R-:W-:-:S04]  /*0130*/  IMAD R4, R3, c[0x0][0x16c], R0 ;  /* 0x00005b0003047a24 */ /* 0x000fc800078e0200 */
[C---:B------:R-:W-:Y:S02]  /*0140*/  IMAD R2, R4.reuse, c[0x0][0x298], RZ ;  /* 0x0000a60004027a24 */ /* 0x040fe400078e02ff */
[C---:B------:R-:W-:Y:S02]  /*0150*/  IMAD R3, R4.reuse, c[0x0][0x29c], RZ ;  /* 0x0000a70004037a24 */ /* 0x040fe400078e02ff */
[----:B------:R-:W-:Y:S01]  /*0160*/  IMAD R4, R4, c[0x0][0x2a0], RZ ;  /* 0x0000a80004047a24 */ /* 0x000fe200078e02ff */
[----:B------:R-:W-:Y:S05]  /*0170*/  @!P0 BRA `(.L_x_804) ;  /* 0x00000ed000008947 */ /* 0x000fea0003800000 */
[----:B------:R-:W-:Y:S02]  /*0180*/  MOV R6, RZ ;  /* 0x000000ff00067202 */ /* 0x000fe40000000f00 */
[----:B------:R-:W-:-:S03]  /*0190*/  ISETP.NE.AND P0, PT, R5, 0x2, PT ;  /* 0x000000020500780c */ /* 0x000fc60003f05270 */
[----:B------:R-:W-:-:S05]  /*01a0*/  IMAD.HI.U32 R8, R7, c[0x0][0x17c], R6 ;  /* 0x00005f0007087a27 */ /* 0x000fca00078e0006 */
[----:B------:R-:W-:-:S04]  /*01b0*/  SHF.R.U32.HI R9, RZ, c[0x0][0x180], R8 ;  /* 0x00006000ff097a19 */ /* 0x000fc80000011608 */
[----:B------:R-:W-:-:S05]  /*01c0*/  IADD3 R6, -R9, RZ, RZ ;  /* 0x000000ff09067210 */ /* 0x000fca0007ffe1ff */
[----:B------:R-:W-:-:S04]  /*01d0*/  IMAD R7, R6, c[0x0][0x178], R7 ;  /* 0x00005e0006077a24 */ /* 0x000fc800078e0207 */
[C---:B------:R-:W-:Y:S02]  /*01e0*/  IMAD R2, R7.reuse, c[0x0][0x2a4], R2 ;  /* 0x0000a90007027a24 */ /* 0x040fe400078e0202 */
[C---:B------:R-:W-:Y:S02]  /*01f0*/  IMAD R3, R7.reuse, c[0x0][0x2a8], R3 ;  /* 0x0000aa0007037a24 */ /* 0x040fe400078e0203 */
[----:B------:R-:W-:Y:S01]  /*0200*/  IMAD R4, R7, c[0x0][0x2ac], R4 ;  /* 0x0000ab0007047a24 */ /* 0x000fe200078e0204 */
[----:B------:R-:W-:Y:S05]  /*0210*/  @!P0 BRA `(.L_x_804) ;  /* 0x00000e3000008947 */ /* 0x000fea0003800000 */
[----:B------:R-:W-:Y:S01]  /*0220*/  HFMA2.MMA R8, -RZ, RZ, 0, 0 ;  /* 0x00000000ff087435 */ /* 0x000fe200000001ff */
[----:B------:R-:W-:-:S09]  /*0230*/  ISETP.NE.AND P0, PT, R5, 0x3, PT ;  /* 0x000000030500780c */ /* 0x000fd20003f05270 */
        /* <DEDUP_REMOVED lines=211> */
[----:B------:R-:W-:Y:S02]  /*0f70*/  SHF.R.U32.HI R9, RZ, c[0x0][0x288], R8 ;  /* 0x0000a200ff097a19 */ /* 0x000fe40000011608 */
[----:B------:R-:W-:Y:S02]  /*0f80*/  @P0 MOV R8, RZ ;  /* 0x000000ff00080202 */ /* 0x000fe40000000f00 */
[----:B------:R-:W-:-:S03]  /*0f90*/  IADD3 R6, -R9, RZ, RZ ;  /* 0x000000ff09067210 */ /* 0x000fc60007ffe1ff */
[----:B------:R-:W-:-:S04]  /*0fa0*/  @P0 IMAD.HI.U32 R5, R9, c[0x0][0x290], R8 ;  /* 0x0000a40009050a27 */ /* 0x000fc800078e0008 */
[----:B------:R-:W-:Y:S01]  /*0fb0*/  IMAD R7, R6, c[0x0][0x280], R7 ;  /* 0x0000a00006077a24 */ /* 0x000fe200078e0207 */
[----:B------:R-:W-:-:S03]  /*0fc0*/  @P0 SHF.R.U32.HI R5, RZ, c[0x0][0x294], R5 ;  /* 0x0000a500ff050a19 */ /* 0x000fc60000011605 */
[----:B------:R-:W-:Y:S01]  /*0fd0*/  IMAD R2, R7, c[0x0][0x3ac], R2 ;  /* 0x0000eb0007027a24 */ /* 0x000fe200078e0202 */
[----:B------:R-:W-:Y:S01]  /*0fe0*/  @P0 IADD3 R5, -R5, RZ, RZ ;  /* 0x000000ff05050210 */ /* 0x000fe20007ffe1ff */
[C---:B------:R-:W-:Y:S02]  /*0ff0*/  IMAD R3, R7.reuse, c[0x0][0x3b0], R3 ;  /* 0x0000ec0007037a24 */ /* 0x040fe400078e0203 */
[----:B------:R-:W-:Y:S02]  /*1000*/  IMAD R4, R7, c[0x0][0x3b4], R4 ;  /* 0x0000ed0007047a24 */ /* 0x000fe400078e0204 */
[----:B------:R-:W-:-:S04]  /*1010*/  @P0 IMAD R9, R5, c[0x0][0x28c], R9 ;  /* 0x0000a30005090a24 */ /* 0x000fc800078e0209 */
[C---:B------:R-:W-:Y:S02]  /*1020*/  @P0 IMAD R2, R9.reuse, c[0x0][0x3b8], R2 ;  /* 0x0000ee0009020a24 */ /* 0x040fe400078e0202 */
[C---:B------:R-:W-:Y:S02]  /*1030*/  @P0 IMAD R3, R9.reuse, c[0x0][0x3bc], R3 ;  /* 0x0000ef0009030a24 */ /* 0x040fe400078e0203 */
[----:B------:R-:W-:-:S05]  /*1040*/  @P0 IMAD R4, R9, c[0x0][0x3c0], R4 ;  /* 0x0000f00009040a24 */ /* 0x000fca00078e0204 */
.L_x_804:
[----:B------:R-:W-:-:S04]  /*1050*/  IADD3 R6, P0, R4, c[0x0][0x3d8], RZ ;  /* 0x0000f60004067a10 */ /* 0x000fc80007f1e0ff */
[----:B------:R-:W-:-:S05]  /*1060*/  IADD3.X R7, RZ, c[0x0][0x3dc], RZ, P0, !PT ;  /* 0x0000f700ff077a10 */ /* 0x000fca00007fe4ff */
[----:B------:R-:W2:Y:S01]  /*1070*/  LDG.E.U16 R6, [R6.64] ;  /* 0x0000000406067981 */ /* 0x000ea2000c1e1500 */
[----:B------:R-:W-:-:S04]  /*1080*/  IADD3 R4, P0, R3, c[0x0][0x3d0], RZ ;  /* 0x0000f40003047a10 */ /* 0x000fc80007f1e0ff */
[----:B------:R-:W-:-:S05]  /*1090*/  IADD3.X R5, RZ, c[0x0][0x3d4], RZ, P0, !PT ;  /* 0x0000f500ff057a10 */ /* 0x000fca00007fe4ff */
[----:B------:R-:W3:Y:S01]  /*10a0*/  LDG.E.U16 R4, [R4.64] ;  /* 0x0000000404047981 */ /* 0x000ee2000c1e1500 */
[----:B------:R-:W-:Y:S02]  /*10b0*/  IADD3 R2, P0, R2, c[0x0][0x3c8], RZ ;  /* 0x0000f20002027a10 */ /* 0x000fe40007f1e0ff */
[----:B------:R-:W-:Y:S02]  /*10c0*/  IADD3 R0, R0, 0x80, RZ ;  /* 0x0000008000007810 */ /* 0x000fe40007ffe0ff */
[----:B--2---:R-:W-:-:S05]  /*10d0*/  PRMT R6, RZ, 0x5410, R6 ;  /* 0x00005410ff067816 */ /* 0x004fca0000000006 */
[----:B------:R-:W-:Y:S01]  /*10e0*/  FMUL.FTZ R8, R6, -1.4426950216293334961 ;  /* 0xbfb8aa3b06087820 */ /* 0x000fe20000410000 */
[----:B---3--:R-:W-:-:S05]  /*10f0*/  PRMT R4, RZ, 0x5410, R4 ;  /* 0x00005410ff047816 */ /* 0x008fca0000000004 */
        /* <DEDUP_REMOVED lines=8> */
[----:B------:R-:W-:-:S05]  /*1180*/  IADD3.X R3, RZ, c[0x0][0x3cc], RZ, P0, !PT ;  /* 0x0000f300ff037a10 */ /* 0x000fca00007fe4ff */
[----:B------:R0:W-:Y:S02]  /*1190*/  STG.E.U16 [R2.64], R4 ;  /* 0x0000000402007986 */ /* 0x0001e4000c101504 */
.L_x_803:
[----:B------:R-:W-:Y:S05]  /*11a0*/  BSYNC B0 ;  /* 0x0000000000007941 */ /* 0x000fea0003800000 */
.L_x_802:
[----:B------:R-:W-:Y:S01]  /*11b0*/  ISETP.GE.AND P0, PT, R0, c[0x0][0x160], PT ;  /* 0x0000580000007a0c */ /* 0x000fe20003f06270 */
[----:B------:R-:W-:-:S12]  /*11c0*/  BSSY B0, `(.L_x_805) ;  /* 0x0000228000007945 */ /* 0x000fd80003800000 */
[----:B------:R-:W-:Y:S05]  /*11d0*/  @P0 BRA `(.L_x_806) ;  /* 0x0000226000000947 */ /* 0x000fea0003800000 */
[----:B------:R-:W-:Y:S01]  /*11e0*/  ISETP.NE.AND P0, PT, RZ, c[0x0][0x168], PT ;  /* 0x00005a00ff007a0c */ /* 0x000fe20003f05270 */
[----:B0-----:R-:W-:Y:S01]  /*11f0*/  HFMA2.MMA R4, -RZ, RZ, 0, 0 ;  /* 0x00000000ff047435 */ /* 0x001fe200000001ff */
        /* <DEDUP_REMOVED lines=251> */
.L_x_807:
        /* <DEDUP_REMOVED lines=19> */
[----:B------:R-:W-:Y:S02]  /*22e0*/  IADD3.X R3, RZ, c[0x0][0x3cc], RZ, P0, !PT ;  /* 0x0000f300ff037a10 */ /* 0x000fe400007fe4ff */
[----:B------:R-:W-:-:S03]  /*22f0*/  ISETP.GE.AND P0, PT, R0, c[0x0][0x160], PT ;  /* 0x0000580000007a0c */ /* 0x000fc60003f06270 */
[----:B------:R0:W-:Y:S10]  /*2300*/  STG.E.U16 [R2.64], R4 ;  /* 0x0000000402007986 */ /* 0x0001f4000c101504 */
        /* <DEDUP_REMOVED lines=254> */
.L_x_808:
        /* <DEDUP_REMOVED lines=21> */
.L_x_806:
[----:B------:R-:W-:Y:S05]  /*3440*/  BSYNC B0 ;  /* 0x0000000000007941 */ /* 0x000fea0003800000 */
.L_x_805:
[----:B------:R-:W-:-:S13]  /*3450*/  ISETP.GE.AND P0, PT, R0, c[0x0][0x160], PT ;  /* 0x0000580000007a0c */ /* 0x000fda0003f06270 */
[----:B------:R-:W-:Y:S05]  /*3460*/  @P0 EXIT ;  /* 0x000000000000094d */ /* 0x000fea0003800000 */
        /* <DEDUP_REMOVED lines=245> */
[C---:B------:R-:W-:Y:S01]  /*43c0*/  IMAD R2, R7.reuse, c[0x0][0x3ac], R2 ;  /* 0x0000eb0007027a24 */ /* 0x040fe200078e0202 */
[----:B------:R-:W-:Y:S01]  /*43d0*/  @P0 IADD3 R5, -R0, RZ, RZ ;  /* 0x000000ff00050210 */ /* 0x000fe20007ffe1ff */
[C---:B------:R-:W-:Y:S02]  /*43e0*/  IMAD R3, R7.reuse, c[0x0][0x3b0], R3 ;  /* 0x0000ec0007037a24 */ /* 0x040fe400078e0203 */
[----:B------:R-:W-:Y:S02]  /*43f0*/  IMAD R4, R7, c[0x0][0x3b4], R4 ;  /* 0x0000ed0007047a24 */ /* 0x000fe400078e0204 */
[----:B------:R-:W-:-:S04]  /*4400*/  @P0 IMAD R9, R5, c[0x0][0x28c], R9 ;  /* 0x0000a30005090a24 */ /* 0x000fc800078e0209 */
[C---:B------:R-:W-:Y:S02]  /*4410*/  @P0 IMAD R2, R9.reuse, c[0x0][0x3b8], R2 ;  /* 0x0000ee0009020a24 */ /* 0x040fe400078e0202 */
[C---:B------:R-:W-:Y:S02]  /*4420*/  @P0 IMAD R3, R9.reuse, c[0x0][0x3bc], R3 ;  /* 0x0000ef0009030a24 */ /* 0x040fe400078e0203 */
[----:B------:R-:W-:-:S05]  /*4430*/  @P0 IMAD R4, R9, c[0x0][0x3c0], R4 ;  /* 0x0000f00009040a24 */ /* 0x000fca00078e0204 */
.L_x_809:
[----:B------:R-:W-:-:S04]  /*4440*/  IADD3 R6, P0, R4, c[0x0][0x3d8], RZ ;  /* 0x0000f60004067a10 */ /* 0x000fc80007f1e0ff */
[----:B------:R-:W-:-:S05]  /*4450*/  IADD3.X R7, RZ, c[0x0][0x3dc], RZ, P0, !PT ;  /* 0x0000f700ff077a10 */ /* 0x000fca00007fe4ff */
[----:B------:R-:W2:Y:S01]  /*4460*/  LDG.E.U16 R6, [R6.64] ;  /* 0x0000000406067981 */ /* 0x000ea2000c1e1500 */
[----:B------:R-:W-:-:S04]  /*4470*/  IADD3 R4, P0, R3, c[0x0][0x3d0], RZ ;  /* 0x0000f40003047a10 */ /* 0x000fc80007f1e0ff */
[----:B------:R-:W-:-:S05]  /*4480*/  IADD3.X R5, RZ, c[0x0][0x3d4], RZ, P0, !PT ;  /* 0x0000f500ff057a10 */ /* 0x000fca00007fe4ff */
[----:B------:R-:W3:Y:S01]  /*4490*/  LDG.E.U16 R4, [R4.64] ;  /* 0x0000000404047981 */ /* 0x000ee2000c1e1500 */
[----:B------:R-:W-:Y:S02]  /*44a0*/  IADD3 R2, P0, R2, c[0x0][0x3c8], RZ ;  /* 0x0000f20002027a10 */ /* 0x000fe40007f1e0ff */
        /* <DEDUP_REMOVED lines=12> */
[----:B------:R-:W-:Y:S01]  /*4570*/  STG.E.U16 [R2.64], R4 ;  /* 0x0000000402007986 */ /* 0x000fe2000c101504 */
[----:B------:R-:W-:Y:S05]  /*4580*/  EXIT ;  /* 0x000000000000794d */ /* 0x000fea0003800000 */
.L_x_810:
        /* <DEDUP_REMOVED lines=15> */
.L_x_9721:


//--------------------- .text._ZN2at6native27unrolled_elementwise_kernelIZZZNS0_61_GLOBAL__N__132982cb_23_ActivationSiluKernel_cu_1520ed90_293620silu_backward_kernelERNS_18TensorIteratorBaseEENKUlvE_clEvENKUlvE2_clEvEUlN3c108BFloat16ES8_E_St5arrayIPcLm3EELi4E23TrivialOffsetCalculatorILi2EjESD_ILi1EjENS0_6memory15LoadWithoutCastENSG_16StoreWithoutCastEEEviT_T0_T2_T3_T4_T5_ --------------------------
	.section	.text._ZN2at6native27unrolled_elementwise_kernelIZZZNS0_61_GLOBAL__N__132982cb_23_ActivationSiluKernel_cu_1520ed90_293620silu_backward_kernelERNS_18TensorIteratorBaseEENKUlvE_clEvENKUlvE2_clEvEUlN3c108BFloat16ES8_E_St5arrayIPcLm3EELi4E23TrivialOffsetCalculatorILi2EjESD_ILi1EjENS0_6memory15LoadWithoutCastENSG_16StoreWithoutCastEEEviT_T0_T2_T3_T4_T5_,"ax",@progbits
	.sectioninfo	@"SHI_REGISTERS=29"
	.align	128
        .global         _ZN2at6native27unrolled_elementwise_kernelIZZZNS0_61_GLOBAL__N__132982cb_23_ActivationSiluKernel_cu_1520ed90_293620silu_backward_kernelERNS_18TensorIteratorBaseEENKUlvE_clEvENKUlvE2_clEvEUlN3c108BFloat16ES8_E_St5arrayIPcLm3EELi4E23TrivialOffsetCalculatorILi2EjESD_ILi1EjENS0_6memory15LoadWithoutCastENSG_16StoreWithoutCastEEEviT_T0_T2_T3_T4_T5_
        .type           _ZN2at6native27unrolled_elementwise_kernelIZZZNS0_61_GLOBAL__N__132982cb_23_ActivationSiluKernel_cu_1520ed90_293620silu_backward_kernelERNS_18TensorIteratorBaseEENKUlvE_clEvENKUlvE2_clEvEUlN3c108BFloat16ES8_E_St5arrayIPcLm3EELi4E23TrivialOffsetCalculatorILi2EjESD_ILi1EjENS0_6memory15LoadWithoutCastENSG_16StoreWithoutCastEEEviT_T0_T2_T3_T4_T5_,@function
        .size           _ZN2at6native27unrolled_elementwise_kernelIZZZNS0_61_GLOBAL__N__132982cb_23_ActivationSiluKernel_cu_1520ed90_293620silu_backward_kernelERNS_18TensorIteratorBaseEENKUlvE_clEvENKUlvE2_clEvEUlN3c108BFloat16ES8_E_St5arrayIPcLm3EELi4E23TrivialOffsetCalculatorILi2EjESD_ILi1EjENS0_6memory15LoadWithoutCastENSG_16StoreWithoutCastEEEviT_T0_T2_T3_T4_T5_,(.L_x_9722 - _ZN2at6native27unrolled_elementwise_kernelIZZZNS0_61_GLOBAL__N__132982cb_23_ActivationSiluKernel_cu_1520ed90_293620silu_backward_kernelERNS_18TensorIteratorBaseEENKUlvE_clEvENKUlvE2_clEvEUlN3c108BFloat16ES8_E_St5arrayIPcLm3EELi4E23TrivialOffsetCalculatorILi2EjESD_ILi1EjENS0_6memory15LoadWithoutCastENSG_16StoreWithoutCastEEEviT_T0_T2_T3_T4_T5_)
        .other          _ZN2at6native27unrolled_elementwise_kernelIZZZNS0_61_GLOBAL__N__132982cb_23_ActivationSiluKernel_cu_1520ed90_293620silu_backward_kernelERNS_18TensorIteratorBaseEENKUlvE_clEvENKUlvE2_clEvEUlN3c108BFloat16ES8_E_St5arrayIPcLm3EELi4E23TrivialOffsetCalculatorILi2EjESD_ILi1EjENS0_6memory15LoadWithoutCastENSG_16StoreWithoutCastEEEviT_T0_T2_T3_T4_T5_,@"STO_CUDA_ENTRY STV_DEFAULT"
_ZN2at6native27unrolled_elementwise_kernelIZZZNS0_61_GLOBAL__N__132982cb_23_ActivationSiluKernel_cu_1520ed90_293620silu_backward_kernelERNS_18TensorIteratorBaseEENKUlvE_clEvENKUlvE2_clEvEUlN3c108BFloat16ES8_E_St5arrayIPcLm3EELi4E23TrivialOffsetCalculatorILi2EjESD_ILi1EjENS0_6memory15LoadWithoutCastENSG_16StoreWithoutCastEEEviT_T0_T2_T3_T4_T5_:
.text._ZN2at6native27unrolled_elementwise_kernelIZZZNS0_61_GLOBAL__N__132982cb_23_ActivationSiluKernel_cu_1520ed90_293620silu_backward_kernelERNS_18TensorIteratorBaseEENKUlvE_clEvENKUlvE2_clEvEUlN3c108BFloat16ES8_E_St5arrayIPcLm3EELi4E23TrivialOffsetCalculatorILi2EjESD_ILi1EjENS0_6memory15LoadWithoutCastENSG_16StoreWithoutCastEEEviT_T0_T2_T3_T4_T5_:
[----:B------:R-:W-:Y:S02]  /*0000*/  IMAD.MOV.U32 R1, RZ, RZ, c[0x0][0x28] ;  /* 0x00000a00ff017624 */ /* 0x000fe400078e00ff */
[----:B------:R-:W0:Y:S01]  /*0010*/  S2R R0, SR_CTAID.X ;  /* 0x0000000000007919 */ /* 0x000e220000002500 */
[----:B------:R-:W-:Y:S01]  /*0020*/  IMAD.MOV.U32 R3, RZ, RZ, -0x200 ;  /* 0xfffffe00ff037424 */ /* 0x000fe200078e00ff */
[----:B------:R-:W-:Y:S01]  /*0030*/  ULDC.64 UR4, c[0x0][0x118] ;  /* 0x0000460000047ab9 */ /* 0x000fe20000000a00 */
[----:B------:R-:W-:Y:S01]  /*0040*/  PRMT R18, RZ, 0x7610, R18 ;  /* 0x00007610ff127816 */ /* 0x000fe20000000012 */
[----:B------:R-:W1:Y:S01]  /*0050*/  S2R R19, SR_TID.X ;  /* 0x0000000000137919 */ /* 0x000e620000002100 */
[----:B------:R-:W-:Y:S01]  /*0060*/  PRMT R17, RZ, 0x7610, R17 ;  /* 0x00007610ff117816 */ /* 0x000fe20000000011 */
[----:B0-----:R-:W-:Y:S01]  /*0070*/  IMAD R12, R0, R3, c[0x0][0x160] ;  /* 0x00005800000c7624 */ /* 0x001fe200078e0203 */
[----:B-1----:R-:W-:-:S04]  /*0080*/  MOV R3, R19 ;  /* 0x0000001300037202 */ /* 0x002fc80000000f00 */
[----:B------:R-:W-:Y:S02]  /*0090*/  ISETP.GE.AND P0, PT, R19, R12, PT ;  /* 0x0000000c1300720c */ /* 0x000fe40003f06270 */
[----:B------:R-:W-:Y:S02]  /*00a0*/  PRMT R22, RZ, 0x7610, R22 ;  /* 0x00007610ff167816 */ /* 0x000fe40000000016 */
[----:B------:R-:W-:-:S09]  /*00b0*/  PRMT R26, RZ, 0x7610, R26 ;  /* 0x00007610ff1a7816 */ /* 0x000fd2000000001a */
[----:B------:R-:W-:Y:S01]  /*00c0*/  @!P0 MOV R24, 0x2 ;  /* 0x0000000200188802 */ /* 0x000fe20000000f00 */
[----:B------:R-:W-:Y:S01]  /*00d0*/  @!P0 IMAD R23, R0, 0x200, R3 ;  /* 0x0000020000178824 */ /* 0x000fe200078e0203 */
[----:B------:R-:W-:-:S03]  /*00e0*/  @!P0 IADD3 R3, R3, 0x80, RZ ;  /* 0x0000008003038810 */ /* 0x000fc60007ffe0ff */
[----:B------:R-:W-:Y:S01]  /*00f0*/  @!P0 IMAD.WIDE.U32 R20, R23, R24, c[0x0][0x170] ;  /* 0x00005c0017148625 */ /* 0x000fe200078e0018 */
[----:B------:R-:W-:-:S03]  /*0100*/  ISETP.GE.AND P1, PT, R3, R12, PT ;  /* 0x0000000c0300720c */ /* 0x000fc60003f26270 */
[----:B------:R-:W-:Y:S01]  /*0110*/  @!P0 IMAD.WIDE.U32 R24, R23, R24, c[0x0][0x178] ;  /* 0x00005e0017188625 */ /* 0x000fe200078e0018 */
[----:B------:R0:W5:Y:S04]  /*0120*/  @!P0 LDG.E.U16 R22, [R20.64] ;  /* 0x0000000414168981 */ /* 0x000168000c1e1500 */
[----:B------:R0:W5:Y:S05]  /*0130*/  @!P0 LDG.E.U16 R26, [R24.64] ;  /* 0x00000004181a8981 */ /* 0x00016a000c1e1500 */
[----:B------:R-:W-:-:S02]  /*0140*/  @!P1 LEA R2, R0, R3, 0x9 ;  /* 0x0000000300029211 */ /* 0x000fc400078e48ff */
[----:B------:R-:W-:Y:S02]  /*0150*/  @!P1 IADD3 R3, R3, 0x80, RZ ;  /* 0x0000008003039810 */ /* 0x000fe40007ffe0ff */
[----:B------:R-:W-:Y:S02]  /*0160*/  @!P1 MOV R5, 0x2 ;  /* 0x0000000200059802 */ /* 0x000fe40000000f00 */
[----:B------:R-:W-:Y:S02]  /*0170*/  ISETP.GE.AND P3, PT, R3, R12, PT ;  /* 0x0000000c0300720c */ /* 0x000fe40003f66270 */
[----:B------:R-:W-:Y:S01]  /*0180*/  PRMT R13, RZ, 0x7610, R13 ;  /* 0x00007610ff0d7816 */ /* 0x000fe2000000000d */
[----:B------:R-:W-:Y:S01]  /*0190*/  @!P1 IMAD.WIDE.U32 R8, R2, R5, c[0x0][0x170] ;  /* 0x00005c0002089625 */ /* 0x000fe200078e0005 */
[----:B------:R-:W-:Y:S02]  /*01a0*/  PRMT R15, RZ, 0x7610, R15 ;  /* 0x00007610ff0f7816 */ /* 0x000fe4000000000f */
[----:B------:R-:W-:-:S02]  /*01b0*/  PRMT R16, RZ, 0x7610, R16 ;  /* 0x00007610ff107816 */ /* 0x000fc40000000010 */
[----:B------:R1:W5:Y:S05]  /*01c0*/  @!P1 LDG.E.U16 R18, [R8.64] ;  /* 0x0000000408129981 */ /* 0x00036a000c1e1500 */
[----:B------:R-:W-:Y:S01]  /*01d0*/  @!P3 IMAD R6, R0, 0x200, R3 ;  /* 0x000002000006b824 */ /* 0x000fe200078e0203 */
[----:B------:R-:W-:-:S04]  /*01e0*/  @!P3 IADD3 R3, R3, 0x80, RZ ;  /* 0x000000800303b810 */ /* 0x000fc80007ffe0ff */
[----:B------:R-:W-:Y:S01]  /*01f0*/  ISETP.GE.AND P2, PT, R3, R12, PT ;  /* 0x0000000c0300720c */ /* 0x000fe20003f46270 */
[----:B------:R-:W-:Y:S01]  /*0200*/  @!P3 IMAD.MOV.U32 R7, RZ, RZ, 0x2 ;  /* 0x00000002ff07b424 */ /* 0x000fe200078e00ff */
[----:B------:R-:W-:-:S11]  /*0210*/  PRMT R14, RZ, 0x7610, R14 ;  /* 0x00007610ff0e7816 */ /* 0x000fd6000000000e */
[----:B------:R-:W-:Y:S01]  /*0220*/  @!P2 LEA R10, R0, R3, 0x9 ;  /* 0x00000003000aa211 */ /* 0x000fe200078e48ff */
[----:B------:R-:W-:-:S04]  /*0230*/  @!P1 IMAD.WIDE.U32 R2, R2, R5, c[0x0][0x178] ;  /* 0x00005e0002029625 */ /* 0x000fc800078e0005 */
[CC--:B------:R-:W-:Y:S01]  /*0240*/  @!P3 IMAD.WIDE.U32 R4, R6.reuse, R7.reuse, c[0x0][0x170] ;  /* 0x00005c000604b625 */ /* 0x0c0fe200078e0007 */
[----:B------:R2:W5:Y:S03]  /*0250*/  @!P1 LDG.E.U16 R17, [R2.64] ;  /* 0x0000000402119981 */ /* 0x000566000c1e1500 */
[----:B------:R-:W-:Y:S01]  /*0260*/  @!P2 IMAD.MOV.U32 R11, RZ, RZ, 0x2 ;  /* 0x00000002ff0ba424 */ /* 0x000fe200078e00ff */
[----:B------:R3:W5:Y:S01]  /*0270*/  @!P3 LDG.E.U16 R13, [R4.64] ;  /* 0x00000004040db981 */ /* 0x000762000c1e1500 */
[----:B------:R-:W-:-:S04]  /*0280*/  @!P3 IMAD.WIDE.U32 R6, R6, R7, c[0x0][0x178] ;  /* 0x00005e000606b625 */ /* 0x000fc800078e0007 */
[CC--:B-1----:R-:W-:Y:S01]  /*0290*/  @!P2 IMAD.WIDE.U32 R8, R10.reuse, R11.reuse, c[0x0][0x170] ;  /* 0x00005c000a08a625 */ /* 0x0c2fe200078e000b */
[----:B------:R1:W5:Y:S03]  /*02a0*/  @!P3 LDG.E.U16 R14, [R6.64] ;  /* 0x00000004060eb981 */ /* 0x000366000c1e1500 */
[----:B---3--:R-:W-:Y:S01]  /*02b0*/  IMAD.MOV.U32 R5, RZ, RZ, R19 ;  /* 0x000000ffff057224 */ /* 0x008fe200078e0013 */
[----:B------:R0:W5:Y:S01]  /*02c0*/  @!P2 LDG.E.U16 R15, [R8.64] ;  /* 0x00000004080fa981 */ /* 0x000162000c1e1500 */
[----:B------:R-:W-:-:S03]  /*02d0*/  @!P2 IMAD.WIDE.U32 R10, R10, R11, c[0x0][0x178] ;  /* 0x00005e000a0aa625 */ /* 0x000fc600078e000b */
[C---:B--2---:R-:W-:Y:S02]  /*02e0*/  IADD3 R3, R5.reuse, 0x100, RZ ;  /* 0x0000010005037810 */ /* 0x044fe40007ffe0ff */
[----:B------:R-:W-:Y:S01]  /*02f0*/  IADD3 R23, R5, 0x80, RZ ;  /* 0x0000008005177810 */ /* 0x000fe20007ffe0ff */
[----:B------:R0:W5:Y:S01]  /*0300*/  @!P2 LDG.E.U16 R16, [R10.64] ;  /* 0x000000040a10a981 */ /* 0x000162000c1e1500 */
[----:B------:R-:W-:Y:S01]  /*0310*/  ISETP.GE.AND P2, PT, R3, R12, PT ;  /* 0x0000000c0300720c */ /* 0x000fe20003f46270 */
[----:B------:R-:W-:Y:S01]  /*0320*/  @!P0 IMAD R2, R0, 0x200, R19 ;  /* 0x0000020000028824 */ /* 0x000fe200078e0213 */
[----:B-1----:R-:W-:Y:S02]  /*0330*/  IADD3 R7, R5, 0x180, RZ ;  /* 0x0000018005077810 */ /* 0x002fe40007ffe0ff */
[----:B------:R-:W-:Y:S01]  /*0340*/  @!P0 MOV R3, 0x2 ;  /* 0x0000000200038802 */ /* 0x000fe20000000f00 */
[----:B------:R-:W-:Y:S01]  /*0350*/  BSSY B0, `(.L_x_811) ;  /* 0x0000012000007945 */ /* 0x000fe20003800000 */
[----:B------:R-:W-:-:S02]  /*0360*/  @!P0 MOV R5, R23 ;  /* 0x0000001700058202 */ /* 0x000fc40000000f00 */
[-C--:B------:R-:W-:Y:S01]  /*0370*/  ISETP.GE.AND P1, PT, R23, R12.reuse, PT ;  /* 0x0000000c1700720c */ /* 0x080fe20003f26270 */
[----:B------:R-:W-:Y:S01]  /*0380*/  @!P0 IMAD.WIDE.U32 R2, R2, R3, c[0x0][0x168] ;  /* 0x00005a0002028625 */ /* 0x000fe200078e0003 */
[-C--:B------:R-:W-:Y:S02]  /*0390*/  ISETP.GE.AND P3, PT, R7, R12.reuse, PT ;  /* 0x0000000c0700720c */ /* 0x080fe40003f66270 */
[----:B------:R-:W-:Y:S01]  /*03a0*/  ISETP.GE.AND P4, PT, R5, R12, PT ;  /* 0x0000000c0500720c */ /* 0x000fe20003f86270 */
[----:B------:R-:W-:Y:S07]  /*03b0*/  @P0 BRA `(.L_x_812) ;  /* 0x000000b000000947 */ /* 0x000fee0003800000 */
[----:B0----5:R-:W-:Y:S02]  /*03c0*/  PRMT R26, RZ, 0x5410, R26 ;  /* 0x00005410ff1a7816 */ /* 0x021fe4000000001a */
        /* <DEDUP_REMOVED lines=10> */
.L_x_812:
[----:B0-----:R-:W-:Y:S05]  /*0470*/  BSYNC B0 ;  /* 0x0000000000007941 */ /* 0x001fea0003800000 */
.L_x_811:
        /* <DEDUP_REMOVED lines=13> */
.L_x_814:
[----:B------:R-:W-:Y:S05]  /*0550*/  BSYNC B0 ;  /* 0x0000000000007941 */ /* 0x000fea0003800000 */
.L_x_813:
        /* <DEDUP_REMOVED lines=13> */
.L_x_816:
[----:B------:R-:W-:Y:S05]  /*0630*/  BSYNC B0 ;  /* 0x0000000000007941 */ /* 0x000fea0003800000 */
.L_x_815:
        /* <DEDUP_REMOVED lines=13> */
.L_x_818:
[----:B------:R-:W-:Y:S05]  /*0710*/  BSYNC B0 ;  /* 0x0000000000007941 */ /* 0x000fea0003800000 */
.L_x_817:
[----:B------:R0:W-:Y:S01]  /*0720*/  @!P0 STG.E.U16 [R2.64], R4 ;  /* 0x0000000402008986 */ /* 0x0001e2000c101504 */
[----:B------:R-:W-:Y:S01]  /*0730*/  BSSY B0, `(.L_x_819) ;  /* 0x000000d000007945 */ /* 0x000fe20003800000 */
[----:B------:R-:W-:Y:S05]  /*0740*/  @P4 BRA `(.L_x_820) ;  /* 0x000000b000004947 */ /* 0x000fea0003800000 */
[----:B0-----:R-:W-:Y:S01]  /*0750*/  IMAD R2, R0, 0x200, R5 ;  /* 0x0000020000027824 */ /* 0x001fe200078e0205 */
[----:B------:R-:W-:Y:S01]  /*0760*/  IADD3 R5, R5, 0x80, RZ ;  /* 0x0000008005057810 */ /* 0x000fe20007ffe0ff */
[----:B------:R-:W-:Y:S01]  /*0770*/  HFMA2.MMA R7, -RZ, RZ, 0, 1.1920928955078125e-07 ;  /* 0x00000002ff077435 */ /* 0x000fe200000001ff */
[----:B------:R-:W-:Y:S02]  /*0780*/  PRMT R8, R6, 0x7610, R8 ;  /* 0x0000761006087816 */ /* 0x000fe40000000008 */
[----:B------:R-:W-:-:S07]  /*0790*/  ISETP.GE.AND P0, PT, R5, R12, PT ;  /* 0x0000000c0500720c */ /* 0x000fce0003f06270 */
[----:B------:R-:W-:-:S05]  /*07a0*/  IMAD.WIDE.U32 R2, R2, R7, c[0x0][0x168] ;  /* 0x00005a0002027625 */ /* 0x000fca00078e0007 */
[----:B------:R0:W-:Y:S01]  /*07b0*/  STG.E.U16 [R2.64], R8 ;  /* 0x0000000802007986 */ /* 0x0001e2000c101504 */
[----:B------:R-:W-:Y:S01]  /*07c0*/  @!P0 IMAD R4, R0, 0x200, R5 ;  /* 0x0000020000048824 */ /* 0x000fe200078e0205 */
[----:B------:R-:W-:-:S03]  /*07d0*/  @!P0 IADD3 R5, R5, 0x80, RZ ;  /* 0x0000008005058810 */ /* 0x000fc60007ffe0ff */
[----:B------:R-:W-:-:S05]  /*07e0*/  @!P0 IMAD.WIDE.U32 R6, R4, R7, c[0x0][0x168] ;  /* 0x00005a0004068625 */ /* 0x000fca00078e0007 */
[----:B-----5:R0:W-:Y:S02]  /*07f0*/  @!P0 STG.E.U16 [R6.64], R13 ;  /* 0x0000000d06008986 */ /* 0x0201e4000c101504 */
.L_x_820:
[----:B------:R-:W-:Y:S05]  /*0800*/  BSYNC B0 ;  /* 0x0000000000007941 */ /* 0x000fea0003800000 */
.L_x_819:
[----:B------:R-:W-:-:S13]  /*0810*/  ISETP.GE.AND P0, PT, R5, R12, PT ;  /* 0x0000000c0500720c */ /* 0x000fda0003f06270 */
[----:B------:R-:W-:Y:S05]  /*0820*/  @P0 EXIT ;  /* 0x000000000000094d */ /* 0x000fea0003800000 */
[----:B0-----:R-:W-:Y:S01]  /*0830*/  LEA R2, R0, R5, 0x9 ;  /* 0x0000000500027211 */ /* 0x001fe200078e48ff */
[----:B------:R-:W-:-:S04]  /*0840*/  IMAD.MOV.U32 R3, RZ, RZ, 0x2 ;  /* 0x00000002ff037424 */ /* 0x000fc800078e00ff */
[----:B------:R-:W-:-:S05]  /*0850*/  IMAD.WIDE.U32 R2, R2, R3, c[0x0][0x168] ;  /* 0x00005a0002027625 */ /* 0x000fca00078e0003 */
[----:B-----5:R-:W-:Y:S01]  /*0860*/  STG.E.U16 [R2.64], R15 ;  /* 0x0000000f02007986 */ /* 0x020fe2000c101504 */
[----:B------:R-:W-:Y:S05]  /*0870*/  EXIT ;  /* 0x000000000000794d */ /* 0x000fea0003800000 */
.L_x_821:
        /* <DEDUP_REMOVED lines=16> */
.L_x_9722:


//--------------------- .text._ZN2at6native29vectorized_elementwise_kernelILi2EZZZNS0_61_GLOBAL__N__132982cb_23_ActivationSiluKernel_cu_1520ed90_293620silu_backward_kernelERNS_18TensorIteratorBaseEENKUlvE_clEvENKUlvE2_clEvEUlN3c108BFloat16ES8_E_St5arrayIPcLm3EEEEviT0_T1_ --------------------------
	.section	.text._ZN2at6native29vectorized_elementwise_kernelILi2EZZZNS0_61_GLOBAL__N__132982cb_23_ActivationSiluKernel_cu_1520ed90_293620silu_backward_kernelERNS_18TensorIteratorBaseEENKUlvE_clEvENKUlvE2_clEvEUlN3c108BFloat16ES8_E_St5arrayIPcLm3EEEEviT0_T1_,"ax",@progbits
	.sectioninfo	@"SHI_REGISTERS=32"
	.align	128
        .global         _ZN2at6native29vectorized_elementwise_kernelILi2EZZZNS0_61_GLOBAL__N__132982cb_23_ActivationSiluKernel_cu_1520ed90_293620silu_backward_kernelERNS_18TensorIteratorBaseEENKUlvE_clEvENKUlvE2_clEvEUlN3c108BFloat16ES8_E_St5arrayIPcLm3EEEEviT0_T1_
        .type           _ZN2at6native29vectorized_elementwise_kernelILi2EZZZNS0_61_GLOBAL__N__132982cb_23_ActivationSiluKernel_cu_1520ed90_293620silu_backward_kernelERNS_18TensorIteratorBaseEENKUlvE_clEvENKUlvE2_clEvEUlN3c108BFloat16ES8_E_St5arrayIPcLm3EEEEviT0_T1_,@function
        .size           _ZN2at6native29vectorized_elementwise_kernelILi2EZZZNS0_61_GLOBAL__N__132982cb_23_ActivationSiluKernel_cu_1520ed90_293620silu_backward_kernelERNS_18TensorIteratorBaseEENKUlvE_clEvENKUlvE2_clEvEUlN3c108BFloat16ES8_E_St5arrayIPcLm3EEEEviT0_T1_,(.L_x_9723 - _ZN2at6native29vectorized_elementwise_kernelILi2EZZZNS0_61_GLOBAL__N__132982cb_23_ActivationSiluKernel_cu_1520ed90_293620silu_backward_kernelERNS_18TensorIteratorBaseEENKUlvE_clEvENKUlvE2_clEvEUlN3c108BFloat16ES8_E_St5arrayIPcLm3EEEEviT0_T1_)
        .other          _ZN2at6native29vectorized_elementwise_kernelILi2EZZZNS0_61_GLOBAL__N__132982cb_23_ActivationSiluKernel_cu_1520ed90_293620silu_backward_kernelERNS_18TensorIteratorBaseEENKUlvE_clEvENKUlvE2_clEvEUlN3c108BFloat16ES8_E_St5arrayIPcLm3EEEEviT0_T1_,@"STO_CUDA_ENTRY STV_DEFAULT"
_ZN2at6native29vectorized_elementwise_kernelILi2EZZZNS0_61_GLOBAL__N__132982cb_23_ActivationSiluKernel_cu_1520ed90_293620silu_backward_kernelERNS_18TensorIteratorBaseEENKUlvE_clEvENKUlvE2_clEvEUlN3c108BFloat16ES8_E_St5arrayIPcLm3EEEEviT0_T1_:
.text._ZN2at6native29vectorized_elementwise_kernelILi2EZZZNS0_61_GLOBAL__N__132982cb_23_ActivationSiluKernel_cu_1520ed90_293620silu_backward_kernelERNS_18TensorIteratorBaseEENKUlvE_clEvENKUlvE2_clEvEUlN3c108BFloat16ES8_E_St5arrayIPcLm3EEEEviT0_T1_:
[----:B------:R-:W-:Y:S02]  /*0000*/  MOV R1, c[0x0][0x28] ;  /* 0x00000a0000017a02 */ /* 0x000fe40000000f00 */
[----:B------:R-:W0:Y:S01]  /*0010*/  S2R R0, SR_CTAID.X ;  /* 0x0000000000007919 */ /* 0x000e220000002500 */
[----:B------:R-:W-:Y:S01]  /*0020*/  ULDC.64 UR4, c[0x0][0x118] ;  /* 0x0000460000047ab9 */ /* 0x000fe20000000a00 */
[----:B0-----:R-:W-:-:S04]  /*0030*/  SHF.L.U32 R0, R0, 0xa, RZ ;  /* 0x0000000a00007819 */ /* 0x001fc800000006ff */
[----:B------:R-:W-:-:S04]  /*0040*/  IADD3 R8, -R0, c[0x0][0x160], RZ ;  /* 0x0000580000087a10 */ /* 0x000fc80007ffe1ff */
[----:B------:R-:W-:-:S13]  /*0050*/  ISETP.GE.U32.AND P0, PT, R8, 0x400, PT ;  /* 0x000004000800780c */ /* 0x000fda0003f06070 */
[----:B------:R-:W-:Y:S05]  /*0060*/  @!P0 BRA `(.L_x_822) ;  /* 0x0000069000008947 */ /* 0x000fea0003800000 */
[----:B------:R-:W0:Y:S01]  /*0070*/  S2R R6, SR_TID.X ;  /* 0x0000000000067919 */ /* 0x000e220000002100 */
[----:B------:R-:W-:-:S10]  /*0080*/  HFMA2.MMA R3, -RZ, RZ, 0, 1.1920928955078125e-07 ;  /* 0x00000002ff037435 */ /* 0x000fd400000001ff */
[----:B------:R-:W-:-:S06]  /*0090*/  IMAD.WIDE R4, R0, R3, c[0x0][0x178] ;  /* 0x00005e0000047625 */ /* 0x000fcc00078e0203 */
[----:B0-----:R-:W-:-:S05]  /*00a0*/  IMAD.WIDE.U32 R14, R6, 0x4, R4 ;  /* 0x00000004060e7825 */ /* 0x001fca00078e0004 */
[----:B------:R-:W2:Y:S04]  /*00b0*/  LDG.E R18, [R14.64] ;  /* 0x000000040e127981 */ /* 0x000ea8000c1e1900 */
[----:B------:R-:W3:Y:S04]  /*00c0*/  LDG.E R2, [R14.64+0x200] ;  /* 0x000200040e027981 */ /* 0x000ee8000c1e1900 */
[----:B------:R-:W4:Y:S04]  /*00d0*/  LDG.E R8, [R14.64+0x400] ;  /* 0x000400040e087981 */ /* 0x000f28000c1e1900 */
[----:B------:R0:W5:Y:S01]  /*00e0*/  LDG.E R13, [R14.64+0x600] ;  /* 0x000600040e0d7981 */ /* 0x000162000c1e1900 */
[----:B------:R-:W-:-:S06]  /*00f0*/  IMAD.WIDE R4, R0, R3, c[0x0][0x170] ;  /* 0x00005c0000047625 */ /* 0x000fcc00078e0203 */
[----:B------:R-:W-:-:S05]  /*0100*/  IMAD.WIDE.U32 R10, R6, 0x4, R4 ;  /* 0x00000004060a7825 */ /* 0x000fca00078e0004 */
[----:B------:R3:W5:Y:S04]  /*0110*/  LDG.E R17, [R10.64] ;  /* 0x000000040a117981 */ /* 0x000768000c1e1900 */
[----:B------:R3:W5:Y:S04]  /*0120*/  LDG.E R9, [R10.64+0x200] ;  /* 0x000200040a097981 */ /* 0x000768000c1e1900 */
[----:B------:R3:W5:Y:S04]  /*0130*/  LDG.E R4, [R10.64+0x400] ;  /* 0x000400040a047981 */ /* 0x000768000c1e1900 */
[----:B------:R3:W5:Y:S01]  /*0140*/  LDG.E R7, [R10.64+0x600] ;  /* 0x000600040a077981 */ /* 0x000762000c1e1900 */
[----:B--2---:R-:W-:-:S02]  /*0150*/  PRMT R21, RZ, 0x5410, R18 ;  /* 0x00005410ff157816 */ /* 0x004fc40000000012 */
[----:B------:R-:W-:Y:S02]  /*0160*/  PRMT R18, RZ, 0x7610, R18 ;  /* 0x00007610ff127816 */ /* 0x000fe40000000012 */
[--C-:B---3--:R-:W-:Y:S01]  /*0170*/  PRMT R10, RZ, 0x7610, R2.reuse ;  /* 0x00007610ff0a7816 */ /* 0x108fe20000000002 */
[----:B------:R-:W-:Y:S01]  /*0180*/  FMUL.FTZ R19, R21, -1.4426950216293334961 ;  /* 0xbfb8aa3b15137820 */ /* 0x000fe20000410000 */
[----:B------:R-:W-:Y:S01]  /*0190*/  PRMT R11, RZ, 0x5410, R2 ;  /* 0x00005410ff0b7816 */ /* 0x000fe20000000002 */
[----:B------:R-:W-:Y:S01]  /*01a0*/  FMUL.FTZ R22, R18, -1.4426950216293334961 ;  /* 0xbfb8aa3b12167820 */ /* 0x000fe20000410000 */
[--C-:B----4-:R-:W-:Y:S01]  /*01b0*/  PRMT R2, RZ, 0x5410, R8.reuse ;  /* 0x00005410ff027816 */ /* 0x110fe20000000008 */
[----:B0-----:R-:W-:Y:S01]  /*01c0*/  FMUL.FTZ R15, R10, -1.4426950216293334961 ;  /* 0xbfb8aa3b0a0f7820 */ /* 0x001fe20000410000 */
[----:B------:R-:W-:Y:S01]  /*01d0*/  PRMT R8, RZ, 0x7610, R8 ;  /* 0x00007610ff087816 */ /* 0x000fe20000000008 */
[----:B------:R-:W0:Y:S01]  /*01e0*/  MUFU.EX2 R19, R19 ;  /* 0x0000001300137308 */ /* 0x000e220000000800 */
[----:B------:R-:W-:Y:S01]  /*01f0*/  FMUL.FTZ R14, R11, -1.4426950216293334961 ;  /* 0xbfb8aa3b0b0e7820 */ /* 0x000fe20000410000 */
[--C-:B-----5:R-:W-:Y:S01]  /*0200*/  PRMT R5, RZ, 0x5410, R13.reuse ;  /* 0x00005410ff057816 */ /* 0x120fe2000000000d */
[----:B------:R-:W-:Y:S01]  /*0210*/  FMUL.FTZ R20, R2, -1.4426950216293334961 ;  /* 0xbfb8aa3b02147820 */ /* 0x000fe20000410000 */
[----:B------:R-:W-:Y:S01]  /*0220*/  PRMT R13, RZ, 0x7610, R13 ;  /* 0x00007610ff0d7816 */ /* 0x000fe2000000000d */
[----:B------:R-:W-:-:S02]  /*0230*/  FMUL.FTZ R23, R8, -1.4426950216293334961 ;  /* 0xbfb8aa3b08177820 */ /* 0x000fc40000410000 */
[----:B------:R-:W-:Y:S01]  /*0240*/  FMUL.FTZ R16, R5, -1.4426950216293334961 ;  /* 0xbfb8aa3b05107820 */ /* 0x000fe20000410000 */
[----:B------:R-:W1:Y:S01]  /*0250*/  MUFU.EX2 R22, R22 ;  /* 0x0000001600167308 */ /* 0x000e620000000800 */
[----:B------:R-:W-:-:S07]  /*0260*/  FMUL.FTZ R12, R13, -1.4426950216293334961 ;  /* 0xbfb8aa3b0d0c7820 */ /* 0x000fce0000410000 */
[----:B------:R-:W2:Y:S01]  /*0270*/  MUFU.EX2 R15, R15 ;  /* 0x0000000f000f7308 */ /* 0x000ea20000000800 */
[----:B0-----:R-:W-:-:S07]  /*0280*/  FADD.FTZ R19, R19, 1 ;  /* 0x3f80000013137421 */ /* 0x001fce0000010000 */
[----:B------:R-:W0:Y:S01]  /*0290*/  MUFU.EX2 R14, R14 ;  /* 0x0000000e000e7308 */ /* 0x000e220000000800 */
[----:B-1----:R-:W-:-:S07]  /*02a0*/  FADD.FTZ R22, R22, 1 ;  /* 0x3f80000016167421 */ /* 0x002fce0000010000 */
[----:B------:R-:W1:Y:S01]  /*02b0*/  MUFU.RCP R19, R19 ;  /* 0x0000001300137308 */ /* 0x000e620000001000 */
[----:B--2---:R-:W-:-:S07]  /*02c0*/  FADD.FTZ R15, R15, 1 ;  /* 0x3f8000000f0f7421 */ /* 0x004fce0000010000 */
[----:B------:R-:W2:Y:S01]  /*02d0*/  MUFU.EX2 R23, R23 ;  /* 0x0000001700177308 */ /* 0x000ea20000000800 */
[----:B0-----:R-:W-:-:S07]  /*02e0*/  FADD.FTZ R14, R14, 1 ;  /* 0x3f8000000e0e7421 */ /* 0x001fce0000010000 */
[----:B------:R-:W0:Y:S01]  /*02f0*/  MUFU.EX2 R20, R20 ;  /* 0x0000001400147308 */ /* 0x000e220000000800 */
[----:B-1----:R-:W-:-:S07]  /*0300*/  FADD.FTZ R24, -R19, 1 ;  /* 0x3f80000013187421 */ /* 0x002fce0000010100 */
[----:B------:R-:W1:Y:S01]  /*0310*/  MUFU.RCP R22, R22 ;  /* 0x0000001600167308 */ /* 0x000e620000001000 */
[----:B--2---:R-:W-:Y:S02]  /*0320*/  FADD.FTZ R27, R23, 1 ;  /* 0x3f800000171b7421 */ /* 0x004fe40000010000 */
[----:B------:R-:W-:Y:S01]  /*0330*/  FFMA.FTZ R23, R21, R24, 1 ;  /* 0x3f80000015177423 */ /* 0x000fe20000010018 */
[--C-:B------:R-:W-:Y:S02]  /*0340*/  PRMT R24, RZ, 0x5410, R17.reuse ;  /* 0x00005410ff187816 */ /* 0x100fe40000000011 */
[----:B------:R-:W-:Y:S02]  /*0350*/  PRMT R17, RZ, 0x7610, R17 ;  /* 0x00007610ff117816 */ /* 0x000fe40000000011 */
[----:B------:R-:W2:Y:S01]  /*0360*/  MUFU.RCP R15, R15 ;  /* 0x0000000f000f7308 */ /* 0x000ea20000001000 */
[----:B0-----:R-:W-:Y:S02]  /*0370*/  FADD.FTZ R20, R20, 1 ;  /* 0x3f80000014147421 */ /* 0x001fe40000010000 */
[----:B------:R-:W-:-:S05]  /*0380*/  FMUL.FTZ R24, R24, R19 ;  /* 0x0000001318187220 */ /* 0x000fca0000410000 */
[----:B------:R-:W0:Y:S01]  /*0390*/  MUFU.EX2 R16, R16 ;  /* 0x0000001000107308 */ /* 0x000e220000000800 */
[----:B-1----:R-:W-:Y:S02]  /*03a0*/  FADD.FTZ R25, -R22, 1 ;  /* 0x3f80000016197421 */ /* 0x002fe40000010100 */
[----:B------:R-:W-:Y:S02]  /*03b0*/  FMUL.FTZ R22, R17, R22 ;  /* 0x0000001611167220 */ /* 0x000fe40000410000 */
[----:B------:R-:W-:-:S03]  /*03c0*/  FFMA.FTZ R21, R18, R25, 1 ;  /* 0x3f80000012157423 */ /* 0x000fc60000010019 */
[----:B------:R-:W1:Y:S01]  /*03d0*/  MUFU.EX2 R12, R12 ;  /* 0x0000000c000c7308 */ /* 0x000e620000000800 */
[----:B--2---:R-:W-:Y:S02]  /*03e0*/  FADD.FTZ R19, -R15, 1 ;  /* 0x3f8000000f137421 */ /* 0x004fe40000010100 */
[----:B------:R-:W-:-:S05]  /*03f0*/  FMUL.FTZ R21, R22, R21 ;  /* 0x0000001516157220 */ /* 0x000fca0000410000 */
[----:B------:R-:W2:Y:S01]  /*0400*/  MUFU.RCP R14, R14 ;  /* 0x0000000e000e7308 */ /* 0x000ea20000001000 */
[----:B0-----:R-:W-:Y:S02]  /*0410*/  FADD.FTZ R17, R16, 1 ;  /* 0x3f80000010117421 */ /* 0x001fe40000010000 */
[----:B------:R-:W-:Y:S02]  /*0420*/  FMUL.FTZ R16, R24, R23 ;  /* 0x0000001718107220 */ /* 0x000fe40000410000 */
[----:B------:R-:W-:Y:S01]  /*0430*/  FFMA.FTZ R23, R10, R19, 1 ;  /* 0x3f8000000a177423 */ /* 0x000fe20000010013 */
[--C-:B------:R-:W-:Y:S02]  /*0440*/  PRMT R10, RZ, 0x7610, R9.reuse ;  /* 0x00007610ff0a7816 */ /* 0x100fe40000000009 */
[----:B------:R-:W0:Y:S01]  /*0450*/  MUFU.RCP R20, R20 ;  /* 0x0000001400147308 */ /* 0x000e220000001000 */
[----:B-1----:R-:W-:Y:S01]  /*0460*/  FADD.FTZ R24, R12, 1 ;  /* 0x3f8000000c187421 */ /* 0x002fe20000010000 */
[----:B------:R-:W-:Y:S01]  /*0470*/  PRMT R19, RZ, 0x5410, R9 ;  /* 0x00005410ff137816 */ /* 0x000fe20000000009 */
[----:B------:R-:W-:Y:S01]  /*0480*/  FMUL.FTZ R12, R10, R15 ;  /* 0x0000000f0a0c7220 */ /* 0x000fe20000410000 */
[----:B------:R-:W-:-:S03]  /*0490*/  F2FP.BF16.PACK_AB R21, R21, R16 ;  /* 0x000000101515723e */ /* 0x000fc600000010ff */
[----:B------:R-:W-:Y:S01]  /*04a0*/  FMUL.FTZ R12, R12, R23 ;  /* 0x000000170c0c7220 */ /* 0x000fe20000410000 */
[----:B------:R-:W1:Y:S01]  /*04b0*/  MUFU.RCP R18, R27 ;  /* 0x0000001b00127308 */ /* 0x000e620000001000 */
[----:B--2---:R-:W-:Y:S02]  /*04c0*/  FADD.FTZ R26, -R14, 1 ;  /* 0x3f8000000e1a7421 */ /* 0x004fe40000010100 */
[----:B------:R-:W-:Y:S01]  /*04d0*/  FMUL.FTZ R14, R19, R14 ;  /* 0x0000000e130e7220 */ /* 0x000fe20000410000 */
[----:B------:R-:W-:Y:S01]  /*04e0*/  PRMT R19, RZ, 0x7610, R4 ;  /* 0x00007610ff137816 */ /* 0x000fe20000000004 */
[----:B------:R-:W-:-:S03]  /*04f0*/  FFMA.FTZ R11, R11, R26, 1 ;  /* 0x3f8000000b0b7423 */ /* 0x000fc6000001001a */
[----:B------:R-:W2:Y:S01]  /*0500*/  MUFU.RCP R17, R17 ;  /* 0x0000001100117308 */ /* 0x000ea20000001000 */
[----:B0-----:R-:W-:Y:S02]  /*0510*/  FADD.FTZ R15, -R20, 1 ;  /* 0x3f800000140f7421 */ /* 0x001fe40000010100 */
[----:B------:R-:W-:Y:S01]  /*0520*/  FMUL.FTZ R9, R14, R11 ;  /* 0x0000000b0e097220 */ /* 0x000fe20000410000 */
[----:B------:R-:W-:Y:S01]  /*0530*/  PRMT R11, RZ, 0x5410, R4 ;  /* 0x00005410ff0b7816 */ /* 0x000fe20000000004 */
[----:B------:R-:W-:Y:S01]  /*0540*/  FFMA.FTZ R4, R2, R15, 1 ;  /* 0x3f80000002047423 */ /* 0x000fe2000001000f */
[--C-:B------:R-:W-:Y:S02]  /*0550*/  PRMT R2, RZ, 0x5410, R7.reuse ;  /* 0x00005410ff027816 */ /* 0x100fe40000000007 */
[----:B------:R-:W0:Y:S01]  /*0560*/  MUFU.RCP R10, R24 ;  /* 0x00000018000a7308 */ /* 0x000e220000001000 */
[----:B-1----:R-:W-:Y:S01]  /*0570*/  FADD.FTZ R23, -R18, 1 ;  /* 0x3f80000012177421 */ /* 0x002fe20000010100 */
[----:B------:R-:W-:Y:S01]  /*0580*/  PRMT R7, RZ, 0x7610, R7 ;  /* 0x00007610ff077816 */ /* 0x000fe20000000007 */
[----:B------:R-:W-:Y:S01]  /*0590*/  FMUL.FTZ R11, R11, R20 ;  /* 0x000000140b0b7220 */ /* 0x000fe20000410000 */
[----:B------:R-:W-:Y:S01]  /*05a0*/  F2FP.BF16.PACK_AB R9, R12, R9 ;  /* 0x000000090c09723e */ /* 0x000fe200000010ff */
[----:B------:R-:W-:-:S02]  /*05b0*/  FFMA.FTZ R23, R8, R23, 1 ;  /* 0x3f80000008177423 */ /* 0x000fc40000010017 */
[----:B------:R-:W-:Y:S02]  /*05c0*/  FMUL.FTZ R18, R19, R18 ;  /* 0x0000001213127220 */ /* 0x000fe40000410000 */
[----:B--2---:R-:W-:Y:S02]  /*05d0*/  FMUL.FTZ R8, R2, R17 ;  /* 0x0000001102087220 */ /* 0x004fe40000410000 */
[----:B------:R-:W-:Y:S02]  /*05e0*/  FADD.FTZ R2, -R17, 1 ;  /* 0x3f80000011027421 */ /* 0x000fe40000010100 */
[----:B------:R-:W-:Y:S02]  /*05f0*/  FMUL.FTZ R4, R11, R4 ;  /* 0x000000040b047220 */ /* 0x000fe40000410000 */
[----:B------:R-:W-:Y:S02]  /*0600*/  FFMA.FTZ R5, R5, R2, 1 ;  /* 0x3f80000005057423 */ /* 0x000fe40000010002 */
[----:B0-----:R-:W-:-:S02]  /*0610*/  FADD.FTZ R14, -R10, 1 ;  /* 0x3f8000000a0e7421 */ /* 0x001fc40000010100 */
[----:B------:R-:W-:Y:S02]  /*0620*/  FMUL.FTZ R7, R7, R10 ;  /* 0x0000000a07077220 */ /* 0x000fe40000410000 */
[----:B------:R-:W-:Y:S02]  /*0630*/  FFMA.FTZ R14, R13, R14, 1 ;  /* 0x3f8000000d0e7423 */ /* 0x000fe4000001000e */
[----:B------:R-:W-:-:S04]  /*0640*/  IMAD.WIDE.U32 R2, R0, R3, c[0x0][0x168] ;  /* 0x00005a0000027625 */ /* 0x000fc800078e0003 */
[----:B------:R-:W-:Y:S02]  /*0650*/  FMUL.FTZ R23, R18, R23 ;  /* 0x0000001712177220 */ /* 0x000fe40000410000 */
[----:B------:R-:W-:Y:S02]  /*0660*/  FMUL.FTZ R5, R8, R5 ;  /* 0x0000000508057220 */ /* 0x000fe40000410000 */
[----:B------:R-:W-:Y:S01]  /*0670*/  FMUL.FTZ R14, R7, R14 ;  /* 0x0000000e070e7220 */ /* 0x000fe20000410000 */
[----:B------:R-:W-:Y:S01]  /*0680*/  F2FP.BF16.PACK_AB R23, R23, R4 ;  /* 0x000000041717723e */ /* 0x000fe200000010ff */
[----:B------:R-:W-:-:S03]  /*0690*/  IMAD.WIDE R2, R6, 0x4, R2 ;  /* 0x0000000406027825 */ /* 0x000fc600078e0202 */
[----:B------:R-:W-:Y:S02]  /*06a0*/  F2FP.BF16.PACK_AB R5, R14, R5 ;  /* 0x000000050e05723e */ /* 0x000fe400000010ff */
[----:B------:R-:W-:Y:S04]  /*06b0*/  STG.E [R2.64], R21 ;  /* 0x0000001502007986 */ /* 0x000fe8000c101904 */
[----:B------:R-:W-:Y:S04]  /*06c0*/  STG.E [R2.64+0x200], R9 ;  /* 0x0002000902007986 */ /* 0x000fe8000c101904 */
[----:B------:R-:W-:Y:S04]  /*06d0*/  STG.E [R2.64+0x400], R23 ;  /* 0x0004001702007986 */ /* 0x000fe8000c101904 */
[----:B------:R-:W-:Y:S01]  /*06e0*/  STG.E [R2.64+0x600], R5 ;  /* 0x0006000502007986 */ /* 0x000fe2000c101904 */
[----:B------:R-:W-:Y:S05]  /*06f0*/  EXIT ;  /* 0x000000000000794d */ /* 0x000fea0003800000 */
.L_x_822:
[----:B------:R-:W0:Y:S01]  /*0700*/  S2R R9, SR_TID.X ;  /* 0x0000000000097919 */ /* 0x000e220000002100 */
[----:B------:R-:W-:-:S02]  /*0710*/  PRMT R12, RZ, 0x7610, R12 ;  /* 0x00007610ff0c7816 */ /* 0x000fc4000000000c */
[----:B------:R-:W-:Y:S02]  /*0720*/  PRMT R13, RZ, 0x7610, R13 ;  /* 0x00007610ff0d7816 */ /* 0x000fe4000000000d */
[----:B------:R-:W-:Y:S02]  /*0730*/  PRMT R11, RZ, 0x7610, R11 ;  /* 0x00007610ff0b7816 */ /* 0x000fe4000000000b */
[----:B------:R-:W-:Y:S02]  /*0740*/  PRMT R10, RZ, 0x7610, R10 ;  /* 0x00007610ff0a7816 */ /* 0x000fe4000000000a */
[----:B0-----:R-:W-:Y:S01]  /*0750*/  ISETP.GE.AND P0, PT, R9, R8, PT ;  /* 0x000000080900720c */ /* 0x001fe20003f06270 */
[----:B------:R-:W-:-:S12]  /*0760*/  IMAD.MOV.U32 R23, RZ, RZ, R9 ;  /* 0x000000ffff177224 */ /* 0x000fd800078e0009 */
[----:B------:R-:W-:Y:S02]  /*0770*/  @!P0 IADD3 R17, R0, R23, RZ ;  /* 0x0000001700118210 */ /* 0x000fe40007ffe0ff */
[----:B------:R-:W-:-:S04]  /*0780*/  @!P0 IADD3 R23, R23, 0x80, RZ ;  /* 0x0000008017178810 */ /* 0x000fc80007ffe0ff */
[----:B------:R-:W-:-:S13]  /*0790*/  ISETP.GE.AND P2, PT, R23, R8, PT ;  /* 0x000000081700720c */ /* 0x000fda0003f46270 */
[----:B------:R-:W-:Y:S02]  /*07a0*/  @!P2 IADD3 R4, R0, R23, RZ ;  /* 0x000000170004a210 */ /* 0x000fe40007ffe0ff */
[----:B------:R-:W-:Y:S02]  /*07b0*/  @!P2 IADD3 R23, R23, 0x80, RZ ;  /* 0x000000801717a810 */ /* 0x000fe40007ffe0ff */
[----:B------:R-:W-:Y:S02]  /*07c0*/  @!P2 MOV R5, 0x2 ;  /* 0x000000020005a802 */ /* 0x000fe40000000f00 */
[----:B------:R-:W-:Y:S02]  /*07d0*/  ISETP.GE.AND P3, PT, R23, R8, PT ;  /* 0x000000081700720c */ /* 0x000fe40003f66270 */
[----:B------:R-:W-:Y:S01]  /*07e0*/  PRMT R16, RZ, 0x7610, R16 ;  /* 0x00007610ff107816 */ /* 0x000fe20000000010 */
[----:B------:R-:W-:-:S04]  /*07f0*/  @!P2 IMAD.WIDE.U32 R2, R4, R5, c[0x0][0x170] ;  /* 0x00005c000402a625 */ /* 0x000fc800078e0005 */
[----:B------:R-:W-:Y:S01]  /*0800*/  @!P2 IMAD.WIDE.U32 R4, R4, R5, c[0x0][0x178] ;  /* 0x00005e000404a625 */ /* 0x000fe200078e0005 */
[----:B------:R-:W-:Y:S01]  /*0810*/  PRMT R15, RZ, 0x7610, R15 ;  /* 0x00007610ff0f7816 */ /* 0x000fe2000000000f */
[----:B------:R0:W5:Y:S04]  /*0820*/  @!P2 LDG.E.U16 R10, [R2.64] ;  /* 0x00000004020aa981 */ /* 0x000168000c1e1500 */
[----:B------:R-:W-:Y:S01]  /*0830*/  @!P3 IADD3 R20, R0, R23, RZ ;  /* 0x000000170014b210 */ /* 0x000fe20007ffe0ff */
[----:B------:R1:W5:Y:S01]  /*0840*/  @!P2 LDG.E.U16 R11, [R4.64] ;  /* 0x00000004040ba981 */ /* 0x000362000c1e1500 */
[----:B------:R-:W-:Y:S02]  /*0850*/  @!P3 IADD3 R23, R23, 0x80, RZ ;  /* 0x000000801717b810 */ /* 0x000fe40007ffe0ff */
[----:B------:R-:W-:-:S02]  /*0860*/  @!P3 MOV R21, 0x2 ;  /* 0x000000020015b802 */ /* 0x000fc40000000f00 */
[----:B------:R-:W-:-:S03]  /*0870*/  ISETP.GE.AND P4, PT, R23, R8, PT ;  /* 0x000000081700720c */ /* 0x000fc60003f86270 */
[----:B------:R-:W-:-:S04]  /*0880*/  @!P3 IMAD.WIDE.U32 R6, R20, R21, c[0x0][0x170] ;  /* 0x00005c001406b625 */ /* 0x000fc800078e0015 */
[----:B------:R-:W-:Y:S01]  /*0890*/  @!P3 IMAD.WIDE.U32 R20, R20, R21, c[0x0][0x178] ;  /* 0x00005e001414b625 */ /* 0x000fe200078e0015 */
[----:B------:R2:W5:Y:S04]  /*08a0*/  @!P3 LDG.E.U16 R12, [R6.64] ;  /* 0x00000004060cb981 */ /* 0x000568000c1e1500 */
[----:B------:R3:W5:Y:S01]  /*08b0*/  @!P3 LDG.E.U16 R13, [R20.64] ;  /* 0x00000004140db981 */ /* 0x000762000c1e1500 */
[----:B------:R-:W-:Y:S01]  /*08c0*/  @!P4 IMAD.IADD R19, R0, 0x1, R23 ;  /* 0x000000010013c824 */ /* 0x000fe200078e0217 */
[----:B------:R-:W-:-:S04]  /*08d0*/  @!P4 IADD3 R23, R23, 0x80, RZ ;  /* 0x000000801717c810 */ /* 0x000fc80007ffe0ff */
[----:B------:R-:W-:-:S13]  /*08e0*/  ISETP.GE.AND P5, PT, R23, R8, PT ;  /* 0x000000081700720c */ /* 0x000fda0003fa6270 */
[----:B------:R-:W-:Y:S02]  /*08f0*/  @!P5 IADD3 R18, R0, R23, RZ ;  /* 0x000000170012d210 */ /* 0x000fe40007ffe0ff */
[----:B------:R-:W-:-:S04]  /*0900*/  @!P5 IADD3 R23, R23, 0x80, RZ ;  /* 0x000000801717d810 */ /* 0x000fc80007ffe0ff */
[----:B------:R-:W-:Y:S02]  /*0910*/  ISETP.GE.AND P1, PT, R23, R8, PT ;  /* 0x000000081700720c */ /* 0x000fe40003f26270 */
[----:B------:R-:W-:-:S11]  /*0920*/  @!P5 MOV R25, 0x2 ;  /* 0x000000020019d802 */ /* 0x000fd60000000f00 */
[----:B------:R-:W-:Y:S02]  /*0930*/  @!P1 IADD3 R27, R0, R23, RZ ;  /* 0x00000017001b9210 */ /* 0x000fe40007ffe0ff */
[----:B------:R-:W-:-:S04]  /*0940*/  @!P1 IADD3 R23, R23, 0x80, RZ ;  /* 0x0000008017179810 */ /* 0x000fc80007ffe0ff */
[----:B------:R-:W-:Y:S01]  /*0950*/  ISETP.GE.AND P3, PT, R23, R8, PT ;  /* 0x000000081700720c */ /* 0x000fe20003f66270 */
[----:B--2---:R-:W-:-:S04]  /*0960*/  @!P5 IMAD.WIDE.U32 R6, R18, R25, c[0x0][0x170] ;  /* 0x00005c001206d625 */ /* 0x004fc800078e0019 */
[----:B------:R-:W-:Y:S01]  /*0970*/  @!P4 IMAD.MOV.U32 R22, RZ, RZ, 0x2 ;  /* 0x00000002ff16c424 */ /* 0x000fe200078e00ff */
[----:B------:R2:W5:Y:S01]  /*0980*/  @!P5 LDG.E.U16 R16, [R6.64] ;  /* 0x000000040610d981 */ /* 0x000562000c1e1500 */
[----:B------:R-:W-:Y:S02]  /*0990*/  PRMT R14, RZ, 0x7610, R14 ;  /* 0x00007610ff0e7816 */ /* 0x000fe4000000000e */
[----:B-1----:R-:W-:Y:S01]  /*09a0*/  @!P4 IMAD.WIDE.U32 R4, R19, R22, c[0x0][0x178] ;  /* 0x00005e001304c625 */ /* 0x002fe200078e0016 */
[----:B------:R-:W-:-:S03]  /*09b0*/  @!P1 MOV R28, 0x2 ;  /* 0x00000002001c9802 */ /* 0x000fc60000000f00 */
[----:B0-----:R-:W-:Y:S01]  /*09c0*/  @!P4 IMAD.WIDE.U32 R2, R19, R22, c[0x0][0x170] ;  /* 0x00005c001302c625 */ /* 0x001fe200078e0016 */
[----:B------:R0:W5:Y:S01]  /*09d0*/  @!P4 LDG.E.U16 R15, [R4.64] ;  /* 0x00000004040fc981 */ /* 0x000162000c1e1500 */
[----:B--2---:R-:W-:Y:S02]  /*09e0*/  @!P3 MOV R6, 0x2 ;  /* 0x000000020006b802 */ /* 0x004fe40000000f00 */
[----:B------:R-:W-:Y:S01]  /*09f0*/  @!P3 IMAD.IADD R29, R0, 0x1, R23 ;  /* 0x00000001001db824 */ /* 0x000fe200078e0217 */
[----:B------:R-:W-:Y:S01]  /*0a00*/  PRMT R26, RZ, 0x7610, R26 ;  /* 0x00007610ff1a7816 */ /* 0x000fe2000000001a */
[----:B------:R1:W5:Y:S01]  /*0a10*/  @!P4 LDG.E.U16 R14, [R2.64] ;  /* 0x00000004020ec981 */ /* 0x000362000c1e1500 */
[----:B------:R-:W-:Y:S01]  /*0a20*/  @!P5 IMAD.WIDE.U32 R18, R18, R25, c[0x0][0x178] ;  /* 0x00005e001212d625 */ /* 0x000fe200078e0019 */
[----:B------:R-:W-:-:S03]  /*0a30*/  PRMT R25, RZ, 0x7610, R25 ;  /* 0x00007610ff197816 */ /* 0x000fc60000000019 */
[----:B0-----:R-:W-:-:S04]  /*0a40*/  @!P3 IMAD.WIDE.U32 R4, R29, R6, c[0x0][0x170] ;  /* 0x00005c001d04b625 */ /* 0x001fc800078e0006 */
[CC--:B---3--:R-:W-:Y:S01]  /*0a50*/  @!P1 IMAD.WIDE.U32 R20, R27.reuse, R28.reuse, c[0x0][0x170] ;  /* 0x00005c001b149625 */ /* 0x0c8fe200078e001c */
[----:B------:R0:W5:Y:S03]  /*0a60*/  @!P3 LDG.E.U16 R26, [R4.64] ;  /* 0x00000004041ab981 */ /* 0x000166000c1e1500 */
[----:B-1----:R-:W-:Y:S01]  /*0a70*/  @!P1 IMAD.WIDE.U32 R2, R27, R28, c[0x0][0x178] ;  /* 0x00005e001b029625 */ /* 0x002fe200078e001c */
[----:B------:R-:W-:-:S03]  /*0a80*/  PRMT R27, RZ, 0x7610, R27 ;  /* 0x00007610ff1b7816 */ /* 0x000fc6000000001b */
[----:B------:R-:W-:Y:S01]  /*0a90*/  @!P3 IMAD.WIDE.U32 R6, R29, R6, c[0x0][0x178] ;  /* 0x00005e001d06b625 */ /* 0x000fe200078e0006 */
[----:B------:R1:W5:Y:S03]  /*0aa0*/  @!P1 LDG.E.U16 R25, [R2.64] ;  /* 0x0000000402199981 */ /* 0x000366000c1e1500 */
[----:B0-----:R-:W-:Y:S01]  /*0ab0*/  @!P0 IMAD.MOV.U32 R4, RZ, RZ, 0x2 ;  /* 0x00000002ff048424 */ /* 0x001fe200078e00ff */
[----:B------:R0:W5:Y:S01]  /*0ac0*/  @!P3 LDG.E.U16 R27, [R6.64] ;  /* 0x00000004061bb981 */ /* 0x000162000c1e1500 */
[----:B------:R-:W-:Y:S02]  /*0ad0*/  PRMT R29, RZ, 0x7610, R29 ;  /* 0x00007610ff1d7816 */ /* 0x000fe4000000001d */
[----:B-1----:R-:W-:Y:S01]  /*0ae0*/  @!P0 IMAD.WIDE.U32 R2, R17, R4, c[0x0][0x170] ;  /* 0x00005c0011028625 */ /* 0x002fe200078e0004 */
[----:B0-----:R-:W-:-:S03]  /*0af0*/  PRMT R6, RZ, 0x7610, R6 ;  /* 0x00007610ff067816 */ /* 0x001fc60000000006 */
[----:B------:R-:W-:Y:S01]  /*0b00*/  @!P0 IMAD.WIDE.U32 R4, R17, R4, c[0x0][0x178] ;  /* 0x00005e0011048625 */ /* 0x000fe200078e0004 */
[----:B------:R0:W5:Y:S04]  /*0b10*/  @!P0 LDG.E.U16 R29, [R2.64] ;  /* 0x00000004021d8981 */ /* 0x000168000c1e1500 */
[----:B------:R0:W5:Y:S01]  /*0b20*/  @!P0 LDG.E.U16 R6, [R4.64] ;  /* 0x0000000404068981 */ /* 0x000162000c1e1500 */
[----:B------:R-:W-:-:S04]  /*0b30*/  @!P3 IADD3 R23, R23, 0x80, RZ ;  /* 0x000000801717b810 */ /* 0x000fc80007ffe0ff */
[----:B------:R-:W-:Y:S02]  /*0b40*/  ISETP.GE.AND P2, PT, R23, R8, PT ;  /* 0x000000081700720c */ /* 0x000fe40003f46270 */
[----:B------:R-:W-:Y:S02]  /*0b50*/  PRMT R22, RZ, 0x7610, R22 ;  /* 0x00007610ff167816 */ /* 0x000fe40000000016 */
[----:B------:R-:W-:-:S04]  /*0b60*/  PRMT R24, RZ, 0x7610, R24 ;  /* 0x00007610ff187816 */ /* 0x000fc80000000018 */
[----:B------:R1:W5:Y:S04]  /*0b70*/  @!P5 LDG.E.U16 R22, [R18.64] ;  /* 0x000000041216d981 */ /* 0x000368000c1e1500 */
[----:B------:R2:W5:Y:S01]  /*0b80*/  @!P1 LDG.E.U16 R24, [R20.64] ;  /* 0x0000000414189981 */ /* 0x000562000c1e1500 */
[----:B------:R-:W-:Y:S02]  /*0b90*/  @!P2 IADD3 R23, R0, R23, RZ ;  /* 0x000000170017a210 */ /* 0x000fe40007ffe0ff */
[----:B------:R-:W-:-:S05]  /*0ba0*/  @!P2 MOV R28, 0x2 ;  /* 0x00000002001ca802 */ /* 0x000fca0000000f00 */
[----:B-1----:R-:W-:-:S04]  /*0bb0*/  @!P2 IMAD.WIDE.U32 R18, R23, R28, c[0x0][0x170] ;  /* 0x00005c001712a625 */ /* 0x002fc800078e001c */
[----:B--2---:R-:W-:Y:S01]  /*0bc0*/  @!P2 IMAD.WIDE.U32 R20, R23, R28, c[0x0][0x178] ;  /* 0x00005e001714a625 */ /* 0x004fe200078e001c */
[----:B------:R-:W-:Y:S02]  /*0bd0*/  PRMT R28, RZ, 0x7610, R28 ;  /* 0x00007610ff1c7816 */ /* 0x000fe4000000001c */
[----:B------:R-:W-:Y:S02]  /*0be0*/  PRMT R23, RZ, 0x7610, R23 ;  /* 0x00007610ff177816 */ /* 0x000fe40000000017 */
[C---:B------:R-:W-:Y:S02]  /*0bf0*/  IADD3 R7, R9.reuse, 0x100, RZ ;  /* 0x0000010009077810 */ /* 0x040fe40007ffe0ff */
[----:B------:R-:W-:Y:S01]  /*0c00*/  IADD3 R17, R9, 0x180, RZ ;  /* 0x0000018009117810 */ /* 0x000fe20007ffe0ff */
[----:B------:R1:W5:Y:S01]  /*0c10*/  @!P2 LDG.E.U16 R28, [R18.64] ;  /* 0x00000004121ca981 */ /* 0x000362000c1e1500 */
[----:B------:R-:W-:Y:S02]  /*0c20*/  BSSY B0, `(.L_x_823) ;  /* 0x0000015000007945 */ /* 0x000fe40003800000 */
[-C--:B------:R-:W-:Y:S01]  /*0c30*/  ISETP.GE.AND P1, PT, R17, R8.reuse, PT ;  /* 0x000000081100720c */ /* 0x080fe20003f26270 */
[----:B------:R0:W5:Y:S01]  /*0c40*/  @!P2 LDG.E.U16 R23, [R20.64] ;  /* 0x000000041417a981 */ /* 0x000162000c1e1500 */
[----:B------:R-:W-:-:S02]  /*0c50*/  ISETP.GE.AND P2, PT, R7, R8, PT ;  /* 0x000000080700720c */ /* 0x000fc40003f46270 */
[C---:B------:R-:W-:Y:S02]  /*0c60*/  IADD3 R17, R9.reuse, 0x200, RZ ;  /* 0x0000020009117810 */ /* 0x040fe40007ffe0ff */
[----:B-1----:R-:W-:Y:S02]  /*0c70*/  IADD3 R19, R9, 0x280, RZ ;  /* 0x0000028009137810 */ /* 0x002fe40007ffe0ff */
[----:B------:R-:W-:Y:S02]  /*0c80*/  P2R R7, PR, RZ, 0x4 ;  /* 0x00000004ff077803 */ /* 0x000fe40000000000 */
        /* <DEDUP_REMOVED lines=14> */
.L_x_824:
[----:B0-----:R-:W-:Y:S05]  /*0d70*/  BSYNC B0 ;  /* 0x0000000000007941 */ /* 0x001fea0003800000 */
.L_x_823:
[C---:B------:R-:W-:Y:S01]  /*0d80*/  IADD3 R5, R9.reuse, 0x80, RZ ;  /* 0x0000008009057810 */ /* 0x040fe20007ffe0ff */
[----:B------:R-:W-:Y:S01]  /*0d90*/  BSSY B0, `(.L_x_825) ;  /* 0x0000015000007945 */ /* 0x000fe20003800000 */
[----:B------:R-:W-:Y:S02]  /*0da0*/  IADD3 R3, R9, 0x300, RZ ;  /* 0x0000030009037810 */ /* 0x000fe40007ffe0ff */
[----:B------:R-:W-:Y:S02]  /*0db0*/  ISETP.GE.AND P6, PT, R5, R8, PT ;  /* 0x000000080500720c */ /* 0x000fe40003fc6270 */
[----:B------:R-:W-:Y:S02]  /*0dc0*/  @!P0 IADD3 R2, R0, R9, RZ ;  /* 0x0000000900028210 */ /* 0x000fe40007ffe0ff */
[----:B------:R-:W-:Y:S02]  /*0dd0*/  @!P0 MOV R19, 0x2 ;  /* 0x0000000200138802 */ /* 0x000fe40000000f00 */
[----:B------:R-:W-:-:S02]  /*0de0*/  IADD3 R17, R9, 0x380, RZ ;  /* 0x0000038009117810 */ /* 0x000fc40007ffe0ff */
[-C--:B------:R-:W-:Y:S01]  /*0df0*/  ISETP.GE.AND P4, PT, R3, R8.reuse, PT ;  /* 0x000000080300720c */ /* 0x080fe20003f86270 */
[----:B------:R-:W-:Y:S01]  /*0e00*/  @!P0 IMAD.WIDE.U32 R2, R2, R19, c[0x0][0x168] ;  /* 0x00005a0002028625 */ /* 0x000fe200078e0013 */
[----:B------:R-:W-:-:S03]  /*0e10*/  ISETP.GE.AND P5, PT, R17, R8, PT ;  /* 0x000000081100720c */ /* 0x000fc60003fa6270 */
        /* <DEDUP_REMOVED lines=12> */
.L_x_826:
[----:B------:R-:W-:Y:S05]  /*0ee0*/  BSYNC B0 ;  /* 0x0000000000007941 */ /* 0x000fea0003800000 */
.L_x_825:
[----:B------:R-:W-:Y:S01]  /*0ef0*/  ISETP.NE.AND P6, PT, R7, RZ, PT ;  /* 0x000000ff0700720c */ /* 0x000fe20003fc5270 */
[----:B------:R-:W-:-:S12]  /*0f00*/  BSSY B0, `(.L_x_827) ;  /* 0x000000d000007945 */ /* 0x000fd80003800000 */
        /* <DEDUP_REMOVED lines=12> */
.L_x_828:
[----:B------:R-:W-:Y:S05]  /*0fd0*/  BSYNC B0 ;  /* 0x0000000000007941 */ /* 0x000fea0003800000 */
.L_x_827:
        /* <DEDUP_REMOVED lines=13> */
.L_x_830:
[----:B------:R-:W-:Y:S05]  /*10b0*/  BSYNC B0 ;  /* 0x0000000000007941 */ /* 0x000fea0003800000 */
.L_x_829:
        /* <DEDUP_REMOVED lines=13> */
.L_x_832:
[----:B------:R-:W-:Y:S05]  /*1190*/  BSYNC B0 ;  /* 0x0000000000007941 */ /* 0x000fea0003800000 */
.L_x_831:
        /* <DEDUP_REMOVED lines=13> */
.L_x_834:
[----:B------:R-:W-:Y:S05]  /*1270*/  BSYNC B0 ;  /* 0x0000000000007941 */ /* 0x000fea0003800000 */
.L_x_833:
        /* <DEDUP_REMOVED lines=13> */
.L_x_836:
[----:B------:R-:W-:Y:S05]  /*1350*/  BSYNC B0 ;  /* 0x0000000000007941 */ /* 0x000fea0003800000 */
.L_x_835:
        /* <DEDUP_REMOVED lines=13> */
.L_x_838:
[----:B------:R-:W-:Y:S05]  /*1430*/  BSYNC B0 ;  /* 0x0000000000007941 */ /* 0x000fea0003800000 */
.L_x_837:
[----:B------:R-:W-:Y:S01]  /*1440*/  @!P0 MOV R9, R5 ;  /* 0x0000000500098202 */ /* 0x000fe20000000f00 */
[----:B------:R0:W-:Y:S01]  /*1450*/  @!P0 STG.E.U16 [R2.64], R4 ;  /* 0x0000000402008986 */ /* 0x0001e2000c101504 */
[----:B------:R-:W-:Y:S01]  /*1460*/  BSSY B0, `(.L_x_839) ;  /* 0x000002d000007945 */ /* 0x000fe20003800000 */
[----:B------:R-:W-:Y:S01]  /*1470*/  BSSY B1, `(.L_x_840) ;  /* 0x0000025000017945 */ /* 0x000fe20003800000 */
[----:B------:R-:W-:-:S13]  /*1480*/  ISETP.GE.AND P0, PT, R9, R8, PT ;  /* 0x000000080900720c */ /* 0x000fda0003f06270 */
[----:B------:R-:W-:Y:S05]  /*1490*/  @P0 BRA `(.L_x_841) ;  /* 0x000000c000000947 */ /* 0x000fea0003800000 */
[----:B0-----:R-:W-:Y:S01]  /*14a0*/  HFMA2.MMA R3, -RZ, RZ, 0, 1.1920928955078125e-07 ;  /* 0x00000002ff037435 */ /* 0x001fe200000001ff */
[----:B------:R-:W-:Y:S01]  /*14b0*/  IMAD.IADD R2, R0, 0x1, R9 ;  /* 0x0000000100027824 */ /* 0x000fe200078e0209 */
[----:B------:R-:W-:-:S04]  /*14c0*/  IADD3 R9, R9, 0x80, RZ ;  /* 0x0000008009097810 */ /* 0x000fc80007ffe0ff */
[----:B------:R-:W-:-:S04]  /*14d0*/  ISETP.GE.AND P0, PT, R9, R8, PT ;  /* 0x000000080900720c */ /* 0x000fc80003f06270 */
[----:B------:R-:W-:-:S05]  /*14e0*/  IMAD.WIDE.U32 R2, R2, R3, c[0x0][0x168] ;  /* 0x00005a0002027625 */ /* 0x000fca00078e0003 */
[----:B-----5:R0:W-:Y:S04]  /*14f0*/  STG.E.U16 [R2.64], R6 ;  /* 0x0000000602007986 */ /* 0x0201e8000c101504 */
[----:B------:R-:W-:Y:S05]  /*1500*/  @P0 BRA `(.L_x_842) ;  /* 0x000000c000000947 */ /* 0x000fea0003800000 */
[----:B0-----:R-:W-:Y:S02]  /*1510*/  IADD3 R2, R0, R9, RZ ;  /* 0x0000000900027210 */ /* 0x001fe40007ffe0ff */
[----:B------:R-:W-:Y:S02]  /*1520*/  MOV R3, 0x2 ;  /* 0x0000000200037802 */ /* 0x000fe40000000f00 */
[----:B------:R-:W-:-:S03]  /*1530*/  IADD3 R9, R9, 0x80, RZ ;  /* 0x0000008009097810 */ /* 0x000fc60007ffe0ff */
[----:B------:R-:W-:-:S05]  /*1540*/  IMAD.WIDE.U32 R2, R2, R3, c[0x0][0x168] ;  /* 0x00005a0002027625 */ /* 0x000fca00078e0003 */
[----:B------:R0:W-:Y:S02]  /*1550*/  STG.E.U16 [R2.64], R7 ;  /* 0x0000000702007986 */ /* 0x0001e4000c101504 */
.L_x_841:
[----:B0-----:R-:W-:-:S13]  /*1560*/  ISETP.GE.AND P0, PT, R9, R8, PT ;  /* 0x000000080900720c */ /* 0x001fda0003f06270 */
[----:B------:R-:W-:Y:S05]  /*1570*/  @P0 BRA `(.L_x_843) ;  /* 0x000000c000000947 */ /* 0x000fea0003800000 */
[----:B------:R-:W-:Y:S01]  /*1580*/  MOV R3, 0x2 ;  /* 0x0000000200037802 */ /* 0x000fe20000000f00 */
[----:B------:R-:W-:Y:S01]  /*1590*/  IMAD.IADD R2, R0, 0x1, R9 ;  /* 0x0000000100027824 */ /* 0x000fe200078e0209 */
[----:B------:R-:W-:-:S03]  /*15a0*/  IADD3 R9, R9, 0x80, RZ ;  /* 0x0000008009097810 */ /* 0x000fc60007ffe0ff */
[----:B------:R-:W-:-:S05]  /*15b0*/  IMAD.WIDE.U32 R2, R2, R3, c[0x0][0x168] ;  /* 0x00005a0002027625 */ /* 0x000fca00078e0003 */
[----:B-----5:R0:W-:Y:S02]  /*15c0*/  STG.E.U16 [R2.64], R10 ;  /* 0x0000000a02007986 */ /* 0x0201e4000c101504 */
.L_x_842:
[----:B------:R-:W-:-:S13]  /*15d0*/  ISETP.GE.AND P0, PT, R9, R8, PT ;  /* 0x000000080900720c */ /* 0x000fda0003f06270 */
[----:B------:R-:W-:Y:S05]  /*15e0*/  @P0 BRA `(.L_x_844) ;  /* 0x000000d000000947 */ /* 0x000fea0003800000 */
[----:B0-----:R-:W-:Y:S01]  /*15f0*/  HFMA2.MMA R3, -RZ, RZ, 0, 1.1920928955078125e-07 ;  /* 0x00000002ff037435 */ /* 0x001fe200000001ff */
[----:B------:R-:W-:Y:S02]  /*1600*/  IADD3 R2, R0, R9, RZ ;  /* 0x0000000900027210 */ /* 0x000fe40007ffe0ff */
[----:B------:R-:W-:-:S07]  /*1610*/  IADD3 R9, R9, 0x80, RZ ;  /* 0x0000008009097810 */ /* 0x000fce0007ffe0ff */
[----:B------:R-:W-:-:S05]  /*1620*/  IMAD.WIDE.U32 R2, R2, R3, c[0x0][0x168] ;  /* 0x00005a0002027625 */ /* 0x000fca00078e0003 */
[----:B------:R0:W-:Y:S02]  /*1630*/  STG.E.U16 [R2.64], R11 ;  /* 0x0000000b02007986 */ /* 0x0001e4000c101504 */
.L_x_843:
[----:B------:R-:W-:-:S13]  /*1640*/  ISETP.GE.AND P0, PT, R9, R8, PT ;  /* 0x000000080900720c */ /* 0x000fda0003f06270 */
[----:B------:R-:W-:Y:S01]  /*1650*/  @P0 BREAK B1 ;  /* 0x0000000000010942 */ /* 0x000fe20003800000 */
[----:B------:R-:W-:Y:S05]  /*1660*/  @P0 BRA `(.L_x_845) ;  /* 0x000000c000000947 */ /* 0x000fea0003800000 */
[----:B0-----:R-:W-:Y:S01]  /*1670*/  IADD3 R2, R0, R9, RZ ;  /* 0x0000000900027210 */ /* 0x001fe20007ffe0ff */
[----:B------:R-:W-:Y:S01]  /*1680*/  IMAD.MOV.U32 R3, RZ, RZ, 0x2 ;  /* 0x00000002ff037424 */ /* 0x000fe200078e00ff */
[----:B------:R-:W-:-:S03]  /*1690*/  IADD3 R9, R9, 0x80, RZ ;  /* 0x0000008009097810 */ /* 0x000fc60007ffe0ff */
[----:B------:R-:W-:-:S05]  /*16a0*/  IMAD.WIDE.U32 R2, R2, R3, c[0x0][0x168] ;  /* 0x00005a0002027625 */ /* 0x000fca00078e0003 */
[----:B-----5:R0:W-:Y:S02]  /*16b0*/  STG.E.U16 [R2.64], R12 ;  /* 0x0000000c02007986 */ /* 0x0201e4000c101504 */
.L_x_844:
[----:B------:R-:W-:Y:S05]  /*16c0*/  BSYNC B1 ;  /* 0x0000000000017941 */ /* 0x000fea0003800000 */
.L_x_840:
[----:B------:R-:W-:-:S13]  /*16d0*/  ISETP.GE.AND P0, PT, R9, R8, PT ;  /* 0x000000080900720c */ /* 0x000fda0003f06270 */
[----:B0-----:R-:W-:Y:S02]  /*16e0*/  @!P0 IADD3 R2, R0, R9, RZ ;  /* 0x0000000900028210 */ /* 0x001fe40007ffe0ff */
[----:B------:R-:W-:Y:S02]  /*16f0*/  @!P0 MOV R3, 0x2 ;  /* 0x0000000200038802 */ /* 0x000fe40000000f00 */
[----:B------:R-:W-:-:S03]  /*1700*/  @!P0 IADD3 R9, R9, 0x80, RZ ;  /* 0x0000008009098810 */ /* 0x000fc60007ffe0ff */
[----:B------:R-:W-:-:S05]  /*1710*/  @!P0 IMAD.WIDE.U32 R2, R2, R3, c[0x0][0x168] ;  /* 0x00005a0002028625 */ /* 0x000fca00078e0003 */
[----:B------:R0:W-:Y:S02]  /*1720*/  @!P0 STG.E.U16 [R2.64], R13 ;  /* 0x0000000d02008986 */ /* 0x0001e4000c101504 */
.L_x_845:
[----:B------:R-:W-:Y:S05]  /*1730*/  BSYNC B0 ;  /* 0x0000000000007941 */ /* 0x000fea0003800000 */
.L_x_839:
[----:B------:R-:W-:Y:S01]  /*1740*/  WARPSYNC 0xffffffff ;  /* 0xffffffff00007948 */ /* 0x000fe20003800000 */
[----:B------:R-:W-:-:S13]  /*1750*/  ISETP.GE.AND P0, PT, R9, R8, PT ;  /* 0x000000080900720c */ /* 0x000fda0003f06270 */
[----:B------:R-:W-:Y:S05]  /*1760*/  @P0 EXIT ;  /* 0x000000000000094d */ /* 0x000fea0003800000 */
[----:B0-----:R-:W-:Y:S01]  /*1770*/  HFMA2.MMA R3, -RZ, RZ, 0, 1.1920928955078125e-07 ;  /* 0x00000002ff037435 */ /* 0x001fe200000001ff */
[----:B------:R-:W-:-:S09]  /*1780*/  IADD3 R2, R0, R9, RZ ;  /* 0x0000000900027210 */ /* 0x000fd20007ffe0ff */
[----:B------:R-:W-:-:S05]  /*1790*/  IMAD.WIDE.U32 R2, R2, R3, c[0x0][0x168] ;  /* 0x00005a0002027625 */ /* 0x000fca00078e0003 */
[----:B-----5:R-:W-:Y:S01]  /*17a0*/  STG.E.U16 [R2.64], R14 ;  /* 0x0000000e02007986 */ /* 0x020fe2000c101504 */
[----:B------:R-:W-:Y:S05]  /*17b0*/  EXIT ;  /* 0x000000000000794d */ /* 0x000fea0003800000 */
.L_x_846:
        /* <DEDUP_REMOVED lines=12> */
.L_x_9723:


//--------------------- .text._ZN2at6native29vectorized_elementwise_kernelILi4EZZZNS0_61_GLOBAL__N__132982cb_23_ActivationSiluKernel_cu_1520ed90_293620silu_backward_kernelERNS_18TensorIteratorBaseEENKUlvE_clEvENKUlvE2_clEvEUlN3c108BFloat16ES8_E_St5arrayIPcLm3EEEEviT0_T1_ --------------------------
	.section	.text._ZN2at6native29vectorized_elementwise_kernelILi4EZZZNS0_61_GLOBAL__N__132982cb_23_ActivationSiluKernel_cu_1520ed90_293620silu_backward_kernelERNS_18TensorIteratorBaseEENKUlvE_clEvENKUlvE2_clEvEUlN3c108BFloat16ES8_E_St5arrayIPcLm3EEEEviT0_T1_,"ax",@progbits
	.sectioninfo	@"SHI_REGISTERS=32"
	.align	128
        .global         _ZN2at6native29vectorized_elementwise_kernelILi4EZZZNS0_61_GLOBAL__N__132982cb_23_ActivationSiluKernel_cu_1520ed90_293620silu_backward_kernelERNS_18TensorIteratorBaseEENKUlvE_clEvENKUlvE2_clEvEUlN3c108BFloat16ES8_E_St5arrayIPcLm3EEEEviT0_T1_
        .type           _ZN2at6native29vectorized_elementwise_kernelILi4EZZZNS0_61_GLOBAL__N__132982cb_23_ActivationSiluKernel_cu_1520ed90_293620silu_backward_kernelERNS_18TensorIteratorBaseEENKUlvE_clEvENKUlvE2_clEvEUlN3c108BFloat16ES8_E_St5arrayIPcLm3EEEEviT0_T1_,@function
        .size           _ZN2at6native29vectorized_elementwise_kernelILi4EZZZNS0_61_GLOBAL__N__132982cb_23_ActivationSiluKernel_cu_1520ed90_293620silu_backward_kernelERNS_18TensorIteratorBaseEENKUlvE_clEvENKUlvE2_clEvEUlN3c108BFloat16ES8_E_St5arrayIPcLm3EEEEviT0_T1_,(.L_x_9724 - _ZN2at6native29vectorized_elementwise_kernelILi4EZZZNS0_61_GLOBAL__N__132982cb_23_ActivationSiluKernel_cu_1520ed90_293620silu_backward_kernelERNS_18TensorIteratorBaseEENKUlvE_clEvENKUlvE2_clEvEUlN3c108BFloat16ES8_E_St5arrayIPcLm3EEEEviT0_T1_)
        .other          _ZN2at6native29vectorized_elementwise_kernelILi4EZZZNS0_61_GLOBAL__N__132982cb_23_ActivationSiluKernel_cu_1520ed90_293620silu_backward_kernelERNS_18TensorIteratorBaseEENKUlvE_clEvENKUlvE2_clEvEUlN3c108BFloat16ES8_E_St5arrayIPcLm3EEEEviT0_T1_,@"STO_CUDA_ENTRY STV_DEFAULT"
_ZN2at6native29vectorized_elementwise_kernelILi4EZZZNS0_61_GLOBAL__N__132982cb_23_ActivationSiluKernel_cu_1520ed90_293620silu_backward_kernelERNS_18TensorIteratorBaseEENKUlvE_clEvENKUlvE2_clEvEUlN3c108BFloat16ES8_E_St5arrayIPcLm3EEEEviT0_T1_:
.text._ZN2at6native29vectorized_elementwise_kernelILi4EZZZNS0_61_GLOBAL__N__132982cb_23_ActivationSiluKernel_cu_1520ed90_293620silu_backward_kernelERNS_18TensorIteratorBaseEENKUlvE_clEvENKUlvE2_clEvEUlN3c108BFloat16ES8_E_St5arrayIPcLm3EEEEviT0_T1_:
        /* <DEDUP_REMOVED lines=11> */
[----:B------:R-:W2:Y:S04]  /*00b0*/  LDG.E.64 R14, [R12.64] ;  /* 0x000000040c0e7981 */ /* 0x000ea8000c1e1b00 */
[----:B------:R2:W3:Y:S01]  /*00c0*/  LDG.E.64 R6, [R12.64+0x400] ;  /* 0x000400040c067981 */ /* 0x0004e2000c1e1b00 */
[----:B------:R-:W-:-:S06]  /*00d0*/  IMAD.WIDE R2, R0, R9, c[0x0][0x170] ;  /* 0x00005c0000027625 */ /* 0x000fcc00078e0209 */
[----:B------:R-:W-:-:S05]  /*00e0*/  IMAD.WIDE.U32 R10, R8, 0x8, R2 ;  /* 0x00000008080a7825 */ /* 0x000fca00078e0002 */
[----:B------:R0:W4:Y:S04]  /*00f0*/  LDG.E.64 R4, [R10.64] ;  /* 0x000000040a047981 */ /* 0x000128000c1e1b00 */
[----:B------:R0:W5:Y:S01]  /*0100*/  LDG.E.64 R2, [R10.64+0x400] ;  /* 0x000400040a027981 */ /* 0x000162000c1e1b00 */
[--C-:B--2---:R-:W-:Y:S02]  /*0110*/  PRMT R12, RZ, 0x5410, R14.reuse ;  /* 0x00005410ff0c7816 */ /* 0x104fe4000000000e */
[----:B0-----:R-:W-:Y:S02]  /*0120*/  PRMT R10, RZ, 0x7610, R14 ;  /* 0x00007610ff0a7816 */ /* 0x001fe4000000000e */
[--C-:B------:R-:W-:Y:S01]  /*0130*/  PRMT R11, RZ, 0x5410, R15.reuse ;  /* 0x00005410ff0b7816 */ /* 0x100fe2000000000f */
[----:B------:R-:W-:Y:S01]  /*0140*/  FMUL.FTZ R17, R12, -1.4426950216293334961 ;  /* 0xbfb8aa3b0c117820 */ /* 0x000fe20000410000 */
[----:B------:R-:W-:Y:S01]  /*0150*/  PRMT R13, RZ, 0x7610, R15 ;  /* 0x00007610ff0d7816 */ /* 0x000fe2000000000f */
[----:B------:R-:W-:Y:S01]  /*0160*/  FMUL.FTZ R24, R10, -1.4426950216293334961 ;  /* 0xbfb8aa3b0a187820 */ /* 0x000fe20000410000 */
[--C-:B---3--:R-:W-:Y:S01]  /*0170*/  PRMT R14, RZ, 0x5410, R6.reuse ;  /* 0x00005410ff0e7816 */ /* 0x108fe20000000006 */
[----:B------:R-:W-:Y:S01]  /*0180*/  FMUL.FTZ R19, R11, -1.4426950216293334961 ;  /* 0xbfb8aa3b0b137820 */ /* 0x000fe20000410000 */
[--C-:B------:R-:W-:Y:S01]  /*0190*/  PRMT R15, RZ, 0x5410, R7.reuse ;  /* 0x00005410ff0f7816 */ /* 0x100fe20000000007 */
[----:B------:R-:W0:Y:S01]  /*01a0*/  MUFU.EX2 R17, R17 ;  /* 0x0000001100117308 */ /* 0x000e220000000800 */
[----:B------:R-:W-:Y:S01]  /*01b0*/  FMUL.FTZ R20, R13, -1.4426950216293334961 ;  /* 0xbfb8aa3b0d147820 */ /* 0x000fe20000410000 */
[----:B------:R-:W-:Y:S01]  /*01c0*/  PRMT R16, RZ, 0x7610, R7 ;  /* 0x00007610ff107816 */ /* 0x000fe20000000007 */
[----:B------:R-:W-:Y:S01]  /*01d0*/  FMUL.FTZ R21, R14, -1.4426950216293334961 ;  /* 0xbfb8aa3b0e157820 */ /* 0x000fe20000410000 */
[----:B------:R-:W-:Y:S01]  /*01e0*/  PRMT R6, RZ, 0x7610, R6 ;  /* 0x00007610ff067816 */ /* 0x000fe20000000006 */
[----:B------:R-:W-:Y:S01]  /*01f0*/  FMUL.FTZ R18, R15, -1.4426950216293334961 ;  /* 0xbfb8aa3b0f127820 */ /* 0x000fe20000410000 */
[----:B----4-:R-:W-:Y:S01]  /*0200*/  PRMT R27, RZ, 0x7610, R5 ;  /* 0x00007610ff1b7816 */ /* 0x010fe20000000005 */
[----:B------:R-:W-:Y:S01]  /*0210*/  FMUL.FTZ R7, R16, -1.4426950216293334961 ;  /* 0xbfb8aa3b10077820 */ /* 0x000fe20000410000 */
[----:B------:R-:W1:Y:S01]  /*0220*/  MUFU.EX2 R24, R24 ;  /* 0x0000001800187308 */ /* 0x000e620000000800 */
[----:B------:R-:W-:-:S07]  /*0230*/  FMUL.FTZ R22, R6, -1.4426950216293334961 ;  /* 0xbfb8aa3b06167820 */ /* 0x000fce0000410000 */
[----:B------:R-:W2:Y:S01]  /*0240*/  MUFU.EX2 R19, R19 ;  /* 0x0000001300137308 */ /* 0x000ea20000000800 */
[----:B0-----:R-:W-:-:S07]  /*0250*/  FADD.FTZ R23, R17, 1 ;  /* 0x3f80000011177421 */ /* 0x001fce0000010000 */
[----:B------:R-:W0:Y:S01]  /*0260*/  MUFU.EX2 R20, R20 ;  /* 0x0000001400147308 */ /* 0x000e220000000800 */
[----:B-1----:R-:W-:Y:S01]  /*0270*/  FADD.FTZ R17, R24, 1 ;  /* 0x3f80000018117421 */ /* 0x002fe20000010000 */
[----:B------:R-:W-:-:S06]  /*0280*/  PRMT R24, RZ, 0x5410, R4 ;  /* 0x00005410ff187816 */ /* 0x000fcc0000000004 */
[----:B------:R-:W1:Y:S01]  /*0290*/  MUFU.EX2 R21, R21 ;  /* 0x0000001500157308 */ /* 0x000e620000000800 */
[----:B--2---:R-:W-:-:S07]  /*02a0*/  FADD.FTZ R19, R19, 1 ;  /* 0x3f80000013137421 */ /* 0x004fce0000010000 */
[----:B------:R-:W2:Y:S01]  /*02b0*/  MUFU.EX2 R18, R18 ;  /* 0x0000001200127308 */ /* 0x000ea20000000800 */
[----:B0-----:R-:W-:-:S07]  /*02c0*/  FADD.FTZ R20, R20, 1 ;  /* 0x3f80000014147421 */ /* 0x001fce0000010000 */
[----:B------:R-:W0:Y:S01]  /*02d0*/  MUFU.RCP R23, R23 ;  /* 0x0000001700177308 */ /* 0x000e220000001000 */
[----:B-1----:R-:W-:-:S07]  /*02e0*/  FADD.FTZ R21, R21, 1 ;  /* 0x3f80000015157421 */ /* 0x002fce0000010000 */
[----:B------:R-:W1:Y:S01]  /*02f0*/  MUFU.EX2 R7, R7 ;  /* 0x0000000700077308 */ /* 0x000e620000000800 */
[----:B--2---:R-:W-:Y:S01]  /*0300*/  FADD.FTZ R26, R18, 1 ;  /* 0x3f800000121a7421 */ /* 0x004fe20000010000 */
[----:B------:R-:W-:-:S06]  /*0310*/  PRMT R18, RZ, 0x7610, R4 ;  /* 0x00007610ff127816 */ /* 0x000fcc0000000004 */
[----:B------:R-:W2:Y:S01]  /*0320*/  MUFU.RCP R17, R17 ;  /* 0x0000001100117308 */ /* 0x000ea20000001000 */
[----:B0-----:R-:W-:Y:S02]  /*0330*/  FADD.FTZ R25, -R23, 1 ;  /* 0x3f80000017197421 */ /* 0x001fe40000010100 */
[----:B------:R-:W-:Y:S01]  /*0340*/  FMUL.FTZ R23, R24, R23 ;  /* 0x0000001718177220 */ /* 0x000fe20000410000 */
[----:B------:R-:W-:Y:S01]  /*0350*/  PRMT R24, RZ, 0x5410, R5 ;  /* 0x00005410ff187816 */ /* 0x000fe20000000005 */
[----:B------:R-:W-:-:S03]  /*0360*/  FFMA.FTZ R12, R12, R25, 1 ;  /* 0x3f8000000c0c7423 */ /* 0x000fc60000010019 */
[----:B------:R-:W0:Y:S01]  /*0370*/  MUFU.EX2 R22, R22 ;  /* 0x0000001600167308 */ /* 0x000e220000000800 */
[----:B-1----:R-:W-:Y:S02]  /*0380*/  FADD.FTZ R7, R7, 1 ;  /* 0x3f80000007077421 */ /* 0x002fe40000010000 */
[----:B------:R-:W-:-:S05]  /*0390*/  FMUL.FTZ R12, R23, R12 ;  /* 0x0000000c170c7220 */ /* 0x000fca0000410000 */
[----:B------:R-:W1:Y:S01]  /*03a0*/  MUFU.RCP R19, R19 ;  /* 0x0000001300137308 */ /* 0x000e620000001000 */
[----:B--2---:R-:W-:Y:S02]  /*03b0*/  FMUL.FTZ R5, R18, R17 ;  /* 0x0000001112057220 */ /* 0x004fe40000410000 */
[----:B------:R-:W-:-:S04]  /*03c0*/  FADD.FTZ R25, -R17, 1 ;  /* 0x3f80000011197421 */ /* 0x000fc80000010100 */
[----:B------:R-:W-:Y:S01]  /*03d0*/  FFMA.FTZ R10, R10, R25, 1 ;  /* 0x3f8000000a0a7423 */ /* 0x000fe20000010019 */
[----:B------:R-:W2:Y:S01]  /*03e0*/  MUFU.RCP R20, R20 ;  /* 0x0000001400147308 */ /* 0x000ea20000001000 */
[----:B0-----:R-:W-:Y:S02]  /*03f0*/  FADD.FTZ R22, R22, 1 ;  /* 0x3f80000016167421 */ /* 0x001fe40000010000 */
[----:B------:R-:W-:Y:S01]  /*0400*/  FMUL.FTZ R5, R5, R10 ;  /* 0x0000000a05057220 */ /* 0x000fe20000410000 */
[----:B-----5:R-:W-:-:S04]  /*0410*/  PRMT R10, RZ, 0x5410, R2 ;  /* 0x00005410ff0a7816 */ /* 0x020fc80000000002 */
[----:B------:R-:W0:Y:S01]  /*0420*/  MUFU.RCP R21, R21 ;  /* 0x0000001500157308 */ /* 0x000e220000001000 */
[----:B-1----:R-:W-:Y:S01]  /*0430*/  FMUL.FTZ R18, R24, R19 ;  /* 0x0000001318127220 */ /* 0x002fe20000410000 */
[----:B------:R-:W-:Y:S01]  /*0440*/  F2FP.BF16.PACK_AB R12, R5, R12 ;  /* 0x0000000c050c723e */ /* 0x000fe200000010ff */
[----:B------:R-:W-:-:S04]  /*0450*/  FADD.FTZ R24, -R19, 1 ;  /* 0x3f80000013187421 */ /* 0x000fc80000010100 */
[----:B------:R-:W-:Y:S01]  /*0460*/  FFMA.FTZ R11, R11, R24, 1 ;  /* 0x3f8000000b0b7423 */ /* 0x000fe20000010018 */
[----:B------:R-:W1:Y:S01]  /*0470*/  MUFU.RCP R4, R26 ;  /* 0x0000001a00047308 */ /* 0x000e620000001000 */
[----:B--2---:R-:W-:Y:S02]  /*0480*/  FMUL.FTZ R17, R27, R20 ;  /* 0x000000141b117220 */ /* 0x004fe40000410000 */
[----:B------:R-:W-:Y:S02]  /*0490*/  FMUL.FTZ R18, R18, R11 ;  /* 0x0000000b12127220 */ /* 0x000fe40000410000 */
[----:B------:R-:W-:-:S03]  /*04a0*/  FADD.FTZ R20, -R20, 1 ;  /* 0x3f80000014147421 */ /* 0x000fc60000010100 */
[----:B------:R-:W2:Y:S01]  /*04b0*/  MUFU.RCP R7, R7 ;  /* 0x0000000700077308 */ /* 0x000ea20000001000 */
[----:B0-----:R-:W-:Y:S02]  /*04c0*/  FADD.FTZ R11, -R21, 1 ;  /* 0x3f800000150b7421 */ /* 0x001fe40000010100 */
[----:B------:R-:W-:Y:S01]  /*04d0*/  FFMA.FTZ R20, R13, R20, 1 ;  /* 0x3f8000000d147423 */ /* 0x000fe20000010014 */
[--C-:B------:R-:W-:Y:S01]  /*04e0*/  PRMT R13, RZ, 0x5410, R3.reuse ;  /* 0x00005410ff0d7816 */ /* 0x100fe20000000003 */
[----:B------:R-:W-:Y:S01]  /*04f0*/  FFMA.FTZ R14, R14, R11, 1 ;  /* 0x3f8000000e0e7423 */ /* 0x000fe2000001000b */
[----:B------:R-:W-:Y:S01]  /*0500*/  PRMT R11, RZ, 0x7610, R2 ;  /* 0x00007610ff0b7816 */ /* 0x000fe20000000002 */
[----:B------:R-:W-:Y:S01]  /*0510*/  FMUL.FTZ R21, R10, R21 ;  /* 0x000000150a157220 */ /* 0x000fe20000410000 */
[----:B------:R-:W0:Y:S01]  /*0520*/  MUFU.RCP R22, R22 ;  /* 0x0000001600167308 */ /* 0x000e220000001000 */
[----:B------:R-:W-:Y:S01]  /*0530*/  PRMT R2, RZ, 0x7610, R3 ;  /* 0x00007610ff027816 */ /* 0x000fe20000000003 */
[----:B-1----:R-:W-:-:S02]  /*0540*/  FMUL.FTZ R13, R13, R4 ;  /* 0x000000040d0d7220 */ /* 0x002fc40000410000 */
[----:B------:R-:W-:Y:S02]  /*0550*/  FADD.FTZ R4, -R4, 1 ;  /* 0x3f80000004047421 */ /* 0x000fe40000010100 */
[----:B------:R-:W-:Y:S02]  /*0560*/  FMUL.FTZ R17, R17, R20 ;  /* 0x0000001411117220 */ /* 0x000fe40000410000 */
[----:B--2---:R-:W-:Y:S02]  /*0570*/  FMUL.FTZ R10, R2, R7 ;  /* 0x00000007020a7220 */ /* 0x004fe40000410000 */
[----:B------:R-:W-:Y:S02]  /*0580*/  FADD.FTZ R7, -R7, 1 ;  /* 0x3f80000007077421 */ /* 0x000fe40000010100 */
[----:B------:R-:W-:Y:S02]  /*0590*/  FFMA.FTZ R4, R15, R4, 1 ;  /* 0x3f8000000f047423 */ /* 0x000fe40000010004 */
[----:B------:R-:W-:-:S02]  /*05a0*/  FFMA.FTZ R7, R16, R7, 1 ;  /* 0x3f80000010077423 */ /* 0x000fc40000010007 */
[----:B0-----:R-:W-:Y:S02]  /*05b0*/  FADD.FTZ R3, -R22, 1 ;  /* 0x3f80000016037421 */ /* 0x001fe40000010100 */
[----:B------:R-:W-:Y:S02]  /*05c0*/  FMUL.FTZ R11, R11, R22 ;  /* 0x000000160b0b7220 */ /* 0x000fe40000410000 */
[----:B------:R-:W-:Y:S02]  /*05d0*/  FFMA.FTZ R6, R6, R3, 1 ;  /* 0x3f80000006067423 */ /* 0x000fe40000010003 */
[----:B------:R-:W-:-:S04]  /*05e0*/  IMAD.WIDE.U32 R2, R0, R9, c[0x0][0x168] ;  /* 0x00005a0000027625 */ /* 0x000fc800078e0009 */
[----:B------:R-:W-:Y:S02]  /*05f0*/  FMUL.FTZ R14, R21, R14 ;  /* 0x0000000e150e7220 */ /* 0x000fe40000410000 */
[----:B------:R-:W-:Y:S02]  /*0600*/  FMUL.FTZ R11, R11, R6 ;  /* 0x000000060b0b7220 */ /* 0x000fe40000410000 */
[----:B------:R-:W-:Y:S01]  /*0610*/  FMUL.FTZ R4, R13, R4 ;  /* 0x000000040d047220 */ /* 0x000fe20000410000 */
[----:B------:R-:W-:Y:S01]  /*0620*/  F2FP.BF16.PACK_AB R13, R17, R18 ;  /* 0x00000012110d723e */ /* 0x000fe200000010ff */
[----:B------:R-:W-:Y:S01]  /*0630*/  FMUL.FTZ R7, R10, R7 ;  /* 0x000000070a077220 */ /* 0x000fe20000410000 */
[----:B------:R-:W-:Y:S01]  /*0640*/  F2FP.BF16.PACK_AB R6, R11, R14 ;  /* 0x0000000e0b06723e */ /* 0x000fe200000010ff */
[----:B------:R-:W-:-:S03]  /*0650*/  IMAD.WIDE R2, R8, 0x8, R2 ;  /* 0x0000000808027825 */ /* 0x000fc600078e0202 */
[----:B------:R-:W-:Y:S02]  /*0660*/  F2FP.BF16.PACK_AB R7, R7, R4 ;  /* 0x000000040707723e */ /* 0x000fe400000010ff */
[----:B------:R-:W-:Y:S04]  /*0670*/  STG.E.64 [R2.64], R12 ;  /* 0x0000000c02007986 */ /* 0x000fe8000c101b04 */
[----:B------:R-:W-:Y:S01]  /*0680*/  STG.E.64 [R2.64+0x400], R6 ;  /* 0x0004000602007986 */ /* 0x000fe2000c101b04 */
[----:B------:R-:W-:Y:S05]  /*0690*/  EXIT ;  /* 0x000000000000794d */ /* 0x000fea0003800000 */
.L_x_847:
[----:B------:R-:W0:Y:S01]  /*06a0*/  S2R R9, SR_TID.X ;  /* 0x0000000000097919 */ /* 0x000e220000002100 */
[----:B------:R-:W-:Y:S02]  /*06b0*/  PRMT R12, RZ, 0x7610, R12 ;  /* 0x00007610ff0c7816 */ /* 0x000fe4000000000c */
[----:B------:R-:W-:-:S02]  /*06c0*/  PRMT R13, RZ, 0x7610, R13 ;  /* 0x00007610ff0d7816 */ /* 0x000fc4000000000d */
        /* <DEDUP_REMOVED lines=100> */
.L_x_849:
[----:B0-----:R-:W-:Y:S05]  /*0d10*/  BSYNC B0 ;  /* 0x0000000000007941 */ /* 0x001fea0003800000 */
.L_x_848:
        /* <DEDUP_REMOVED lines=22> */
.L_x_851:
[----:B------:R-:W-:Y:S05]  /*0e80*/  BSYNC B0 ;  /* 0x0000000000007941 */ /* 0x000fea0003800000 */
.L_x_850:
        /* <DEDUP_REMOVED lines=14> */
.L_x_853:
[----:B------:R-:W-:Y:S05]  /*0f70*/  BSYNC B0 ;  /* 0x0000000000007941 */ /* 0x000fea0003800000 */
.L_x_852:
        /* <DEDUP_REMOVED lines=13> */
.L_x_855:
[----:B------:R-:W-:Y:S05]  /*1050*/  BSYNC B0 ;  /* 0x0000000000007941 */ /* 0x000fea0003800000 */
.L_x_854:
        /* <DEDUP_REMOVED lines=13> */
.L_x_857:
[----:B------:R-:W-:Y:S05]  /*1130*/  BSYNC B0 ;  /* 0x0000000000007941 */ /* 0x000fea0003800000 */
.L_x_856:
        /* <DEDUP_REMOVED lines=13> */
.L_x_859:
[----:B------:R-:W-:Y:S05]  /*1210*/  BSYNC B0 ;  /* 0x0000000000007941 */ /* 0x000fea0003800000 */
.L_x_858:
        /* <DEDUP_REMOVED lines=13> */
.L_x_861:
[----:B------:R-:W-:Y:S05]  /*12f0*/  BSYNC B0 ;  /* 0x0000000000007941 */ /* 0x000fea0003800000 */
.L_x_860:
        /* <DEDUP_REMOVED lines=13> */
.L_x_863:
[----:B------:R-:W-:Y:S05]  /*13d0*/  BSYNC B0 ;  /* 0x0000000000007941 */ /* 0x000fea0003800000 */
.L_x_862:
        /* <DEDUP_REMOVED lines=18> */
.L_x_866:
[----:B0-----:R-:W-:-:S13]  /*1500*/  ISETP.GE.AND P0, PT, R9, R8, PT ;  /* 0x000000080900720c */ /* 0x001fda0003f06270 */
[----:B------:R-:W-:Y:S05]  /*1510*/  @P0 BRA `(.L_x_868) ;  /* 0x000000c000000947 */ /* 0x000fea0003800000 */
[----:B------:R-:W-:Y:S01]  /*1520*/  MOV R3, 0x2 ;  /* 0x0000000200037802 */ /* 0x000fe20000000f00 */
[----:B------:R-:W-:Y:S01]  /*1530*/  IMAD.IADD R2, R0, 0x1, R9 ;  /* 0x0000000100027824 */ /* 0x000fe200078e0209 */
[----:B------:R-:W-:-:S03]  /*1540*/  IADD3 R9, R9, 0x80, RZ ;  /* 0x0000008009097810 */ /* 0x000fc60007ffe0ff */
[----:B------:R-:W-:-:S05]  /*1550*/  IMAD.WIDE.U32 R2, R2, R3, c[0x0][0x168] ;  /* 0x00005a0002027625 */ /* 0x000fca00078e0003 */
[----:B-----5:R0:W-:Y:S02]  /*1560*/  STG.E.U16 [R2.64], R10 ;  /* 0x0000000a02007986 */ /* 0x0201e4000c101504 */
.L_x_867:
[----:B------:R-:W-:-:S13]  /*1570*/  ISETP.GE.AND P0, PT, R9, R8, PT ;  /* 0x000000080900720c */ /* 0x000fda0003f06270 */
[----:B------:R-:W-:Y:S05]  /*1580*/  @P0 BRA `(.L_x_869) ;  /* 0x000000d000000947 */ /* 0x000fea0003800000 */
[----:B0-----:R-:W-:Y:S01]  /*1590*/  HFMA2.MMA R3, -RZ, RZ, 0, 1.1920928955078125e-07 ;  /* 0x00000002ff037435 */ /* 0x001fe200000001ff */
[----:B------:R-:W-:Y:S02]  /*15a0*/  IADD3 R2, R0, R9, RZ ;  /* 0x0000000900027210 */ /* 0x000fe40007ffe0ff */
[----:B------:R-:W-:-:S07]  /*15b0*/  IADD3 R9, R9, 0x80, RZ ;  /* 0x0000008009097810 */ /* 0x000fce0007ffe0ff */
[----:B------:R-:W-:-:S05]  /*15c0*/  IMAD.WIDE.U32 R2, R2, R3, c[0x0][0x168] ;  /* 0x00005a0002027625 */ /* 0x000fca00078e0003 */
[----:B------:R0:W-:Y:S02]  /*15d0*/  STG.E.U16 [R2.64], R11 ;  /* 0x0000000b02007986 */ /* 0x0001e4000c101504 */
.L_x_868:
        /* <DEDUP_REMOVED lines=8> */
.L_x_869:
[----:B------:R-:W-:Y:S05]  /*1660*/  BSYNC B1 ;  /* 0x0000000000017941 */ /* 0x000fea0003800000 */
.L_x_865:
[----:B------:R-:W-:-:S13]  /*1670*/  ISETP.GE.AND P0, PT, R9, R8, PT ;  /* 0x000000080900720c */ /* 0x000fda0003f06270 */
[----:B0-----:R-:W-:Y:S02]  /*1680*/  @!P0 IADD3 R2, R0, R9, RZ ;  /* 0x0000000900028210 */ /* 0x001fe40007ffe0ff */
[----:B------:R-:W-:Y:S02]  /*1690*/  @!P0 MOV R3, 0x2 ;  /* 0x0000000200038802 */ /* 0x000fe40000000f00 */
[----:B------:R-:W-:-:S03]  /*16a0*/  @!P0 IADD3 R9, R9, 0x80, RZ ;  /* 0x0000008009098810 */ /* 0x000fc60007ffe0ff */
[----:B------:R-:W-:-:S05]  /*16b0*/  @!P0 IMAD.WIDE.U32 R2, R2, R3, c[0x0][0x168] ;  /* 0x00005a0002028625 */ /* 0x000fca00078e0003 */
[----:B------:R0:W-:Y:S02]  /*16c0*/  @!P0 STG.E.U16 [R2.64], R13 ;  /* 0x0000000d02008986 */ /* 0x0001e4000c101504 */
.L_x_870:
[----:B------:R-:W-:Y:S05]  /*16d0*/  BSYNC B0 ;  /* 0x0000000000007941 */ /* 0x000fea0003800000 */
.L_x_864:
        /* <DEDUP_REMOVED lines=8> */
.L_x_871:
        /* <DEDUP_REMOVED lines=10> */
.L_x_9724:


//--------------------- .text._ZN2at6native29vectorized_elementwise_kernelILi8EZZZNS0_61_GLOBAL__N__132982cb_23_ActivationSiluKernel_cu_1520ed90_293620silu_backward_kernelERNS_18TensorIteratorBaseEENKUlvE_clEvENKUlvE2_clEvEUlN3c108BFloat16ES8_E_St5arrayIPcLm3EEEEviT0_T1_ --------------------------
	.section	.text._ZN2at6native29vectorized_elementwise_kernelILi8EZZZNS0_61_GLOBAL__N__132982cb_23_ActivationSiluKernel_cu_1520ed90_293620silu_backward_kernelERNS_18TensorIteratorBaseEENKUlvE_clEvENKUlvE2_clEvEUlN3c108BFloat16ES8_E_St5arrayIPcLm3EEEEviT0_T1_,"ax",@progbits
	.sectioninfo	@"SHI_REGISTERS=4"
	.align	128
        .global         _ZN2at6native29vectorized_elementwise_kernelILi8EZZZNS0_61_GLOBAL__N__132982cb_23_ActivationSiluKernel_cu_1520ed90_293620silu_backward_kernelERNS_18TensorIteratorBaseEENKUlvE_clEvENKUlvE2_clEvEUlN3c108BFloat16ES8_E_St5arrayIPcLm3EEEEviT0_T1_
        .type           _ZN2at6native29vectorized_elementwise_kernelILi8EZZZNS0_61_GLOBAL__N__132982cb_23_ActivationSiluKernel_cu_1520ed90_293620silu_backward_kernelERNS_18TensorIteratorBaseEENKUlvE_clEvENKUlvE2_clEvEUlN3c108BFloat16ES8_E_St5arrayIPcLm3EEEEviT0_T1_,@function
        .size           _ZN2at6native29vectorized_elementwise_kernelILi8EZZZNS0_61_GLOBAL__N__132982cb_23_ActivationSiluKernel_cu_1520ed90_293620silu_backward_kernelERNS_18TensorIteratorBaseEENKUlvE_clEvENKUlvE2_clEvEUlN3c108BFloat16ES8_E_St5arrayIPcLm3EEEEviT0_T1_,(.L_x_9725 - _ZN2at6native29vectorized_elementwise_kernelILi8EZZZNS0_61_GLOBAL__N__132982cb_23_ActivationSiluKernel_cu_1520ed90_293620silu_backward_kernelERNS_18TensorIteratorBaseEENKUlvE_clEvENKUlvE2_clEvEUlN3c108BFloat16ES8_E_St5arrayIPcLm3EEEEviT0_T1_)
        .other          _ZN2at6native29vectorized_elementwise_kernelILi8EZZZNS0_61_GLOBAL__N__132982cb_23_ActivationSiluKernel_cu_1520ed90_293620silu_backward_kernelERNS_18TensorIteratorBaseEENKUlvE_clEvENKUlvE2_clEvEUlN3c108BFloat16ES8_E_St5arrayIPcLm3EEEEviT0_T1_,@"STO_CUDA_ENTRY STV_DEFAULT"
_ZN2at6native29vectorized_elementwise_kernelILi8EZZZNS0_61_GLOBAL__N__132982cb_23_ActivationSiluKernel_cu_1520ed90_293620silu_backward_kernelERNS_18TensorIteratorBaseEENKUlvE_clEvENKUlvE2_clEvEUlN3c108BFloat16ES8_E_St5arrayIPcLm3EEEEviT0_T1_:
.text._ZN2at6native29vectorized_elementwise_kernelILi8EZZZNS0_61_GLOBAL__N__132982cb_23_ActivationSiluKernel_cu_1520ed90_293620silu_backward_kernelERNS_18TensorIteratorBaseEENKUlvE_clEvENKUlvE2_clEvEUlN3c108BFloat16ES8_E_St5arrayIPcLm3EEEEviT0_T1_:
[----:B------:R-:W-:Y:S02]  /*0000*/  MOV R1, c[0x0][0x28] ;  /* 0x00000a0000017a02 */ /* 0x000fe40000000f00 */
[----:B------:R-:W-:Y:S05]  /*0010*/  EXIT ;  /* 0x000000000000794d */ /* 0x000fea0003800000 */
.L_x_872:
        /* <DEDUP_REMOVED lines=14> */
.L_x_9725:


//--------------------- .text._ZN2at6native18elementwise_kernelILi128ELi4EZNS0_15gpu_kernel_implIZZZNS0_61_GLOBAL__N__132982cb_23_ActivationSiluKernel_cu_1520ed90_293620silu_backward_kernelERNS_18TensorIteratorBaseEENKUlvE_clEvENKUlvE1_clEvEUlN3c104HalfES9_E_EEvS5_RKT_EUliE_EEviT1_ --------------------------
	.section	.text._ZN2at6native18elementwise_kernelILi128ELi4EZNS0_15gpu_kernel_implIZZZNS0_61_GLOBAL__N__132982cb_23_ActivationSiluKernel_cu_1520ed90_293620silu_backward_kernelERNS_18TensorIteratorBaseEENKUlvE_clEvENKUlvE1_clEvEUlN3c104HalfES9_E_EEvS5_RKT_EUliE_EEviT1_,"ax",@progbits
	.sectioninfo	@"SHI_REGISTERS=26"
	.align	128
        .global         _ZN2at6native18elementwise_kernelILi128ELi4EZNS0_15gpu_kernel_implIZZZNS0_61_GLOBAL__N__132982cb_23_ActivationSiluKernel_cu_1520ed90_293620silu_backward_kernelERNS_18TensorIteratorBaseEENKUlvE_clEvENKUlvE1_clEvEUlN3c104HalfES9_E_EEvS5_RKT_EUliE_EEviT1_
        .type           _ZN2at6native18elementwise_kernelILi128ELi4EZNS0_15gpu_kernel_implIZZZNS0_61_GLOBAL__N__132982cb_23_ActivationSiluKernel_cu_1520ed90_293620silu_backward_kernelERNS_18TensorIteratorBaseEENKUlvE_clEvENKUlvE1_clEvEUlN3c104HalfES9_E_EEvS5_RKT_EUliE_EEviT1_,@function
        .size           _ZN2at6native18elementwise_kernelILi128ELi4EZNS0_15gpu_kernel_implIZZZNS0_61_GLOBAL__N__132982cb_23_ActivationSiluKernel_cu_1520ed90_293620silu_backward_kernelERNS_18TensorIteratorBaseEENKUlvE_clEvENKUlvE1_clEvEUlN3c104HalfES9_E_EEvS5_RKT_EUliE_EEviT1_,(.L_x_9726 - _ZN2at6native18elementwise_kernelILi128ELi4EZNS0_15gpu_kernel_implIZZZNS0_61_GLOBAL__N__132982cb_23_ActivationSiluKernel_cu_1520ed90_293620silu_backward_kernelERNS_18TensorIteratorBaseEENKUlvE_clEvENKUlvE1_clEvEUlN3c104HalfES9_E_EEvS5_RKT_EUliE_EEviT1_)
        .other          _ZN2at6native18elementwise_kernelILi128ELi4EZNS0_15gpu_kernel_implIZZZNS0_61_GLOBAL__N__132982cb_23_ActivationSiluKernel_cu_1520ed90_293620silu_backward_kernelERNS_18TensorIteratorBaseEENKUlvE_clEvENKUlvE1_clEvEUlN3c104HalfES9_E_EEvS5_RKT_EUliE_EEviT1_,@"STO_CUDA_ENTRY STV_DEFAULT"
_ZN2at6native18elementwise_kernelILi128ELi4EZNS0_15gpu_kernel_implIZZZNS0_61_GLOBAL__N__132982cb_23_ActivationSiluKernel_cu_1520ed90_293620silu_backward_kernelERNS_18TensorIteratorBaseEENKUlvE_clEvENKUlvE1_clEvEUlN3c104HalfES9_E_EEvS5_RKT_EUliE_EEviT1_:
.text._ZN2at6native18elementwise_kernelILi128ELi4EZNS0_15gpu_kernel_implIZZZNS0_61_GLOBAL__N__132982cb_23_ActivationSiluKernel_cu_1520ed90_293620silu_backward_kernelERNS_18TensorIteratorBaseEENKUlvE_clEvENKUlvE1_clEvEUlN3c104HalfES9_E_EEvS5_RKT_EUliE_EEviT1_:
        /* <DEDUP_REMOVED lines=263> */
.L_x_875:
        /* <DEDUP_REMOVED lines=18> */
[----:B0-----:R-:W-:-:S04]  /*1190*/  F2FP.PACK_AB R0, RZ, R0 ;  /* 0x00000000ff00723e */ /* 0x001fc800000000ff */
[----:B------:R-:W-:Y:S01]  /*11a0*/  PRMT R23, R0, 0x7610, R23 ;  /* 0x0000761000177816 */ /* 0x000fe20000000017 */
[----:B------:R-:W-:Y:S05]  /*11b0*/  BRA `(.L_x_881) ;  /* 0x00000f2000007947 */ /* 0x000fea0003800000 */
.L_x_879:
[----:B------:R-:W2:Y:S02]  /*11c0*/  LDG.E.U8 R2, [R2.64] ;  /* 0x0000002402027981 */ /* 0x000ea4000c1e1100 */
[----:B--2---:R-:W0:Y:S02]  /*11d0*/  I2F.U16 R0, R2 ;  /* 0x0000000200007306 */ /* 0x004e240000101000 */
[----:B0-----:R-:W-:-:S04]  /*11e0*/  F2FP.PACK_AB R0, RZ, R0 ;  /* 0x00000000ff00723e */ /* 0x001fc800000000ff */
[----:B------:R-:W-:Y:S01]  /*11f0*/  PRMT R23, R0, 0x7610, R23 ;  /* 0x0000761000177816 */ /* 0x000fe20000000017 */
[----:B------:R-:W-:Y:S05]  /*1200*/  BRA `(.L_x_881) ;  /* 0x00000ed000007947 */ /* 0x000fea0003800000 */
.L_x_878:
        /* <DEDUP_REMOVED lines=8> */
[----:B0-----:R-:W-:-:S04]  /*1290*/  F2FP.PACK_AB R0, RZ, R0 ;  /* 0x00000000ff00723e */ /* 0x001fc800000000ff */
[----:B------:R-:W-:Y:S01]  /*12a0*/  PRMT R23, R0, 0x7610, R23 ;  /* 0x0000761000177816 */ /* 0x000fe20000000017 */
[----:B------:R-:W-:Y:S05]  /*12b0*/  BRA `(.L_x_881) ;  /* 0x00000e2000007947 */ /* 0x000fea0003800000 */
.L_x_883:
[----:B------:R-:W2:Y:S02]  /*12c0*/  LDG.E R2, [R2.64] ;  /* 0x0000002402027981 */ /* 0x000ea4000c1e1900 */
[----:B--2---:R-:W0:Y:S02]  /*12d0*/  I2F R0, R2 ;  /* 0x0000000200007306 */ /* 0x004e240000201400 */
[----:B0-----:R-:W-:-:S04]  /*12e0*/  F2FP.PACK_AB R0, RZ, R0 ;  /* 0x00000000ff00723e */ /* 0x001fc800000000ff */
[----:B------:R-:W-:Y:S01]  /*12f0*/  PRMT R23, R0, 0x7610, R23 ;  /* 0x0000761000177816 */ /* 0x000fe20000000017 */
[----:B------:R-:W-:Y:S05]  /*1300*/  BRA `(.L_x_881) ;  /* 0x00000dd000007947 */ /* 0x000fea0003800000 */
.L_x_882:
[----:B------:R-:W2:Y:S02]  /*1310*/  LDG.E.U16 R2, [R2.64] ;  /* 0x0000002402027981 */ /* 0x000ea4000c1e1500 */
[----:B--2---:R-:W0:Y:S02]  /*1320*/  I2F.S16 R0, R2 ;  /* 0x0000000200007306 */ /* 0x004e240000101400 */
[----:B0-----:R-:W-:-:S04]  /*1330*/  F2FP.PACK_AB R0, RZ, R0 ;  /* 0x00000000ff00723e */ /* 0x001fc800000000ff */
[----:B------:R-:W-:Y:S01]  /*1340*/  PRMT R23, R0, 0x7610, R23 ;  /* 0x0000761000177816 */ /* 0x000fe20000000017 */
[----:B------:R-:W-:Y:S05]  /*1350*/  BRA `(.L_x_881) ;  /* 0x00000d8000007947 */ /* 0x000fea0003800000 */
.L_x_877:
[----:B------:R-:W-:-:S13]  /*1360*/  ISETP.GT.AND P0, PT, R4, 0x6, PT ;  /* 0x000000060400780c */ /* 0x000fda0003f04270 */
[----:B------:R-:W-:Y:S05]  /*1370*/  @P0 BRA `(.L_x_884) ;  /* 0x0000009000000947 */ /* 0x000fea0003800000 */
[----:B------:R-:W-:-:S13]  /*1380*/  ISETP.NE.AND P0, PT, R4, 0x5, PT ;  /* 0x000000050400780c */ /* 0x000fda0003f05270 */
[----:B------:R-:W-:Y:S05]  /*1390*/  @!P0 BRA `(.L_x_885) ;  /* 0x0000005000008947 */ /* 0x000fea0003800000 */
[----:B------:R-:W-:-:S13]  /*13a0*/  ISETP.NE.AND P0, PT, R4, 0x6, PT ;  /* 0x000000060400780c */ /* 0x000fda0003f05270 */
[----:B------:R-:W-:Y:S05]  /*13b0*/  @P0 BRA `(.L_x_880) ;  /* 0x00000b4000000947 */ /* 0x000fea0003800000 */
[----:B------:R-:W2:Y:S02]  /*13c0*/  LDG.E R2, [R2.64] ;  /* 0x0000002402027981 */ /* 0x000ea4000c1e1900 */
[----:B--2---:R-:W-:Y:S01]  /*13d0*/  F2FP.PACK_AB R23, RZ, R2 ;  /* 0x00000002ff17723e */ /* 0x004fe200000000ff */
[----:B------:R-:W-:Y:S05]  /*13e0*/  BRA `(.L_x_881) ;  /* 0x00000cf000007947 */ /* 0x000fea0003800000 */
.L_x_885:
[----:B------:R0:W5:Y:S01]  /*13f0*/  LDG.E.U16 R23, [R2.64] ;  /* 0x0000002402177981 */ /* 0x000162000c1e1500 */
[----:B------:R-:W-:Y:S05]  /*1400*/  BRA `(.L_x_881) ;  /* 0x00000cd000007947 */ /* 0x000fea0003800000 */
.L_x_884:
[----:B------:R-:W-:-:S13]  /*1410*/  ISETP.NE.AND P0, PT, R4, 0x7, PT ;  /* 0x000000070400780c */ /* 0x000fda0003f05270 */
[----:B------:R-:W-:Y:S05]  /*1420*/  @!P0 BRA `(.L_x_886) ;  /* 0x0000009000008947 */ /* 0x000fea0003800000 */
[----:B------:R-:W-:-:S13]  /*1430*/  ISETP.NE.AND P0, PT, R4, 0x8, PT ;  /* 0x000000080400780c */ /* 0x000fda0003f05270 */
[----:B------:R-:W-:Y:S05]  /*1440*/  @!P0 BRA `(.L_x_887) ;  /* 0x0000005000008947 */ /* 0x000fea0003800000 */
[----:B------:R-:W-:-:S13]  /*1450*/  ISETP.NE.AND P0, PT, R4, 0x9, PT ;  /* 0x000000090400780c */ /* 0x000fda0003f05270 */
[----:B------:R-:W-:Y:S05]  /*1460*/  @P0 BRA `(.L_x_880) ;  /* 0x00000a9000000947 */ /* 0x000fea0003800000 */
[----:B------:R-:W2:Y:S02]  /*1470*/  LDG.E R2, [R2.64] ;  /* 0x0000002402027981 */ /* 0x000ea4000c1e1900 */
[----:B--2---:R-:W-:Y:S01]  /*1480*/  F2FP.PACK_AB R23, RZ, R2 ;  /* 0x00000002ff17723e */ /* 0x004fe200000000ff */
[----:B------:R-:W-:Y:S05]  /*1490*/  BRA `(.L_x_881) ;  /* 0x00000c4000007947 */ /* 0x000fea0003800000 */
.L_x_887:
[----:B------:R0:W5:Y:S01]  /*14a0*/  LDG.E.U16 R23, [R2.64] ;  /* 0x0000002402177981 */ /* 0x000162000c1e1500 */
[----:B------:R-:W-:Y:S05]  /*14b0*/  BRA `(.L_x_881) ;  /* 0x00000c2000007947 */ /* 0x000fea0003800000 */
.L_x_886:
[----:B------:R-:W2:Y:S02]  /*14c0*/  LDG.E.64 R2, [R2.64] ;  /* 0x0000002402027981 */ /* 0x000ea4000c1e1b00 */
[----:B--2---:R-:W0:Y:S01]  /*14d0*/  F2F.F32.F64 R0, R2 ;  /* 0x0000000200007310 */ /* 0x004e220000301000 */
[----:B------:R-:W0:-:S14]  /*14e0*/  DSETP.GEU.AND P0, PT, |R2|, c[0x2][0x0], PT ;  /* 0x008000000200762a */ /* 0x000e1c0003f0e200 */
[----:B0-----:R-:W-:-:S05]  /*14f0*/  @!P0 FMUL R0, R0, 1.175494350822287508e-38 ;  /* 0x0080000000008820 */ /* 0x001fca0000400000 */
[----:B------:R-:W-:-:S04]  /*1500*/  F2FP.PACK_AB R0, RZ, R0 ;  /* 0x00000000ff00723e */ /* 0x000fc800000000ff */
[----:B------:R-:W-:Y:S01]  /*1510*/  PRMT R23, R0, 0x7610, R23 ;  /* 0x0000761000177816 */ /* 0x000fe20000000017 */
[----:B------:R-:W-:Y:S05]  /*1520*/  BRA `(.L_x_881) ;  /* 0x00000bb000007947 */ /* 0x000fea0003800000 */
.L_x_876:
        /* <DEDUP_REMOVED lines=11> */
[----:B------:R-:W-:-:S04]  /*15e0*/  F2FP.PACK_AB R0, RZ, R0 ;  /* 0x00000000ff00723e */ /* 0x000fc800000000ff */
[----:B------:R-:W-:Y:S01]  /*15f0*/  PRMT R23, R0, 0x7610, R23 ;  /* 0x0000761000177816 */ /* 0x000fe20000000017 */
[----:B------:R-:W-:Y:S05]  /*1600*/  BRA `(.L_x_881) ;  /* 0x00000ad000007947 */ /* 0x000fea0003800000 */
.L_x_890:
[----:B------:R-:W2:Y:S02]  /*1610*/  LDG.E.64 R2, [R2.64] ;  /* 0x0000002402027981 */ /* 0x000ea4000c1e1b00 */
[----:B--2---:R-:W0:Y:S01]  /*1620*/  F2F.F32.F64 R0, R2 ;  /* 0x0000000200007310 */ /* 0x004e220000301000 */
[----:B------:R-:W0:-:S14]  /*1630*/  DSETP.GEU.AND P0, PT, |R2|, c[0x2][0x0], PT ;  /* 0x008000000200762a */ /* 0x000e1c0003f0e200 */
[----:B0-----:R-:W-:-:S05]  /*1640*/  @!P0 FMUL R0, R0, 1.175494350822287508e-38 ;  /* 0x0080000000008820 */ /* 0x001fca0000400000 */
[----:B------:R-:W-:-:S04]  /*1650*/  F2FP.PACK_AB R0, RZ, R0 ;  /* 0x00000000ff00723e */ /* 0x000fc800000000ff */
[----:B------:R-:W-:Y:S01]  /*1660*/  PRMT R23, R0, 0x7610, R23 ;  /* 0x0000761000177816 */ /* 0x000fe20000000017 */
[----:B------:R-:W-:Y:S05]  /*1670*/  BRA `(.L_x_881) ;  /* 0x00000a6000007947 */ /* 0x000fea0003800000 */
.L_x_889:
        /* <DEDUP_REMOVED lines=25> */
[----:B------:R-:W-:-:S04]  /*1810*/  F2FP.PACK_AB R5, RZ, R5 ;  /* 0x00000005ff05723e */ /* 0x000fc800000000ff */
[----:B------:R-:W-:Y:S01]  /*1820*/  PRMT R23, R5, 0x7610, R23 ;  /* 0x0000761005177816 */ /* 0x000fe20000000017 */
[----:B------:R-:W-:Y:S05]  /*1830*/  BRA `(.L_x_881) ;  /* 0x000008a000007947 */ /* 0x000fea0003800000 */
.L_x_892:
        /* <DEDUP_REMOVED lines=12> */
[----:B------:R-:W-:-:S04]  /*1900*/  F2FP.PACK_AB R4, RZ, R4 ;  /* 0x00000004ff04723e */ /* 0x000fc800000000ff */
[----:B------:R-:W-:Y:S01]  /*1910*/  PRMT R23, R4, 0x7610, R23 ;  /* 0x0000761004177816 */ /* 0x000fe20000000017 */
[----:B------:R-:W-:Y:S05]  /*1920*/  BRA `(.L_x_881) ;  /* 0x000007b000007947 */ /* 0x000fea0003800000 */
.L_x_891:
[----:B------:R-:W2:Y:S02]  /*1930*/  LDG.E.U16 R0, [R2.64] ;  /* 0x0000002402007981 */ /* 0x000ea4000c1e1500 */
[----:B--2---:R-:W-:-:S04]  /*1940*/  PRMT R0, RZ, 0x5410, R0 ;  /* 0x00005410ff007816 */ /* 0x004fc80000000000 */
[----:B------:R-:W-:-:S04]  /*1950*/  F2FP.PACK_AB R0, RZ, R0 ;  /* 0x00000000ff00723e */ /* 0x000fc800000000ff */
[----:B------:R-:W-:Y:S01]  /*1960*/  PRMT R23, R0, 0x7610, R23 ;  /* 0x0000761000177816 */ /* 0x000fe20000000017 */
[----:B------:R-:W-:Y:S05]  /*1970*/  BRA `(.L_x_881) ;  /* 0x0000076000007947 */ /* 0x000fea0003800000 */
.L_x_888:
        /* <DEDUP_REMOVED lines=10> */
[----:B0-----:R-:W-:Y:S01]  /*1a20*/  F2FP.PACK_AB R23, RZ, R0 ;  /* 0x00000000ff17723e */ /* 0x001fe200000000ff */
[----:B------:R-:W-:Y:S05]  /*1a30*/  BRA `(.L_x_881) ;  /* 0x000006a000007947 */ /* 0x000fea0003800000 */
.L_x_895:
        /* <DEDUP_REMOVED lines=21> */
.L_x_899:
[----:B------:R-:W-:Y:S05]  /*1b90*/  BSYNC B1 ;  /* 0x0000000000017941 */ /* 0x000fea0003800000 */
.L_x_898:
[----:B------:R-:W-:Y:S01]  /*1ba0*/  LEA R3, R0, 0x3b800000, 0x17 ;  /* 0x3b80000000037811 */ /* 0x000fe200078eb8ff */
[----:B------:R-:W-:-:S05]  /*1bb0*/  IMAD.SHL.U32 R0, R2, 0x100000, RZ ;  /* 0x0010000002007824 */ /* 0x000fca00078e00ff */
[----:B------:R-:W-:Y:S02]  /*1bc0*/  LOP3.LUT R0, R3, R0, R4, 0xfe, !PT ;  /* 0x0000000003007212 */ /* 0x000fe400078efe04 */
.L_x_897:
[----:B------:R-:W-:Y:S05]  /*1bd0*/  BSYNC B0 ;  /* 0x0000000000007941 */ /* 0x000fea0003800000 */
.L_x_896:
[----:B------:R-:W-:-:S04]  /*1be0*/  F2FP.PACK_AB R0, RZ, R0 ;  /* 0x00000000ff00723e */ /* 0x000fc800000000ff */
[----:B------:R-:W-:Y:S01]  /*1bf0*/  PRMT R23, R0, 0x7610, R23 ;  /* 0x0000761000177816 */ /* 0x000fe20000000017 */
[----:B------:R-:W-:Y:S05]  /*1c00*/  BRA `(.L_x_881) ;  /* 0x000004d000007947 */ /* 0x000fea0003800000 */
.L_x_894:
        /* <DEDUP_REMOVED lines=21> */
.L_x_903:
[----:B------:R-:W-:Y:S05]  /*1d60*/  BSYNC B1 ;  /* 0x0000000000017941 */ /* 0x000fea0003800000 */
.L_x_902:
[----:B------:R-:W-:Y:S01]  /*1d70*/  LEA R3, R0, 0x37800000, 0x17 ;  /* 0x3780000000037811 */ /* 0x000fe200078eb8ff */
[----:B------:R-:W-:-:S05]  /*1d80*/  IMAD.SHL.U32 R0, R2, 0x200000, RZ ;  /* 0x0020000002007824 */ /* 0x000fca00078e00ff */
[----:B------:R-:W-:Y:S02]  /*1d90*/  LOP3.LUT R0, R3, R0, R4, 0xfe, !PT ;  /* 0x0000000003007212 */ /* 0x000fe400078efe04 */
.L_x_901:
[----:B------:R-:W-:Y:S05]  /*1da0*/  BSYNC B0 ;  /* 0x0000000000007941 */ /* 0x000fea0003800000 */
.L_x_900:
[----:B------:R-:W-:-:S04]  /*1db0*/  F2FP.PACK_AB R0, RZ, R0 ;  /* 0x00000000ff00723e */ /* 0x000fc800000000ff */
[----:B------:R-:W-:Y:S01]  /*1dc0*/  PRMT R23, R0, 0x7610, R23 ;  /* 0x0000761000177816 */ /* 0x000fe20000000017 */
[----:B------:R-:W-:Y:S05]  /*1dd0*/  BRA `(.L_x_881) ;  /* 0x0000030000007947 */ /* 0x000fea0003800000 */
.L_x_893:
        /* <DEDUP_REMOVED lines=14> */
.L_x_907:
[----:B------:R-:W-:Y:S05]  /*1ec0*/  BSYNC B0 ;  /* 0x0000000000007941 */ /* 0x000fea0003800000 */
.L_x_906:
[----:B------:R-:W-:-:S04]  /*1ed0*/  F2FP.PACK_AB R0, RZ, R0 ;  /* 0x00000000ff00723e */ /* 0x000fc800000000ff */
[----:B------:R-:W-:Y:S01]  /*1ee0*/  PRMT R23, R0, 0x7610, R23 ;  /* 0x0000761000177816 */ /* 0x000fe20000000017 */
[----:B------:R-:W-:Y:S05]  /*1ef0*/  BRA `(.L_x_881) ;  /* 0x000001e000007947 */ /* 0x000fea0003800000 */
.L_x_880:
        /* <DEDUP_REMOVED lines=21> */
.L_x_905:
[----:B------:R-:W2:Y:S02]  /*2050*/  LDG.E.64 R2, [R2.64] ;  /* 0x0000002402027981 */ /* 0x000ea4000c1e1b00 */
[----:B--2---:R-:W0:Y:S02]  /*2060*/  I2F.U64 R0, R2 ;  /* 0x0000000200007312 */ /* 0x004e240000301000 */
[----:B0-----:R-:W-:-:S04]  /*2070*/  F2FP.PACK_AB R0, RZ, R0 ;  /* 0x00000000ff00723e */ /* 0x001fc800000000ff */
[----:B------:R-:W-:Y:S01]  /*2080*/  PRMT R23, R0, 0x7610, R23 ;  /* 0x0000761000177816 */ /* 0x000fe20000000017 */
[----:B------:R-:W-:Y:S05]  /*2090*/  BRA `(.L_x_881) ;  /* 0x0000004000007947 */ /* 0x000fea0003800000 */
.L_x_904:
[----:B------:R-:W2:Y:S02]  /*20a0*/  LDG.E R2, [R2.64] ;  /* 0x0000002402027981 */ /* 0x000ea4000c1e1900 */
[----:B--2---:R-:W0:Y:S02]  /*20b0*/  I2F.U32 R0, R2 ;  /* 0x0000000200007306 */ /* 0x004e240000201000 */
[----:B0-----:R-:W-:-:S04]  /*20c0*/  F2FP.PACK_AB R0, RZ, R0 ;  /* 0x00000000ff00723e */ /* 0x001fc800000000ff */
[----:B------:R-:W-:Y:S02]  /*20d0*/  PRMT R23, R0, 0x7610, R23 ;  /* 0x0000761000177816 */ /* 0x000fe40000000017 */
.L_x_881:
        /* <DEDUP_REMOVED lines=16> */
[----:B0-----:R-:W-:Y:S01]  /*21e0*/  F2FP.PACK_AB R0, RZ, R0 ;  /* 0x00000000ff00723e */ /* 0x001fe200000000ff */
[----:B------:R-:W-:Y:S05]  /*21f0*/  BRA `(.L_x_913) ;  /* 0x00000e5000007947 */ /* 0x000fea0003800000 */
.L_x_911:
[----:B------:R-:W2:Y:S02]  /*2200*/  LDG.E.U8 R2, [R2.64] ;  /* 0x0000002402027981 */ /* 0x000ea4000c1e1100 */
[----:B--2---:R-:W0:Y:S02]  /*2210*/  I2F.U16 R0, R2 ;  /* 0x0000000200007306 */ /* 0x004e240000101000 */
[----:B0-----:R-:W-:Y:S01]  /*2220*/  F2FP.PACK_AB R0, RZ, R0 ;  /* 0x00000000ff00723e */ /* 0x001fe200000000ff */
[----:B------:R-:W-:Y:S05]  /*2230*/  BRA `(.L_x_913) ;  /* 0x00000e1000007947 */ /* 0x000fea0003800000 */
.L_x_910:
        /* <DEDUP_REMOVED lines=8> */
[----:B0-----:R-:W-:Y:S01]  /*22c0*/  F2FP.PACK_AB R0, RZ, R0 ;  /* 0x00000000ff00723e */ /* 0x001fe200000000ff */
[----:B------:R-:W-:Y:S05]  /*22d0*/  BRA `(.L_x_913) ;  /* 0x00000d7000007947 */ /* 0x000fea0003800000 */
.L_x_915:
[----:B------:R-:W2:Y:S02]  /*22e0*/  LDG.E R2, [R2.64] ;  /* 0x0000002402027981 */ /* 0x000ea4000c1e1900 */
[----:B--2---:R-:W0:Y:S02]  /*22f0*/  I2F R0, R2 ;  /* 0x0000000200007306 */ /* 0x004e240000201400 */
[----:B0-----:R-:W-:Y:S01]  /*2300*/  F2FP.PACK_AB R0, RZ, R0 ;  /* 0x00000000ff00723e */ /* 0x001fe200000000ff */
[----:B------:R-:W-:Y:S05]  /*2310*/  BRA `(.L_x_913) ;  /* 0x00000d3000007947 */ /* 0x000fea0003800000 */
.L_x_914:
[----:B------:R-:W2:Y:S02]  /*2320*/  LDG.E.U16 R2, [R2.64] ;  /* 0x0000002402027981 */ /* 0x000ea4000c1e1500 */
[----:B--2---:R-:W0:Y:S02]  /*2330*/  I2F.S16 R0, R2 ;  /* 0x0000000200007306 */ /* 0x004e240000101400 */
[----:B0-----:R-:W-:Y:S01]  /*2340*/  F2FP.PACK_AB R0, RZ, R0 ;  /* 0x00000000ff00723e */ /* 0x001fe200000000ff */
[----:B------:R-:W-:Y:S05]  /*2350*/  BRA `(.L_x_913) ;  /* 0x00000cf000007947 */ /* 0x000fea0003800000 */
.L_x_909:
        /* <DEDUP_REMOVED lines=9> */
.L_x_917:
[----:B------:R0:W5:Y:S01]  /*23f0*/  LDG.E.U16 R0, [R2.64] ;  /* 0x0000002402007981 */ /* 0x000162000c1e1500 */
[----:B------:R-:W-:Y:S05]  /*2400*/  BRA `(.L_x_913) ;  /* 0x00000c4000007947 */ /* 0x000fea0003800000 */
.L_x_916:
        /* <DEDUP_REMOVED lines=9> */
.L_x_919:
[----:B------:R0:W5:Y:S01]  /*24a0*/  LDG.E.U16 R0, [R2.64] ;  /* 0x0000002402007981 */ /* 0x000162000c1e1500 */
[----:B------:R-:W-:Y:S05]  /*24b0*/  BRA `(.L_x_913) ;  /* 0x00000b9000007947 */ /* 0x000fea0003800000 */
.L_x_918:
[----:B------:R-:W2:Y:S02]  /*24c0*/  LDG.E.64 R2, [R2.64] ;  /* 0x0000002402027981 */ /* 0x000ea4000c1e1b00 */
[----:B--2---:R-:W0:Y:S01]  /*24d0*/  F2F.F32.F64 R0, R2 ;  /* 0x0000000200007310 */ /* 0x004e220000301000 */
[----:B------:R-:W0:-:S14]  /*24e0*/  DSETP.GEU.AND P0, PT, |R2|, c[0x2][0x0], PT ;  /* 0x008000000200762a */ /* 0x000e1c0003f0e200 */
[----:B0-----:R-:W-:-:S05]  /*24f0*/  @!P0 FMUL R0, R0, 1.175494350822287508e-38 ;  /* 0x0080000000008820 */ /* 0x001fca0000400000 */
[----:B------:R-:W-:Y:S01]  /*2500*/  F2FP.PACK_AB R0, RZ, R0 ;  /* 0x00000000ff00723e */ /* 0x000fe200000000ff */
[----:B------:R-:W-:Y:S05]  /*2510*/  BRA `(.L_x_913) ;  /* 0x00000b3000007947 */ /* 0x000fea0003800000 */
.L_x_908:
        /* <DEDUP_REMOVED lines=11> */
[----:B------:R-:W-:Y:S01]  /*25d0*/  F2FP.PACK_AB R0, RZ, R0 ;  /* 0x00000000ff00723e */ /* 0x000fe200000000ff */
[----:B------:R-:W-:Y:S05]  /*25e0*/  BRA `(.L_x_913) ;  /* 0x00000a6000007947 */ /* 0x000fea0003800000 */
.L_x_922:
[----:B------:R-:W2:Y:S02]  /*25f0*/  LDG.E.64 R2, [R2.64] ;  /* 0x0000002402027981 */ /* 0x000ea4000c1e1b00 */
[----:B--2---:R-:W0:Y:S01]  /*2600*/  F2F.F32.F64 R0, R2 ;  /* 0x0000000200007310 */ /* 0x004e220000301000 */
[----:B------:R-:W0:-:S14]  /*2610*/  DSETP.GEU.AND P0, PT, |R2|, c[0x2][0x0], PT ;  /* 0x008000000200762a */ /* 0x000e1c0003f0e200 */
[----:B0-----:R-:W-:-:S05]  /*2620*/  @!P0 FMUL R0, R0, 1.175494350822287508e-38 ;  /* 0x0080000000008820 */ /* 0x001fca0000400000 */
[----:B------:R-:W-:Y:S01]  /*2630*/  F2FP.PACK_AB R0, RZ, R0 ;  /* 0x00000000ff00723e */ /* 0x000fe200000000ff */
[----:B------:R-:W-:Y:S05]  /*2640*/  BRA `(.L_x_913) ;  /* 0x00000a0000007947 */ /* 0x000fea0003800000 */
.L_x_921:
        /* <DEDUP_REMOVED lines=28> */
.L_x_924:
        /* <DEDUP_REMOVED lines=15> */
.L_x_923:
[----:B------:R-:W2:Y:S02]  /*2900*/  LDG.E.U16 R0, [R2.64] ;  /* 0x0000002402007981 */ /* 0x000ea4000c1e1500 */
[----:B--2---:R-:W-:-:S04]  /*2910*/  PRMT R0, RZ, 0x5410, R0 ;  /* 0x00005410ff007816 */ /* 0x004fc80000000000 */
[----:B------:R-:W-:Y:S01]  /*2920*/  F2FP.PACK_AB R0, RZ, R0 ;  /* 0x00000000ff00723e */ /* 0x000fe200000000ff */
[----:B------:R-:W-:Y:S05]  /*2930*/  BRA `(.L_x_913) ;  /* 0x0000071000007947 */ /* 0x000fea0003800000 */
.L_x_920:
        /* <DEDUP_REMOVED lines=12> */
.L_x_927:
        /* <DEDUP_REMOVED lines=21> */
.L_x_931:
[----:B------:R-:W-:Y:S05]  /*2b50*/  BSYNC B1 ;  /* 0x0000000000017941 */ /* 0x000fea0003800000 */
.L_x_930:
[----:B------:R-:W-:Y:S01]  /*2b60*/  LEA R3, R0, 0x3b800000, 0x17 ;  /* 0x3b80000000037811 */ /* 0x000fe200078eb8ff */
[----:B------:R-:W-:-:S05]  /*2b70*/  IMAD.SHL.U32 R0, R2, 0x100000, RZ ;  /* 0x0010000002007824 */ /* 0x000fca00078e00ff */
[----:B------:R-:W-:Y:S02]  /*2b80*/  LOP3.LUT R0, R3, R0, R4, 0xfe, !PT ;  /* 0x0000000003007212 */ /* 0x000fe400078efe04 */
.L_x_929:
[----:B------:R-:W-:Y:S05]  /*2b90*/  BSYNC B0 ;  /* 0x0000000000007941 */ /* 0x000fea0003800000 */
.L_x_928:
[----:B------:R-:W-:Y:S01]  /*2ba0*/  F2FP.PACK_AB R0, RZ, R0 ;  /* 0x00000000ff00723e */ /* 0x000fe200000000ff */
[----:B------:R-:W-:Y:S05]  /*2bb0*/  BRA `(.L_x_913) ;  /* 0x0000049000007947 */ /* 0x000fea0003800000 */
.L_x_926:
        /* <DEDUP_REMOVED lines=21> */
.L_x_935:
[----:B------:R-:W-:Y:S05]  /*2d10*/  BSYNC B1 ;  /* 0x0000000000017941 */ /* 0x000fea0003800000 */
.L_x_934:
[----:B------:R-:W-:Y:S01]  /*2d20*/  LEA R3, R0, 0x37800000, 0x17 ;  /* 0x3780000000037811 */ /* 0x000fe200078eb8ff */
[----:B------:R-:W-:-:S05]  /*2d30*/  IMAD.SHL.U32 R0, R2, 0x200000, RZ ;  /* 0x0020000002007824 */ /* 0x000fca00078e00ff */
[----:B------:R-:W-:Y:S02]  /*2d40*/  LOP3.LUT R0, R3, R0, R4, 0xfe, !PT ;  /* 0x0000000003007212 */ /* 0x000fe400078efe04 */
.L_x_933:
[----:B------:R-:W-:Y:S05]  /*2d50*/  BSYNC B0 ;  /* 0x0000000000007941 */ /* 0x000fea0003800000 */
.L_x_932:
[----:B------:R-:W-:Y:S01]  /*2d60*/  F2FP.PACK_AB R0, RZ, R0 ;  /* 0x00000000ff00723e */ /* 0x000fe200000000ff */
[----:B------:R-:W-:Y:S05]  /*2d70*/  BRA `(.L_x_913) ;  /* 0x000002d000007947 */ /* 0x000fea0003800000 */
.L_x_925:
        /* <DEDUP_REMOVED lines=14> */
.L_x_939:
[----:B------:R-:W-:Y:S05]  /*2e60*/  BSYNC B0 ;  /* 0x0000000000007941 */ /* 0x000fea0003800000 */
.L_x_938:
[----:B------:R-:W-:Y:S01]  /*2e70*/  F2FP.PACK_AB R0, RZ, R0 ;  /* 0x00000000ff00723e */ /* 0x000fe200000000ff */
[----:B------:R-:W-:Y:S05]  /*2e80*/  BRA `(.L_x_913) ;  /* 0x000001c000007947 */ /* 0x000fea0003800000 */
.L_x_912:
        /* <DEDUP_REMOVED lines=21> */
.L_x_937:
[----:B------:R-:W2:Y:S02]  /*2fe0*/  LDG.E.64 R2, [R2.64] ;  /* 0x0000002402027981 */ /* 0x000ea4000c1e1b00 */
[----:B--2---:R-:W0:Y:S02]  /*2ff0*/  I2F.U64 R0, R2 ;  /* 0x0000000200007312 */ /* 0x004e240000301000 */
[----:B0-----:R-:W-:Y:S01]  /*3000*/  F2FP.PACK_AB R0, RZ, R0 ;  /* 0x00000000ff00723e */ /* 0x001fe200000000ff */
[----:B------:R-:W-:Y:S05]  /*3010*/  BRA `(.L_x_913) ;  /* 0x0000003000007947 */ /* 0x000fea0003800000 */
.L_x_936:
[----:B------:R-:W2:Y:S02]  /*3020*/  LDG.E R2, [R2.64] ;  /* 0x0000002402027981 */ /* 0x000ea4000c1e1900 */
[----:B--2---:R-:W0:Y:S02]  /*3030*/  I2F.U32 R0, R2 ;  /* 0x0000000200007306 */ /* 0x004e240000201000 */
[----:B0-----:R-:W-:-:S06]  /*3040*/  F2FP.PACK_AB R0, RZ, R0 ;  /* 0x00000000ff00723e */ /* 0x001fcc00000000ff */
.L_x_913:
[----:B-----5:R-:W-:Y:S01]  /*3050*/  HADD2.F32 R0, -RZ, R0.H0_H0 ;  /* 0x20000000ff007230 */ /* 0x020fe20000004100 */
[----:B------:R-:W1:Y:S01]  /*3060*/  LDC.U8 R7, c[0x0][0x3e1] ;  /* 0x0000f840ff077b82 */ /* 0x000e620000000000 */
[----:B------:R-:W-:-:S03]  /*3070*/  HADD2.F32 R23, -RZ, R23.H0_H0 ;  /* 0x20000017ff177230 */ /* 0x000fc60000004100 */
        /* <DEDUP_REMOVED lines=10> */
[----:B------:R-:W-:Y:S01]  /*3120*/  F2FP.PACK_AB R0, RZ, R0 ;  /* 0x00000000ff00723e */ /* 0x000fe200000000ff */
        /* <DEDUP_REMOVED lines=9> */
[----:B------:R-:W-:-:S04]  /*31c0*/  HADD2.F32 R0, -RZ, R0.H0_H0 ;  /* 0x20000000ff007230 */ /* 0x000fc80000004100 */
[----:B------:R-:W0:Y:S02]  /*31d0*/  F2I.FTZ.TRUNC.NTZ R3, R0 ;  /* 0x0000000000037305 */ /* 0x000e24000021f100 */
[----:B0-----:R0:W-:Y:S01]  /*31e0*/  STG.E.U8 [R16.64], R3 ;  /* 0x0000000310007986 */ /* 0x0011e2000c101124 */
[----:B------:R-:W-:Y:S05]  /*31f0*/  BRA `(.L_x_945) ;  /* 0x00000e8000007947 */ /* 0x000fea0003800000 */
.L_x_943:
[----:B------:R-:W-:-:S06]  /*3200*/  HADD2.F32 R3, -RZ, R0.H0_H0 ;  /* 0x20000000ff037230 */ /* 0x000fcc0000004100 */
[----:B------:R-:W0:Y:S02]  /*3210*/  F2I.S64.TRUNC R2, R3 ;  /* 0x0000000300027311 */ /* 0x000e24000020d900 */
[----:B0-----:R0:W-:Y:S01]  /*3220*/  STG.E.U8 [R16.64], R2 ;  /* 0x0000000210007986 */ /* 0x0011e2000c101124 */
[----:B------:R-:W-:Y:S05]  /*3230*/  BRA `(.L_x_945) ;  /* 0x00000e4000007947 */ /* 0x000fea0003800000 */
.L_x_942:
[----:B------:R-:W-:-:S13]  /*3240*/  ISETP.NE.AND P0, PT, R6, 0x2, PT ;  /* 0x000000020600780c */ /* 0x000fda0003f05270 */
[----:B------:R-:W-:Y:S05]  /*3250*/  @!P0 BRA `(.L_x_946) ;  /* 0x000000c000008947 */ /* 0x000fea0003800000 */
[----:B------:R-:W-:-:S13]  /*3260*/  ISETP.NE.AND P0, PT, R6, 0x3, PT ;  /* 0x000000030600780c */ /* 0x000fda0003f05270 */
[----:B------:R-:W-:Y:S05]  /*3270*/  @!P0 BRA `(.L_x_947) ;  /* 0x0000006000008947 */ /* 0x000fea0003800000 */
[----:B------:R-:W-:-:S13]  /*3280*/  ISETP.NE.AND P0, PT, R6, 0x4, PT ;  /* 0x000000040600780c */ /* 0x000fda0003f05270 */
[----:B------:R-:W-:Y:S05]  /*3290*/  @P0 BRA `(.L_x_944) ;  /* 0x00000c3000000947 */ /* 0x000fea0003800000 */
[----:B------:R-:W-:-:S06]  /*32a0*/  HADD2.F32 R2, -RZ, R0.H0_H0 ;  /* 0x20000000ff027230 */ /* 0x000fcc0000004100 */
[----:B------:R-:W0:Y:S02]  /*32b0*/  F2I.S64.TRUNC R2, R2 ;  /* 0x0000000200027311 */ /* 0x000e24000020d900 */
[----:B0-----:R0:W-:Y:S01]  /*32c0*/  STG.E.64 [R16.64], R2 ;  /* 0x0000000210007986 */ /* 0x0011e2000c101b24 */
[----:B------:R-:W-:Y:S05]  /*32d0*/  BRA `(.L_x_945) ;  /* 0x00000da000007947 */ /* 0x000fea0003800000 */
.L_x_947:
[----:B------:R-:W-:-:S04]  /*32e0*/  HADD2.F32 R0, -RZ, R0.H0_H0 ;  /* 0x20000000ff007230 */ /* 0x000fc80000004100 */
[----:B------:R-:W0:Y:S02]  /*32f0*/  F2I.FTZ.TRUNC.NTZ R3, R0 ;  /* 0x0000000000037305 */ /* 0x000e24000021f100 */
[----:B0-----:R0:W-:Y:S01]  /*3300*/  STG.E [R16.64], R3 ;  /* 0x0000000310007986 */ /* 0x0011e2000c101924 */
[----:B------:R-:W-:Y:S05]  /*3310*/  BRA `(.L_x_945) ;  /* 0x00000d6000007947 */ /* 0x000fea0003800000 */
.L_x_946:
[----:B------:R-:W-:-:S04]  /*3320*/  HADD2.F32 R0, -RZ, R0.H0_H0 ;  /* 0x20000000ff007230 */ /* 0x000fc80000004100 */
[----:B------:R-:W0:Y:S02]  /*3330*/  F2I.FTZ.TRUNC.NTZ R3, R0 ;  /* 0x0000000000037305 */ /* 0x000e24000021f100 */
[----:B0-----:R0:W-:Y:S01]  /*3340*/  STG.E.U16 [R16.64], R3 ;  /* 0x0000000310007986 */ /* 0x0011e2000c101524 */
[----:B------:R-:W-:Y:S05]  /*3350*/  BRA `(.L_x_945) ;  /* 0x00000d2000007947 */ /* 0x000fea0003800000 */
.L_x_941:
[----:B------:R-:W-:-:S13]  /*3360*/  ISETP.GT.AND P0, PT, R6, 0x6, PT ;  /* 0x000000060600780c */ /* 0x000fda0003f04270 */
[----:B------:R-:W-:Y:S05]  /*3370*/  @P0 BRA `(.L_x_948) ;  /* 0x0000009000000947 */ /* 0x000fea0003800000 */
[----:B------:R-:W-:-:S13]  /*3380*/  ISETP.NE.AND P0, PT, R6, 0x5, PT ;  /* 0x000000050600780c */ /* 0x000fda0003f05270 */
[----:B------:R-:W-:Y:S05]  /*3390*/  @!P0 BRA `(.L_x_949) ;  /* 0x0000005000008947 */ /* 0x000fea0003800000 */
[----:B------:R-:W-:-:S13]  /*33a0*/  ISETP.NE.AND P0, PT, R6, 0x6, PT ;  /* 0x000000060600780c */ /* 0x000fda0003f05270 */
[----:B------:R-:W-:Y:S05]  /*33b0*/  @P0 BRA `(.L_x_944) ;  /* 0x00000b1000000947 */ /* 0x000fea0003800000 */
[----:B------:R-:W-:-:S05]  /*33c0*/  HADD2.F32 R3, -RZ, R0.H0_H0 ;  /* 0x20000000ff037230 */ /* 0x000fca0000004100 */
[----:B------:R0:W-:Y:S01]  /*33d0*/  STG.E [R16.64], R3 ;  /* 0x0000000310007986 */ /* 0x0001e2000c101924 */
[----:B------:R-:W-:Y:S05]  /*33e0*/  BRA `(.L_x_945) ;  /* 0x00000c9000007947 */ /* 0x000fea0003800000 */
.L_x_949:
[----:B------:R0:W-:Y:S01]  /*33f0*/  STG.E.U16 [R16.64], R0 ;  /* 0x0000000010007986 */ /* 0x0001e2000c101524 */
[----:B------:R-:W-:Y:S05]  /*3400*/  BRA `(.L_x_945) ;  /* 0x00000c7000007947 */ /* 0x000fea0003800000 */
.L_x_948:
[----:B------:R-:W-:-:S13]  /*3410*/  ISETP.NE.AND P0, PT, R6, 0x7, PT ;  /* 0x000000070600780c */ /* 0x000fda0003f05270 */
[----:B------:R-:W-:Y:S05]  /*3420*/  @!P0 BRA `(.L_x_950) ;  /* 0x000000d000008947 */ /* 0x000fea0003800000 */
[----:B------:R-:W-:-:S13]  /*3430*/  ISETP.NE.AND P0, PT, R6, 0x8, PT ;  /* 0x000000080600780c */ /* 0x000fda0003f05270 */
[----:B------:R-:W-:Y:S05]  /*3440*/  @!P0 BRA `(.L_x_951) ;  /* 0x0000006000008947 */ /* 0x000fea0003800000 */
[----:B------:R-:W-:-:S13]  /*3450*/  ISETP.NE.AND P0, PT, R6, 0x9, PT ;  /* 0x000000090600780c */ /* 0x000fda0003f05270 */
[----:B------:R-:W-:Y:S05]  /*3460*/  @P0 BRA `(.L_x_944) ;  /* 0x00000a6000000947 */ /* 0x000fea0003800000 */
[----:B------:R-:W-:Y:S01]  /*3470*/  HADD2.F32 R2, -RZ, R0.H0_H0 ;  /* 0x20000000ff027230 */ /* 0x000fe20000004100 */
[----:B------:R-:W-:-:S05]  /*3480*/  IMAD.MOV.U32 R3, RZ, RZ, RZ ;  /* 0x000000ffff037224 */ /* 0x000fca00078e00ff */
[----:B------:R0:W-:Y:S01]  /*3490*/  STG.E.64 [R16.64], R2 ;  /* 0x0000000210007986 */ /* 0x0001e2000c101b24 */
[----:B------:R-:W-:Y:S05]  /*34a0*/  BRA `(.L_x_945) ;  /* 0x00000bd000007947 */ /* 0x000fea0003800000 */
.L_x_951:
[----:B------:R-:W-:-:S05]  /*34b0*/  HADD2.F32 R0, -RZ, R0.H0_H0 ;  /* 0x20000000ff007230 */ /* 0x000fca0000004100 */
[----:B------:R-:W-:-:S04]  /*34c0*/  F2FP.PACK_AB R0, RZ, R0 ;  /* 0x00000000ff00723e */ /* 0x000fc800000000ff */
[----:B------:R-:W-:-:S05]  /*34d0*/  PRMT R0, R0, 0x5410, RZ ;  /* 0x0000541000007816 */ /* 0x000fca00000000ff */
[----:B------:R0:W-:Y:S01]  /*34e0*/  STG.E [R16.64], R0 ;  /* 0x0000000010007986 */ /* 0x0001e2000c101924 */
[----:B------:R-:W-:Y:S05]  /*34f0*/  BRA `(.L_x_945) ;  /* 0x00000b8000007947 */ /* 0x000fea0003800000 */
.L_x_950:
[----:B------:R-:W-:-:S05]  /*3500*/  HADD2.F32 R2, -RZ, R0.H0_H0 ;  /* 0x20000000ff027230 */ /* 0x000fca0000004100 */
[----:B------:R-:W-:-:S06]  /*3510*/  FMUL.FTZ R2, R2, 1 ;  /* 0x3f80000002027820 */ /* 0x000fcc0000410000 */
[----:B------:R-:W0:Y:S02]  /*3520*/  F2F.F64.F32 R2, R2 ;  /* 0x0000000200027310 */ /* 0x000e240000201800 */
[----:B0-----:R0:W-:Y:S01]  /*3530*/  STG.E.64 [R16.64], R2 ;  /* 0x0000000210007986 */ /* 0x0011e2000c101b24 */
[----:B------:R-:W-:Y:S05]  /*3540*/  BRA `(.L_x_945) ;  /* 0x00000b3000007947 */ /* 0x000fea0003800000 */
.L_x_940:
        /* <DEDUP_REMOVED lines=8> */
[----:B------:R-:W-:-:S05]  /*35d0*/  HADD2.F32 R0, -RZ, R0.H0_H0 ;  /* 0x20000000ff007230 */ /* 0x000fca0000004100 */
[----:B------:R-:W-:-:S04]  /*35e0*/  FSETP.NEU.FTZ.AND P0, PT, R0, RZ, PT ;  /* 0x000000ff0000720b */ /* 0x000fc80003f1d000 */
[----:B------:R-:W-:-:S05]  /*35f0*/  SEL R3, RZ, 0x1, !P0 ;  /* 0x00000001ff037807 */ /* 0x000fca0004000000 */
[----:B------:R0:W-:Y:S01]  /*3600*/  STG.E.U8 [R16.64], R3 ;  /* 0x0000000310007986 */ /* 0x0001e2000c101124 */
[----:B------:R-:W-:Y:S05]  /*3610*/  BRA `(.L_x_945) ;  /* 0x00000a6000007947 */ /* 0x000fea0003800000 */
.L_x_954:
[----:B------:R-:W-:Y:S01]  /*3620*/  HADD2.F32 R0, -RZ, R0.H0_H0 ;  /* 0x20000000ff007230 */ /* 0x000fe20000004100 */
[----:B------:R-:W-:-:S04]  /*3630*/  CS2R R6, SRZ ;  /* 0x0000000000067805 */ /* 0x000fc8000001ff00 */
[----:B------:R-:W-:-:S04]  /*3640*/  FMUL.FTZ R0, R0, 1 ;  /* 0x3f80000000007820 */ /* 0x000fc80000410000 */
[----:B------:R-:W0:Y:S02]  /*3650*/  F2F.F64.F32 R4, R0 ;  /* 0x0000000000047310 */ /* 0x000e240000201800 */
[----:B0-----:R0:W-:Y:S01]  /*3660*/  STG.E.128 [R16.64], R4 ;  /* 0x0000000410007986 */ /* 0x0011e2000c101d24 */
[----:B------:R-:W-:Y:S05]  /*3670*/  BRA `(.L_x_945) ;  /* 0x00000a0000007947 */ /* 0x000fea0003800000 */
.L_x_953:
[----:B------:R-:W-:-:S13]  /*3680*/  ISETP.NE.AND P0, PT, R6, 0xf, PT ;  /* 0x0000000f0600780c */ /* 0x000fda0003f05270 */
[----:B------:R-:W-:Y:S05]  /*3690*/  @!P0 BRA `(.L_x_955) ;  /* 0x000002d000008947 */ /* 0x000fea0003800000 */
[----:B------:R-:W-:-:S13]  /*36a0*/  ISETP.NE.AND P0, PT, R6, 0x17, PT ;  /* 0x000000170600780c */ /* 0x000fda0003f05270 */
[----:B------:R-:W-:Y:S05]  /*36b0*/  @!P0 BRA `(.L_x_956) ;  /* 0x0000015000008947 */ /* 0x000fea0003800000 */
[----:B------:R-:W-:-:S13]  /*36c0*/  ISETP.NE.AND P0, PT, R6, 0x18, PT ;  /* 0x000000180600780c */ /* 0x000fda0003f05270 */
[----:B------:R-:W-:Y:S05]  /*36d0*/  @P0 BRA `(.L_x_944) ;  /* 0x000007f000000947 */ /* 0x000fea0003800000 */
[----:B------:R-:W-:Y:S01]  /*36e0*/  HADD2.F32 R5, -RZ, R0.H0_H0 ;  /* 0x20000000ff057230 */ /* 0x000fe20000004100 */
[----:B------:R-:W-:Y:S04]  /*36f0*/  BSSY B0, `(.L_x_957) ;  /* 0x000000e000007945 */ /* 0x000fe80003800000 */
        /* <DEDUP_REMOVED lines=13> */
.L_x_958:
[----:B------:R-:W-:Y:S05]  /*37d0*/  BSYNC B0 ;  /* 0x0000000000007941 */ /* 0x000fea0003800000 */
.L_x_957:
[----:B------:R-:W-:-:S05]  /*37e0*/  LOP3.LUT R3, R0, R3, RZ, 0xfc, !PT ;  /* 0x0000000300037212 */ /* 0x000fca00078efcff */
[----:B------:R0:W-:Y:S01]  /*37f0*/  STG.E.U8 [R16.64], R3 ;  /* 0x0000000310007986 */ /* 0x0001e2000c101124 */
[----:B------:R-:W-:Y:S05]  /*3800*/  BRA `(.L_x_945) ;  /* 0x0000087000007947 */ /* 0x000fea0003800000 */
.L_x_956:
[----:B------:R-:W-:Y:S01]  /*3810*/  HADD2.F32 R3, -RZ, R0.H0_H0 ;  /* 0x20000000ff037230 */ /* 0x000fe20000004100 */
[----:B------:R-:W-:Y:S04]  /*3820*/  BSSY B0, `(.L_x_959) ;  /* 0x000000f000007945 */ /* 0x000fe80003800000 */
        /* <DEDUP_REMOVED lines=11> */
.L_x_960:
[----:B------:R-:W-:Y:S01]  /*38e0*/  IMAD.MOV.U32 R0, RZ, RZ, 0x7f ;  /* 0x0000007fff007424 */ /* 0x000fe200078e00ff */
[----:B------:R-:W-:-:S04]  /*38f0*/  ISETP.GT.U32.AND P0, PT, R2, 0x7f800000, PT ;  /* 0x7f8000000200780c */ /* 0x000fc80003f04070 */
[----:B------:R-:W-:-:S04]  /*3900*/  SEL R0, R0, 0x7c, P0 ;  /* 0x0000007c00007807 */ /* 0x000fc80000000000 */
.L_x_961:
[----:B------:R-:W-:Y:S05]  /*3910*/  BSYNC B0 ;  /* 0x0000000000007941 */ /* 0x000fea0003800000 */
.L_x_959:
[----:B------:R-:W-:-:S04]  /*3920*/  LOP3.LUT R2, R3, 0x80000000, RZ, 0xc0, !PT ;  /* 0x8000000003027812 */ /* 0x000fc800078ec0ff */
[----:B------:R-:W-:-:S04]  /*3930*/  SHF.R.U32.HI R3, RZ, 0x18, R2 ;  /* 0x00000018ff037819 */ /* 0x000fc80000011602 */
[----:B------:R-:W-:-:S05]  /*3940*/  LOP3.LUT R3, R0, R3, RZ, 0xfc, !PT ;  /* 0x0000000300037212 */ /* 0x000fca00078efcff */
[----:B------:R0:W-:Y:S01]  /*3950*/  STG.E.U8 [R16.64], R3 ;  /* 0x0000000310007986 */ /* 0x0001e2000c101124 */
[----:B------:R-:W-:Y:S05]  /*3960*/  BRA `(.L_x_945) ;  /* 0x0000071000007947 */ /* 0x000fea0003800000 */
.L_x_955:
[----:B------:R-:W-:-:S05]  /*3970*/  HADD2.F32 R0, -RZ, R0.H0_H0 ;  /* 0x20000000ff007230 */ /* 0x000fca0000004100 */
[----:B------:R-:W-:-:S05]  /*3980*/  F2FP.BF16.PACK_AB R0, RZ, R0 ;  /* 0x00000000ff00723e */ /* 0x000fca00000010ff */
[----:B------:R0:W-:Y:S01]  /*3990*/  STG.E.U16 [R16.64], R0 ;  /* 0x0000000010007986 */ /* 0x0001e2000c101524 */
[----:B------:R-:W-:Y:S05]  /*39a0*/  BRA `(.L_x_945) ;  /* 0x000006d000007947 */ /* 0x000fea0003800000 */
.L_x_952:
        /* <DEDUP_REMOVED lines=8> */
[----:B------:R-:W-:-:S06]  /*3a30*/  HADD2.F32 R3, -RZ, R0.H0_H0 ;  /* 0x20000000ff037230 */ /* 0x000fcc0000004100 */
[----:B------:R-:W0:Y:S02]  /*3a40*/  F2I.FTZ.U32.TRUNC.NTZ R3, R3 ;  /* 0x0000000300037305 */ /* 0x000e24000021f000 */
[----:B0-----:R0:W-:Y:S01]  /*3a50*/  STG.E.U16 [R16.64], R3 ;  /* 0x0000000310007986 */ /* 0x0011e2000c101524 */
[----:B------:R-:W-:Y:S05]  /*3a60*/  BRA `(.L_x_945) ;  /* 0x0000061000007947 */ /* 0x000fea0003800000 */
.L_x_964:
[----:B------:R-:W-:Y:S01]  /*3a70*/  HADD2.F32 R3, -RZ, R0.H0_H0 ;  /* 0x20000000ff037230 */ /* 0x000fe20000004100 */
[----:B------:R-:W-:Y:S01]  /*3a80*/  BSSY B0, `(.L_x_965) ;  /* 0x0000014000007945 */ /* 0x000fe20003800000 */
[----:B------:R-:W-:-:S03]  /*3a90*/  IMAD.MOV.U32 R8, RZ, RZ, 0x80 ;  /* 0x00000080ff087424 */ /* 0x000fc600078e00ff */
        /* <DEDUP_REMOVED lines=14> */
.L_x_967:
[----:B------:R-:W-:-:S04]  /*3b80*/  LOP3.LUT R2, R3, 0x80000000, RZ, 0xc0, !PT ;  /* 0x8000000003027812 */ /* 0x000fc800078ec0ff */
[----:B------:R-:W-:-:S04]  /*3b90*/  SHF.R.U32.HI R3, RZ, 0x18, R2 ;  /* 0x00000018ff037819 */ /* 0x000fc80000011602 */
[----:B------:R-:W-:-:S04]  /*3ba0*/  LOP3.LUT R0, R0, R3, RZ, 0xfc, !PT ;  /* 0x0000000300007212 */ /* 0x000fc800078efcff */
[----:B------:R-:W-:Y:S02]  /*3bb0*/  PRMT R8, R0, 0x7610, R8 ;  /* 0x0000761000087816 */ /* 0x000fe40000000008 */
.L_x_966:
[----:B------:R-:W-:Y:S05]  /*3bc0*/  BSYNC B0 ;  /* 0x0000000000007941 */ /* 0x000fea0003800000 */
.L_x_965:
[----:B------:R0:W-:Y:S01]  /*3bd0*/  STG.E.U8 [R16.64], R8 ;  /* 0x0000000810007986 */ /* 0x0001e2000c101124 */
[----:B------:R-:W-:Y:S05]  /*3be0*/  BRA `(.L_x_945) ;  /* 0x0000049000007947 */ /* 0x000fea0003800000 */
.L_x_963:
        /* <DEDUP_REMOVED lines=17> */
.L_x_970:
[----:B------:R-:W-:-:S04]  /*3d00*/  LOP3.LUT R2, R3, 0x80000000, RZ, 0xc0, !PT ;  /* 0x8000000003027812 */ /* 0x000fc800078ec0ff */
[----:B------:R-:W-:-:S04]  /*3d10*/  SHF.R.U32.HI R3, RZ, 0x18, R2 ;  /* 0x00000018ff037819 */ /* 0x000fc80000011602 */
[----:B------:R-:W-:-:S04]  /*3d20*/  LOP3.LUT R0, R0, R3, RZ, 0xfc, !PT ;  /* 0x0000000300007212 */ /* 0x000fc800078efcff */
[----:B------:R-:W-:Y:S02]  /*3d30*/  PRMT R8, R0, 0x7610, R8 ;  /* 0x0000761000087816 */ /* 0x000fe40000000008 */
.L_x_969:
[----:B------:R-:W-:Y:S05]  /*3d40*/  BSYNC B0 ;  /* 0x0000000000007941 */ /* 0x000fea0003800000 */
.L_x_968:
[----:B------:R0:W-:Y:S01]  /*3d50*/  STG.E.U8 [R16.64], R8 ;  /* 0x0000000810007986 */ /* 0x0001e2000c101124 */
[----:B------:R-:W-:Y:S05]  /*3d60*/  BRA `(.L_x_945) ;  /* 0x0000031000007947 */ /* 0x000fea0003800000 */
.L_x_962:
[----:B------:R-:W-:-:S13]  /*3d70*/  ISETP.NE.AND P0, PT, R6, 0x1c, PT ;  /* 0x0000001c0600780c */ /* 0x000fda0003f05270 */
[----:B------:R-:W-:Y:S05]  /*3d80*/  @!P0 BRA `(.L_x_971) ;  /* 0x000002c000008947 */ /* 0x000fea0003800000 */
[----:B------:R-:W-:-:S13]  /*3d90*/  ISETP.NE.AND P0, PT, R6, 0x1d, PT ;  /* 0x0000001d0600780c */ /* 0x000fda0003f05270 */
[----:B------:R-:W-:Y:S05]  /*3da0*/  @!P0 BRA `(.L_x_972) ;  /* 0x0000026000008947 */ /* 0x000fea0003800000 */
[----:B------:R-:W-:-:S13]  /*3db0*/  ISETP.NE.AND P0, PT, R6, 0x2c, PT ;  /* 0x0000002c0600780c */ /* 0x000fda0003f05270 */
[----:B------:R-:W-:Y:S05]  /*3dc0*/  @P0 BRA `(.L_x_944) ;  /* 0x0000010000000947 */ /* 0x000fea0003800000 */
[----:B------:R-:W-:Y:S01]  /*3dd0*/  HADD2.F32 R3, -RZ, R0.H0_H0 ;  /* 0x20000000ff037230 */ /* 0x000fe20000004100 */
[----:B------:R-:W-:-:S04]  /*3de0*/  PLOP3.LUT P0, PT, PT, PT, PT, 0x80, 0x0 ;  /* 0x000000000000781c */ /* 0x000fc80003f0f070 */
        /* <DEDUP_REMOVED lines=14> */
.L_x_944:
        /* <DEDUP_REMOVED lines=20> */
.L_x_972:
[----:B------:R-:W-:-:S06]  /*4010*/  HADD2.F32 R2, -RZ, R0.H0_H0 ;  /* 0x20000000ff027230 */ /* 0x000fcc0000004100 */
[----:B------:R-:W0:Y:S02]  /*4020*/  F2I.U64.TRUNC R2, R2 ;  /* 0x0000000200027311 */ /* 0x000e24000020d800 */
[----:B0-----:R0:W-:Y:S01]  /*4030*/  STG.E.64 [R16.64], R2 ;  /* 0x0000000210007986 */ /* 0x0011e2000c101b24 */
[----:B------:R-:W-:Y:S05]  /*4040*/  BRA `(.L_x_945) ;  /* 0x0000003000007947 */ /* 0x000fea0003800000 */
.L_x_971:
[----:B------:R-:W-:-:S04]  /*4050*/  HADD2.F32 R0, -RZ, R0.H0_H0 ;  /* 0x20000000ff007230 */ /* 0x000fc80000004100 */
[----:B------:R-:W0:Y:S02]  /*4060*/  F2I.FTZ.U32.TRUNC.NTZ R3, R0 ;  /* 0x0000000000037305 */ /* 0x000e24000021f000 */
[----:B0-----:R0:W-:Y:S02]  /*4070*/  STG.E [R16.64], R3 ;  /* 0x0000000310007986 */ /* 0x0011e4000c101924 */
.L_x_945:
[----:B------:R-:W-:-:S05]  /*4080*/  IMAD R18, R19, 0x200, R18 ;  /* 0x0000020013127824 */ /* 0x000fca00078e0212 */
[----:B------:R-:W-:Y:S02]  /*4090*/  IADD3 R23, R18, 0x80, RZ ;  /* 0x0000008012177810 */ /* 0x000fe40007ffe0ff */
.L_x_874:
[----:B------:R-:W-:Y:S05]  /*40a0*/  BSYNC B6 ;  /* 0x0000000000067941 */ /* 0x000fea0003800000 */
.L_x_873:
        /* <DEDUP_REMOVED lines=258> */
.L_x_975:
        /* <DEDUP_REMOVED lines=21> */
.L_x_979:
[----:B------:R-:W2:Y:S02]  /*5220*/  LDG.E.U8 R2, [R2.64] ;  /* 0x0000002402027981 */ /* 0x000ea4000c1e1100 */
[----:B--2---:R-:W0:Y:S02]  /*5230*/  I2F.U16 R0, R2 ;  /* 0x0000000200007306 */ /* 0x004e240000101000 */
[----:B0-----:R-:W-:-:S04]  /*5240*/  F2FP.PACK_AB R0, RZ, R0 ;  /* 0x00000000ff00723e */ /* 0x001fc800000000ff */
[----:B------:R-:W-:Y:S01]  /*5250*/  PRMT R19, R0, 0x7610, R19 ;  /* 0x0000761000137816 */ /* 0x000fe20000000013 */
[----:B------:R-:W-:Y:S05]  /*5260*/  BRA `(.L_x_981) ;  /* 0x00000ed000007947 */ /* 0x000fea0003800000 */
.L_x_978:
        /* <DEDUP_REMOVED lines=11> */
.L_x_983:
[----:B------:R-:W2:Y:S02]  /*5320*/  LDG.E R2, [R2.64] ;  /* 0x0000002402027981 */ /* 0x000ea4000c1e1900 */
[----:B--2---:R-:W0:Y:S02]  /*5330*/  I2F R0, R2 ;  /* 0x0000000200007306 */ /* 0x004e240000201400 */
[----:B0-----:R-:W-:-:S04]  /*5340*/  F2FP.PACK_AB R0, RZ, R0 ;  /* 0x00000000ff00723e */ /* 0x001fc800000000ff */
[----:B------:R-:W-:Y:S01]  /*5350*/  PRMT R19, R0, 0x7610, R19 ;  /* 0x0000761000137816 */ /* 0x000fe20000000013 */
[----:B------:R-:W-:Y:S05]  /*5360*/  BRA `(.L_x_981) ;  /* 0x00000dd000007947 */ /* 0x000fea0003800000 */
.L_x_982:
[----:B------:R-:W2:Y:S02]  /*5370*/  LDG.E.U16 R2, [R2.64] ;  /* 0x0000002402027981 */ /* 0x000ea4000c1e1500 */
[----:B--2---:R-:W0:Y:S02]  /*5380*/  I2F.S16 R0, R2 ;  /* 0x0000000200007306 */ /* 0x004e240000101400 */
[----:B0-----:R-:W-:-:S04]  /*5390*/  F2FP.PACK_AB R0, RZ, R0 ;  /* 0x00000000ff00723e */ /* 0x001fc800000000ff */
[----:B------:R-:W-:Y:S01]  /*53a0*/  PRMT R19, R0, 0x7610, R19 ;  /* 0x0000761000137816 */ /* 0x000fe20000000013 */
[----:B------:R-:W-:Y:S05]  /*53b0*/  BRA `(.L_x_981) ;  /* 0x00000d8000007947 */ /* 0x000fea0003800000 */
.L_x_977:
        /* <DEDUP_REMOVED lines=9> */
.L_x_985:
[----:B------:R0:W5:Y:S01]  /*5450*/  LDG.E.U16 R19, [R2.64] ;  /* 0x0000002402137981 */ /* 0x000162000c1e1500 */
[----:B------:R-:W-:Y:S05]  /*5460*/  BRA `(.L_x_981) ;  /* 0x00000cd000007947 */ /* 0x000fea0003800000 */
.L_x_984:
        /* <DEDUP_REMOVED lines=9> */
.L_x_987:
[----:B------:R0:W5:Y:S01]  /*5500*/  LDG.E.U16 R19, [R2.64] ;  /* 0x0000002402137981 */ /* 0x000162000c1e1500 */
[----:B------:R-:W-:Y:S05]  /*5510*/  BRA `(.L_x_981) ;  /* 0x00000c2000007947 */ /* 0x000fea0003800000 */
.L_x_986:
[----:B------:R-:W2:Y:S02]  /*5520*/  LDG.E.64 R2, [R2.64] ;  /* 0x0000002402027981 */ /* 0x000ea4000c1e1b00 */
[----:B--2---:R-:W0:Y:S01]  /*5530*/  F2F.F32.F64 R0, R2 ;  /* 0x0000000200007310 */ /* 0x004e220000301000 */
[----:B------:R-:W0:-:S14]  /*5540*/  DSETP.GEU.AND P0, PT, |R2|, c[0x2][0x0], PT ;  /* 0x008000000200762a */ /* 0x000e1c0003f0e200 */
[----:B0-----:R-:W-:-:S05]  /*5550*/  @!P0 FMUL R0, R0, 1.175494350822287508e-38 ;  /* 0x0080000000008820 */ /* 0x001fca0000400000 */
[----:B------:R-:W-:-:S04]  /*5560*/  F2FP.PACK_AB R0, RZ, R0 ;  /* 0x00000000ff00723e */ /* 0x000fc800000000ff */
[----:B------:R-:W-:Y:S01]  /*5570*/  PRMT R19, R0, 0x7610, R19 ;  /* 0x0000761000137816 */ /* 0x000fe20000000013 */
[----:B------:R-:W-:Y:S05]  /*5580*/  BRA `(.L_x_981) ;  /* 0x00000bb000007947 */ /* 0x000fea0003800000 */
.L_x_976:
        /* <DEDUP_REMOVED lines=14> */
.L_x_990:
[----:B------:R-:W2:Y:S02]  /*5670*/  LDG.E.64 R2, [R2.64] ;  /* 0x0000002402027981 */ /* 0x000ea4000c1e1b00 */
[----:B--2---:R-:W0:Y:S01]  /*5680*/  F2F.F32.F64 R0, R2 ;  /* 0x0000000200007310 */ /* 0x004e220000301000 */
[----:B------:R-:W0:-:S14]  /*5690*/  DSETP.GEU.AND P0, PT, |R2|, c[0x2][0x0], PT ;  /* 0x008000000200762a */ /* 0x000e1c0003f0e200 */
[----:B0-----:R-:W-:-:S05]  /*56a0*/  @!P0 FMUL R0, R0, 1.175494350822287508e-38 ;  /* 0x0080000000008820 */ /* 0x001fca0000400000 */
[----:B------:R-:W-:-:S04]  /*56b0*/  F2FP.PACK_AB R0, RZ, R0 ;  /* 0x00000000ff00723e */ /* 0x000fc800000000ff */
[----:B------:R-:W-:Y:S01]  /*56c0*/  PRMT R19, R0, 0x7610, R19 ;  /* 0x0000761000137816 */ /* 0x000fe20000000013 */
[----:B------:R-:W-:Y:S05]  /*56d0*/  BRA `(.L_x_981) ;  /* 0x00000a6000007947 */ /* 0x000fea0003800000 */
.L_x_989:
        /* <DEDUP_REMOVED lines=28> */
.L_x_992:
        /* <DEDUP_REMOVED lines=15> */
.L_x_991:
[----:B------:R-:W2:Y:S02]  /*5990*/  LDG.E.U16 R0, [R2.64] ;  /* 0x0000002402007981 */ /* 0x000ea4000c1e1500 */
[----:B--2---:R-:W-:-:S04]  /*59a0*/  PRMT R0, RZ, 0x5410, R0 ;  /* 0x00005410ff007816 */ /* 0x004fc80000000000 */
[----:B------:R-:W-:-:S04]  /*59b0*/  F2FP.PACK_AB R0, RZ, R0 ;  /* 0x00000000ff00723e */ /* 0x000fc800000000ff */
[----:B------:R-:W-:Y:S01]  /*59c0*/  PRMT R19, R0, 0x7610, R19 ;  /* 0x0000761000137816 */ /* 0x000fe20000000013 */
[----:B------:R-:W-:Y:S05]  /*59d0*/  BRA `(.L_x_981) ;  /* 0x0000076000007947 */ /* 0x000fea0003800000 */
.L_x_988:
        /* <DEDUP_REMOVED lines=12> */
.L_x_995:
        /* <DEDUP_REMOVED lines=21> */
.L_x_999:
[----:B------:R-:W-:Y:S05]  /*5bf0*/  BSYNC B1 ;  /* 0x0000000000017941 */ /* 0x000fea0003800000 */
.L_x_998:
[----:B------:R-:W-:Y:S01]  /*5c00*/  LEA R3, R0, 0x3b800000, 0x17 ;  /* 0x3b80000000037811 */ /* 0x000fe200078eb8ff */
[----:B------:R-:W-:-:S05]  /*5c10*/  IMAD.SHL.U32 R0, R2, 0x100000, RZ ;  /* 0x0010000002007824 */ /* 0x000fca00078e00ff */
[----:B------:R-:W-:Y:S02]  /*5c20*/  LOP3.LUT R0, R3, R0, R4, 0xfe, !PT ;  /* 0x0000000003007212 */ /* 0x000fe400078efe04 */
.L_x_997:
[----:B------:R-:W-:Y:S05]  /*5c30*/  BSYNC B0 ;  /* 0x0000000000007941 */ /* 0x000fea0003800000 */
.L_x_996:
[----:B------:R-:W-:-:S04]  /*5c40*/  F2FP.PACK_AB R0, RZ, R0 ;  /* 0x00000000ff00723e */ /* 0x000fc800000000ff */
[----:B------:R-:W-:Y:S01]  /*5c50*/  PRMT R19, R0, 0x7610, R19 ;  /* 0x0000761000137816 */ /* 0x000fe20000000013 */
[----:B------:R-:W-:Y:S05]  /*5c60*/  BRA `(.L_x_981) ;  /* 0x000004d000007947 */ /* 0x000fea0003800000 */
.L_x_994:
        /* <DEDUP_REMOVED lines=21> */
.L_x_1003:
[----:B------:R-:W-:Y:S05]  /*5dc0*/  BSYNC B1 ;  /* 0x0000000000017941 */ /* 0x000fea0003800000 */
.L_x_1002:
[----:B------:R-:W-:Y:S01]  /*5dd0*/  LEA R3, R0, 0x37800000, 0x17 ;  /* 0x3780000000037811 */ /* 0x000fe200078eb8ff */
[----:B------:R-:W-:-:S05]  /*5de0*/  IMAD.SHL.U32 R0, R2, 0x200000, RZ ;  /* 0x0020000002007824 */ /* 0x000fca00078e00ff */
[----:B------:R-:W-:Y:S02]  /*5df0*/  LOP3.LUT R0, R3, R0, R4, 0xfe, !PT ;  /* 0x0000000003007212 */ /* 0x000fe400078efe04 */
.L_x_1001:
[----:B------:R-:W-:Y:S05]  /*5e00*/  BSYNC B0 ;  /* 0x0000000000007941 */ /* 0x000fea0003800000 */
.L_x_1000:
[----:B------:R-:W-:-:S04]  /*5e10*/  F2FP.PACK_AB R0, RZ, R0 ;  /* 0x00000000ff00723e */ /* 0x000fc800000000ff */
[----:B------:R-:W-:Y:S01]  /*5e20*/  PRMT R19, R0, 0x7610, R19 ;  /* 0x0000761000137816 */ /* 0x000fe20000000013 */
[----:B------:R-:W-:Y:S05]  /*5e30*/  BRA `(.L_x_981) ;  /* 0x0000030000007947 */ /* 0x000fea0003800000 */
.L_x_993:
        /* <DEDUP_REMOVED lines=14> */
.L_x_1007:
[----:B------:R-:W-:Y:S05]  /*5f20*/  BSYNC B0 ;  /* 0x0000000000007941 */ /* 0x000fea0003800000 */
.L_x_1006:
[----:B------:R-:W-:-:S04]  /*5f30*/  F2FP.PACK_AB R0, RZ, R0 ;  /* 0x00000000ff00723e */ /* 0x000fc800000000ff */
[----:B------:R-:W-:Y:S01]  /*5f40*/  PRMT R19, R0, 0x7610, R19 ;  /* 0x0000761000137816 */ /* 0x000fe20000000013 */
[----:B------:R-:W-:Y:S05]  /*5f50*/  BRA `(.L_x_981) ;  /* 0x000001e000007947 */ /* 0x000fea0003800000 */
.L_x_980:
        /* <DEDUP_REMOVED lines=21> */
.L_x_1005:
[----:B------:R-:W2:Y:S02]  /*60b0*/  LDG.E.64 R2, [R2.64] ;  /* 0x0000002402027981 */ /* 0x000ea4000c1e1b00 */
[----:B--2---:R-:W0:Y:S02]  /*60c0*/  I2F.U64 R0, R2 ;  /* 0x0000000200007312 */ /* 0x004e240000301000 */
[----:B0-----:R-:W-:-:S04]  /*60d0*/  F2FP.PACK_AB R0, RZ, R0 ;  /* 0x00000000ff00723e */ /* 0x001fc800000000ff */
[----:B------:R-:W-:Y:S01]  /*60e0*/  PRMT R19, R0, 0x7610, R19 ;  /* 0x0000761000137816 */ /* 0x000fe20000000013 */
[----:B------:R-:W-:Y:S05]  /*60f0*/  BRA `(.L_x_981) ;  /* 0x0000004000007947 */ /* 0x000fea0003800000 */
.L_x_1004:
[----:B------:R-:W2:Y:S02]  /*6100*/  LDG.E R2, [R2.64] ;  /* 0x0000002402027981 */ /* 0x000ea4000c1e1900 */
[----:B--2---:R-:W0:Y:S02]  /*6110*/  I2F.U32 R0, R2 ;  /* 0x0000000200007306 */ /* 0x004e240000201000 */
[----:B0-----:R-:W-:-:S04]  /*6120*/  F2FP.PACK_AB R0, RZ, R0 ;  /* 0x00000000ff00723e */ /* 0x001fc800000000ff */
[----:B------:R-:W-:Y:S02]  /*6130*/  PRMT R19, R0, 0x7610, R19 ;  /* 0x0000761000137816 */ /* 0x000fe40000000013 */
.L_x_981:
        /* <DEDUP_REMOVED lines=18> */
.L_x_1011:
[----:B------:R-:W2:Y:S02]  /*6260*/  LDG.E.U8 R2, [R2.64] ;  /* 0x0000002402027981 */ /* 0x000ea4000c1e1100 */
[----:B--2---:R-:W0:Y:S02]  /*6270*/  I2F.U16 R0, R2 ;  /* 0x0000000200007306 */ /* 0x004e240000101000 */
[----:B0-----:R-:W-:Y:S01]  /*6280*/  F2FP.PACK_AB R0, RZ, R0 ;  /* 0x00000000ff00723e */ /* 0x001fe200000000ff */
[----:B------:R-:W-:Y:S05]  /*6290*/  BRA `(.L_x_1013) ;  /* 0x00000e1000007947 */ /* 0x000fea0003800000 */
.L_x_1010:
        /* <DEDUP_REMOVED lines=10> */
.L_x_1015:
[----:B------:R-:W2:Y:S02]  /*6340*/  LDG.E R2, [R2.64] ;  /* 0x0000002402027981 */ /* 0x000ea4000c1e1900 */
[----:B--2---:R-:W0:Y:S02]  /*6350*/  I2F R0, R2 ;  /* 0x0000000200007306 */ /* 0x004e240000201400 */
[----:B0-----:R-:W-:Y:S01]  /*6360*/  F2FP.PACK_AB R0, RZ, R0 ;  /* 0x00000000ff00723e */ /* 0x001fe200000000ff */
[----:B------:R-:W-:Y:S05]  /*6370*/  BRA `(.L_x_1013) ;  /* 0x00000d3000007947 */ /* 0x000fea0003800000 */
.L_x_1014:
[----:B------:R-:W2:Y:S02]  /*6380*/  LDG.E.U16 R2, [R2.64] ;  /* 0x0000002402027981 */ /* 0x000ea4000c1e1500 */
[----:B--2---:R-:W0:Y:S02]  /*6390*/  I2F.S16 R0, R2 ;  /* 0x0000000200007306 */ /* 0x004e240000101400 */
[----:B0-----:R-:W-:Y:S01]  /*63a0*/  F2FP.PACK_AB R0, RZ, R0 ;  /* 0x00000000ff00723e */ /* 0x001fe200000000ff */
[----:B------:R-:W-:Y:S05]  /*63b0*/  BRA `(.L_x_1013) ;  /* 0x00000cf000007947 */ /* 0x000fea0003800000 */
.L_x_1009:
        /* <DEDUP_REMOVED lines=9> */
.L_x_1017:
[----:B------:R0:W5:Y:S01]  /*6450*/  LDG.E.U16 R0, [R2.64] ;  /* 0x0000002402007981 */ /* 0x000162000c1e1500 */
[----:B------:R-:W-:Y:S05]  /*6460*/  BRA `(.L_x_1013) ;  /* 0x00000c4000007947 */ /* 0x000fea0003800000 */
.L_x_1016:
        /* <DEDUP_REMOVED lines=9> */
.L_x_1019:
[----:B------:R0:W5:Y:S01]  /*6500*/  LDG.E.U16 R0, [R2.64] ;  /* 0x0000002402007981 */ /* 0x000162000c1e1500 */
[----:B------:R-:W-:Y:S05]  /*6510*/  BRA `(.L_x_1013) ;  /* 0x00000b9000007947 */ /* 0x000fea0003800000 */
.L_x_1018:
[----:B------:R-:W2:Y:S02]  /*6520*/  LDG.E.64 R2, [R2.64] ;  /* 0x0000002402027981 */ /* 0x000ea4000c1e1b00 */
[----:B--2---:R-:W0:Y:S01]  /*6530*/  F2F.F32.F64 R0, R2 ;  /* 0x0000000200007310 */ /* 0x004e220000301000 */
[----:B------:R-:W0:-:S14]  /*6540*/  DSETP.GEU.AND P0, PT, |R2|, c[0x2][0x0], PT ;  /* 0x008000000200762a */ /* 0x000e1c0003f0e200 */
[----:B0-----:R-:W-:-:S05]  /*6550*/  @!P0 FMUL R0, R0, 1.175494350822287508e-38 ;  /* 0x0080000000008820 */ /* 0x001fca0000400000 */
[----:B------:R-:W-:Y:S01]  /*6560*/  F2FP.PACK_AB R0, RZ, R0 ;  /* 0x00000000ff00723e */ /* 0x000fe200000000ff */
[----:B------:R-:W-:Y:S05]  /*6570*/  BRA `(.L_x_1013) ;  /* 0x00000b3000007947 */ /* 0x000fea0003800000 */
.L_x_1008:
        /* <DEDUP_REMOVED lines=13> */
.L_x_1022:
[----:B------:R-:W2:Y:S02]  /*6650*/  LDG.E.64 R2, [R2.64] ;  /* 0x0000002402027981 */ /* 0x000ea4000c1e1b00 */
[----:B--2---:R-:W0:Y:S01]  /*6660*/  F2F.F32.F64 R0, R2 ;  /* 0x0000000200007310 */ /* 0x004e220000301000 */
[----:B------:R-:W0:-:S14]  /*6670*/  DSETP.GEU.AND P0, PT, |R2|, c[0x2][0x0], PT ;  /* 0x008000000200762a */ /* 0x000e1c0003f0e200 */
[----:B0-----:R-:W-:-:S05]  /*6680*/  @!P0 FMUL R0, R0, 1.175494350822287508e-38 ;  /* 0x0080000000008820 */ /* 0x001fca0000400000 */
[----:B------:R-:W-:Y:S01]  /*6690*/  F2FP.PACK_AB R0, RZ, R0 ;  /* 0x00000000ff00723e */ /* 0x000fe200000000ff */
[----:B------:R-:W-:Y:S05]  /*66a0*/  BRA `(.L_x_1013) ;  /* 0x00000a0000007947 */ /* 0x000fea0003800000 */
.L_x_1021:
        /* <DEDUP_REMOVED lines=28> */
.L_x_1024:
        /* <DEDUP_REMOVED lines=15> */
.L_x_1023:
[----:B------:R-:W2:Y:S02]  /*6960*/  LDG.E.U16 R0, [R2.64] ;  /* 0x0000002402007981 */ /* 0x000ea4000c1e1500 */
[----:B--2---:R-:W-:-:S04]  /*6970*/  PRMT R0, RZ, 0x5410, R0 ;  /* 0x00005410ff007816 */ /* 0x004fc80000000000 */
[----:B------:R-:W-:Y:S01]  /*6980*/  F2FP.PACK_AB R0, RZ, R0 ;  /* 0x00000000ff00723e */ /* 0x000fe200000000ff */
[----:B------:R-:W-:Y:S05]  /*6990*/  BRA `(.L_x_1013) ;  /* 0x0000071000007947 */ /* 0x000fea0003800000 */
.L_x_1020:
        /* <DEDUP_REMOVED lines=12> */
.L_x_1027:
        /* <DEDUP_REMOVED lines=21> */
.L_x_1031:
[----:B------:R-:W-:Y:S05]  /*6bb0*/  BSYNC B1 ;  /* 0x0000000000017941 */ /* 0x000fea0003800000 */
.L_x_1030:
[----:B------:R-:W-:Y:S01]  /*6bc0*/  LEA R3, R0, 0x3b800000, 0x17 ;  /* 0x3b80000000037811 */ /* 0x000fe200078eb8ff */
[----:B------:R-:W-:-:S05]  /*6bd0*/  IMAD.SHL.U32 R0, R2, 0x100000, RZ ;  /* 0x0010000002007824 */ /* 0x000fca00078e00ff */
[----:B------:R-:W-:Y:S02]  /*6be0*/  LOP3.LUT R0, R3, R0, R4, 0xfe, !PT ;  /* 0x0000000003007212 */ /* 0x000fe400078efe04 */
.L_x_1029:
[----:B------:R-:W-:Y:S05]  /*6bf0*/  BSYNC B0 ;  /* 0x0000000000007941 */ /* 0x000fea0003800000 */
.L_x_1028:
[----:B------:R-:W-:Y:S01]  /*6c00*/  F2FP.PACK_AB R0, RZ, R0 ;  /* 0x00000000ff00723e */ /* 0x000fe200000000ff */
[----:B------:R-:W-:Y:S05]  /*6c10*/  BRA `(.L_x_1013) ;  /* 0x0000049000007947 */ /* 0x000fea0003800000 */
.L_x_1026:
        /* <DEDUP_REMOVED lines=21> */
.L_x_1035:
[----:B------:R-:W-:Y:S05]  /*6d70*/  BSYNC B1 ;  /* 0x0000000000017941 */ /* 0x000fea0003800000 */
.L_x_1034:
[----:B------:R-:W-:Y:S01]  /*6d80*/  LEA R3, R0, 0x37800000, 0x17 ;  /* 0x3780000000037811 */ /* 0x000fe200078eb8ff */
[----:B------:R-:W-:-:S05]  /*6d90*/  IMAD.SHL.U32 R0, R2, 0x200000, RZ ;  /* 0x0020000002007824 */ /* 0x000fca00078e00ff */
[----:B------:R-:W-:Y:S02]  /*6da0*/  LOP3.LUT R0, R3, R0, R4, 0xfe, !PT ;  /* 0x0000000003007212 */ /* 0x000fe400078efe04 */
.L_x_1033:
[----:B------:R-:W-:Y:S05]  /*6db0*/  BSYNC B0 ;  /* 0x0000000000007941 */ /* 0x000fea0003800000 */
.L_x_1032:
[----:B------:R-:W-:Y:S01]  /*6dc0*/  F2FP.PACK_AB R0, RZ, R0 ;  /* 0x00000000ff00723e */ /* 0x000fe200000000ff */
[----:B------:R-:W-:Y:S05]  /*6dd0*/  BRA `(.L_x_1013) ;  /* 0x000002d000007947 */ /* 0x000fea0003800000 */
.L_x_1025:
        /* <DEDUP_REMOVED lines=14> */
.L_x_1039:
[----:B------:R-:W-:Y:S05]  /*6ec0*/  BSYNC B0 ;  /* 0x0000000000007941 */ /* 0x000fea0003800000 */
.L_x_1038:
[----:B------:R-:W-:Y:S01]  /*6ed0*/  F2FP.PACK_AB R0, RZ, R0 ;  /* 0x00000000ff00723e */ /* 0x000fe200000000ff */
[----:B------:R-:W-:Y:S05]  /*6ee0*/  BRA `(.L_x_1013) ;  /* 0x000001c000007947 */ /* 0x000fea0003800000 */
.L_x_1012:
        /* <DEDUP_REMOVED lines=21> */
.L_x_1037:
[----:B------:R-:W2:Y:S02]  /*7040*/  LDG.E.64 R2, [R2.64] ;  /* 0x0000002402027981 */ /* 0x000ea4000c1e1b00 */
[----:B--2---:R-:W0:Y:S02]  /*7050*/  I2F.U64 R0, R2 ;  /* 0x0000000200007312 */ /* 0x004e240000301000 */
[----:B0-----:R-:W-:Y:S01]  /*7060*/  F2FP.PACK_AB R0, RZ, R0 ;  /* 0x00000000ff00723e */ /* 0x001fe200000000ff */
[----:B------:R-:W-:Y:S05]  /*7070*/  BRA `(.L_x_1013) ;  /* 0x0000003000007947 */ /* 0x000fea0003800000 */
.L_x_1036:
[----:B------:R-:W2:Y:S02]  /*7080*/  LDG.E R2, [R2.64] ;  /* 0x0000002402027981 */ /* 0x000ea4000c1e1900 */
[----:B--2---:R-:W0:Y:S02]  /*7090*/  I2F.U32 R0, R2 ;  /* 0x0000000200007306 */ /* 0x004e240000201000 */
[----:B0-----:R-:W-:-:S06]  /*70a0*/  F2FP.PACK_AB R0, RZ, R0 ;  /* 0x00000000ff00723e */ /* 0x001fcc00000000ff */
.L_x_1013:
        /* <DEDUP_REMOVED lines=27> */
.L_x_1043:
[----:B------:R-:W-:-:S06]  /*7260*/  HADD2.F32 R3, -RZ, R0.H0_H0 ;  /* 0x20000000ff037230 */ /* 0x000fcc0000004100 */
[----:B------:R-:W0:Y:S02]  /*7270*/  F2I.S64.TRUNC R2, R3 ;  /* 0x0000000300027311 */ /* 0x000e24000020d900 */
[----:B0-----:R0:W-:Y:S01]  /*7280*/  STG.E.U8 [R16.64], R2 ;  /* 0x0000000210007986 */ /* 0x0011e2000c101124 */
[----:B------:R-:W-:Y:S05]  /*7290*/  BRA `(.L_x_1045) ;  /* 0x00000e4000007947 */ /* 0x000fea0003800000 */
.L_x_1042:
        /* <DEDUP_REMOVED lines=10> */
.L_x_1047:
[----:B------:R-:W-:-:S04]  /*7340*/  HADD2.F32 R0, -RZ, R0.H0_H0 ;  /* 0x20000000ff007230 */ /* 0x000fc80000004100 */
[----:B------:R-:W0:Y:S02]  /*7350*/  F2I.FTZ.TRUNC.NTZ R3, R0 ;  /* 0x0000000000037305 */ /* 0x000e24000021f100 */
[----:B0-----:R0:W-:Y:S01]  /*7360*/  STG.E [R16.64], R3 ;  /* 0x0000000310007986 */ /* 0x0011e2000c101924 */
[----:B------:R-:W-:Y:S05]  /*7370*/  BRA `(.L_x_1045) ;  /* 0x00000d6000007947 */ /* 0x000fea0003800000 */
.L_x_1046:
[----:B------:R-:W-:-:S04]  /*7380*/  HADD2.F32 R0, -RZ, R0.H0_H0 ;  /* 0x20000000ff007230 */ /* 0x000fc80000004100 */
[----:B------:R-:W0:Y:S02]  /*7390*/  F2I.FTZ.TRUNC.NTZ R3, R0 ;  /* 0x0000000000037305 */ /* 0x000e24000021f100 */
[----:B0-----:R0:W-:Y:S01]  /*73a0*/  STG.E.U16 [R16.64], R3 ;  /* 0x0000000310007986 */ /* 0x0011e2000c101524 */
[----:B------:R-:W-:Y:S05]  /*73b0*/  BRA `(.L_x_1045) ;  /* 0x00000d2000007947 */ /* 0x000fea0003800000 */
.L_x_1041:
        /* <DEDUP_REMOVED lines=9> */
.L_x_1049:
[----:B------:R0:W-:Y:S01]  /*7450*/  STG.E.U16 [R16.64], R0 ;  /* 0x0000000010007986 */ /* 0x0001e2000c101524 */
[----:B------:R-:W-:Y:S05]  /*7460*/  BRA `(.L_x_1045) ;  /* 0x00000c7000007947 */ /* 0x000fea0003800000 */
.L_x_1048:
        /* <DEDUP_REMOVED lines=10> */
.L_x_1051:
[----:B------:R-:W-:-:S05]  /*7510*/  HADD2.F32 R0, -RZ, R0.H0_H0 ;  /* 0x20000000ff007230 */ /* 0x000fca0000004100 */
[----:B------:R-:W-:-:S04]  /*7520*/  F2FP.PACK_AB R0, RZ, R0 ;  /* 0x00000000ff00723e */ /* 0x000fc800000000ff */
[----:B------:R-:W-:-:S05]  /*7530*/  PRMT R0, R0, 0x5410, RZ ;  /* 0x0000541000007816 */ /* 0x000fca00000000ff */
[----:B------:R0:W-:Y:S01]  /*7540*/  STG.E [R16.64], R0 ;  /* 0x0000000010007986 */ /* 0x0001e2000c101924 */
[----:B------:R-:W-:Y:S05]  /*7550*/  BRA `(.L_x_1045) ;  /* 0x00000b8000007947 */ /* 0x000fea0003800000 */
.L_x_1050:
[----:B------:R-:W-:-:S05]  /*7560*/  HADD2.F32 R2, -RZ, R0.H0_H0 ;  /* 0x20000000ff027230 */ /* 0x000fca0000004100 */
[----:B------:R-:W-:-:S06]  /*7570*/  FMUL.FTZ R2, R2, 1 ;  /* 0x3f80000002027820 */ /* 0x000fcc0000410000 */
[----:B------:R-:W0:Y:S02]  /*7580*/  F2F.F64.F32 R2, R2 ;  /* 0x0000000200027310 */ /* 0x000e240000201800 */
[----:B0-----:R0:W-:Y:S01]  /*7590*/  STG.E.64 [R16.64], R2 ;  /* 0x0000000210007986 */ /* 0x0011e2000c101b24 */
[----:B------:R-:W-:Y:S05]  /*75a0*/  BRA `(.L_x_1045) ;  /* 0x00000b3000007947 */ /* 0x000fea0003800000 */
.L_x_1040:
        /* <DEDUP_REMOVED lines=13> */
.L_x_1054:
[----:B------:R-:W-:Y:S01]  /*7680*/  HADD2.F32 R0, -RZ, R0.H0_H0 ;  /* 0x20000000ff007230 */ /* 0x000fe20000004100 */
[----:B------:R-:W-:-:S04]  /*7690*/  CS2R R6, SRZ ;  /* 0x0000000000067805 */ /* 0x000fc8000001ff00 */
[----:B------:R-:W-:-:S04]  /*76a0*/  FMUL.FTZ R0, R0, 1 ;  /* 0x3f80000000007820 */ /* 0x000fc80000410000 */
[----:B------:R-:W0:Y:S02]  /*76b0*/  F2F.F64.F32 R4, R0 ;  /* 0x0000000000047310 */ /* 0x000e240000201800 */
[----:B0-----:R0:W-:Y:S01]  /*76c0*/  STG.E.128 [R16.64], R4 ;  /* 0x0000000410007986 */ /* 0x0011e2000c101d24 */
[----:B------:R-:W-:Y:S05]  /*76d0*/  BRA `(.L_x_1045) ;  /* 0x00000a0000007947 */ /* 0x000fea0003800000 */
.L_x_1053:
        /* <DEDUP_REMOVED lines=21> */
.L_x_1058:
[----:B------:R-:W-:Y:S05]  /*7830*/  BSYNC B0 ;  /* 0x0000000000007941 */ /* 0x000fea0003800000 */
.L_x_1057:
[----:B------:R-:W-:-:S05]  /*7840*/  LOP3.LUT R3, R0, R3, RZ, 0xfc, !PT ;  /* 0x0000000300037212 */ /* 0x000fca00078efcff */
[----:B------:R0:W-:Y:S01]  /*7850*/  STG.E.U8 [R16.64], R3 ;  /* 0x0000000310007986 */ /* 0x0001e2000c101124 */
[----:B------:R-:W-:Y:S05]  /*7860*/  BRA `(.L_x_1045) ;  /* 0x0000087000007947 */ /* 0x000fea0003800000 */
.L_x_1056:
        /* <DEDUP_REMOVED lines=13> */
.L_x_1060:
[----:B------:R-:W-:Y:S01]  /*7940*/  IMAD.MOV.U32 R0, RZ, RZ, 0x7f ;  /* 0x0000007fff007424 */ /* 0x000fe200078e00ff */
[----:B------:R-:W-:-:S04]  /*7950*/  ISETP.GT.U32.AND P0, PT, R2, 0x7f800000, PT ;  /* 0x7f8000000200780c */ /* 0x000fc80003f04070 */
[----:B------:R-:W-:-:S04]  /*7960*/  SEL R0, R0, 0x7c, P0 ;  /* 0x0000007c00007807 */ /* 0x000fc80000000000 */
.L_x_1061:
[----:B------:R-:W-:Y:S05]  /*7970*/  BSYNC B0 ;  /* 0x0000000000007941 */ /* 0x000fea0003800000 */
.L_x_1059:
[----:B------:R-:W-:-:S04]  /*7980*/  LOP3.LUT R2, R3, 0x80000000, RZ, 0xc0, !PT ;  /* 0x8000000003027812 */ /* 0x000fc800078ec0ff */
[----:B------:R-:W-:-:S04]  /*7990*/  SHF.R.U32.HI R3, RZ, 0x18, R2 ;  /* 0x00000018ff037819 */ /* 0x000fc80000011602 */
[----:B------:R-:W-:-:S05]  /*79a0*/  LOP3.LUT R3, R0, R3, RZ, 0xfc, !PT ;  /* 0x0000000300037212 */ /* 0x000fca00078efcff */
[----:B------:R0:W-:Y:S01]  /*79b0*/  STG.E.U8 [R16.64], R3 ;  /* 0x0000000310007986 */ /* 0x0001e2000c101124 */
[----:B------:R-:W-:Y:S05]  /*79c0*/  BRA `(.L_x_1045) ;  /* 0x0000071000007947 */ /* 0x000fea0003800000 */
.L_x_1055:
[----:B------:R-:W-:-:S05]  /*79d0*/  HADD2.F32 R0, -RZ, R0.H0_H0 ;  /* 0x20000000ff007230 */ /* 0x000fca0000004100 */
[----:B------:R-:W-:-:S05]  /*79e0*/  F2FP.BF16.PACK_AB R0, RZ, R0 ;  /* 0x00000000ff00723e */ /* 0x000fca00000010ff */
[----:B------:R0:W-:Y:S01]  /*79f0*/  STG.E.U16 [R16.64], R0 ;  /* 0x0000000010007986 */ /* 0x0001e2000c101524 */
[----:B------:R-:W-:Y:S05]  /*7a00*/  BRA `(.L_x_1045) ;  /* 0x000006d000007947 */ /* 0x000fea0003800000 */
.L_x_1052:
        /* <DEDUP_REMOVED lines=12> */
.L_x_1064:
        /* <DEDUP_REMOVED lines=17> */
.L_x_1067:
[----:B------:R-:W-:-:S04]  /*7be0*/  LOP3.LUT R2, R3, 0x80000000, RZ, 0xc0, !PT ;  /* 0x8000000003027812 */ /* 0x000fc800078ec0ff */
[----:B------:R-:W-:-:S04]  /*7bf0*/  SHF.R.U32.HI R3, RZ, 0x18, R2 ;  /* 0x00000018ff037819 */ /* 0x000fc80000011602 */
[----:B------:R-:W-:-:S04]  /*7c00*/  LOP3.LUT R0, R0, R3, RZ, 0xfc, !PT ;  /* 0x0000000300007212 */ /* 0x000fc800078efcff */
[----:B------:R-:W-:Y:S02]  /*7c10*/  PRMT R8, R0, 0x7610, R8 ;  /* 0x0000761000087816 */ /* 0x000fe40000000008 */
.L_x_1066:
[----:B------:R-:W-:Y:S05]  /*7c20*/  BSYNC B0 ;  /* 0x0000000000007941 */ /* 0x000fea0003800000 */
.L_x_1065:
[----:B------:R0:W-:Y:S01]  /*7c30*/  STG.E.U8 [R16.64], R8 ;  /* 0x0000000810007986 */ /* 0x0001e2000c101124 */
[----:B------:R-:W-:Y:S05]  /*7c40*/  BRA `(.L_x_1045) ;  /* 0x0000049000007947 */ /* 0x000fea0003800000 */
.L_x_1063:
        /* <DEDUP_REMOVED lines=17> */
.L_x_1070:
[----:B------:R-:W-:-:S04]  /*7d60*/  LOP3.LUT R2, R3, 0x80000000, RZ, 0xc0, !PT ;  /* 0x8000000003027812 */ /* 0x000fc800078ec0ff */
[----:B------:R-:W-:-:S04]  /*7d70*/  SHF.R.U32.HI R3, RZ, 0x18, R2 ;  /* 0x00000018ff037819 */ /* 0x000fc80000011602 */
[----:B------:R-:W-:-:S04]  /*7d80*/  LOP3.LUT R0, R0, R3, RZ, 0xfc, !PT ;  /* 0x0000000300007212 */ /* 0x000fc800078efcff */
[----:B------:R-:W-:Y:S02]  /*7d90*/  PRMT R8, R0, 0x7610, R8 ;  /* 0x0000761000087816 */ /* 0x000fe40000000008 */
.L_x_1069:
[----:B------:R-:W-:Y:S05]  /*7da0*/  BSYNC B0 ;  /* 0x0000000000007941 */ /* 0x000fea0003800000 */
.L_x_1068:
[----:B------:R0:W-:Y:S01]  /*7db0*/  STG.E.U8 [R16.64], R8 ;  /* 0x0000000810007986 */ /* 0x0001e2000c101124 */
[----:B------:R-:W-:Y:S05]  /*7dc0*/  BRA `(.L_x_1045) ;  /* 0x0000031000007947 */ /* 0x000fea0003800000 */
.L_x_1062:
        /* <DEDUP_REMOVED lines=22> */
.L_x_1044:
        /* <DEDUP_REMOVED lines=20> */
.L_x_1072:
[----:B------:R-:W-:-:S06]  /*8070*/  HADD2.F32 R2, -RZ, R0.H0_H0 ;  /* 0x20000000ff027230 */ /* 0x000fcc0000004100 */
[----:B------:R-:W0:Y:S02]  /*8080*/  F2I.U64.TRUNC R2, R2 ;  /* 0x0000000200027311 */ /* 0x000e24000020d800 */
[----:B0-----:R0:W-:Y:S01]  /*8090*/  STG.E.64 [R16.64], R2 ;  /* 0x0000000210007986 */ /* 0x0011e2000c101b24 */
[----:B------:R-:W-:Y:S05]  /*80a0*/  BRA `(.L_x_1045) ;  /* 0x0000003000007947 */ /* 0x000fea0003800000 */
.L_x_1071:
[----:B------:R-:W-:-:S04]  /*80b0*/  HADD2.F32 R0, -RZ, R0.H0_H0 ;  /* 0x20000000ff007230 */ /* 0x000fc80000004100 */
[----:B------:R-:W0:Y:S02]  /*80c0*/  F2I.FTZ.U32.TRUNC.NTZ R3, R0 ;  /* 0x0000000000037305 */ /* 0x000e24000021f000 */
[----:B0-----:R0:W-:Y:S02]  /*80d0*/  STG.E [R16.64], R3 ;  /* 0x0000000310007986 */ /* 0x0011e4000c101924 */
.L_x_1045:
        /* <DEDUP_REMOVED lines=258> */
.L_x_1073:
        /* <DEDUP_REMOVED lines=21> */
.L_x_1077:
[----:B------:R-:W2:Y:S02]  /*9250*/  LDG.E.U8 R2, [R2.64] ;  /* 0x0000002402027981 */ /* 0x000ea4000c1e1100 */
[----:B--2---:R-:W0:Y:S02]  /*9260*/  I2F.U16 R0, R2 ;  /* 0x0000000200007306 */ /* 0x004e240000101000 */
[----:B0-----:R-:W-:-:S04]  /*9270*/  F2FP.PACK_AB R0, RZ, R0 ;  /* 0x00000000ff00723e */ /* 0x001fc800000000ff */
[----:B------:R-:W-:Y:S01]  /*9280*/  PRMT R19, R0, 0x7610, R19 ;  /* 0x0000761000137816 */ /* 0x000fe20000000013 */
[----:B------:R-:W-:Y:S05]  /*9290*/  BRA `(.L_x_1079) ;  /* 0x00000ed000007947 */ /* 0x000fea0003800000 */
.L_x_1076:
        /* <DEDUP_REMOVED lines=11> */
.L_x_1081:
[----:B------:R-:W2:Y:S02]  /*9350*/  LDG.E R2, [R2.64] ;  /* 0x0000002402027981 */ /* 0x000ea4000c1e1900 */
[----:B--2---:R-:W0:Y:S02]  /*9360*/  I2F R0, R2 ;  /* 0x0000000200007306 */ /* 0x004e240000201400 */
[----:B0-----:R-:W-:-:S04]  /*9370*/  F2FP.PACK_AB R0, RZ, R0 ;  /* 0x00000000ff00723e */ /* 0x001fc800000000ff */
[----:B------:R-:W-:Y:S01]  /*9380*/  PRMT R19, R0, 0x7610, R19 ;  /* 0x0000761000137816 */ /* 0x000fe20000000013 */
[----:B------:R-:W-:Y:S05]  /*9390*/  BRA `(.L_x_1079) ;  /* 0x00000dd000007947 */ /* 0x000fea0003800000 */
.L_x_1080:
[----:B------:R-:W2:Y:S02]  /*93a0*/  LDG.E.U16 R2, [R2.64] ;  /* 0x0000002402027981 */ /* 0x000ea4000c1e1500 */
[----:B--2---:R-:W0:Y:S02]  /*93b0*/  I2F.S16 R0, R2 ;  /* 0x0000000200007306 */ /* 0x004e240000101400 */
[----:B0-----:R-:W-:-:S04]  /*93c0*/  F2FP.PACK_AB R0, RZ, R0 ;  /* 0x00000000ff00723e */ /* 0x001fc800000000ff */
[----:B------:R-:W-:Y:S01]  /*93d0*/  PRMT R19, R0, 0x7610, R19 ;  /* 0x0000761000137816 */ /* 0x000fe20000000013 */
[----:B------:R-:W-:Y:S05]  /*93e0*/  BRA `(.L_x_1079) ;  /* 0x00000d8000007947 */ /* 0x000fea0003800000 */
.L_x_1075:
        /* <DEDUP_REMOVED lines=9> */
.L_x_1083:
[----:B------:R0:W5:Y:S01]  /*9480*/  LDG.E.U16 R19, [R2.64] ;  /* 0x0000002402137981 */ /* 0x000162000c1e1500 */
[----:B------:R-:W-:Y:S05]  /*9490*/  BRA `(.L_x_1079) ;  /* 0x00000cd000007947 */ /* 0x000fea0003800000 */
.L_x_1082:
        /* <DEDUP_REMOVED lines=9> */
.L_x_1085:
[----:B------:R0:W5:Y:S01]  /*9530*/  LDG.E.U16 R19, [R2.64] ;  /* 0x0000002402137981 */ /* 0x000162000c1e1500 */
[----:B------:R-:W-:Y:S05]  /*9540*/  BRA `(.L_x_1079) ;  /* 0x00000c2000007947 */ /* 0x000fea0003800000 */
.L_x_1084:
[----:B------:R-:W2:Y:S02]  /*9550*/  LDG.E.64 R2, [R2.64] ;  /* 0x0000002402027981 */ /* 0x000ea4000c1e1b00 */
[----:B--2---:R-:W0:Y:S01]  /*9560*/  F2F.F32.F64 R0, R2 ;  /* 0x0000000200007310 */ /* 0x004e220000301000 */
[----:B------:R-:W0:-:S14]  /*9570*/  DSETP.GEU.AND P0, PT, |R2|, c[0x2][0x0], PT ;  /* 0x008000000200762a */ /* 0x000e1c0003f0e200 */
[----:B0-----:R-:W-:-:S05]  /*9580*/  @!P0 FMUL R0, R0, 1.175494350822287508e-38 ;  /* 0x0080000000008820 */ /* 0x001fca0000400000 */
[----:B------:R-:W-:-:S04]  /*9590*/  F2FP.PACK_AB R0, RZ, R0 ;  /* 0x00000000ff00723e */ /* 0x000fc800000000ff */
[----:B------:R-:W-:Y:S01]  /*95a0*/  PRMT R19, R0, 0x7610, R19 ;  /* 0x0000761000137816 */ /* 0x000fe20000000013 */
[----:B------:R-:W-:Y:S05]  /*95b0*/  BRA `(.L_x_1079) ;  /* 0x00000bb000007947 */ /* 0x000fea0003800000 */
.L_x_1074:
        /* <DEDUP_REMOVED lines=14> */
.L_x_1088:
[----:B------:R-:W2:Y:S02]  /*96a0*/  LDG.E.64 R2, [R2.64] ;  /* 0x0000002402027981 */ /* 0x000ea4000c1e1b00 */
[----:B--2---:R-:W0:Y:S01]  /*96b0*/  F2F.F32.F64 R0, R2 ;  /* 0x0000000200007310 */ /* 0x004e220000301000 */
[----:B------:R-:W0:-:S14]  /*96c0*/  DSETP.GEU.AND P0, PT, |R2|, c[0x2][0x0], PT ;  /* 0x008000000200762a */ /* 0x000e1c0003f0e200 */
[----:B0-----:R-:W-:-:S05]  /*96d0*/  @!P0 FMUL R0, R0, 1.175494350822287508e-38 ;  /* 0x0080000000008820 */ /* 0x001fca0000400000 */
[----:B------:R-:W-:-:S04]  /*96e0*/  F2FP.PACK_AB R0, RZ, R0 ;  /* 0x00000000ff00723e */ /* 0x000fc800000000ff */
[----:B------:R-:W-:Y:S01]  /*96f0*/  PRMT R19, R0, 0x7610, R19 ;  /* 0x0000761000137816 */ /* 0x000fe20000000013 */
[----:B------:R-:W-:Y:S05]  /*9700*/  BRA `(.L_x_1079) ;  /* 0x00000a6000007947 */ /* 0x000fea0003800000 */
.L_x_1087:
        /* <DEDUP_REMOVED lines=28> */
.L_x_1090:
        /* <DEDUP_REMOVED lines=15> */
.L_x_1089:
[----:B------:R-:W2:Y:S02]  /*99c0*/  LDG.E.U16 R0, [R2.64] ;  /* 0x0000002402007981 */ /* 0x000ea4000c1e1500 */
[----:B--2---:R-:W-:-:S04]  /*99d0*/  PRMT R0, RZ, 0x5410, R0 ;  /* 0x00005410ff007816 */ /* 0x004fc80000000000 */
[----:B------:R-:W-:-:S04]  /*99e0*/  F2FP.PACK_AB R0, RZ, R0 ;  /* 0x00000000ff00723e */ /* 0x000fc800000000ff */
[----:B------:R-:W-:Y:S01]  /*99f0*/  PRMT R19, R0, 0x7610, R19 ;  /* 0x0000761000137816 */ /* 0x000fe20000000013 */
[----:B------:R-:W-:Y:S05]  /*9a00*/  BRA `(.L_x_1079) ;  /* 0x0000076000007947 */ /* 0x000fea0003800000 */
.L_x_1086:
        /* <DEDUP_REMOVED lines=12> */
.L_x_1093:
        /* <DEDUP_REMOVED lines=21> */
.L_x_1097:
[----:B------:R-:W-:Y:S05]  /*9c20*/  BSYNC B1 ;  /* 0x0000000000017941 */ /* 0x000fea0003800000 */
.L_x_1096:
[----:B------:R-:W-:Y:S01]  /*9c30*/  LEA R3, R0, 0x3b800000, 0x17 ;  /* 0x3b80000000037811 */ /* 0x000fe200078eb8ff */
[----:B------:R-:W-:-:S05]  /*9c40*/  IMAD.SHL.U32 R0, R2, 0x100000, RZ ;  /* 0x0010000002007824 */ /* 0x000fca00078e00ff */
[----:B------:R-:W-:Y:S02]  /*9c50*/  LOP3.LUT R0, R3, R0, R4, 0xfe, !PT ;  /* 0x0000000003007212 */ /* 0x000fe400078efe04 */
.L_x_1095:
[----:B------:R-:W-:Y:S05]  /*9c60*/  BSYNC B0 ;  /* 0x0000000000007941 */ /* 0x000fea0003800000 */
.L_x_1094:
[----:B------:R-:W-:-:S04]  /*9c70*/  F2FP.PACK_AB R0, RZ, R0 ;  /* 0x00000000ff00723e */ /* 0x000fc800000000ff */
[----:B------:R-:W-:Y:S01]  /*9c80*/  PRMT R19, R0, 0x7610, R19 ;  /* 0x0000761000137816 */ /* 0x000fe20000000013 */
[----:B------:R-:W-:Y:S05]  /*9c90*/  BRA `(.L_x_1079) ;  /* 0x000004d000007947 */ /* 0x000fea0003800000 */
.L_x_1092:
        /* <DEDUP_REMOVED lines=21> */
.L_x_1101:
[----:B------:R-:W-:Y:S05]  /*9df0*/  BSYNC B1 ;  /* 0x0000000000017941 */ /* 0x000fea0003800000 */
.L_x_1100:
[----:B------:R-:W-:Y:S01]  /*9e00*/  LEA R3, R0, 0x37800000, 0x17 ;  /* 0x3780000000037811 */ /* 0x000fe200078eb8ff */
[----:B------:R-:W-:-:S05]  /*9e10*/  IMAD.SHL.U32 R0, R2, 0x200000, RZ ;  /* 0x0020000002007824 */ /* 0x000fca00078e00ff */
[----:B------:R-:W-:Y:S02]  /*9e20*/  LOP3.LUT R0, R3, R0, R4, 0xfe, !PT ;  /* 0x0000000003007212 */ /* 0x000fe400078efe04 */
.L_x_1099:
[----:B------:R-:W-:Y:S05]  /*9e30*/  BSYNC B0 ;  /* 0x0000000000007941 */ /* 0x000fea0003800000 */
.L_x_1098:
[----:B------:R-:W-:-:S04]  /*9e40*/  F2FP.PACK_AB R0, RZ, R0 ;  /* 0x00000000ff00723e */ /* 0x000fc800000000ff */
[----:B------:R-:W-:Y:S01]  /*9e50*/  PRMT R19, R0, 0x7610, R19 ;  /* 0x0000761000137816 */ /* 0x000fe20000000013 */
[----:B------:R-:W-:Y:S05]  /*9e60*/  BRA `(.L_x_1079) ;  /* 0x0000030000007947 */ /* 0x000fea0003800000 */
.L_x_1091:
        /* <DEDUP_REMOVED lines=14> */
.L_x_1105:
[----:B------:R-:W-:Y:S05]  /*9f50*/  BSYNC B0 ;  /* 0x0000000000007941 */ /* 0x000fea0003800000 */
.L_x_1104:
[----:B------:R-:W-:-:S04]  /*9f60*/  F2FP.PACK_AB R0, RZ, R0 ;  /* 0x00000000ff00723e */ /* 0x000fc800000000ff */
[----:B------:R-:W-:Y:S01]  /*9f70*/  PRMT R19, R0, 0x7610, R19 ;  /* 0x0000761000137816 */ /* 0x000fe20000000013 */
[----:B------:R-:W-:Y:S05]  /*9f80*/  BRA `(.L_x_1079) ;  /* 0x000001e000007947 */ /* 0x000fea0003800000 */
.L_x_1078:
        /* <DEDUP_REMOVED lines=21> */
.L_x_1103:
[----:B------:R-:W2:Y:S02]  /*a0e0*/  LDG.E.64 R2, [R2.64] ;  /* 0x0000002402027981 */ /* 0x000ea4000c1e1b00 */
[----:B--2---:R-:W0:Y:S02]  /*a0f0*/  I2F.U64 R0, R2 ;  /* 0x0000000200007312 */ /* 0x004e240000301000 */
[----:B0-----:R-:W-:-:S04]  /*a100*/  F2FP.PACK_AB R0, RZ, R0 ;  /* 0x00000000ff00723e */ /* 0x001fc800000000ff */
[----:B------:R-:W-:Y:S01]  /*a110*/  PRMT R19, R0, 0x7610, R19 ;  /* 0x0000761000137816 */ /* 0x000fe20000000013 */
[----:B------:R-:W-:Y:S05]  /*a120*/  BRA `(.L_x_1079) ;  /* 0x0000004000007947 */ /* 0x000fea0003800000 */
.L_x_1102:
[----:B------:R-:W2:Y:S02]  /*a130*/  LDG.E R2, [R2.64] ;  /* 0x0000002402027981 */ /* 0x000ea4000c1e1900 */
[----:B--2---:R-:W0:Y:S02]  /*a140*/  I2F.U32 R0, R2 ;  /* 0x0000000200007306 */ /* 0x004e240000201000 */
[----:B0-----:R-:W-:-:S04]  /*a150*/  F2FP.PACK_AB R0, RZ, R0 ;  /* 0x00000000ff00723e */ /* 0x001fc800000000ff */
[----:B------:R-:W-:Y:S02]  /*a160*/  PRMT R19, R0, 0x7610, R19 ;  /* 0x0000761000137816 */ /* 0x000fe40000000013 */
.L_x_1079:
        /* <DEDUP_REMOVED lines=18> */
.L_x_1109:
[----:B------:R-:W2:Y:S02]  /*a290*/  LDG.E.U8 R2, [R2.64] ;  /* 0x0000002402027981 */ /* 0x000ea4000c1e1100 */
[----:B--2---:R-:W0:Y:S02]  /*a2a0*/  I2F.U16 R0, R2 ;  /* 0x0000000200007306 */ /* 0x004e240000101000 */
[----:B0-----:R-:W-:Y:S01]  /*a2b0*/  F2FP.PACK_AB R0, RZ, R0 ;  /* 0x00000000ff00723e */ /* 0x001fe200000000ff */
[----:B------:R-:W-:Y:S05]  /*a2c0*/  BRA `(.L_x_1111) ;  /* 0x00000e1000007947 */ /* 0x000fea0003800000 */
.L_x_1108:
        /* <DEDUP_REMOVED lines=10> */
.L_x_1113:
[----:B------:R-:W2:Y:S02]  /*a370*/  LDG.E R2, [R2.64] ;  /* 0x0000002402027981 */ /* 0x000ea4000c1e1900 */
[----:B--2---:R-:W0:Y:S02]  /*a380*/  I2F R0, R2 ;  /* 0x0000000200007306 */ /* 0x004e240000201400 */
[----:B0-----:R-:W-:Y:S01]  /*a390*/  F2FP.PACK_AB R0, RZ, R0 ;  /* 0x00000000ff00723e */ /* 0x001fe200000000ff */
[----:B------:R-:W-:Y:S05]  /*a3a0*/  BRA `(.L_x_1111) ;  /* 0x00000d3000007947 */ /* 0x000fea0003800000 */
.L_x_1112:
[----:B------:R-:W2:Y:S02]  /*a3b0*/  LDG.E.U16 R2, [R2.64] ;  /* 0x0000002402027981 */ /* 0x000ea4000c1e1500 */
[----:B--2---:R-:W0:Y:S02]  /*a3c0*/  I2F.S16 R0, R2 ;  /* 0x0000000200007306 */ /* 0x004e240000101400 */
[----:B0-----:R-:W-:Y:S01]  /*a3d0*/  F2FP.PACK_AB R0, RZ, R0 ;  /* 0x00000000ff00723e */ /* 0x001fe200000000ff */
[----:B------:R-:W-:Y:S05]  /*a3e0*/  BRA `(.L_x_1111) ;  /* 0x00000cf000007947 */ /* 0x000fea0003800000 */
.L_x_1107:
        /* <DEDUP_REMOVED lines=9> */
.L_x_1115:
[----:B------:R0:W5:Y:S01]  /*a480*/  LDG.E.U16 R0, [R2.64] ;  /* 0x0000002402007981 */ /* 0x000162000c1e1500 */
[----:B------:R-:W-:Y:S05]  /*a490*/  BRA `(.L_x_1111) ;  /* 0x00000c4000007947 */ /* 0x000fea0003800000 */
.L_x_1114:
        /* <DEDUP_REMOVED lines=9> */
.L_x_1117:
[----:B------:R0:W5:Y:S01]  /*a530*/  LDG.E.U16 R0, [R2.64] ;  /* 0x0000002402007981 */ /* 0x000162000c1e1500 */
[----:B------:R-:W-:Y:S05]  /*a540*/  BRA `(.L_x_1111) ;  /* 0x00000b9000007947 */ /* 0x000fea0003800000 */
.L_x_1116:
[----:B------:R-:W2:Y:S02]  /*a550*/  LDG.E.64 R2, [R2.64] ;  /* 0x0000002402027981 */ /* 0x000ea4000c1e1b00 */
[----:B--2---:R-:W0:Y:S01]  /*a560*/  F2F.F32.F64 R0, R2 ;  /* 0x0000000200007310 */ /* 0x004e220000301000 */
[----:B------:R-:W0:-:S14]  /*a570*/  DSETP.GEU.AND P0, PT, |R2|, c[0x2][0x0], PT ;  /* 0x008000000200762a */ /* 0x000e1c0003f0e200 */
[----:B0-----:R-:W-:-:S05]  /*a580*/  @!P0 FMUL R0, R0, 1.175494350822287508e-38 ;  /* 0x0080000000008820 */ /* 0x001fca0000400000 */
[----:B------:R-:W-:Y:S01]  /*a590*/  F2FP.PACK_AB R0, RZ, R0 ;  /* 0x00000000ff00723e */ /* 0x000fe200000000ff */
[----:B------:R-:W-:Y:S05]  /*a5a0*/  BRA `(.L_x_1111) ;  /* 0x00000b3000007947 */ /* 0x000fea0003800000 */
.L_x_1106:
        /* <DEDUP_REMOVED lines=13> */
.L_x_1120:
[----:B------:R-:W2:Y:S02]  /*a680*/  LDG.E.64 R2, [R2.64] ;  /* 0x0000002402027981 */ /* 0x000ea4000c1e1b00 */
[----:B--2---:R-:W0:Y:S01]  /*a690*/  F2F.F32.F64 R0, R2 ;  /* 0x0000000200007310 */ /* 0x004e220000301000 */
[----:B------:R-:W0:-:S14]  /*a6a0*/  DSETP.GEU.AND P0, PT, |R2|, c[0x2][0x0], PT ;  /* 0x008000000200762a */ /* 0x000e1c0003f0e200 */
[----:B0-----:R-:W-:-:S05]  /*a6b0*/  @!P0 FMUL R0, R0, 1.175494350822287508e-38 ;  /* 0x0080000000008820 */ /* 0x001fca0000400000 */
[----:B------:R-:W-:Y:S01]  /*a6c0*/  F2FP.PACK_AB R0, RZ, R0 ;  /* 0x00000000ff00723e */ /* 0x000fe200000000ff */
[----:B------:R-:W-:Y:S05]  /*a6d0*/  BRA `(.L_x_1111) ;  /* 0x00000a0000007947 */ /* 0x000fea0003800000 */
.L_x_1119:
        /* <DEDUP_REMOVED lines=28> */
.L_x_1122:
        /* <DEDUP_REMOVED lines=15> */
.L_x_1121:
[----:B------:R-:W2:Y:S02]  /*a990*/  LDG.E.U16 R0, [R2.64] ;  /* 0x0000002402007981 */ /* 0x000ea4000c1e1500 */
[----:B--2---:R-:W-:-:S04]  /*a9a0*/  PRMT R0, RZ, 0x5410, R0 ;  /* 0x00005410ff007816 */ /* 0x004fc80000000000 */
[----:B------:R-:W-:Y:S01]  /*a9b0*/  F2FP.PACK_AB R0, RZ, R0 ;  /* 0x00000000ff00723e */ /* 0x000fe200000000ff */
[----:B------:R-:W-:Y:S05]  /*a9c0*/  BRA `(.L_x_1111) ;  /* 0x0000071000007947 */ /* 0x000fea0003800000 */
.L_x_1118:
        /* <DEDUP_REMOVED lines=12> */
.L_x_1125:
        /* <DEDUP_REMOVED lines=21> */
.L_x_1129:
[----:B------:R-:W-:Y:S05]  /*abe0*/  BSYNC B1 ;  /* 0x0000000000017941 */ /* 0x000fea0003800000 */
.L_x_1128:
[----:B------:R-:W-:Y:S01]  /*abf0*/  LEA R3, R0, 0x3b800000, 0x17 ;  /* 0x3b80000000037811 */ /* 0x000fe200078eb8ff */
[----:B------:R-:W-:-:S05]  /*ac00*/  IMAD.SHL.U32 R0, R2, 0x100000, RZ ;  /* 0x0010000002007824 */ /* 0x000fca00078e00ff */
[----:B------:R-:W-:Y:S02]  /*ac10*/  LOP3.LUT R0, R3, R0, R4, 0xfe, !PT ;  /* 0x0000000003007212 */ /* 0x000fe400078efe04 */
.L_x_1127:
[----:B------:R-:W-:Y:S05]  /*ac20*/  BSYNC B0 ;  /* 0x0000000000007941 */ /* 0x000fea0003800000 */
.L_x_1126:
[----:B------:R-:W-:Y:S01]  /*ac30*/  F2FP.PACK_AB R0, RZ, R0 ;  /* 0x00000000ff00723e */ /* 0x000fe200000000ff */
[----:B------:R-:W-:Y:S05]  /*ac40*/  BRA `(.L_x_1111) ;  /* 0x0000049000007947 */ /* 0x000fea0003800000 */
.L_x_1124:
        /* <DEDUP_REMOVED lines=21> */
.L_x_1133:
[----:B------:R-:W-:Y:S05]  /*ada0*/  BSYNC B1 ;  /* 0x0000000000017941 */ /* 0x000fea0003800000 */
.L_x_1132:
[----:B------:R-:W-:Y:S01]  /*adb0*/  LEA R3, R0, 0x37800000, 0x17 ;  /* 0x3780000000037811 */ /* 0x000fe200078eb8ff */
[----:B------:R-:W-:-:S05]  /*adc0*/  IMAD.SHL.U32 R0, R2, 0x200000, RZ ;  /* 0x0020000002007824 */ /* 0x000fca00078e00ff */
[----:B------:R-:W-:Y:S02]  /*add0*/  LOP3.LUT R0, R3, R0, R4, 0xfe, !PT ;  /* 0x0000000003007212 */ /* 0x000fe400078efe04 */
.L_x_1131:
[----:B------:R-:W-:Y:S05]  /*ade0*/  BSYNC B0 ;  /* 0x0000000000007941 */ /* 0x000fea0003800000 */
.L_x_1130:
[----:B------:R-:W-:Y:S01]  /*adf0*/  F2FP.PACK_AB R0, RZ, R0 ;  /* 0x00000000ff00723e */ /* 0x000fe200000000ff */
[----:B------:R-:W-:Y:S05]  /*ae00*/  BRA `(.L_x_1111) ;  /* 0x000002d000007947 */ /* 0x000fea0003800000 */
.L_x_1123:
        /* <DEDUP_REMOVED lines=14> */
.L_x_1137:
[----:B------:R-:W-:Y:S05]  /*aef0*/  BSYNC B0 ;  /* 0x0000000000007941 */ /* 0x000fea0003800000 */
.L_x_1136:
[----:B------:R-:W-:Y:S01]  /*af00*/  F2FP.PACK_AB R0, RZ, R0 ;  /* 0x00000000ff00723e */ /* 0x000fe200000000ff */
[----:B------:R-:W-:Y:S05]  /*af10*/  BRA `(.L_x_1111) ;  /* 0x000001c000007947 */ /* 0x000fea0003800000 */
.L_x_1110:
        /* <DEDUP_REMOVED lines=21> */
.L_x_1135:
[----:B------:R-:W2:Y:S02]  /*b070*/  LDG.E.64 R2, [R2.64] ;  /* 0x0000002402027981 */ /* 0x000ea4000c1e1b00 */
[----:B--2---:R-:W0:Y:S02]  /*b080*/  I2F.U64 R0, R2 ;  /* 0x0000000200007312 */ /* 0x004e240000301000 */
[----:B0-----:R-:W-:Y:S01]  /*b090*/  F2FP.PACK_AB R0, RZ, R0 ;  /* 0x00000000ff00723e */ /* 0x001fe200000000ff */
[----:B------:R-:W-:Y:S05]  /*b0a0*/  BRA `(.L_x_1111) ;  /* 0x0000003000007947 */ /* 0x000fea0003800000 */
.L_x_1134:
[----:B------:R-:W2:Y:S02]  /*b0b0*/  LDG.E R2, [R2.64] ;  /* 0x0000002402027981 */ /* 0x000ea4000c1e1900 */
[----:B--2---:R-:W0:Y:S02]  /*b0c0*/  I2F.U32 R0, R2 ;  /* 0x0000000200007306 */ /* 0x004e240000201000 */
[----:B0-----:R-:W-:-:S06]  /*b0d0*/  F2FP.PACK_AB R0, RZ, R0 ;  /* 0x00000000ff00723e */ /* 0x001fcc00000000ff */
.L_x_1111:
        /* <DEDUP_REMOVED lines=27> */
.L_x_1141:
[----:B------:R-:W-:-:S06]  /*b290*/  HADD2.F32 R3, -RZ, R0.H0_H0 ;  /* 0x20000000ff037230 */ /* 0x000fcc0000004100 */
[----:B------:R-:W0:Y:S02]  /*b2a0*/  F2I.S64.TRUNC R2, R3 ;  /* 0x0000000300027311 */ /* 0x000e24000020d900 */
[----:B0-----:R0:W-:Y:S01]  /*b2b0*/  STG.E.U8 [R16.64], R2 ;  /* 0x0000000210007986 */ /* 0x0011e2000c101124 */
[----:B------:R-:W-:Y:S05]  /*b2c0*/  BRA `(.L_x_1143) ;  /* 0x00000e4000007947 */ /* 0x000fea0003800000 */
.L_x_1140:
        /* <DEDUP_REMOVED lines=10> */
.L_x_1145:
[----:B------:R-:W-:-:S04]  /*b370*/  HADD2.F32 R0, -RZ, R0.H0_H0 ;  /* 0x20000000ff007230 */ /* 0x000fc80000004100 */
[----:B------:R-:W0:Y:S02]  /*b380*/  F2I.FTZ.TRUNC.NTZ R3, R0 ;  /* 0x0000000000037305 */ /* 0x000e24000021f100 */
[----:B0-----:R0:W-:Y:S01]  /*b390*/  STG.E [R16.64], R3 ;  /* 0x0000000310007986 */ /* 0x0011e2000c101924 */
[----:B------:R-:W-:Y:S05]  /*b3a0*/  BRA `(.L_x_1143) ;  /* 0x00000d6000007947 */ /* 0x000fea0003800000 */
.L_x_1144:
[----:B------:R-:W-:-:S04]  /*b3b0*/  HADD2.F32 R0, -RZ, R0.H0_H0 ;  /* 0x20000000ff007230 */ /* 0x000fc80000004100 */
[----:B------:R-:W0:Y:S02]  /*b3c0*/  F2I.FTZ.TRUNC.NTZ R3, R0 ;  /* 0x0000000000037305 */ /* 0x000e24000021f100 */
[----:B0-----:R0:W-:Y:S01]  /*b3d0*/  STG.E.U16 [R16.64], R3 ;  /* 0x0000000310007986 */ /* 0x0011e2000c101524 */
[----:B------:R-:W-:Y:S05]  /*b3e0*/  BRA `(.L_x_1143) ;  /* 0x00000d2000007947 */ /* 0x000fea0003800000 */
.L_x_1139:
        /* <DEDUP_REMOVED lines=9> */
.L_x_1147:
[----:B------:R0:W-:Y:S01]  /*b480*/  STG.E.U16 [R16.64], R0 ;  /* 0x0000000010007986 */ /* 0x0001e2000c101524 */
[----:B------:R-:W-:Y:S05]  /*b490*/  BRA `(.L_x_1143) ;  /* 0x00000c7000007947 */ /* 0x000fea0003800000 */
.L_x_1146:
        /* <DEDUP_REMOVED lines=10> */
.L_x_1149:
[----:B------:R-:W-:-:S05]  /*b540*/  HADD2.F32 R0, -RZ, R0.H0_H0 ;  /* 0x20000000ff007230 */ /* 0x000fca0000004100 */
[----:B------:R-:W-:-:S04]  /*b550*/  F2FP.PACK_AB R0, RZ, R0 ;  /* 0x00000000ff00723e */ /* 0x000fc800000000ff */
[----:B------:R-:W-:-:S05]  /*b560*/  PRMT R0, R0, 0x5410, RZ ;  /* 0x0000541000007816 */ /* 0x000fca00000000ff */
[----:B------:R0:W-:Y:S01]  /*b570*/  STG.E [R16.64], R0 ;  /* 0x0000000010007986 */ /* 0x0001e2000c101924 */
[----:B------:R-:W-:Y:S05]  /*b580*/  BRA `(.L_x_1143) ;  /* 0x00000b8000007947 */ /* 0x000fea0003800000 */
.L_x_1148:
[----:B------:R-:W-:-:S05]  /*b590*/  HADD2.F32 R2, -RZ, R0.H0_H0 ;  /* 0x20000000ff027230 */ /* 0x000fca0000004100 */
[----:B------:R-:W-:-:S06]  /*b5a0*/  FMUL.FTZ R2, R2, 1 ;  /* 0x3f80000002027820 */ /* 0x000fcc0000410000 */
[----:B------:R-:W0:Y:S02]  /*b5b0*/  F2F.F64.F32 R2, R2 ;  /* 0x0000000200027310 */ /* 0x000e240000201800 */
[----:B0-----:R0:W-:Y:S01]  /*b5c0*/  STG.E.64 [R16.64], R2 ;  /* 0x0000000210007986 */ /* 0x0011e2000c101b24 */
[----:B------:R-:W-:Y:S05]  /*b5d0*/  BRA `(.L_x_1143) ;  /* 0x00000b3000007947 */ /* 0x000fea0003800000 */
.L_x_1138:
        /* <DEDUP_REMOVED lines=13> */
.L_x_1152:
[----:B------:R-:W-:Y:S01]  /*b6b0*/  HADD2.F32 R0, -RZ, R0.H0_H0 ;  /* 0x20000000ff007230 */ /* 0x000fe20000004100 */
[----:B------:R-:W-:-:S04]  /*b6c0*/  CS2R R6, SRZ ;  /* 0x0000000000067805 */ /* 0x000fc8000001ff00 */
[----:B------:R-:W-:-:S04]  /*b6d0*/  FMUL.FTZ R0, R0, 1 ;  /* 0x3f80000000007820 */ /* 0x000fc80000410000 */
[----:B------:R-:W0:Y:S02]  /*b6e0*/  F2F.F64.F32 R4, R0 ;  /* 0x0000000000047310 */ /* 0x000e240000201800 */
[----:B0-----:R0:W-:Y:S01]  /*b6f0*/  STG.E.128 [R16.64], R4 ;  /* 0x0000000410007986 */ /* 0x0011e2000c101d24 */
[----:B------:R-:W-:Y:S05]  /*b700*/  BRA `(.L_x_1143) ;  /* 0x00000a0000007947 */ /* 0x000fea0003800000 */
.L_x_1151:
        /* <DEDUP_REMOVED lines=21> */
.L_x_1156:
[----:B------:R-:W-:Y:S05]  /*b860*/  BSYNC B0 ;  /* 0x0000000000007941 */ /* 0x000fea0003800000 */
.L_x_1155:
[----:B------:R-:W-:-:S05]  /*b870*/  LOP3.LUT R3, R0, R3, RZ, 0xfc, !PT ;  /* 0x0000000300037212 */ /* 0x000fca00078efcff */
[----:B------:R0:W-:Y:S01]  /*b880*/  STG.E.U8 [R16.64], R3 ;  /* 0x0000000310007986 */ /* 0x0001e2000c101124 */
[----:B------:R-:W-:Y:S05]  /*b890*/  BRA `(.L_x_1143) ;  /* 0x0000087000007947 */ /* 0x000fea0003800000 */
.L_x_1154:
        /* <DEDUP_REMOVED lines=13> */
.L_x_1158:
[----:B------:R-:W-:Y:S01]  /*b970*/  IMAD.MOV.U32 R0, RZ, RZ, 0x7f ;  /* 0x0000007fff007424 */ /* 0x000fe200078e00ff */
[----:B------:R-:W-:-:S04]  /*b980*/  ISETP.GT.U32.AND P0, PT, R2, 0x7f800000, PT ;  /* 0x7f8000000200780c */ /* 0x000fc80003f04070 */
[----:B------:R-:W-:-:S04]  /*b990*/  SEL R0, R0, 0x7c, P0 ;  /* 0x0000007c00007807 */ /* 0x000fc80000000000 */
.L_x_1159:
[----:B------:R-:W-:Y:S05]  /*b9a0*/  BSYNC B0 ;  /* 0x0000000000007941 */ /* 0x000fea0003800000 */
.L_x_1157:
[----:B------:R-:W-:-:S04]  /*b9b0*/  LOP3.LUT R2, R3, 0x80000000, RZ, 0xc0, !PT ;  /* 0x8000000003027812 */ /* 0x000fc800078ec0ff */
[----:B------:R-:W-:-:S04]  /*b9c0*/  SHF.R.U32.HI R3, RZ, 0x18, R2 ;  /* 0x00000018ff037819 */ /* 0x000fc80000011602 */
[----:B------:R-:W-:-:S05]  /*b9d0*/  LOP3.LUT R3, R0, R3, RZ, 0xfc, !PT ;  /* 0x0000000300037212 */ /* 0x000fca00078efcff */
[----:B------:R0:W-:Y:S01]  /*b9e0*/  STG.E.U8 [R16.64], R3 ;  /* 0x0000000310007986 */ /* 0x0001e2000c101124 */
[----:B------:R-:W-:Y:S05]  /*b9f0*/  BRA `(.L_x_1143) ;  /* 0x0000071000007947 */ /* 0x000fea0003800000 */
.L_x_1153:
[----:B------:R-:W-:-:S05]  /*ba00*/  HADD2.F32 R0, -RZ, R0.H0_H0 ;  /* 0x20000000ff007230 */ /* 0x000fca0000004100 */
[----:B------:R-:W-:-:S05]  /*ba10*/  F2FP.BF16.PACK_AB R0, RZ, R0 ;  /* 0x00000000ff00723e */ /* 0x000fca00000010ff */
[----:B------:R0:W-:Y:S01]  /*ba20*/  STG.E.U16 [R16.64], R0 ;  /* 0x0000000010007986 */ /* 0x0001e2000c101524 */
[----:B------:R-:W-:Y:S05]  /*ba30*/  BRA `(.L_x_1143) ;  /* 0x000006d000007947 */ /* 0x000fea0003800000 */
.L_x_1150:
        /* <DEDUP_REMOVED lines=12> */
.L_x_1162:
        /* <DEDUP_REMOVED lines=17> */
.L_x_1165:
[----:B------:R-:W-:-:S04]  /*bc10*/  LOP3.LUT R2, R3, 0x80000000, RZ, 0xc0, !PT ;  /* 0x8000000003027812 */ /* 0x000fc800078ec0ff */
[----:B------:R-:W-:-:S04]  /*bc20*/  SHF.R.U32.HI R3, RZ, 0x18, R2 ;  /* 0x00000018ff037819 */ /* 0x000fc80000011602 */
[----:B------:R-:W-:-:S04]  /*bc30*/  LOP3.LUT R0, R0, R3, RZ, 0xfc, !PT ;  /* 0x0000000300007212 */ /* 0x000fc800078efcff */
[----:B------:R-:W-:Y:S02]  /*bc40*/  PRMT R8, R0, 0x7610, R8 ;  /* 0x0000761000087816 */ /* 0x000fe40000000008 */
.L_x_1164:
[----:B------:R-:W-:Y:S05]  /*bc50*/  BSYNC B0 ;  /* 0x0000000000007941 */ /* 0x000fea0003800000 */
.L_x_1163:
[----:B------:R0:W-:Y:S01]  /*bc60*/  STG.E.U8 [R16.64], R8 ;  /* 0x0000000810007986 */ /* 0x0001e2000c101124 */
[----:B------:R-:W-:Y:S05]  /*bc70*/  BRA `(.L_x_1143) ;  /* 0x0000049000007947 */ /* 0x000fea0003800000 */
.L_x_1161:
        /* <DEDUP_REMOVED lines=17> */
.L_x_1168:
[----:B------:R-:W-:-:S04]  /*bd90*/  LOP3.LUT R2, R3, 0x80000000, RZ, 0xc0, !PT ;  /* 0x8000000003027812 */ /* 0x000fc800078ec0ff */
[----:B------:R-:W-:-:S04]  /*bda0*/  SHF.R.U32.HI R3, RZ, 0x18, R2 ;  /* 0x00000018ff037819 */ /* 0x000fc80000011602 */
[----:B------:R-:W-:-:S04]  /*bdb0*/  LOP3.LUT R0, R0, R3, RZ, 0xfc, !PT ;  /* 0x0000000300007212 */ /* 0x000fc800078efcff */
[----:B------:R-:W-:Y:S02]  /*bdc0*/  PRMT R8, R0, 0x7610, R8 ;  /* 0x0000761000087816 */ /* 0x000fe40000000008 */
.L_x_1167:
[----:B------:R-:W-:Y:S05]  /*bdd0*/  BSYNC B0 ;  /* 0x0000000000007941 */ /* 0x000fea0003800000 */
.L_x_1166:
[----:B------:R0:W-:Y:S01]  /*bde0*/  STG.E.U8 [R16.64], R8 ;  /* 0x0000000810007986 */ /* 0x0001e2000c101124 */
[----:B------:R-:W-:Y:S05]  /*bdf0*/  BRA `(.L_x_1143) ;  /* 0x0000031000007947 */ /* 0x000fea0003800000 */
.L_x_1160:
        /* <DEDUP_REMOVED lines=22> */
.L_x_1142:
        /* <DEDUP_REMOVED lines=20> */
.L_x_1170:
[----:B------:R-:W-:-:S06]  /*c0a0*/  HADD2.F32 R2, -RZ, R0.H0_H0 ;  /* 0x20000000ff027230 */ /* 0x000fcc0000004100 */
[----:B------:R-:W0:Y:S02]  /*c0b0*/  F2I.U64.TRUNC R2, R2 ;  /* 0x0000000200027311 */ /* 0x000e24000020d800 */
[----:B0-----:R0:W-:Y:S01]  /*c0c0*/  STG.E.64 [R16.64], R2 ;  /* 0x0000000210007986 */ /* 0x0011e2000c101b24 */
[----:B------:R-:W-:Y:S05]  /*c0d0*/  BRA `(.L_x_1143) ;  /* 0x0000003000007947 */ /* 0x000fea0003800000 */
.L_x_1169:
[----:B------:R-:W-:-:S04]  /*c0e0*/  HADD2.F32 R0, -RZ, R0.H0_H0 ;  /* 0x20000000ff007230 */ /* 0x000fc80000004100 */
[----:B------:R-:W0:Y:S02]  /*c0f0*/  F2I.FTZ.U32.TRUNC.NTZ R3, R0 ;  /* 0x0000000000037305 */ /* 0x000e24000021f000 */
[----:B0-----:R0:W-:Y:S02]  /*c100*/  STG.E [R16.64], R3 ;  /* 0x0000000310007986 */ /* 0x0011e4000c101924 */
.L_x_1143:
[----:B------:R-:W-:Y:S02]  /*c110*/  IADD3 R23, R23, 0x80, RZ ;  /* 0x0000008017177810 */ /* 0x000fe40007ffe0ff */
.L_x_974:
[----:B------:R-:W-:Y:S05]  /*c120*/  BSYNC B6 ;  /* 0x0000000000067941 */ /* 0x000fea0003800000 */
.L_x_973:
        /* <DEDUP_REMOVED lines=257> */
.L_x_1171:
        /* <DEDUP_REMOVED lines=21> */
.L_x_1175:
[----:B------:R-:W2:Y:S02]  /*d290*/  LDG.E.U8 R2, [R2.64] ;  /* 0x0000002402027981 */ /* 0x000ea4000c1e1100 */
[----:B--2---:R-:W0:Y:S02]  /*d2a0*/  I2F.U16 R0, R2 ;  /* 0x0000000200007306 */ /* 0x004e240000101000 */
[----:B0-----:R-:W-:-:S04]  /*d2b0*/  F2FP.PACK_AB R0, RZ, R0 ;  /* 0x00000000ff00723e */ /* 0x001fc800000000ff */
[----:B------:R-:W-:Y:S01]  /*d2c0*/  PRMT R19, R0, 0x7610, R19 ;  /* 0x0000761000137816 */ /* 0x000fe20000000013 */
[----:B------:R-:W-:Y:S05]  /*d2d0*/  BRA `(.L_x_1177) ;  /* 0x00000ed000007947 */ /* 0x000fea0003800000 */
.L_x_1174:
        /* <DEDUP_REMOVED lines=11> */
.L_x_1179:
[----:B------:R-:W2:Y:S02]  /*d390*/  LDG.E R2, [R2.64] ;  /* 0x0000002402027981 */ /* 0x000ea4000c1e1900 */
[----:B--2---:R-:W0:Y:S02]  /*d3a0*/  I2F R0, R2 ;  /* 0x0000000200007306 */ /* 0x004e240000201400 */
[----:B0-----:R-:W-:-:S04]  /*d3b0*/  F2FP.PACK_AB R0, RZ, R0 ;  /* 0x00000000ff00723e */ /* 0x001fc800000000ff */
[----:B------:R-:W-:Y:S01]  /*d3c0*/  PRMT R19, R0, 0x7610, R19 ;  /* 0x0000761000137816 */ /* 0x000fe20000000013 */
[----:B------:R-:W-:Y:S05]  /*d3d0*/  BRA `(.L_x_1177) ;  /* 0x00000dd000007947 */ /* 0x000fea0003800000 */
.L_x_1178:
[----:B------:R-:W2:Y:S02]  /*d3e0*/  LDG.E.U16 R2, [R2.64] ;  /* 0x0000002402027981 */ /* 0x000ea4000c1e1500 */
[----:B--2---:R-:W0:Y:S02]  /*d3f0*/  I2F.S16 R0, R2 ;  /* 0x0000000200007306 */ /* 0x004e240000101400 */
[----:B0-----:R-:W-:-:S04]  /*d400*/  F2FP.PACK_AB R0, RZ, R0 ;  /* 0x00000000ff00723e */ /* 0x001fc800000000ff */
[----:B------:R-:W-:Y:S01]  /*d410*/  PRMT R19, R0, 0x7610, R19 ;  /* 0x0000761000137816 */ /* 0x000fe20000000013 */
[----:B------:R-:W-:Y:S05]  /*d420*/  BRA `(.L_x_1177) ;  /* 0x00000d8000007947 */ /* 0x000fea0003800000 */
.L_x_1173:
        /* <DEDUP_REMOVED lines=9> */
.L_x_1181:
[----:B------:R0:W5:Y:S01]  /*d4c0*/  LDG.E.U16 R19, [R2.64] ;  /* 0x0000002402137981 */ /* 0x000162000c1e1500 */
[----:B------:R-:W-:Y:S05]  /*d4d0*/  BRA `(.L_x_1177) ;  /* 0x00000cd000007947 */ /* 0x000fea0003800000 */
.L_x_1180:
        /* <DEDUP_REMOVED lines=9> */
.L_x_1183:
[----:B------:R0:W5:Y:S01]  /*d570*/  LDG.E.U16 R19, [R2.64] ;  /* 0x0000002402137981 */ /* 0x000162000c1e1500 */
[----:B------:R-:W-:Y:S05]  /*d580*/  BRA `(.L_x_1177) ;  /* 0x00000c2000007947 */ /* 0x000fea0003800000 */
.L_x_1182:
[----:B------:R-:W2:Y:S02]  /*d590*/  LDG.E.64 R2, [R2.64] ;  /* 0x0000002402027981 */ /* 0x000ea4000c1e1b00 */
[----:B--2---:R-:W0:Y:S01]  /*d5a0*/  F2F.F32.F64 R0, R2 ;  /* 0x0000000200007310 */ /* 0x004e220000301000 */
[----:B------:R-:W0:-:S14]  /*d5b0*/  DSETP.GEU.AND P0, PT, |R2|, c[0x2][0x0], PT ;  /* 0x008000000200762a */ /* 0x000e1c0003f0e200 */
[----:B0-----:R-:W-:-:S05]  /*d5c0*/  @!P0 FMUL R0, R0, 1.175494350822287508e-38 ;  /* 0x0080000000008820 */ /* 0x001fca0000400000 */
[----:B------:R-:W-:-:S04]  /*d5d0*/  F2FP.PACK_AB R0, RZ, R0 ;  /* 0x00000000ff00723e */ /* 0x000fc800000000ff */
[----:B------:R-:W-:Y:S01]  /*d5e0*/  PRMT R19, R0, 0x7610, R19 ;  /* 0x0000761000137816 */ /* 0x000fe20000000013 */
[----:B------:R-:W-:Y:S05]  /*d5f0*/  BRA `(.L_x_1177) ;  /* 0x00000bb000007947 */ /* 0x000fea0003800000 */
.L_x_1172:
        /* <DEDUP_REMOVED lines=14> */
.L_x_1186:
[----:B------:R-:W2:Y:S02]  /*d6e0*/  LDG.E.64 R2, [R2.64] ;  /* 0x0000002402027981 */ /* 0x000ea4000c1e1b00 */
[----:B--2---:R-:W0:Y:S01]  /*d6f0*/  F2F.F32.F64 R0, R2 ;  /* 0x0000000200007310 */ /* 0x004e220000301000 */
[----:B------:R-:W0:-:S14]  /*d700*/  DSETP.GEU.AND P0, PT, |R2|, c[0x2][0x0], PT ;  /* 0x008000000200762a */ /* 0x000e1c0003f0e200 */
[----:B0-----:R-:W-:-:S05]  /*d710*/  @!P0 FMUL R0, R0, 1.175494350822287508e-38 ;  /* 0x0080000000008820 */ /* 0x001fca0000400000 */
[----:B------:R-:W-:-:S04]  /*d720*/  F2FP.PACK_AB R0, RZ, R0 ;  /* 0x00000000ff00723e */ /* 0x000fc800000000ff */
[----:B------:R-:W-:Y:S01]  /*d730*/  PRMT R19, R0, 0x7610, R19 ;  /* 0x0000761000137816 */ /* 0x000fe20000000013 */
[----:B------:R-:W-:Y:S05]  /*d740*/  BRA `(.L_x_1177) ;  /* 0x00000a6000007947 */ /* 0x000fea0003800000 */
.L_x_1185:
        /* <DEDUP_REMOVED lines=28> */
.L_x_1188:
        /* <DEDUP_REMOVED lines=15> */
.L_x_1187:
[----:B------:R-:W2:Y:S02]  /*da00*/  LDG.E.U16 R0, [R2.64] ;  /* 0x0000002402007981 */ /* 0x000ea4000c1e1500 */
[----:B--2---:R-:W-:-:S04]  /*da10*/  PRMT R0, RZ, 0x5410, R0 ;  /* 0x00005410ff007816 */ /* 0x004fc80000000000 */
[----:B------:R-:W-:-:S04]  /*da20*/  F2FP.PACK_AB R0, RZ, R0 ;  /* 0x00000000ff00723e */ /* 0x000fc800000000ff */
[----:B------:R-:W-:Y:S01]  /*da30*/  PRMT R19, R0, 0x7610, R19 ;  /* 0x0000761000137816 */ /* 0x000fe20000000013 */
[----:B------:R-:W-:Y:S05]  /*da40*/  BRA `(.L_x_1177) ;  /* 0x0000076000007947 */ /* 0x000fea0003800000 */
.L_x_1184:
        /* <DEDUP_REMOVED lines=12> */
.L_x_1191:
        /* <DEDUP_REMOVED lines=21> */
.L_x_1195:
[----:B------:R-:W-:Y:S05]  /*dc60*/  BSYNC B1 ;  /* 0x0000000000017941 */ /* 0x000fea0003800000 */
.L_x_1194:
[----:B------:R-:W-:Y:S01]  /*dc70*/  LEA R3, R0, 0x3b800000, 0x17 ;  /* 0x3b80000000037811 */ /* 0x000fe200078eb8ff */
[----:B------:R-:W-:-:S05]  /*dc80*/  IMAD.SHL.U32 R0, R2, 0x100000, RZ ;  /* 0x0010000002007824 */ /* 0x000fca00078e00ff */
[----:B------:R-:W-:Y:S02]  /*dc90*/  LOP3.LUT R0, R3, R0, R4, 0xfe, !PT ;  /* 0x0000000003007212 */ /* 0x000fe400078efe04 */
.L_x_1193:
[----:B------:R-:W-:Y:S05]  /*dca0*/  BSYNC B0 ;  /* 0x0000000000007941 */ /* 0x000fea0003800000 */
.L_x_1192:
[----:B------:R-:W-:-:S04]  /*dcb0*/  F2FP.PACK_AB R0, RZ, R0 ;  /* 0x00000000ff00723e */ /* 0x000fc800000000ff */
[----:B------:R-:W-:Y:S01]  /*dcc0*/  PRMT R19, R0, 0x7610, R19 ;  /* 0x0000761000137816 */ /* 0x000fe20000000013 */
[----:B------:R-:W-:Y:S05]  /*dcd0*/  BRA `(.L_x_1177) ;  /* 0x000004d000007947 */ /* 0x000fea0003800000 */
.L_x_1190:
        /* <DEDUP_REMOVED lines=21> */
.L_x_1199:
[----:B------:R-:W-:Y:S05]  /*de30*/  BSYNC B1 ;  /* 0x0000000000017941 */ /* 0x000fea0003800000 */
.L_x_1198:
[----:B------:R-:W-:Y:S01]  /*de40*/  LEA R3, R0, 0x37800000, 0x17 ;  /* 0x3780000000037811 */ /* 0x000fe200078eb8ff */
[----:B------:R-:W-:-:S05]  /*de50*/  IMAD.SHL.U32 R0, R2, 0x200000, RZ ;  /* 0x0020000002007824 */ /* 0x000fca00078e00ff */
[----:B------:R-:W-:Y:S02]  /*de60*/  LOP3.LUT R0, R3, R0, R4, 0xfe, !PT ;  /* 0x0000000003007212 */ /* 0x000fe400078efe04 */
.L_x_1197:
[----:B------:R-:W-:Y:S05]  /*de70*/  BSYNC B0 ;  /* 0x0000000000007941 */ /* 0x000fea0003800000 */
.L_x_1196:
[----:B------:R-:W-:-:S04]  /*de80*/  F2FP.PACK_AB R0, RZ, R0 ;  /* 0x00000000ff00723e */ /* 0x000fc800000000ff */
[----:B------:R-:W-:Y:S01]  /*de90*/  PRMT R19, R0, 0x7610, R19 ;  /* 0x0000761000137816 */ /* 0x000fe20000000013 */
[----:B------:R-:W-:Y:S05]  /*dea0*/  BRA `(.L_x_1177) ;  /* 0x0000030000007947 */ /* 0x000fea0003800000 */
.L_x_1189:
        /* <DEDUP_REMOVED lines=14> */
.L_x_1203:
[----:B------:R-:W-:Y:S05]  /*df90*/  BSYNC B0 ;  /* 0x0000000000007941 */ /* 0x000fea0003800000 */
.L_x_1202:
[----:B------:R-:W-:-:S04]  /*dfa0*/  F2FP.PACK_AB R0, RZ, R0 ;  /* 0x00000000ff00723e */ /* 0x000fc800000000ff */
[----:B------:R-:W-:Y:S01]  /*dfb0*/  PRMT R19, R0, 0x7610, R19 ;  /* 0x0000761000137816 */ /* 0x000fe20000000013 */
[----:B------:R-:W-:Y:S05]  /*dfc0*/  BRA `(.L_x_1177) ;  /* 0x000001e000007947 */ /* 0x000fea0003800000 */
.L_x_1176:
        /* <DEDUP_REMOVED lines=21> */
.L_x_1201:
[----:B------:R-:W2:Y:S02]  /*e120*/  LDG.E.64 R2, [R2.64] ;  /* 0x0000002402027981 */ /* 0x000ea4000c1e1b00 */
[----:B--2---:R-:W0:Y:S02]  /*e130*/  I2F.U64 R0, R2 ;  /* 0x0000000200007312 */ /* 0x004e240000301000 */
[----:B0-----:R-:W-:-:S04]  /*e140*/  F2FP.PACK_AB R0, RZ, R0 ;  /* 0x00000000ff00723e */ /* 0x001fc800000000ff */
[----:B------:R-:W-:Y:S01]  /*e150*/  PRMT R19, R0, 0x7610, R19 ;  /* 0x0000761000137816 */ /* 0x000fe20000000013 */
[----:B------:R-:W-:Y:S05]  /*e160*/  BRA `(.L_x_1177) ;  /* 0x0000004000007947 */ /* 0x000fea0003800000 */
.L_x_1200:
[----:B------:R-:W2:Y:S02]  /*e170*/  LDG.E R2, [R2.64] ;  /* 0x0000002402027981 */ /* 0x000ea4000c1e1900 */
[----:B--2---:R-:W0:Y:S02]  /*e180*/  I2F.U32 R0, R2 ;  /* 0x0000000200007306 */ /* 0x004e240000201000 */
[----:B0-----:R-:W-:-:S04]  /*e190*/  F2FP.PACK_AB R0, RZ, R0 ;  /* 0x00000000ff00723e */ /* 0x001fc800000000ff */
[----:B------:R-:W-:Y:S02]  /*e1a0*/  PRMT R19, R0, 0x7610, R19 ;  /* 0x0000761000137816 */ /* 0x000fe40000000013 */
.L_x_1177:
        /* <DEDUP_REMOVED lines=18> */
.L_x_1207:
[----:B------:R-:W2:Y:S02]  /*e2d0*/  LDG.E.U8 R2, [R2.64] ;  /* 0x0000002402027981 */ /* 0x000ea4000c1e1100 */
[----:B--2---:R-:W0:Y:S02]  /*e2e0*/  I2F.U16 R0, R2 ;  /* 0x0000000200007306 */ /* 0x004e240000101000 */
[----:B0-----:R-:W-:Y:S01]  /*e2f0*/  F2FP.PACK_AB R0, RZ, R0 ;  /* 0x00000000ff00723e */ /* 0x001fe200000000ff */
[----:B------:R-:W-:Y:S05]  /*e300*/  BRA `(.L_x_1209) ;  /* 0x00000e1000007947 */ /* 0x000fea0003800000 */
.L_x_1206:
        /* <DEDUP_REMOVED lines=10> */
.L_x_1211:
[----:B------:R-:W2:Y:S02]  /*e3b0*/  LDG.E R2, [R2.64] ;  /* 0x0000002402027981 */ /* 0x000ea4000c1e1900 */
[----:B--2---:R-:W0:Y:S02]  /*e3c0*/  I2F R0, R2 ;  /* 0x0000000200007306 */ /* 0x004e240000201400 */
[----:B0-----:R-:W-:Y:S01]  /*e3d0*/  F2FP.PACK_AB R0, RZ, R0 ;  /* 0x00000000ff00723e */ /* 0x001fe200000000ff */
[----:B------:R-:W-:Y:S05]  /*e3e0*/  BRA `(.L_x_1209) ;  /* 0x00000d3000007947 */ /* 0x000fea0003800000 */
.L_x_1210:
[----:B------:R-:W2:Y:S02]  /*e3f0*/  LDG.E.U16 R2, [R2.64] ;  /* 0x0000002402027981 */ /* 0x000ea4000c1e1500 */
[----:B--2---:R-:W0:Y:S02]  /*e400*/  I2F.S16 R0, R2 ;  /* 0x0000000200007306 */ /* 0x004e240000101400 */
[----:B0-----:R-:W-:Y:S01]  /*e410*/  F2FP.PACK_AB R0, RZ, R0 ;  /* 0x00000000ff00723e */ /* 0x001fe200000000ff */
[----:B------:R-:W-:Y:S05]  /*e420*/  BRA `(.L_x_1209) ;  /* 0x00000cf000007947 */ /* 0x000fea0003800000 */
.L_x_1205:
        /* <DEDUP_REMOVED lines=9> */
.L_x_1213:
[----:B------:R0:W5:Y:S01]  /*e4c0*/  LDG.E.U16 R0, [R2.64] ;  /* 0x0000002402007981 */ /* 0x000162000c1e1500 */
[----:B------:R-:W-:Y:S05]  /*e4d0*/  BRA `(.L_x_1209) ;  /* 0x00000c4000007947 */ /* 0x000fea0003800000 */
.L_x_1212:
        /* <DEDUP_REMOVED lines=9> */
.L_x_1215:
[----:B------:R0:W5:Y:S01]  /*e570*/  LDG.E.U16 R0, [R2.64] ;  /* 0x0000002402007981 */ /* 0x000162000c1e1500 */
[----:B------:R-:W-:Y:S05]  /*e580*/  BRA `(.L_x_1209) ;  /* 0x00000b9000007947 */ /* 0x000fea0003800000 */
.L_x_1214:
[----:B------:R-:W2:Y:S02]  /*e590*/  LDG.E.64 R2, [R2.64] ;  /* 0x0000002402027981 */ /* 0x000ea4000c1e1b00 */
[----:B--2---:R-:W0:Y:S01]  /*e5a0*/  F2F.F32.F64 R0, R2 ;  /* 0x0000000200007310 */ /* 0x004e220000301000 */
[----:B------:R-:W0:-:S14]  /*e5b0*/  DSETP.GEU.AND P0, PT, |R2|, c[0x2][0x0], PT ;  /* 0x008000000200762a */ /* 0x000e1c0003f0e200 */
[----:B0-----:R-:W-:-:S05]  /*e5c0*/  @!P0 FMUL R0, R0, 1.175494350822287508e-38 ;  /* 0x0080000000008820 */ /* 0x001fca0000400000 */
[----:B------:R-:W-:Y:S01]  /*e5d0*/  F2FP.PACK_AB R0, RZ, R0 ;  /* 0x00000000ff00723e */ /* 0x000fe200000000ff */
[----:B------:R-:W-:Y:S05]  /*e5e0*/  BRA `(.L_x_1209) ;  /* 0x00000b3000007947 */ /* 0x000fea0003800000 */
.L_x_1204:
        /* <DEDUP_REMOVED lines=13> */
.L_x_1218:
[----:B------:R-:W2:Y:S02]  /*e6c0*/  LDG.E.64 R2, [R2.64] ;  /* 0x0000002402027981 */ /* 0x000ea4000c1e1b00 */
[----:B--2---:R-:W0:Y:S01]  /*e6d0*/  F2F.F32.F64 R0, R2 ;  /* 0x0000000200007310 */ /* 0x004e220000301000 */
[----:B------:R-:W0:-:S14]  /*e6e0*/  DSETP.GEU.AND P0, PT, |R2|, c[0x2][0x0], PT ;  /* 0x008000000200762a */ /* 0x000e1c0003f0e200 */
[----:B0-----:R-:W-:-:S05]  /*e6f0*/  @!P0 FMUL R0, R0, 1.175494350822287508e-38 ;  /* 0x0080000000008820 */ /* 0x001fca0000400000 */
[----:B------:R-:W-:Y:S01]  /*e700*/  F2FP.PACK_AB R0, RZ, R0 ;  /* 0x00000000ff00723e */ /* 0x000fe200000000ff */
[----:B------:R-:W-:Y:S05]  /*e710*/  BRA `(.L_x_1209) ;  /* 0x00000a0000007947 */ /* 0x000fea0003800000 */
.L_x_1217:
        /* <DEDUP_REMOVED lines=28> */
.L_x_1220:
        /* <DEDUP_REMOVED lines=15> */
.L_x_1219:
[----:B------:R-:W2:Y:S02]  /*e9d0*/  LDG.E.U16 R0, [R2.64] ;  /* 0x0000002402007981 */ /* 0x000ea4000c1e1500 */
[----:B--2---:R-:W-:-:S04]  /*e9e0*/  PRMT R0, RZ, 0x5410, R0 ;  /* 0x00005410ff007816 */ /* 0x004fc80000000000 */
[----:B------:R-:W-:Y:S01]  /*e9f0*/  F2FP.PACK_AB R0, RZ, R0 ;  /* 0x00000000ff00723e */ /* 0x000fe200000000ff */
[----:B------:R-:W-:Y:S05]  /*ea00*/  BRA `(.L_x_1209) ;  /* 0x0000071000007947 */ /* 0x000fea0003800000 */
.L_x_1216:
        /* <DEDUP_REMOVED lines=12> */
.L_x_1223:
        /* <DEDUP_REMOVED lines=21> */
.L_x_1227:
[----:B------:R-:W-:Y:S05]  /*ec20*/  BSYNC B1 ;  /* 0x0000000000017941 */ /* 0x000fea0003800000 */
.L_x_1226:
[----:B------:R-:W-:Y:S01]  /*ec30*/  LEA R3, R0, 0x3b800000, 0x17 ;  /* 0x3b80000000037811 */ /* 0x000fe200078eb8ff */
[----:B------:R-:W-:-:S05]  /*ec40*/  IMAD.SHL.U32 R0, R2, 0x100000, RZ ;  /* 0x0010000002007824 */ /* 0x000fca00078e00ff */
[----:B------:R-:W-:Y:S02]  /*ec50*/  LOP3.LUT R0, R3, R0, R4, 0xfe, !PT ;  /* 0x0000000003007212 */ /* 0x000fe400078efe04 */
.L_x_1225:
[----:B------:R-:W-:Y:S05]  /*ec60*/  BSYNC B0 ;  /* 0x0000000000007941 */ /* 0x000fea0003800000 */
.L_x_1224:
[----:B------:R-:W-:Y:S01]  /*ec70*/  F2FP.PACK_AB R0, RZ, R0 ;  /* 0x00000000ff00723e */ /* 0x000fe200000000ff */
[----:B------:R-:W-:Y:S05]  /*ec80*/  BRA `(.L_x_1209) ;  /* 0x0000049000007947 */ /* 0x000fea0003800000 */
.L_x_1222:
        /* <DEDUP_REMOVED lines=21> */
.L_x_1231:
[----:B------:R-:W-:Y:S05]  /*ede0*/  BSYNC B1 ;  /* 0x0000000000017941 */ /* 0x000fea0003800000 */
.L_x_1230:
[----:B------:R-:W-:Y:S01]  /*edf0*/  LEA R3, R0, 0x37800000, 0x17 ;  /* 0x3780000000037811 */ /* 0x000fe200078eb8ff */
[----:B------:R-:W-:-:S05]  /*ee00*/  IMAD.SHL.U32 R0, R2, 0x200000, RZ ;  /* 0x0020000002007824 */ /* 0x000fca00078e00ff */
[----:B------:R-:W-:Y:S02]  /*ee10*/  LOP3.LUT R0, R3, R0, R4, 0xfe, !PT ;  /* 0x0000000003007212 */ /* 0x000fe400078efe04 */
.L_x_1229:
[----:B------:R-:W-:Y:S05]  /*ee20*/  BSYNC B0 ;  /* 0x0000000000007941 */ /* 0x000fea0003800000 */
.L_x_1228:
[----:B------:R-:W-:Y:S01]  /*ee30*/  F2FP.PACK_AB R0, RZ, R0 ;  /* 0x00000000ff00723e */ /* 0x000fe200000000ff */
[----:B------:R-:W-:Y:S05]  /*ee40*/  BRA `(.L_x_1209) ;  /* 0x000002d000007947 */ /* 0x000fea0003800000 */
.L_x_1221:
        /* <DEDUP_REMOVED lines=14> */
.L_x_1235:
[----:B------:R-:W-:Y:S05]  /*ef30*/  BSYNC B0 ;  /* 0x0000000000007941 */ /* 0x000fea0003800000 */
.L_x_1234:
[----:B------:R-:W-:Y:S01]  /*ef40*/  F2FP.PACK_AB R0, RZ, R0 ;  /* 0x00000000ff00723e */ /* 0x000fe200000000ff */
[----:B------:R-:W-:Y:S05]  /*ef50*/  BRA `(.L_x_1209) ;  /* 0x000001c000007947 */ /* 0x000fea0003800000 */
.L_x_1208:
        /* <DEDUP_REMOVED lines=21> */
.L_x_1233:
[----:B------:R-:W2:Y:S02]  /*f0b0*/  LDG.E.64 R2, [R2.64] ;  /* 0x0000002402027981 */ /* 0x000ea4000c1e1b00 */
[----:B--2---:R-:W0:Y:S02]  /*f0c0*/  I2F.U64 R0, R2 ;  /* 0x0000000200007312 */ /* 0x004e240000301000 */
[----:B0-----:R-:W-:Y:S01]  /*f0d0*/  F2FP.PACK_AB R0, RZ, R0 ;  /* 0x00000000ff00723e */ /* 0x001fe200000000ff */
[----:B------:R-:W-:Y:S05]  /*f0e0*/  BRA `(.L_x_1209) ;  /* 0x0000003000007947 */ /* 0x000fea0003800000 */
.L_x_1232:
[----:B------:R-:W2:Y:S02]  /*f0f0*/  LDG.E R2, [R2.64] ;  /* 0x0000002402027981 */ /* 0x000ea4000c1e1900 */
[----:B--2---:R-:W0:Y:S02]  /*f100*/  I2F.U32 R0, R2 ;  /* 0x0000000200007306 */ /* 0x004e240000201000 */
[----:B0-----:R-:W-:-:S06]  /*f110*/  F2FP.PACK_AB R0, RZ, R0 ;  /* 0x00000000ff00723e */ /* 0x001fcc00000000ff */
.L_x_1209:
        /* <DEDUP_REMOVED lines=25> */
[----:B0-----:R-:W-:Y:S01]  /*f2b0*/  STG.E.U8 [R16.64], R3 ;  /* 0x0000000310007986 */ /* 0x001fe2000c101124 */
[----:B------:R-:W-:Y:S05]  /*f2c0*/  EXIT ;  /* 0x000000000000794d */ /* 0x000fea0003800000 */
.L_x_1239:
[----:B------:R-:W-:-:S06]  /*f2d0*/  HADD2.F32 R3, -RZ, R0.H0_H0 ;  /* 0x20000000ff037230 */ /* 0x000fcc0000004100 */
[----:B------:R-:W0:Y:S02]  /*f2e0*/  F2I.S64.TRUNC R2, R3 ;  /* 0x0000000300027311 */ /* 0x000e24000020d900 */
[----:B0-----:R-:W-:Y:S01]  /*f2f0*/  STG.E.U8 [R16.64], R2 ;  /* 0x0000000210007986 */ /* 0x001fe2000c101124 */
[----:B------:R-:W-:Y:S05]  /*f300*/  EXIT ;  /* 0x000000000000794d */ /* 0x000fea0003800000 */
.L_x_1238:
        /* <DEDUP_REMOVED lines=8> */
[----:B0-----:R-:W-:Y:S01]  /*f390*/  STG.E.64 [R16.64], R2 ;  /* 0x0000000210007986 */ /* 0x001fe2000c101b24 */
[----:B------:R-:W-:Y:S05]  /*f3a0*/  EXIT ;  /* 0x000000000000794d */ /* 0x000fea0003800000 */
.L_x_1242:
[----:B------:R-:W-:-:S04]  /*f3b0*/  HADD2.F32 R0, -RZ, R0.H0_H0 ;  /* 0x20000000ff007230 */ /* 0x000fc80000004100 */
[----:B------:R-:W0:Y:S02]  /*f3c0*/  F2I.FTZ.TRUNC.NTZ R3, R0 ;  /* 0x0000000000037305 */ /* 0x000e24000021f100 */
[----:B0-----:R-:W-:Y:S01]  /*f3d0*/  STG.E [R16.64], R3 ;  /* 0x0000000310007986 */ /* 0x001fe2000c101924 */
[----:B------:R-:W-:Y:S05]  /*f3e0*/  EXIT ;  /* 0x000000000000794d */ /* 0x000fea0003800000 */
.L_x_1241:
[----:B------:R-:W-:-:S04]  /*f3f0*/  HADD2.F32 R0, -RZ, R0.H0_H0 ;  /* 0x20000000ff007230 */ /* 0x000fc80000004100 */
[----:B------:R-:W0:Y:S02]  /*f400*/  F2I.FTZ.TRUNC.NTZ R3, R0 ;  /* 0x0000000000037305 */ /* 0x000e24000021f100 */
[----:B0-----:R-:W-:Y:S01]  /*f410*/  STG.E.U16 [R16.64], R3 ;  /* 0x0000000310007986 */ /* 0x001fe2000c101524 */
[----:B------:R-:W-:Y:S05]  /*f420*/  EXIT ;  /* 0x000000000000794d */ /* 0x000fea0003800000 */
.L_x_1237:
[----:B------:R-:W-:-:S13]  /*f430*/  ISETP.GT.AND P0, PT, R7, 0x6, PT ;  /* 0x000000060700780c */ /* 0x000fda0003f04270 */
[----:B------:R-:W-:Y:S05]  /*f440*/  @P0 BRA `(.L_x_1243) ;  /* 0x0000009000000947 */ /* 0x000fea0003800000 */
[----:B------:R-:W-:-:S13]  /*f450*/  ISETP.NE.AND P0, PT, R7, 0x5, PT ;  /* 0x000000050700780c */ /* 0x000fda0003f05270 */
[----:B------:R-:W-:Y:S05]  /*f460*/  @!P0 BRA `(.L_x_1244) ;  /* 0x0000005000008947 */ /* 0x000fea0003800000 */
[----:B------:R-:W-:-:S13]  /*f470*/  ISETP.NE.AND P0, PT, R7, 0x6, PT ;  /* 0x000000060700780c */ /* 0x000fda0003f05270 */
[----:B------:R-:W-:Y:S05]  /*f480*/  @P0 BRA `(.L_x_1240) ;  /* 0x00000b1000000947 */ /* 0x000fea0003800000 */
[----:B------:R-:W-:-:S05]  /*f490*/  HADD2.F32 R3, -RZ, R0.H0_H0 ;  /* 0x20000000ff037230 */ /* 0x000fca0000004100 */
[----:B------:R-:W-:Y:S01]  /*f4a0*/  STG.E [R16.64], R3 ;  /* 0x0000000310007986 */ /* 0x000fe2000c101924 */
[----:B------:R-:W-:Y:S05]  /*f4b0*/  EXIT ;  /* 0x000000000000794d */ /* 0x000fea0003800000 */
.L_x_1244:
[----:B------:R-:W-:Y:S01]  /*f4c0*/  STG.E.U16 [R16.64], R0 ;  /* 0x0000000010007986 */ /* 0x000fe2000c101524 */
[----:B------:R-:W-:Y:S05]  /*f4d0*/  EXIT ;  /* 0x000000000000794d */ /* 0x000fea0003800000 */
.L_x_1243:
        /* <DEDUP_REMOVED lines=8> */
[----:B------:R-:W-:Y:S01]  /*f560*/  STG.E.64 [R16.64], R2 ;  /* 0x0000000210007986 */ /* 0x000fe2000c101b24 */
[----:B------:R-:W-:Y:S05]  /*f570*/  EXIT ;  /* 0x000000000000794d */ /* 0x000fea0003800000 */
.L_x_1246:
[----:B------:R-:W-:-:S05]  /*f580*/  HADD2.F32 R0, -RZ, R0.H0_H0 ;  /* 0x20000000ff007230 */ /* 0x000fca0000004100 */
[----:B------:R-:W-:-:S04]  /*f590*/  F2FP.PACK_AB R0, RZ, R0 ;  /* 0x00000000ff00723e */ /* 0x000fc800000000ff */
[----:B------:R-:W-:-:S05]  /*f5a0*/  PRMT R0, R0, 0x5410, RZ ;  /* 0x0000541000007816 */ /* 0x000fca00000000ff */
[----:B------:R-:W-:Y:S01]  /*f5b0*/  STG.E [R16.64], R0 ;  /* 0x0000000010007986 */ /* 0x000fe2000c101924 */
[----:B------:R-:W-:Y:S05]  /*f5c0*/  EXIT ;  /* 0x000000000000794d */ /* 0x000fea0003800000 */
.L_x_1245:
[----:B------:R-:W-:-:S05]  /*f5d0*/  HADD2.F32 R2, -RZ, R0.H0_H0 ;  /* 0x20000000ff027230 */ /* 0x000fca0000004100 */
[----:B------:R-:W-:-:S06]  /*f5e0*/  FMUL.FTZ R2, R2, 1 ;  /* 0x3f80000002027820 */ /* 0x000fcc0000410000 */
[----:B------:R-:W0:Y:S02]  /*f5f0*/  F2F.F64.F32 R2, R2 ;  /* 0x0000000200027310 */ /* 0x000e240000201800 */
[----:B0-----:R-:W-:Y:S01]  /*f600*/  STG.E.64 [R16.64], R2 ;  /* 0x0000000210007986 */ /* 0x001fe2000c101b24 */
[----:B------:R-:W-:Y:S05]  /*f610*/  EXIT ;  /* 0x000000000000794d */ /* 0x000fea0003800000 */
.L_x_1236:
        /* <DEDUP_REMOVED lines=11> */
[----:B------:R-:W-:Y:S01]  /*f6d0*/  STG.E.U8 [R16.64], R3 ;  /* 0x0000000310007986 */ /* 0x000fe2000c101124 */
[----:B------:R-:W-:Y:S05]  /*f6e0*/  EXIT ;  /* 0x000000000000794d */ /* 0x000fea0003800000 */
.L_x_1249:
[----:B------:R-:W-:Y:S01]  /*f6f0*/  HADD2.F32 R0, -RZ, R0.H0_H0 ;  /* 0x20000000ff007230 */ /* 0x000fe20000004100 */
[----:B------:R-:W-:-:S04]  /*f700*/  CS2R R6, SRZ ;  /* 0x0000000000067805 */ /* 0x000fc8000001ff00 */
[----:B------:R-:W-:-:S04]  /*f710*/  FMUL.FTZ R0, R0, 1 ;  /* 0x3f80000000007820 */ /* 0x000fc80000410000 */
[----:B------:R-:W0:Y:S02]  /*f720*/  F2F.F64.F32 R4, R0 ;  /* 0x0000000000047310 */ /* 0x000e240000201800 */
[----:B0-----:R-:W-:Y:S01]  /*f730*/  STG.E.128 [R16.64], R4 ;  /* 0x0000000410007986 */ /* 0x001fe2000c101d24 */
[----:B------:R-:W-:Y:S05]  /*f740*/  EXIT ;  /* 0x000000000000794d */ /* 0x000fea0003800000 */
.L_x_1248:
        /* <DEDUP_REMOVED lines=21> */
.L_x_1253:
[----:B------:R-:W-:Y:S05]  /*f8a0*/  BSYNC B0 ;  /* 0x0000000000007941 */ /* 0x000fea0003800000 */
.L_x_1252:
[----:B------:R-:W-:-:S05]  /*f8b0*/  LOP3.LUT R3, R0, R3, RZ, 0xfc, !PT ;  /* 0x0000000300037212 */ /* 0x000fca00078efcff */
[----:B------:R-:W-:Y:S01]  /*f8c0*/  STG.E.U8 [R16.64], R3 ;  /* 0x0000000310007986 */ /* 0x000fe2000c101124 */
[----:B------:R-:W-:Y:S05]  /*f8d0*/  EXIT ;  /* 0x000000000000794d */ /* 0x000fea0003800000 */
.L_x_1251:
        /* <DEDUP_REMOVED lines=13> */
.L_x_1255:
[----:B------:R-:W-:Y:S01]  /*f9b0*/  IMAD.MOV.U32 R0, RZ, RZ, 0x7f ;  /* 0x0000007fff007424 */ /* 0x000fe200078e00ff */
[----:B------:R-:W-:-:S04]  /*f9c0*/  ISETP.GT.U32.AND P0, PT, R2, 0x7f800000, PT ;  /* 0x7f8000000200780c */ /* 0x000fc80003f04070 */
[----:B------:R-:W-:-:S04]  /*f9d0*/  SEL R0, R0, 0x7c, P0 ;  /* 0x0000007c00007807 */ /* 0x000fc80000000000 */
.L_x_1256:
[----:B------:R-:W-:Y:S05]  /*f9e0*/  BSYNC B0 ;  /* 0x0000000000007941 */ /* 0x000fea0003800000 */
.L_x_1254:
[----:B------:R-:W-:-:S04]  /*f9f0*/  LOP3.LUT R2, R3, 0x80000000, RZ, 0xc0, !PT ;  /* 0x8000000003027812 */ /* 0x000fc800078ec0ff */
[----:B------:R-:W-:-:S04]  /*fa00*/  SHF.R.U32.HI R3, RZ, 0x18, R2 ;  /* 0x00000018ff037819 */ /* 0x000fc80000011602 */
[----:B------:R-:W-:-:S05]  /*fa10*/  LOP3.LUT R3, R0, R3, RZ, 0xfc, !PT ;  /* 0x0000000300037212 */ /* 0x000fca00078efcff */
[----:B------:R-:W-:Y:S01]  /*fa20*/  STG.E.U8 [R16.64], R3 ;  /* 0x0000000310007986 */ /* 0x000fe2000c101124 */
[----:B------:R-:W-:Y:S05]  /*fa30*/  EXIT ;  /* 0x000000000000794d */ /* 0x000fea0003800000 */
.L_x_1250:
[----:B------:R-:W-:-:S05]  /*fa40*/  HADD2.F32 R0, -RZ, R0.H0_H0 ;  /* 0x20000000ff007230 */ /* 0x000fca0000004100 */
[----:B------:R-:W-:-:S05]  /*fa50*/  F2FP.BF16.PACK_AB R0, RZ, R0 ;  /* 0x00000000ff00723e */ /* 0x000fca00000010ff */
[----:B------:R-:W-:Y:S01]  /*fa60*/  STG.E.U16 [R16.64], R0 ;  /* 0x0000000010007986 */ /* 0x000fe2000c101524 */
[----:B------:R-:W-:Y:S05]  /*fa70*/  EXIT ;  /* 0x000000000000794d */ /* 0x000fea0003800000 */
.L_x_1247:
        /* <DEDUP_REMOVED lines=10> */
[----:B0-----:R-:W-:Y:S01]  /*fb20*/  STG.E.U16 [R16.64], R3 ;  /* 0x0000000310007986 */ /* 0x001fe2000c101524 */
[----:B------:R-:W-:Y:S05]  /*fb30*/  EXIT ;  /* 0x000000000000794d */ /* 0x000fea0003800000 */
.L_x_1259:
        /* <DEDUP_REMOVED lines=17> */
.L_x_1262:
[----:B------:R-:W-:-:S04]  /*fc50*/  LOP3.LUT R2, R3, 0x80000000, RZ, 0xc0, !PT ;  /* 0x8000000003027812 */ /* 0x000fc800078ec0ff */
[----:B------:R-:W-:-:S04]  /*fc60*/  SHF.R.U32.HI R3, RZ, 0x18, R2 ;  /* 0x00000018ff037819 */ /* 0x000fc80000011602 */
[----:B------:R-:W-:-:S04]  /*fc70*/  LOP3.LUT R0, R0, R3, RZ, 0xfc, !PT ;  /* 0x0000000300007212 */ /* 0x000fc800078efcff */
[----:B------:R-:W-:Y:S02]  /*fc80*/  PRMT R8, R0, 0x7610, R8 ;  /* 0x0000761000087816 */ /* 0x000fe40000000008 */
.L_x_1261:
[----:B------:R-:W-:Y:S05]  /*fc90*/  BSYNC B0 ;  /* 0x0000000000007941 */ /* 0x000fea0003800000 */
.L_x_1260:
[----:B------:R-:W-:Y:S01]  /*fca0*/  STG.E.U8 [R16.64], R8 ;  /* 0x0000000810007986 */ /* 0x000fe2000c101124 */
[----:B------:R-:W-:Y:S05]  /*fcb0*/  EXIT ;  /* 0x000000000000794d */ /* 0x000fea0003800000 */
.L_x_1258:
        /* <DEDUP_REMOVED lines=17> */
.L_x_1265:
[----:B------:R-:W-:-:S04]  /*fdd0*/  LOP3.LUT R2, R3, 0x80000000, RZ, 0xc0, !PT ;  /* 0x8000000003027812 */ /* 0x000fc800078ec0ff */
[----:B------:R-:W-:-:S04]  /*fde0*/  SHF.R.U32.HI R3, RZ, 0x18, R2 ;  /* 0x00000018ff037819 */ /* 0x000fc80000011602 */
[----:B------:R-:W-:-:S04]  /*fdf0*/  LOP3.LUT R0, R0, R3, RZ, 0xfc, !PT ;  /* 0x0000000300007212 */ /* 0x000fc800078efcff */
[----:B------:R-:W-:Y:S02]  /*fe00*/  PRMT R8, R0, 0x7610, R8 ;  /* 0x0000761000087816 */ /* 0x000fe40000000008 */
.L_x_1264:
[----:B------:R-:W-:Y:S05]  /*fe10*/  BSYNC B0 ;  /* 0x0000000000007941 */ /* 0x000fea0003800000 */
.L_x_1263:
[----:B------:R-:W-:Y:S01]  /*fe20*/  STG.E.U8 [R16.64], R8 ;  /* 0x0000000810007986 */ /* 0x000fe2000c101124 */
[----:B------:R-:W-:Y:S05]  /*fe30*/  EXIT ;  /* 0x000000000000794d */ /* 0x000fea0003800000 */
.L_x_1257:
        /* <DEDUP_REMOVED lines=22> */
.L_x_1240:
        /* <DEDUP_REMOVED lines=20> */
.L_x_1267:
[----:B------:R-:W-:-:S06]  /*100e0*/  HADD2.F32 R2, -RZ, R0.H0_H0 ;  /* 0x20000000ff027230 */ /* 0x000fcc0000004100 */
[----:B------:R-:W0:Y:S02]  /*100f0*/  F2I.U64.TRUNC R2, R2 ;  /* 0x0000000200027311 */ /* 0x000e24000020d800 */
[----:B0-----:R-:W-:Y:S01]  /*10100*/  STG.E.64 [R16.64], R2 ;  /* 0x0000000210007986 */ /* 0x001fe2000c101b24 */
[----:B------:R-:W-:Y:S05]  /*10110*/  EXIT ;  /* 0x000000000000794d */ /* 0x000fea0003800000 */
.L_x_1266:
[----:B------:R-:W-:-:S04]  /*10120*/  HADD2.F32 R0, -RZ, R0.H0_H0 ;  /* 0x20000000ff007230 */ /* 0x000fc80000004100 */
[----:B------:R-:W0:Y:S02]  /*10130*/  F2I.FTZ.U32.TRUNC.NTZ R3, R0 ;  /* 0x0000000000037305 */ /* 0x000e24000021f000 */
[----:B0-----:R-:W-:Y:S01]  /*10140*/  STG.E [R16.64], R3 ;  /* 0x0000000310007986 */ /* 0x001fe2000c101924 */
[----:B------:R-:W-:Y:S05]  /*10150*/  EXIT ;  /* 0x000000000000794d */ /* 0x000fea0003800000 */
.L_x_1268:
        /* <DEDUP_REMOVED lines=10> */
.L_x_9726:


//--------------------- .text._ZN2at6native27unrolled_elementwise_kernelIZZZNS0_61_GLOBAL__N__132982cb_23_ActivationSiluKernel_cu_1520ed90_293620silu_backward_kernelERNS_18TensorIteratorBaseEENKUlvE_clEvENKUlvE1_clEvEUlN3c104HalfES8_E_St5arrayIPcLm3EELi4E23TrivialOffsetCalculatorILi2EjESD_ILi1EjENS0_6memory12LoadWithCastILi2EEENSG_13StoreWithCastILi1EEEEEviT_T0_T2_T3_T4_T5_ --------------------------
	.section	.text._ZN2at6native27unrolled_elementwise_kernelIZZZNS0_61_GLOBAL__N__132982cb_23_ActivationSiluKernel_cu_1520ed90_293620silu_backward_kernelERNS_18TensorIteratorBaseEENKUlvE_clEvENKUlvE1_clEvEUlN3c104HalfES8_E_St5arrayIPcLm3EELi4E23TrivialOffsetCalculatorILi2EjESD_ILi1EjENS0_6memory12LoadWithCastILi2EEENSG_13StoreWithCastILi1EEEEEviT_T0_T2_T3_T4_T5_,"ax",@progbits
	.sectioninfo	@"SHI_REGISTERS=32"
	.align	128
        .global         _ZN2at6native27unrolled_elementwise_kernelIZZZNS0_61_GLOBAL__N__132982cb_23_ActivationSiluKernel_cu_1520ed90_293620silu_backward_kernelERNS_18TensorIteratorBaseEENKUlvE_clEvENKUlvE1_clEvEUlN3c104HalfES8_E_St5arrayIPcLm3EELi4E23TrivialOffsetCalculatorILi2EjESD_ILi1EjENS0_6memory12LoadWithCastILi2EEENSG_13StoreWithCastILi1EEEEEviT_T0_T2_T3_T4_T5_
        .type           _ZN2at6native27unrolled_elementwise_kernelIZZZNS0_61_GLOBAL__N__132982cb_23_ActivationSiluKernel_cu_1520ed90_293620silu_backward_kernelERNS_18TensorIteratorBaseEENKUlvE_clEvENKUlvE1_clEvEUlN3c104HalfES8_E_St5arrayIPcLm3EELi4E23TrivialOffsetCalculatorILi2EjESD_ILi1EjENS0_6memory12LoadWithCastILi2EEENSG_13StoreWithCastILi1EEEEEviT_T0_T2_T3_T4_T5_,@function
        .size           _ZN2at6native27unrolled_elementwise_kernelIZZZNS0_61_GLOBAL__N__132982cb_23_ActivationSiluKernel_cu_1520ed90_293620silu_backward_kernelERNS_18TensorIteratorBaseEENKUlvE_clEvENKUlvE1_clEvEUlN3c104HalfES8_E_St5arrayIPcLm3EELi4E23TrivialOffsetCalculatorILi2EjESD_ILi1EjENS0_6memory12LoadWithCastILi2EEENSG_13StoreWithCastILi1EEEEEviT_T0_T2_T3_T4_T5_,(.L_x_9727 - _ZN2at6native27unrolled_elementwise_kernelIZZZNS0_61_GLOBAL__N__132982cb_23_ActivationSiluKernel_cu_1520ed90_293620silu_backward_kernelERNS_18TensorIteratorBaseEENKUlvE_clEvENKUlvE1_clEvEUlN3c104HalfES8_E_St5arrayIPcLm3EELi4E23TrivialOffsetCalculatorILi2EjESD_ILi1EjENS0_6memory12LoadWithCastILi2EEENSG_13StoreWithCastILi1EEEEEviT_T0_T2_T3_T4_T5_)
        .other          _ZN2at6native27unrolled_elementwise_kernelIZZZNS0_61_GLOBAL__N__132982cb_23_ActivationSiluKernel_cu_1520ed90_293620silu_backward_kernelERNS_18TensorIteratorBaseEENKUlvE_clEvENKUlvE1_clEvEUlN3c104HalfES8_E_St5arrayIPcLm3EELi4E23TrivialOffsetCalculatorILi2EjESD_ILi1EjENS0_6memory12LoadWithCastILi2EEENSG_13StoreWithCastILi1EEEEEviT_T0_T2_T3_T4_T5_,@"STO_CUDA_ENTRY STV_DEFAULT"
_ZN2at6native27unrolled_elementwise_kernelIZZZNS0_61_GLOBAL__N__132982cb_23_ActivationSiluKernel_cu_1520ed90_293620silu_backward_kernelERNS_18TensorIteratorBaseEENKUlvE_clEvENKUlvE1_clEvEUlN3c104HalfES8_E_St5arrayIPcLm3EELi4E23TrivialOffsetCalculatorILi2EjESD_ILi1EjENS0_6memory12LoadWithCastILi2EEENSG_13StoreWithCastILi1EEEEEviT_T0_T2_T3_T4_T5_:
.text._ZN2at6native27unrolled_elementwise_kernelIZZZNS0_61_GLOBAL__N__132982cb_23_ActivationSiluKernel_cu_1520ed90_293620silu_backward_kernelERNS_18TensorIteratorBaseEENKUlvE_clEvENKUlvE1_clEvEUlN3c104HalfES8_E_St5arrayIPcLm3EELi4E23TrivialOffsetCalculatorILi2EjESD_ILi1EjENS0_6memory12LoadWithCastILi2EEENSG_13StoreWithCastILi1EEEEEviT_T0_T2_T3_T4_T5_:
        /* <DEDUP_REMOVED lines=34> */
.L_x_1274:
[----:B------:R-:W2:Y:S02]  /*0220*/  LDG.E.U8 R2, [R2.64] ;  /* 0x0000002402027981 */ /* 0x000ea4000c1e1100 */
[----:B--2---:R-:W0:Y:S02]  /*0230*/  I2F.U16 R0, R2 ;  /* 0x0000000200007306 */ /* 0x004e240000101000 */
[----:B0-----:R-:W-:-:S04]  /*0240*/  F2FP.PACK_AB R0, RZ, R0 ;  /* 0x00000000ff00723e */ /* 0x001fc800000000ff */
[----:B------:R-:W-:Y:S01]  /*0250*/  PRMT R24, R0, 0x7610, R24 ;  /* 0x0000761000187816 */ /* 0x000fe20000000018 */
[----:B------:R-:W-:Y:S05]  /*0260*/  BRA `(.L_x_1276) ;  /* 0x00000ed000007947 */ /* 0x000fea0003800000 */
.L_x_1273:
        /* <DEDUP_REMOVED lines=11> */
.L_x_1278:
[----:B------:R-:W2:Y:S02]  /*0320*/  LDG.E R2, [R2.64] ;  /* 0x0000002402027981 */ /* 0x000ea4000c1e1900 */
[----:B--2---:R-:W0:Y:S02]  /*0330*/  I2F R0, R2 ;  /* 0x0000000200007306 */ /* 0x004e240000201400 */
[----:B0-----:R-:W-:-:S04]  /*0340*/  F2FP.PACK_AB R0, RZ, R0 ;  /* 0x00000000ff00723e */ /* 0x001fc800000000ff */
[----:B------:R-:W-:Y:S01]  /*0350*/  PRMT R24, R0, 0x7610, R24 ;  /* 0x0000761000187816 */ /* 0x000fe20000000018 */
[----:B------:R-:W-:Y:S05]  /*0360*/  BRA `(.L_x_1276) ;  /* 0x00000dd000007947 */ /* 0x000fea0003800000 */
.L_x_1277:
[----:B------:R-:W2:Y:S02]  /*0370*/  LDG.E.U16 R2, [R2.64] ;  /* 0x0000002402027981 */ /* 0x000ea4000c1e1500 */
[----:B--2---:R-:W0:Y:S02]  /*0380*/  I2F.S16 R0, R2 ;  /* 0x0000000200007306 */ /* 0x004e240000101400 */
[----:B0-----:R-:W-:-:S04]  /*0390*/  F2FP.PACK_AB R0, RZ, R0 ;  /* 0x00000000ff00723e */ /* 0x001fc800000000ff */
[----:B------:R-:W-:Y:S01]  /*03a0*/  PRMT R24, R0, 0x7610, R24 ;  /* 0x0000761000187816 */ /* 0x000fe20000000018 */
[----:B------:R-:W-:Y:S05]  /*03b0*/  BRA `(.L_x_1276) ;  /* 0x00000d8000007947 */ /* 0x000fea0003800000 */
.L_x_1272:
        /* <DEDUP_REMOVED lines=9> */
.L_x_1280:
[----:B------:R0:W5:Y:S01]  /*0450*/  LDG.E.U16 R24, [R2.64] ;  /* 0x0000002402187981 */ /* 0x000162000c1e1500 */
[----:B------:R-:W-:Y:S05]  /*0460*/  BRA `(.L_x_1276) ;  /* 0x00000cd000007947 */ /* 0x000fea0003800000 */
.L_x_1279:
        /* <DEDUP_REMOVED lines=9> */
.L_x_1282:
[----:B------:R0:W5:Y:S01]  /*0500*/  LDG.E.U16 R24, [R2.64] ;  /* 0x0000002402187981 */ /* 0x000162000c1e1500 */
[----:B------:R-:W-:Y:S05]  /*0510*/  BRA `(.L_x_1276) ;  /* 0x00000c2000007947 */ /* 0x000fea0003800000 */
.L_x_1281:
[----:B------:R-:W2:Y:S02]  /*0520*/  LDG.E.64 R2, [R2.64] ;  /* 0x0000002402027981 */ /* 0x000ea4000c1e1b00 */
[----:B--2---:R-:W0:Y:S01]  /*0530*/  F2F.F32.F64 R0, R2 ;  /* 0x0000000200007310 */ /* 0x004e220000301000 */
[----:B------:R-:W0:-:S14]  /*0540*/  DSETP.GEU.AND P0, PT, |R2|, c[0x2][0x0], PT ;  /* 0x008000000200762a */ /* 0x000e1c0003f0e200 */
[----:B0-----:R-:W-:-:S05]  /*0550*/  @!P0 FMUL R0, R0, 1.175494350822287508e-38 ;  /* 0x0080000000008820 */ /* 0x001fca0000400000 */
[----:B------:R-:W-:-:S04]  /*0560*/  F2FP.PACK_AB R0, RZ, R0 ;  /* 0x00000000ff00723e */ /* 0x000fc800000000ff */
[----:B------:R-:W-:Y:S01]  /*0570*/  PRMT R24, R0, 0x7610, R24 ;  /* 0x0000761000187816 */ /* 0x000fe20000000018 */
[----:B------:R-:W-:Y:S05]  /*0580*/  BRA `(.L_x_1276) ;  /* 0x00000bb000007947 */ /* 0x000fea0003800000 */
.L_x_1271:
        /* <DEDUP_REMOVED lines=14> */
.L_x_1285:
[----:B------:R-:W2:Y:S02]  /*0670*/  LDG.E.64 R2, [R2.64] ;  /* 0x0000002402027981 */ /* 0x000ea4000c1e1b00 */
[----:B--2---:R-:W0:Y:S01]  /*0680*/  F2F.F32.F64 R0, R2 ;  /* 0x0000000200007310 */ /* 0x004e220000301000 */
[----:B------:R-:W0:-:S14]  /*0690*/  DSETP.GEU.AND P0, PT, |R2|, c[0x2][0x0], PT ;  /* 0x008000000200762a */ /* 0x000e1c0003f0e200 */
[----:B0-----:R-:W-:-:S05]  /*06a0*/  @!P0 FMUL R0, R0, 1.175494350822287508e-38 ;  /* 0x0080000000008820 */ /* 0x001fca0000400000 */
[----:B------:R-:W-:-:S04]  /*06b0*/  F2FP.PACK_AB R0, RZ, R0 ;  /* 0x00000000ff00723e */ /* 0x000fc800000000ff */
[----:B------:R-:W-:Y:S01]  /*06c0*/  PRMT R24, R0, 0x7610, R24 ;  /* 0x0000761000187816 */ /* 0x000fe20000000018 */
[----:B------:R-:W-:Y:S05]  /*06d0*/  BRA `(.L_x_1276) ;  /* 0x00000a6000007947 */ /* 0x000fea0003800000 */
.L_x_1284:
        /* <DEDUP_REMOVED lines=28> */
.L_x_1287:
        /* <DEDUP_REMOVED lines=15> */
.L_x_1286:
[----:B------:R-:W2:Y:S02]  /*0990*/  LDG.E.U16 R0, [R2.64] ;  /* 0x0000002402007981 */ /* 0x000ea4000c1e1500 */
[----:B--2---:R-:W-:-:S04]  /*09a0*/  PRMT R0, RZ, 0x5410, R0 ;  /* 0x00005410ff007816 */ /* 0x004fc80000000000 */
[----:B------:R-:W-:-:S04]  /*09b0*/  F2FP.PACK_AB R0, RZ, R0 ;  /* 0x00000000ff00723e */ /* 0x000fc800000000ff */
[----:B------:R-:W-:Y:S01]  /*09c0*/  PRMT R24, R0, 0x7610, R24 ;  /* 0x0000761000187816 */ /* 0x000fe20000000018 */
[----:B------:R-:W-:Y:S05]  /*09d0*/  BRA `(.L_x_1276) ;  /* 0x0000076000007947 */ /* 0x000fea0003800000 */
.L_x_1283:
        /* <DEDUP_REMOVED lines=12> */
.L_x_1290:
        /* <DEDUP_REMOVED lines=21> */
.L_x_1294:
[----:B------:R-:W-:Y:S05]  /*0bf0*/  BSYNC B1 ;  /* 0x0000000000017941 */ /* 0x000fea0003800000 */
.L_x_1293:
[----:B------:R-:W-:Y:S01]  /*0c00*/  LEA R3, R0, 0x3b800000, 0x17 ;  /* 0x3b80000000037811 */ /* 0x000fe200078eb8ff */
[----:B------:R-:W-:-:S05]  /*0c10*/  IMAD.SHL.U32 R0, R2, 0x100000, RZ ;  /* 0x0010000002007824 */ /* 0x000fca00078e00ff */
[----:B------:R-:W-:Y:S02]  /*0c20*/  LOP3.LUT R0, R3, R0, R4, 0xfe, !PT ;  /* 0x0000000003007212 */ /* 0x000fe400078efe04 */
.L_x_1292:
[----:B------:R-:W-:Y:S05]  /*0c30*/  BSYNC B0 ;  /* 0x0000000000007941 */ /* 0x000fea0003800000 */
.L_x_1291:
[----:B------:R-:W-:-:S04]  /*0c40*/  F2FP.PACK_AB R0, RZ, R0 ;  /* 0x00000000ff00723e */ /* 0x000fc800000000ff */
[----:B------:R-:W-:Y:S01]  /*0c50*/  PRMT R24, R0, 0x7610, R24 ;  /* 0x0000761000187816 */ /* 0x000fe20000000018 */
[----:B------:R-:W-:Y:S05]  /*0c60*/  BRA `(.L_x_1276) ;  /* 0x000004d000007947 */ /* 0x000fea0003800000 */
.L_x_1289:
        /* <DEDUP_REMOVED lines=21> */
.L_x_1298:
[----:B------:R-:W-:Y:S05]  /*0dc0*/  BSYNC B1 ;  /* 0x0000000000017941 */ /* 0x000fea0003800000 */
.L_x_1297:
[----:B------:R-:W-:Y:S01]  /*0dd0*/  LEA R3, R0, 0x37800000, 0x17 ;  /* 0x3780000000037811 */ /* 0x000fe200078eb8ff */
[----:B------:R-:W-:-:S05]  /*0de0*/  IMAD.SHL.U32 R0, R2, 0x200000, RZ ;  /* 0x0020000002007824 */ /* 0x000fca00078e00ff */
[----:B------:R-:W-:Y:S02]  /*0df0*/  LOP3.LUT R0, R3, R0, R4, 0xfe, !PT ;  /* 0x0000000003007212 */ /* 0x000fe400078efe04 */
.L_x_1296:
[----:B------:R-:W-:Y:S05]  /*0e00*/  BSYNC B0 ;  /* 0x0000000000007941 */ /* 0x000fea0003800000 */
.L_x_1295:
[----:B------:R-:W-:-:S04]  /*0e10*/  F2FP.PACK_AB R0, RZ, R0 ;  /* 0x00000000ff00723e */ /* 0x000fc800000000ff */
[----:B------:R-:W-:Y:S01]  /*0e20*/  PRMT R24, R0, 0x7610, R24 ;  /* 0x0000761000187816 */ /* 0x000fe20000000018 */
[----:B------:R-:W-:Y:S05]  /*0e30*/  BRA `(.L_x_1276) ;  /* 0x0000030000007947 */ /* 0x000fea0003800000 */
.L_x_1288:
        /* <DEDUP_REMOVED lines=14> */
.L_x_1302:
[----:B------:R-:W-:Y:S05]  /*0f20*/  BSYNC B0 ;  /* 0x0000000000007941 */ /* 0x000fea0003800000 */
.L_x_1301:
[----:B------:R-:W-:-:S04]  /*0f30*/  F2FP.PACK_AB R0, RZ, R0 ;  /* 0x00000000ff00723e */ /* 0x000fc800000000ff */
[----:B------:R-:W-:Y:S01]  /*0f40*/  PRMT R24, R0, 0x7610, R24 ;  /* 0x0000761000187816 */ /* 0x000fe20000000018 */
[----:B------:R-:W-:Y:S05]  /*0f50*/  BRA `(.L_x_1276) ;  /* 0x000001e000007947 */ /* 0x000fea0003800000 */
.L_x_1275:
        /* <DEDUP_REMOVED lines=21> */
.L_x_1300:
[----:B------:R-:W2:Y:S02]  /*10b0*/  LDG.E.64 R2, [R2.64] ;  /* 0x0000002402027981 */ /* 0x000ea4000c1e1b00 */
[----:B--2---:R-:W0:Y:S02]  /*10c0*/  I2F.U64 R0, R2 ;  /* 0x0000000200007312 */ /* 0x004e240000301000 */
[----:B0-----:R-:W-:-:S04]  /*10d0*/  F2FP.PACK_AB R0, RZ, R0 ;  /* 0x00000000ff00723e */ /* 0x001fc800000000ff */
[----:B------:R-:W-:Y:S01]  /*10e0*/  PRMT R24, R0, 0x7610, R24 ;  /* 0x0000761000187816 */ /* 0x000fe20000000018 */
[----:B------:R-:W-:Y:S05]  /*10f0*/  BRA `(.L_x_1276) ;  /* 0x0000004000007947 */ /* 0x000fea0003800000 */
.L_x_1299:
[----:B------:R-:W2:Y:S02]  /*1100*/  LDG.E R2, [R2.64] ;  /* 0x0000002402027981 */ /* 0x000ea4000c1e1900 */
[----:B--2---:R-:W0:Y:S02]  /*1110*/  I2F.U32 R0, R2 ;  /* 0x0000000200007306 */ /* 0x004e240000201000 */
[----:B0-----:R-:W-:-:S04]  /*1120*/  F2FP.PACK_AB R0, RZ, R0 ;  /* 0x00000000ff00723e */ /* 0x001fc800000000ff */
[----:B------:R-:W-:Y:S02]  /*1130*/  PRMT R24, R0, 0x7610, R24 ;  /* 0x0000761000187816 */ /* 0x000fe40000000018 */
.L_x_1276:
        /* <DEDUP_REMOVED lines=19> */
.L_x_1306:
[----:B------:R-:W2:Y:S02]  /*1270*/  LDG.E.U8 R2, [R2.64] ;  /* 0x0000002402027981 */ /* 0x000ea4000c1e1100 */
[----:B--2---:R-:W0:Y:S02]  /*1280*/  I2F.U16 R0, R2 ;  /* 0x0000000200007306 */ /* 0x004e240000101000 */
[----:B0-----:R-:W-:-:S04]  /*1290*/  F2FP.PACK_AB R0, RZ, R0 ;  /* 0x00000000ff00723e */ /* 0x001fc800000000ff */
[----:B------:R-:W-:Y:S01]  /*12a0*/  PRMT R25, R0, 0x7610, R25 ;  /* 0x0000761000197816 */ /* 0x000fe20000000019 */
[----:B------:R-:W-:Y:S05]  /*12b0*/  BRA `(.L_x_1308) ;  /* 0x00000ed000007947 */ /* 0x000fea0003800000 */
.L_x_1305:
        /* <DEDUP_REMOVED lines=11> */
.L_x_1310:
[----:B------:R-:W2:Y:S02]  /*1370*/  LDG.E R2, [R2.64] ;  /* 0x0000002402027981 */ /* 0x000ea4000c1e1900 */
[----:B--2---:R-:W0:Y:S02]  /*1380*/  I2F R0, R2 ;  /* 0x0000000200007306 */ /* 0x004e240000201400 */
[----:B0-----:R-:W-:-:S04]  /*1390*/  F2FP.PACK_AB R0, RZ, R0 ;  /* 0x00000000ff00723e */ /* 0x001fc800000000ff */
[----:B------:R-:W-:Y:S01]  /*13a0*/  PRMT R25, R0, 0x7610, R25 ;  /* 0x0000761000197816 */ /* 0x000fe20000000019 */
[----:B------:R-:W-:Y:S05]  /*13b0*/  BRA `(.L_x_1308) ;  /* 0x00000dd000007947 */ /* 0x000fea0003800000 */
.L_x_1309:
[----:B------:R-:W2:Y:S02]  /*13c0*/  LDG.E.U16 R2, [R2.64] ;  /* 0x0000002402027981 */ /* 0x000ea4000c1e1500 */
[----:B--2---:R-:W0:Y:S02]  /*13d0*/  I2F.S16 R0, R2 ;  /* 0x0000000200007306 */ /* 0x004e240000101400 */
[----:B0-----:R-:W-:-:S04]  /*13e0*/  F2FP.PACK_AB R0, RZ, R0 ;  /* 0x00000000ff00723e */ /* 0x001fc800000000ff */
[----:B------:R-:W-:Y:S01]  /*13f0*/  PRMT R25, R0, 0x7610, R25 ;  /* 0x0000761000197816 */ /* 0x000fe20000000019 */
[----:B------:R-:W-:Y:S05]  /*1400*/  BRA `(.L_x_1308) ;  /* 0x00000d8000007947 */ /* 0x000fea0003800000 */
.L_x_1304:
        /* <DEDUP_REMOVED lines=9> */
.L_x_1312:
[----:B------:R0:W5:Y:S01]  /*14a0*/  LDG.E.U16 R25, [R2.64] ;  /* 0x0000002402197981 */ /* 0x000162000c1e1500 */
[----:B------:R-:W-:Y:S05]  /*14b0*/  BRA `(.L_x_1308) ;  /* 0x00000cd000007947 */ /* 0x000fea0003800000 */
.L_x_1311:
        /* <DEDUP_REMOVED lines=9> */
.L_x_1314:
[----:B------:R0:W5:Y:S01]  /*1550*/  LDG.E.U16 R25, [R2.64] ;  /* 0x0000002402197981 */ /* 0x000162000c1e1500 */
[----:B------:R-:W-:Y:S05]  /*1560*/  BRA `(.L_x_1308) ;  /* 0x00000c2000007947 */ /* 0x000fea0003800000 */
.L_x_1313:
[----:B------:R-:W2:Y:S02]  /*1570*/  LDG.E.64 R2, [R2.64] ;  /* 0x0000002402027981 */ /* 0x000ea4000c1e1b00 */
[----:B--2---:R-:W0:Y:S01]  /*1580*/  F2F.F32.F64 R0, R2 ;  /* 0x0000000200007310 */ /* 0x004e220000301000 */
[----:B------:R-:W0:-:S14]  /*1590*/  DSETP.GEU.AND P0, PT, |R2|, c[0x2][0x0], PT ;  /* 0x008000000200762a */ /* 0x000e1c0003f0e200 */
[----:B0-----:R-:W-:-:S05]  /*15a0*/  @!P0 FMUL R0, R0, 1.175494350822287508e-38 ;  /* 0x0080000000008820 */ /* 0x001fca0000400000 */
[----:B------:R-:W-:-:S04]  /*15b0*/  F2FP.PACK_AB R0, RZ, R0 ;  /* 0x00000000ff00723e */ /* 0x000fc800000000ff */
[----:B------:R-:W-:Y:S01]  /*15c0*/  PRMT R25, R0, 0x7610, R25 ;  /* 0x0000761000197816 */ /* 0x000fe20000000019 */
[----:B------:R-:W-:Y:S05]  /*15d0*/  BRA `(.L_x_1308) ;  /* 0x00000bb000007947 */ /* 0x000fea0003800000 */
.L_x_1303:
        /* <DEDUP_REMOVED lines=14> */
.L_x_1317:
[----:B------:R-:W2:Y:S02]  /*16c0*/  LDG.E.64 R2, [R2.64] ;  /* 0x0000002402027981 */ /* 0x000ea4000c1e1b00 */
[----:B--2---:R-:W0:Y:S01]  /*16d0*/  F2F.F32.F64 R0, R2 ;  /* 0x0000000200007310 */ /* 0x004e220000301000 */
[----:B------:R-:W0:-:S14]  /*16e0*/  DSETP.GEU.AND P0, PT, |R2|, c[0x2][0x0], PT ;  /* 0x008000000200762a */ /* 0x000e1c0003f0e200 */
[----:B0-----:R-:W-:-:S05]  /*16f0*/  @!P0 FMUL R0, R0, 1.175494350822287508e-38 ;  /* 0x0080000000008820 */ /* 0x001fca0000400000 */
[----:B------:R-:W-:-:S04]  /*1700*/  F2FP.PACK_AB R0, RZ, R0 ;  /* 0x00000000ff00723e */ /* 0x000fc800000000ff */
[----:B------:R-:W-:Y:S01]  /*1710*/  PRMT R25, R0, 0x7610, R25 ;  /* 0x0000761000197816 */ /* 0x000fe20000000019 */
[----:B------:R-:W-:Y:S05]  /*1720*/  BRA `(.L_x_1308) ;  /* 0x00000a6000007947 */ /* 0x000fea0003800000 */
.L_x_1316:
        /* <DEDUP_REMOVED lines=28> */
.L_x_1319:
        /* <DEDUP_REMOVED lines=15> */
.L_x_1318:
[----:B------:R-:W2:Y:S02]  /*19e0*/  LDG.E.U16 R0, [R2.64] ;  /* 0x0000002402007981 */ /* 0x000ea4000c1e1500 */
[----:B--2---:R-:W-:-:S04]  /*19f0*/  PRMT R0, RZ, 0x5410, R0 ;  /* 0x00005410ff007816 */ /* 0x004fc80000000000 */
[----:B------:R-:W-:-:S04]  /*1a00*/  F2FP.PACK_AB R0, RZ, R0 ;  /* 0x00000000ff00723e */ /* 0x000fc800000000ff */
[----:B------:R-:W-:Y:S01]  /*1a10*/  PRMT R25, R0, 0x7610, R25 ;  /* 0x0000761000197816 */ /* 0x000fe20000000019 */
[----:B------:R-:W-:Y:S05]  /*1a20*/  BRA `(.L_x_1308) ;  /* 0x0000076000007947 */ /* 0x000fea0003800000 */
.L_x_1315:
        /* <DEDUP_REMOVED lines=12> */
.L_x_1322:
        /* <DEDUP_REMOVED lines=21> */
.L_x_1326:
[----:B------:R-:W-:Y:S05]  /*1c40*/  BSYNC B1 ;  /* 0x0000000000017941 */ /* 0x000fea0003800000 */
.L_x_1325:
[----:B------:R-:W-:Y:S01]  /*1c50*/  LEA R3, R0, 0x3b800000, 0x17 ;  /* 0x3b80000000037811 */ /* 0x000fe200078eb8ff */
[----:B------:R-:W-:-:S05]  /*1c60*/  IMAD.SHL.U32 R0, R2, 0x100000, RZ ;  /* 0x0010000002007824 */ /* 0x000fca00078e00ff */
[----:B------:R-:W-:Y:S02]  /*1c70*/  LOP3.LUT R0, R3, R0, R4, 0xfe, !PT ;  /* 0x0000000003007212 */ /* 0x000fe400078efe04 */
.L_x_1324:
[----:B------:R-:W-:Y:S05]  /*1c80*/  BSYNC B0 ;  /* 0x0000000000007941 */ /* 0x000fea0003800000 */
.L_x_1323:
[----:B------:R-:W-:-:S04]  /*1c90*/  F2FP.PACK_AB R0, RZ, R0 ;  /* 0x00000000ff00723e */ /* 0x000fc800000000ff */
[----:B------:R-:W-:Y:S01]  /*1ca0*/  PRMT R25, R0, 0x7610, R25 ;  /* 0x0000761000197816 */ /* 0x000fe20000000019 */
[----:B------:R-:W-:Y:S05]  /*1cb0*/  BRA `(.L_x_1308) ;  /* 0x000004d000007947 */ /* 0x000fea0003800000 */
.L_x_1321:
        /* <DEDUP_REMOVED lines=21> */
.L_x_1330:
[----:B------:R-:W-:Y:S05]  /*1e10*/  BSYNC B1 ;  /* 0x0000000000017941 */ /* 0x000fea0003800000 */
.L_x_1329:
[----:B------:R-:W-:Y:S01]  /*1e20*/  LEA R3, R0, 0x37800000, 0x17 ;  /* 0x3780000000037811 */ /* 0x000fe200078eb8ff */
[----:B------:R-:W-:-:S05]  /*1e30*/  IMAD.SHL.U32 R0, R2, 0x200000, RZ ;  /* 0x0020000002007824 */ /* 0x000fca00078e00ff */
[----:B------:R-:W-:Y:S02]  /*1e40*/  LOP3.LUT R0, R3, R0, R4, 0xfe, !PT ;  /* 0x0000000003007212 */ /* 0x000fe400078efe04 */
.L_x_1328:
[----:B------:R-:W-:Y:S05]  /*1e50*/  BSYNC B0 ;  /* 0x0000000000007941 */ /* 0x000fea0003800000 */
.L_x_1327:
[----:B------:R-:W-:-:S04]  /*1e60*/  F2FP.PACK_AB R0, RZ, R0 ;  /* 0x00000000ff00723e */ /* 0x000fc800000000ff */
[----:B------:R-:W-:Y:S01]  /*1e70*/  PRMT R25, R0, 0x7610, R25 ;  /* 0x0000761000197816 */ /* 0x000fe20000000019 */
[----:B------:R-:W-:Y:S05]  /*1e80*/  BRA `(.L_x_1308) ;  /* 0x0000030000007947 */ /* 0x000fea0003800000 */
.L_x_1320:
        /* <DEDUP_REMOVED lines=14> */
.L_x_1334:
[----:B------:R-:W-:Y:S05]  /*1f70*/  BSYNC B0 ;  /* 0x0000000000007941 */ /* 0x000fea0003800000 */
.L_x_1333:
[----:B------:R-:W-:-:S04]  /*1f80*/  F2FP.PACK_AB R0, RZ, R0 ;  /* 0x00000000ff00723e */ /* 0x000fc800000000ff */
[----:B------:R-:W-:Y:S01]  /*1f90*/  PRMT R25, R0, 0x7610, R25 ;  /* 0x0000761000197816 */ /* 0x000fe20000000019 */
[----:B------:R-:W-:Y:S05]  /*1fa0*/  BRA `(.L_x_1308) ;  /* 0x000001e000007947 */ /* 0x000fea0003800000 */
.L_x_1307:
        /* <DEDUP_REMOVED lines=21> */
.L_x_1332:
[----:B------:R-:W2:Y:S02]  /*2100*/  LDG.E.64 R2, [R2.64] ;  /* 0x0000002402027981 */ /* 0x000ea4000c1e1b00 */
[----:B--2---:R-:W0:Y:S02]  /*2110*/  I2F.U64 R0, R2 ;  /* 0x0000000200007312 */ /* 0x004e240000301000 */
[----:B0-----:R-:W-:-:S04]  /*2120*/  F2FP.PACK_AB R0, RZ, R0 ;  /* 0x00000000ff00723e */ /* 0x001fc800000000ff */
[----:B------:R-:W-:Y:S01]  /*2130*/  PRMT R25, R0, 0x7610, R25 ;  /* 0x0000761000197816 */ /* 0x000fe20000000019 */
[----:B------:R-:W-:Y:S05]  /*2140*/  BRA `(.L_x_1308) ;  /* 0x0000004000007947 */ /* 0x000fea0003800000 */
.L_x_1331:
[----:B------:R-:W2:Y:S02]  /*2150*/  LDG.E R2, [R2.64] ;  /* 0x0000002402027981 */ /* 0x000ea4000c1e1900 */
[----:B--2---:R-:W0:Y:S02]  /*2160*/  I2F.U32 R0, R2 ;  /* 0x0000000200007306 */ /* 0x004e240000201000 */
[----:B0-----:R-:W-:-:S04]  /*2170*/  F2FP.PACK_AB R0, RZ, R0 ;  /* 0x00000000ff00723e */ /* 0x001fc800000000ff */
[----:B------:R-:W-:Y:S02]  /*2180*/  PRMT R25, R0, 0x7610, R25 ;  /* 0x0000761000197816 */ /* 0x000fe40000000019 */
.L_x_1308:
[----:B------:R-:W-:-:S05]  /*2190*/  IADD3 R17, R17, 0x80, RZ ;  /* 0x0000008011117810 */ /* 0x000fca0007ffe0ff */
.L_x_1270:
[----:B-1-3--:R-:W-:Y:S05]  /*21a0*/  BSYNC B6 ;  /* 0x0000000000067941 */ /* 0x00afea0003800000 */
.L_x_1269:
        /* <DEDUP_REMOVED lines=24> */
.L_x_1340:
[----:B------:R-:W2:Y:S02]  /*2330*/  LDG.E.U8 R2, [R2.64] ;  /* 0x0000002402027981 */ /* 0x000ea4000c1e1100 */
[----:B--2---:R-:W0:Y:S02]  /*2340*/  I2F.U16 R0, R2 ;  /* 0x0000000200007306 */ /* 0x004e240000101000 */
[----:B0-----:R-:W-:-:S04]  /*2350*/  F2FP.PACK_AB R0, RZ, R0 ;  /* 0x00000000ff00723e */ /* 0x001fc800000000ff */
[----:B------:R-:W-:Y:S01]  /*2360*/  PRMT R23, R0, 0x7610, R23 ;  /* 0x0000761000177816 */ /* 0x000fe20000000017 */
[----:B------:R-:W-:Y:S05]  /*2370*/  BRA `(.L_x_1342) ;  /* 0x00000ee000007947 */ /* 0x000fea0003800000 */
.L_x_1339:
        /* <DEDUP_REMOVED lines=11> */
.L_x_1344:
[----:B------:R-:W2:Y:S02]  /*2430*/  LDG.E R2, [R2.64] ;  /* 0x0000002402027981 */ /* 0x000ea4000c1e1900 */
[----:B--2---:R-:W0:Y:S02]  /*2440*/  I2F R0, R2 ;  /* 0x0000000200007306 */ /* 0x004e240000201400 */
[----:B0-----:R-:W-:-:S04]  /*2450*/  F2FP.PACK_AB R0, RZ, R0 ;  /* 0x00000000ff00723e */ /* 0x001fc800000000ff */
[----:B------:R-:W-:Y:S01]  /*2460*/  PRMT R23, R0, 0x7610, R23 ;  /* 0x0000761000177816 */ /* 0x000fe20000000017 */
[----:B------:R-:W-:Y:S05]  /*2470*/  BRA `(.L_x_1342) ;  /* 0x00000de000007947 */ /* 0x000fea0003800000 */
.L_x_1343:
[----:B------:R-:W2:Y:S02]  /*2480*/  LDG.E.U16 R2, [R2.64] ;  /* 0x0000002402027981 */ /* 0x000ea4000c1e1500 */
[----:B--2---:R-:W0:Y:S02]  /*2490*/  I2F.S16 R0, R2 ;  /* 0x0000000200007306 */ /* 0x004e240000101400 */
[----:B0-----:R-:W-:-:S04]  /*24a0*/  F2FP.PACK_AB R0, RZ, R0 ;  /* 0x00000000ff00723e */ /* 0x001fc800000000ff */
[----:B------:R-:W-:Y:S01]  /*24b0*/  PRMT R23, R0, 0x7610, R23 ;  /* 0x0000761000177816 */ /* 0x000fe20000000017 */
[----:B------:R-:W-:Y:S05]  /*24c0*/  BRA `(.L_x_1342) ;  /* 0x00000d9000007947 */ /* 0x000fea0003800000 */
.L_x_1338:
        /* <DEDUP_REMOVED lines=9> */
.L_x_1346:
[----:B------:R0:W5:Y:S01]  /*2560*/  LDG.E.U16 R23, [R2.64] ;  /* 0x0000002402177981 */ /* 0x000162000c1e1500 */
[----:B------:R-:W-:Y:S05]  /*2570*/  BRA `(.L_x_1342) ;  /* 0x00000ce000007947 */ /* 0x000fea0003800000 */
.L_x_1345:
        /* <DEDUP_REMOVED lines=9> */
.L_x_1348:
[----:B------:R0:W5:Y:S01]  /*2610*/  LDG.E.U16 R23, [R2.64] ;  /* 0x0000002402177981 */ /* 0x000162000c1e1500 */
[----:B------:R-:W-:Y:S05]  /*2620*/  BRA `(.L_x_1342) ;  /* 0x00000c3000007947 */ /* 0x000fea0003800000 */
.L_x_1347:
[----:B------:R-:W2:Y:S02]  /*2630*/  LDG.E.64 R2, [R2.64] ;  /* 0x0000002402027981 */ /* 0x000ea4000c1e1b00 */
[----:B--2---:R-:W0:Y:S01]  /*2640*/  F2F.F32.F64 R0, R2 ;  /* 0x0000000200007310 */ /* 0x004e220000301000 */
[----:B------:R-:W0:-:S14]  /*2650*/  DSETP.GEU.AND P0, PT, |R2|, c[0x2][0x0], PT ;  /* 0x008000000200762a */ /* 0x000e1c0003f0e200 */
[----:B0-----:R-:W-:-:S05]  /*2660*/  @!P0 FMUL R0, R0, 1.175494350822287508e-38 ;  /* 0x0080000000008820 */ /* 0x001fca0000400000 */
[----:B------:R-:W-:-:S04]  /*2670*/  F2FP.PACK_AB R0, RZ, R0 ;  /* 0x00000000ff00723e */ /* 0x000fc800000000ff */
[----:B------:R-:W-:Y:S01]  /*2680*/  PRMT R23, R0, 0x7610, R23 ;  /* 0x0000761000177816 */ /* 0x000fe20000000017 */
[----:B------:R-:W-:Y:S05]  /*2690*/  BRA `(.L_x_1342) ;  /* 0x00000bc000007947 */ /* 0x000fea0003800000 */
.L_x_1337:
        /* <DEDUP_REMOVED lines=14> */
.L_x_1351:
[----:B------:R-:W2:Y:S02]  /*2780*/  LDG.E.64 R2, [R2.64] ;  /* 0x0000002402027981 */ /* 0x000ea4000c1e1b00 */
[----:B--2---:R-:W0:Y:S01]  /*2790*/  F2F.F32.F64 R0, R2 ;  /* 0x0000000200007310 */ /* 0x004e220000301000 */
[----:B------:R-:W0:-:S14]  /*27a0*/  DSETP.GEU.AND P0, PT, |R2|, c[0x2][0x0], PT ;  /* 0x008000000200762a */ /* 0x000e1c0003f0e200 */
[----:B0-----:R-:W-:-:S05]  /*27b0*/  @!P0 FMUL R0, R0, 1.175494350822287508e-38 ;  /* 0x0080000000008820 */ /* 0x001fca0000400000 */
[----:B------:R-:W-:-:S04]  /*27c0*/  F2FP.PACK_AB R0, RZ, R0 ;  /* 0x00000000ff00723e */ /* 0x000fc800000000ff */
[----:B------:R-:W-:Y:S01]  /*27d0*/  PRMT R23, R0, 0x7610, R23 ;  /* 0x0000761000177816 */ /* 0x000fe20000000017 */
[----:B------:R-:W-:Y:S05]  /*27e0*/  BRA `(.L_x_1342) ;  /* 0x00000a7000007947 */ /* 0x000fea0003800000 */
.L_x_1350:
        /* <DEDUP_REMOVED lines=28> */
.L_x_1353:
        /* <DEDUP_REMOVED lines=16> */
.L_x_1352:
[----:B------:R-:W2:Y:S02]  /*2ab0*/  LDG.E.U16 R0, [R2.64] ;  /* 0x0000002402007981 */ /* 0x000ea4000c1e1500 */
[----:B--2---:R-:W-:-:S04]  /*2ac0*/  PRMT R0, RZ, 0x5410, R0 ;  /* 0x00005410ff007816 */ /* 0x004fc80000000000 */
[----:B------:R-:W-:-:S04]  /*2ad0*/  F2FP.PACK_AB R0, RZ, R0 ;  /* 0x00000000ff00723e */ /* 0x000fc800000000ff */
[----:B------:R-:W-:Y:S01]  /*2ae0*/  PRMT R23, R0, 0x7610, R23 ;  /* 0x0000761000177816 */ /* 0x000fe20000000017 */
[----:B------:R-:W-:Y:S05]  /*2af0*/  BRA `(.L_x_1342) ;  /* 0x0000076000007947 */ /* 0x000fea0003800000 */
.L_x_1349:
        /* <DEDUP_REMOVED lines=12> */
.L_x_1356:
        /* <DEDUP_REMOVED lines=21> */
.L_x_1360:
[----:B------:R-:W-:Y:S05]  /*2d10*/  BSYNC B1 ;  /* 0x0000000000017941 */ /* 0x000fea0003800000 */
.L_x_1359:
[----:B------:R-:W-:Y:S01]  /*2d20*/  LEA R3, R0, 0x3b800000, 0x17 ;  /* 0x3b80000000037811 */ /* 0x000fe200078eb8ff */
[----:B------:R-:W-:-:S05]  /*2d30*/  IMAD.SHL.U32 R0, R2, 0x100000, RZ ;  /* 0x0010000002007824 */ /* 0x000fca00078e00ff */
[----:B------:R-:W-:Y:S02]  /*2d40*/  LOP3.LUT R0, R3, R0, R4, 0xfe, !PT ;  /* 0x0000000003007212 */ /* 0x000fe400078efe04 */
.L_x_1358:
[----:B------:R-:W-:Y:S05]  /*2d50*/  BSYNC B0 ;  /* 0x0000000000007941 */ /* 0x000fea0003800000 */
.L_x_1357:
[----:B------:R-:W-:-:S04]  /*2d60*/  F2FP.PACK_AB R0, RZ, R0 ;  /* 0x00000000ff00723e */ /* 0x000fc800000000ff */
[----:B------:R-:W-:Y:S01]  /*2d70*/  PRMT R23, R0, 0x7610, R23 ;  /* 0x0000761000177816 */ /* 0x000fe20000000017 */
[----:B------:R-:W-:Y:S05]  /*2d80*/  BRA `(.L_x_1342) ;  /* 0x000004d000007947 */ /* 0x000fea0003800000 */
.L_x_1355:
        /* <DEDUP_REMOVED lines=21> */
.L_x_1364:
[----:B------:R-:W-:Y:S05]  /*2ee0*/  BSYNC B1 ;  /* 0x0000000000017941 */ /* 0x000fea0003800000 */
.L_x_1363:
[----:B------:R-:W-:Y:S01]  /*2ef0*/  LEA R3, R0, 0x37800000, 0x17 ;  /* 0x3780000000037811 */ /* 0x000fe200078eb8ff */
[----:B------:R-:W-:-:S05]  /*2f00*/  IMAD.SHL.U32 R0, R2, 0x200000, RZ ;  /* 0x0020000002007824 */ /* 0x000fca00078e00ff */
[----:B------:R-:W-:Y:S02]  /*2f10*/  LOP3.LUT R0, R3, R0, R4, 0xfe, !PT ;  /* 0x0000000003007212 */ /* 0x000fe400078efe04 */
.L_x_1362:
[----:B------:R-:W-:Y:S05]  /*2f20*/  BSYNC B0 ;  /* 0x0000000000007941 */ /* 0x000fea0003800000 */
.L_x_1361:
[----:B------:R-:W-:-:S04]  /*2f30*/  F2FP.PACK_AB R0, RZ, R0 ;  /* 0x00000000ff00723e */ /* 0x000fc800000000ff */
[----:B------:R-:W-:Y:S01]  /*2f40*/  PRMT R23, R0, 0x7610, R23 ;  /* 0x0000761000177816 */ /* 0x000fe20000000017 */
[----:B------:R-:W-:Y:S05]  /*2f50*/  BRA `(.L_x_1342) ;  /* 0x0000030000007947 */ /* 0x000fea0003800000 */
.L_x_1354:
        /* <DEDUP_REMOVED lines=14> */
.L_x_1368:
[----:B------:R-:W-:Y:S05]  /*3040*/  BSYNC B0 ;  /* 0x0000000000007941 */ /* 0x000fea0003800000 */
.L_x_1367:
[----:B------:R-:W-:-:S04]  /*3050*/  F2FP.PACK_AB R0, RZ, R0 ;  /* 0x00000000ff00723e */ /* 0x000fc800000000ff */
[----:B------:R-:W-:Y:S01]  /*3060*/  PRMT R23, R0, 0x7610, R23 ;  /* 0x0000761000177816 */ /* 0x000fe20000000017 */
[----:B------:R-:W-:Y:S05]  /*3070*/  BRA `(.L_x_1342) ;  /* 0x000001e000007947 */ /* 0x000fea0003800000 */
.L_x_1341:
        /* <DEDUP_REMOVED lines=21> */
.L_x_1366:
[----:B------:R-:W2:Y:S02]  /*31d0*/  LDG.E.64 R2, [R2.64] ;  /* 0x0000002402027981 */ /* 0x000ea4000c1e1b00 */
[----:B--2---:R-:W0:Y:S02]  /*31e0*/  I2F.U64 R0, R2 ;  /* 0x0000000200007312 */ /* 0x004e240000301000 */
[----:B0-----:R-:W-:-:S04]  /*31f0*/  F2FP.PACK_AB R0, RZ, R0 ;  /* 0x00000000ff00723e */ /* 0x001fc800000000ff */
[----:B------:R-:W-:Y:S01]  /*3200*/  PRMT R23, R0, 0x7610, R23 ;  /* 0x0000761000177816 */ /* 0x000fe20000000017 */
[----:B------:R-:W-:Y:S05]  /*3210*/  BRA `(.L_x_1342) ;  /* 0x0000004000007947 */ /* 0x000fea0003800000 */
.L_x_1365:
[----:B------:R-:W2:Y:S02]  /*3220*/  LDG.E R2, [R2.64] ;  /* 0x0000002402027981 */ /* 0x000ea4000c1e1900 */
[----:B--2---:R-:W0:Y:S02]  /*3230*/  I2F.U32 R0, R2 ;  /* 0x0000000200007306 */ /* 0x004e240000201000 */
[----:B0-----:R-:W-:-:S04]  /*3240*/  F2FP.PACK_AB R0, RZ, R0 ;  /* 0x00000000ff00723e */ /* 0x001fc800000000ff */
[----:B------:R-:W-:Y:S02]  /*3250*/  PRMT R23, R0, 0x7610, R23 ;  /* 0x0000761000177816 */ /* 0x000fe40000000017 */
.L_x_1342:
        /* <DEDUP_REMOVED lines=19> */
.L_x_1372:
[----:B------:R-:W2:Y:S02]  /*3390*/  LDG.E.U8 R2, [R2.64] ;  /* 0x0000002402027981 */ /* 0x000ea4000c1e1100 */
[----:B--2---:R-:W0:Y:S02]  /*33a0*/  I2F.U16 R0, R2 ;  /* 0x0000000200007306 */ /* 0x004e240000101000 */
[----:B0-----:R-:W-:-:S04]  /*33b0*/  F2FP.PACK_AB R0, RZ, R0 ;  /* 0x00000000ff00723e */ /* 0x001fc800000000ff */
[----:B------:R-:W-:Y:S01]  /*33c0*/  PRMT R26, R0, 0x7610, R26 ;  /* 0x00007610001a7816 */ /* 0x000fe2000000001a */
[----:B------:R-:W-:Y:S05]  /*33d0*/  BRA `(.L_x_1374) ;  /* 0x00000ed000007947 */ /* 0x000fea0003800000 */
.L_x_1371:
        /* <DEDUP_REMOVED lines=11> */
.L_x_1376:
[----:B------:R-:W2:Y:S02]  /*3490*/  LDG.E R2, [R2.64] ;  /* 0x0000002402027981 */ /* 0x000ea4000c1e1900 */
[----:B--2---:R-:W0:Y:S02]  /*34a0*/  I2F R0, R2 ;  /* 0x0000000200007306 */ /* 0x004e240000201400 */
[----:B0-----:R-:W-:-:S04]  /*34b0*/  F2FP.PACK_AB R0, RZ, R0 ;  /* 0x00000000ff00723e */ /* 0x001fc800000000ff */
[----:B------:R-:W-:Y:S01]  /*34c0*/  PRMT R26, R0, 0x7610, R26 ;  /* 0x00007610001a7816 */ /* 0x000fe2000000001a */
[----:B------:R-:W-:Y:S05]  /*34d0*/  BRA `(.L_x_1374) ;  /* 0x00000dd000007947 */ /* 0x000fea0003800000 */
.L_x_1375:
[----:B------:R-:W2:Y:S02]  /*34e0*/  LDG.E.U16 R2, [R2.64] ;  /* 0x0000002402027981 */ /* 0x000ea4000c1e1500 */
[----:B--2---:R-:W0:Y:S02]  /*34f0*/  I2F.S16 R0, R2 ;  /* 0x0000000200007306 */ /* 0x004e240000101400 */
[----:B0-----:R-:W-:-:S04]  /*3500*/  F2FP.PACK_AB R0, RZ, R0 ;  /* 0x00000000ff00723e */ /* 0x001fc800000000ff */
[----:B------:R-:W-:Y:S01]  /*3510*/  PRMT R26, R0, 0x7610, R26 ;  /* 0x00007610001a7816 */ /* 0x000fe2000000001a */
[----:B------:R-:W-:Y:S05]  /*3520*/  BRA `(.L_x_1374) ;  /* 0x00000d8000007947 */ /* 0x000fea0003800000 */
.L_x_1370:
        /* <DEDUP_REMOVED lines=9> */
.L_x_1378:
[----:B------:R0:W5:Y:S01]  /*35c0*/  LDG.E.U16 R26, [R2.64] ;  /* 0x00000024021a7981 */ /* 0x000162000c1e1500 */
[----:B------:R-:W-:Y:S05]  /*35d0*/  BRA `(.L_x_1374) ;  /* 0x00000cd000007947 */ /* 0x000fea0003800000 */
.L_x_1377:
        /* <DEDUP_REMOVED lines=9> */
.L_x_1380:
[----:B------:R0:W5:Y:S01]  /*3670*/  LDG.E.U16 R26, [R2.64] ;  /* 0x00000024021a7981 */ /* 0x000162000c1e1500 */
[----:B------:R-:W-:Y:S05]  /*3680*/  BRA `(.L_x_1374) ;  /* 0x00000c2000007947 */ /* 0x000fea0003800000 */
.L_x_1379:
[----:B------:R-:W2:Y:S02]  /*3690*/  LDG.E.64 R2, [R2.64] ;  /* 0x0000002402027981 */ /* 0x000ea4000c1e1b00 */
[----:B--2---:R-:W0:Y:S01]  /*36a0*/  F2F.F32.F64 R0, R2 ;  /* 0x0000000200007310 */ /* 0x004e220000301000 */
[----:B------:R-:W0:-:S14]  /*36b0*/  DSETP.GEU.AND P0, PT, |R2|, c[0x2][0x0], PT ;  /* 0x008000000200762a */ /* 0x000e1c0003f0e200 */
[----:B0-----:R-:W-:-:S05]  /*36c0*/  @!P0 FMUL R0, R0, 1.175494350822287508e-38 ;  /* 0x0080000000008820 */ /* 0x001fca0000400000 */
[----:B------:R-:W-:-:S04]  /*36d0*/  F2FP.PACK_AB R0, RZ, R0 ;  /* 0x00000000ff00723e */ /* 0x000fc800000000ff */
[----:B------:R-:W-:Y:S01]  /*36e0*/  PRMT R26, R0, 0x7610, R26 ;  /* 0x00007610001a7816 */ /* 0x000fe2000000001a */
[----:B------:R-:W-:Y:S05]  /*36f0*/  BRA `(.L_x_1374) ;  /* 0x00000bb000007947 */ /* 0x000fea0003800000 */
.L_x_1369:
        /* <DEDUP_REMOVED lines=14> */
.L_x_1383:
[----:B------:R-:W2:Y:S02]  /*37e0*/  LDG.E.64 R2, [R2.64] ;  /* 0x0000002402027981 */ /* 0x000ea4000c1e1b00 */
[----:B--2---:R-:W0:Y:S01]  /*37f0*/  F2F.F32.F64 R0, R2 ;  /* 0x0000000200007310 */ /* 0x004e220000301000 */
[----:B------:R-:W0:-:S14]  /*3800*/  DSETP.GEU.AND P0, PT, |R2|, c[0x2][0x0], PT ;  /* 0x008000000200762a */ /* 0x000e1c0003f0e200 */
[----:B0-----:R-:W-:-:S05]  /*3810*/  @!P0 FMUL R0, R0, 1.175494350822287508e-38 ;  /* 0x0080000000008820 */ /* 0x001fca0000400000 */
[----:B------:R-:W-:-:S04]  /*3820*/  F2FP.PACK_AB R0, RZ, R0 ;  /* 0x00000000ff00723e */ /* 0x000fc800000000ff */
[----:B------:R-:W-:Y:S01]  /*3830*/  PRMT R26, R0, 0x7610, R26 ;  /* 0x00007610001a7816 */ /* 0x000fe2000000001a */
[----:B------:R-:W-:Y:S05]  /*3840*/  BRA `(.L_x_1374) ;  /* 0x00000a6000007947 */ /* 0x000fea0003800000 */
.L_x_1382:
        /* <DEDUP_REMOVED lines=28> */
.L_x_1385:
        /* <DEDUP_REMOVED lines=15> */
.L_x_1384:
[----:B------:R-:W2:Y:S02]  /*3b00*/  LDG.E.U16 R0, [R2.64] ;  /* 0x0000002402007981 */ /* 0x000ea4000c1e1500 */
[----:B--2---:R-:W-:-:S04]  /*3b10*/  PRMT R0, RZ, 0x5410, R0 ;  /* 0x00005410ff007816 */ /* 0x004fc80000000000 */
[----:B------:R-:W-:-:S04]  /*3b20*/  F2FP.PACK_AB R0, RZ, R0 ;  /* 0x00000000ff00723e */ /* 0x000fc800000000ff */
[----:B------:R-:W-:Y:S01]  /*3b30*/  PRMT R26, R0, 0x7610, R26 ;  /* 0x00007610001a7816 */ /* 0x000fe2000000001a */
[----:B------:R-:W-:Y:S05]  /*3b40*/  BRA `(.L_x_1374) ;  /* 0x0000076000007947 */ /* 0x000fea0003800000 */
.L_x_1381:
        /* <DEDUP_REMOVED lines=12> */
.L_x_1388:
        /* <DEDUP_REMOVED lines=21> */
.L_x_1392:
[----:B------:R-:W-:Y:S05]  /*3d60*/  BSYNC B1 ;  /* 0x0000000000017941 */ /* 0x000fea0003800000 */
.L_x_1391:
[----:B------:R-:W-:Y:S01]  /*3d70*/  LEA R3, R0, 0x3b800000, 0x17 ;  /* 0x3b80000000037811 */ /* 0x000fe200078eb8ff */
[----:B------:R-:W-:-:S05]  /*3d80*/  IMAD.SHL.U32 R0, R2, 0x100000, RZ ;  /* 0x0010000002007824 */ /* 0x000fca00078e00ff */
[----:B------:R-:W-:Y:S02]  /*3d90*/  LOP3.LUT R0, R3, R0, R4, 0xfe, !PT ;  /* 0x0000000003007212 */ /* 0x000fe400078efe04 */
.L_x_1390:
[----:B------:R-:W-:Y:S05]  /*3da0*/  BSYNC B0 ;  /* 0x0000000000007941 */ /* 0x000fea0003800000 */
.L_x_1389:
[----:B------:R-:W-:-:S04]  /*3db0*/  F2FP.PACK_AB R0, RZ, R0 ;  /* 0x00000000ff00723e */ /* 0x000fc800000000ff */
[----:B------:R-:W-:Y:S01]  /*3dc0*/  PRMT R26, R0, 0x7610, R26 ;  /* 0x00007610001a7816 */ /* 0x000fe2000000001a */
[----:B------:R-:W-:Y:S05]  /*3dd0*/  BRA `(.L_x_1374) ;  /* 0x000004d000007947 */ /* 0x000fea0003800000 */
.L_x_1387:
        /* <DEDUP_REMOVED lines=21> */
.L_x_1396:
[----:B------:R-:W-:Y:S05]  /*3f30*/  BSYNC B1 ;  /* 0x0000000000017941 */ /* 0x000fea0003800000 */
.L_x_1395:
[----:B------:R-:W-:Y:S01]  /*3f40*/  LEA R3, R0, 0x37800000, 0x17 ;  /* 0x3780000000037811 */ /* 0x000fe200078eb8ff */
[----:B------:R-:W-:-:S05]  /*3f50*/  IMAD.SHL.U32 R0, R2, 0x200000, RZ ;  /* 0x0020000002007824 */ /* 0x000fca00078e00ff */
[----:B------:R-:W-:Y:S02]  /*3f60*/  LOP3.LUT R0, R3, R0, R4, 0xfe, !PT ;  /* 0x0000000003007212 */ /* 0x000fe400078efe04 */
.L_x_1394:
[----:B------:R-:W-:Y:S05]  /*3f70*/  BSYNC B0 ;  /* 0x0000000000007941 */ /* 0x000fea0003800000 */
.L_x_1393:
[----:B------:R-:W-:-:S04]  /*3f80*/  F2FP.PACK_AB R0, RZ, R0 ;  /* 0x00000000ff00723e */ /* 0x000fc800000000ff */
[----:B------:R-:W-:Y:S01]  /*3f90*/  PRMT R26, R0, 0x7610, R26 ;  /* 0x00007610001a7816 */ /* 0x000fe2000000001a */
[----:B------:R-:W-:Y:S05]  /*3fa0*/  BRA `(.L_x_1374) ;  /* 0x0000030000007947 */ /* 0x000fea0003800000 */
.L_x_1386:
        /* <DEDUP_REMOVED lines=14> */
.L_x_1400:
[----:B------:R-:W-:Y:S05]  /*4090*/  BSYNC B0 ;  /* 0x0000000000007941 */ /* 0x000fea0003800000 */
.L_x_1399:
[----:B------:R-:W-:-:S04]  /*40a0*/  F2FP.PACK_AB R0, RZ, R0 ;  /* 0x00000000ff00723e */ /* 0x000fc800000000ff */
[----:B------:R-:W-:Y:S01]  /*40b0*/  PRMT R26, R0, 0x7610, R26 ;  /* 0x00007610001a7816 */ /* 0x000fe2000000001a */
[----:B------:R-:W-:Y:S05]  /*40c0*/  BRA `(.L_x_1374) ;  /* 0x000001e000007947 */ /* 0x000fea0003800000 */
.L_x_1373:
        /* <DEDUP_REMOVED lines=21> */
.L_x_1398:
[----:B------:R-:W2:Y:S02]  /*4220*/  LDG.E.64 R2, [R2.64] ;  /* 0x0000002402027981 */ /* 0x000ea4000c1e1b00 */
[----:B--2---:R-:W0:Y:S02]  /*4230*/  I2F.U64 R0, R2 ;  /* 0x0000000200007312 */ /* 0x004e240000301000 */
[----:B0-----:R-:W-:-:S04]  /*4240*/  F2FP.PACK_AB R0, RZ, R0 ;  /* 0x00000000ff00723e */ /* 0x001fc800000000ff */
[----:B------:R-:W-:Y:S01]  /*4250*/  PRMT R26, R0, 0x7610, R26 ;  /* 0x00007610001a7816 */ /* 0x000fe2000000001a */
[----:B------:R-:W-:Y:S05]  /*4260*/  BRA `(.L_x_1374) ;  /* 0x0000004000007947 */ /* 0x000fea0003800000 */
.L_x_1397:
[----:B------:R-:W2:Y:S02]  /*4270*/  LDG.E R2, [R2.64] ;  /* 0x0000002402027981 */ /* 0x000ea4000c1e1900 */
[----:B--2---:R-:W0:Y:S02]  /*4280*/  I2F.U32 R0, R2 ;  /* 0x0000000200007306 */ /* 0x004e240000201000 */
[----:B0-----:R-:W-:-:S04]  /*4290*/  F2FP.PACK_AB R0, RZ, R0 ;  /* 0x00000000ff00723e */ /* 0x001fc800000000ff */
[----:B------:R-:W-:Y:S02]  /*42a0*/  PRMT R26, R0, 0x7610, R26 ;  /* 0x00007610001a7816 */ /* 0x000fe4000000001a */
.L_x_1374:
[----:B------:R-:W-:-:S05]  /*42b0*/  IADD3 R17, R17, 0x80, RZ ;  /* 0x0000008011117810 */ /* 0x000fca0007ffe0ff */
.L_x_1336:
[----:B------:R-:W-:Y:S05]  /*42c0*/  BSYNC B6 ;  /* 0x0000000000067941 */ /* 0x000fea0003800000 */
.L_x_1335:
        /* <DEDUP_REMOVED lines=26> */
.L_x_1406:
[----:B------:R-:W2:Y:S02]  /*4470*/  LDG.E.U8 R4, [R4.64] ;  /* 0x0000002404047981 */ /* 0x000ea4000c1e1100 */
[----:B--2---:R-:W0:Y:S02]  /*4480*/  I2F.U16 R0, R4 ;  /* 0x0000000400007306 */ /* 0x004e240000101000 */
[----:B0-----:R-:W-:-:S04]  /*4490*/  F2FP.PACK_AB R0, RZ, R0 ;  /* 0x00000000ff00723e */ /* 0x001fc800000000ff */
[----:B------:R-:W-:Y:S01]  /*44a0*/  PRMT R28, R0, 0x7610, R28 ;  /* 0x00007610001c7816 */ /* 0x000fe2000000001c */
[----:B------:R-:W-:Y:S05]  /*44b0*/  BRA `(.L_x_1408) ;  /* 0x00000ed000007947 */ /* 0x000fea0003800000 */
.L_x_1405:
        /* <DEDUP_REMOVED lines=11> */
.L_x_1410:
[----:B------:R-:W2:Y:S02]  /*4570*/  LDG.E R4, [R4.64] ;  /* 0x0000002404047981 */ /* 0x000ea4000c1e1900 */
[----:B--2---:R-:W0:Y:S02]  /*4580*/  I2F R0, R4 ;  /* 0x0000000400007306 */ /* 0x004e240000201400 */
[----:B0-----:R-:W-:-:S04]  /*4590*/  F2FP.PACK_AB R0, RZ, R0 ;  /* 0x00000000ff00723e */ /* 0x001fc800000000ff */
[----:B------:R-:W-:Y:S01]  /*45a0*/  PRMT R28, R0, 0x7610, R28 ;  /* 0x00007610001c7816 */ /* 0x000fe2000000001c */
[----:B------:R-:W-:Y:S05]  /*45b0*/  BRA `(.L_x_1408) ;  /* 0x00000dd000007947 */ /* 0x000fea0003800000 */
.L_x_1409:
[----:B------:R-:W2:Y:S02]  /*45c0*/  LDG.E.U16 R4, [R4.64] ;  /* 0x0000002404047981 */ /* 0x000ea4000c1e1500 */
[----:B--2---:R-:W0:Y:S02]  /*45d0*/  I2F.S16 R0, R4 ;  /* 0x0000000400007306 */ /* 0x004e240000101400 */
[----:B0-----:R-:W-:-:S04]  /*45e0*/  F2FP.PACK_AB R0, RZ, R0 ;  /* 0x00000000ff00723e */ /* 0x001fc800000000ff */
[----:B------:R-:W-:Y:S01]  /*45f0*/  PRMT R28, R0, 0x7610, R28 ;  /* 0x00007610001c7816 */ /* 0x000fe2000000001c */
[----:B------:R-:W-:Y:S05]  /*4600*/  BRA `(.L_x_1408) ;  /* 0x00000d8000007947 */ /* 0x000fea0003800000 */
.L_x_1404:
        /* <DEDUP_REMOVED lines=9> */
.L_x_1412:
[----:B------:R0:W5:Y:S01]  /*46a0*/  LDG.E.U16 R28, [R4.64] ;  /* 0x00000024041c7981 */ /* 0x000162000c1e1500 */
[----:B------:R-:W-:Y:S05]  /*46b0*/  BRA `(.L_x_1408) ;  /* 0x00000cd000007947 */ /* 0x000fea0003800000 */
.L_x_1411:
        /* <DEDUP_REMOVED lines=9> */
.L_x_1414:
[----:B------:R0:W5:Y:S01]  /*4750*/  LDG.E.U16 R28, [R4.64] ;  /* 0x00000024041c7981 */ /* 0x000162000c1e1500 */
[----:B------:R-:W-:Y:S05]  /*4760*/  BRA `(.L_x_1408) ;  /* 0x00000c2000007947 */ /* 0x000fea0003800000 */
.L_x_1413:
[----:B------:R-:W2:Y:S02]  /*4770*/  LDG.E.64 R4, [R4.64] ;  /* 0x0000002404047981 */ /* 0x000ea4000c1e1b00 */
[----:B--2---:R-:W0:Y:S01]  /*4780*/  F2F.F32.F64 R0, R4 ;  /* 0x0000000400007310 */ /* 0x004e220000301000 */
[----:B------:R-:W0:-:S14]  /*4790*/  DSETP.GEU.AND P0, PT, |R4|, c[0x2][0x0], PT ;  /* 0x008000000400762a */ /* 0x000e1c0003f0e200 */
[----:B0-----:R-:W-:-:S05]  /*47a0*/  @!P0 FMUL R0, R0, 1.175494350822287508e-38 ;  /* 0x0080000000008820 */ /* 0x001fca0000400000 */
[----:B------:R-:W-:-:S04]  /*47b0*/  F2FP.PACK_AB R0, RZ, R0 ;  /* 0x00000000ff00723e */ /* 0x000fc800000000ff */
[----:B------:R-:W-:Y:S01]  /*47c0*/  PRMT R28, R0, 0x7610, R28 ;  /* 0x00007610001c7816 */ /* 0x000fe2000000001c */
[----:B------:R-:W-:Y:S05]  /*47d0*/  BRA `(.L_x_1408) ;  /* 0x00000bb000007947 */ /* 0x000fea0003800000 */
.L_x_1403:
        /* <DEDUP_REMOVED lines=14> */
.L_x_1417:
[----:B------:R-:W2:Y:S02]  /*48c0*/  LDG.E.64 R4, [R4.64] ;  /* 0x0000002404047981 */ /* 0x000ea4000c1e1b00 */
[----:B--2---:R-:W0:Y:S01]  /*48d0*/  F2F.F32.F64 R0, R4 ;  /* 0x0000000400007310 */ /* 0x004e220000301000 */
[----:B------:R-:W0:-:S14]  /*48e0*/  DSETP.GEU.AND P0, PT, |R4|, c[0x2][0x0], PT ;  /* 0x008000000400762a */ /* 0x000e1c0003f0e200 */
[----:B0-----:R-:W-:-:S05]  /*48f0*/  @!P0 FMUL R0, R0, 1.175494350822287508e-38 ;  /* 0x0080000000008820 */ /* 0x001fca0000400000 */
[----:B------:R-:W-:-:S04]  /*4900*/  F2FP.PACK_AB R0, RZ, R0 ;  /* 0x00000000ff00723e */ /* 0x000fc800000000ff */
[----:B------:R-:W-:Y:S01]  /*4910*/  PRMT R28, R0, 0x7610, R28 ;  /* 0x00007610001c7816 */ /* 0x000fe2000000001c */
[----:B------:R-:W-:Y:S05]  /*4920*/  BRA `(.L_x_1408) ;  /* 0x00000a6000007947 */ /* 0x000fea0003800000 */
.L_x_1416:
        /* <DEDUP_REMOVED lines=28> */
.L_x_1419:
        /* <DEDUP_REMOVED lines=12> */
[----:B------:R-:W-:-:S04]  /*4bb0*/  F2FP.PACK_AB R0, RZ, R0 ;  /* 0x00000000ff00723e */ /* 0x000fc800000000ff */
[----:B------:R-:W-:Y:S01]  /*4bc0*/  PRMT R28, R0, 0x7610, R28 ;  /* 0x00007610001c7816 */ /* 0x000fe2000000001c */
[----:B------:R-:W-:Y:S05]  /*4bd0*/  BRA `(.L_x_1408) ;  /* 0x000007b000007947 */ /* 0x000fea0003800000 */
.L_x_1418:
[----:B------:R-:W2:Y:S02]  /*4be0*/  LDG.E.U16 R0, [R4.64] ;  /* 0x0000002404007981 */ /* 0x000ea4000c1e1500 */
[----:B--2---:R-:W-:-:S04]  /*4bf0*/  PRMT R0, RZ, 0x5410, R0 ;  /* 0x00005410ff007816 */ /* 0x004fc80000000000 */
[----:B------:R-:W-:-:S04]  /*4c00*/  F2FP.PACK_AB R0, RZ, R0 ;  /* 0x00000000ff00723e */ /* 0x000fc800000000ff */
[----:B------:R-:W-:Y:S01]  /*4c10*/  PRMT R28, R0, 0x7610, R28 ;  /* 0x00007610001c7816 */ /* 0x000fe2000000001c */
[----:B------:R-:W-:Y:S05]  /*4c20*/  BRA `(.L_x_1408) ;  /* 0x0000076000007947 */ /* 0x000fea0003800000 */
.L_x_1415:
        /* <DEDUP_REMOVED lines=12> */
.L_x_1422:
        /* <DEDUP_REMOVED lines=21> */
.L_x_1426:
[----:B------:R-:W-:Y:S05]  /*4e40*/  BSYNC B1 ;  /* 0x0000000000017941 */ /* 0x000fea0003800000 */
.L_x_1425:
[----:B------:R-:W-:Y:S01]  /*4e50*/  LEA R5, R0, 0x3b800000, 0x17 ;  /* 0x3b80000000057811 */ /* 0x000fe200078eb8ff */
[----:B------:R-:W-:-:S05]  /*4e60*/  IMAD.SHL.U32 R0, R3, 0x100000, RZ ;  /* 0x0010000003007824 */ /* 0x000fca00078e00ff */
[----:B------:R-:W-:Y:S02]  /*4e70*/  LOP3.LUT R0, R5, R0, R6, 0xfe, !PT ;  /* 0x0000000005007212 */ /* 0x000fe400078efe06 */
.L_x_1424:
[----:B------:R-:W-:Y:S05]  /*4e80*/  BSYNC B0 ;  /* 0x0000000000007941 */ /* 0x000fea0003800000 */
.L_x_1423:
[----:B------:R-:W-:-:S04]  /*4e90*/  F2FP.PACK_AB R0, RZ, R0 ;  /* 0x00000000ff00723e */ /* 0x000fc800000000ff */
[----:B------:R-:W-:Y:S01]  /*4ea0*/  PRMT R28, R0, 0x7610, R28 ;  /* 0x00007610001c7816 */ /* 0x000fe2000000001c */
[----:B------:R-:W-:Y:S05]  /*4eb0*/  BRA `(.L_x_1408) ;  /* 0x000004d000007947 */ /* 0x000fea0003800000 */
.L_x_1421:
        /* <DEDUP_REMOVED lines=21> */
.L_x_1430:
[----:B------:R-:W-:Y:S05]  /*5010*/  BSYNC B1 ;  /* 0x0000000000017941 */ /* 0x000fea0003800000 */
.L_x_1429:
[----:B------:R-:W-:Y:S01]  /*5020*/  LEA R5, R0, 0x37800000, 0x17 ;  /* 0x3780000000057811 */ /* 0x000fe200078eb8ff */
[----:B------:R-:W-:-:S05]  /*5030*/  IMAD.SHL.U32 R0, R3, 0x200000, RZ ;  /* 0x0020000003007824 */ /* 0x000fca00078e00ff */
[----:B------:R-:W-:Y:S02]  /*5040*/  LOP3.LUT R0, R5, R0, R6, 0xfe, !PT ;  /* 0x0000000005007212 */ /* 0x000fe400078efe06 */
.L_x_1428:
[----:B------:R-:W-:Y:S05]  /*5050*/  BSYNC B0 ;  /* 0x0000000000007941 */ /* 0x000fea0003800000 */
.L_x_1427:
[----:B------:R-:W-:-:S04]  /*5060*/  F2FP.PACK_AB R0, RZ, R0 ;  /* 0x00000000ff00723e */ /* 0x000fc800000000ff */
[----:B------:R-:W-:Y:S01]  /*5070*/  PRMT R28, R0, 0x7610, R28 ;  /* 0x00007610001c7816 */ /* 0x000fe2000000001c */
[----:B------:R-:W-:Y:S05]  /*5080*/  BRA `(.L_x_1408) ;  /* 0x0000030000007947 */ /* 0x000fea0003800000 */
.L_x_1420:
        /* <DEDUP_REMOVED lines=14> */
.L_x_1434:
[----:B------:R-:W-:Y:S05]  /*5170*/  BSYNC B0 ;  /* 0x0000000000007941 */ /* 0x000fea0003800000 */
.L_x_1433:
[----:B------:R-:W-:-:S04]  /*5180*/  F2FP.PACK_AB R0, RZ, R0 ;  /* 0x00000000ff00723e */ /* 0x000fc800000000ff */
[----:B------:R-:W-:Y:S01]  /*5190*/  PRMT R28, R0, 0x7610, R28 ;  /* 0x00007610001c7816 */ /* 0x000fe2000000001c */
[----:B------:R-:W-:Y:S05]  /*51a0*/  BRA `(.L_x_1408) ;  /* 0x000001e000007947 */ /* 0x000fea0003800000 */
.L_x_1407:
        /* <DEDUP_REMOVED lines=21> */
.L_x_1432:
[----:B------:R-:W2:Y:S02]  /*5300*/  LDG.E.64 R4, [R4.64] ;  /* 0x0000002404047981 */ /* 0x000ea4000c1e1b00 */
[----:B--2---:R-:W0:Y:S02]  /*5310*/  I2F.U64 R0, R4 ;  /* 0x0000000400007312 */ /* 0x004e240000301000 */
[----:B0-----:R-:W-:-:S04]  /*5320*/  F2FP.PACK_AB R0, RZ, R0 ;  /* 0x00000000ff00723e */ /* 0x001fc800000000ff */
[----:B------:R-:W-:Y:S01]  /*5330*/  PRMT R28, R0, 0x7610, R28 ;  /* 0x00007610001c7816 */ /* 0x000fe2000000001c */
[----:B------:R-:W-:Y:S05]  /*5340*/  BRA `(.L_x_1408) ;  /* 0x0000004000007947 */ /* 0x000fea0003800000 */
.L_x_1431:
[----:B------:R-:W2:Y:S02]  /*5350*/  LDG.E R4, [R4.64] ;  /* 0x0000002404047981 */ /* 0x000ea4000c1e1900 */
[----:B--2---:R-:W0:Y:S02]  /*5360*/  I2F.U32 R0, R4 ;  /* 0x0000000400007306 */ /* 0x004e240000201000 */
[----:B0-----:R-:W-:-:S04]  /*5370*/  F2FP.PACK_AB R0, RZ, R0 ;  /* 0x00000000ff00723e */ /* 0x001fc800000000ff */
[----:B------:R-:W-:Y:S02]  /*5380*/  PRMT R28, R0, 0x7610, R28 ;  /* 0x00007610001c7816 */ /* 0x000fe4000000001c */
.L_x_1408:
        /* <DEDUP_REMOVED lines=19> */
.L_x_1438:
[----:B------:R-:W2:Y:S02]  /*54c0*/  LDG.E.U8 R4, [R4.64] ;  /* 0x0000002404047981 */ /* 0x000ea4000c1e1100 */
[----:B--2---:R-:W0:Y:S02]  /*54d0*/  I2F.U16 R0, R4 ;  /* 0x0000000400007306 */ /* 0x004e240000101000 */
[----:B0-----:R-:W-:-:S04]  /*54e0*/  F2FP.PACK_AB R0, RZ, R0 ;  /* 0x00000000ff00723e */ /* 0x001fc800000000ff */
[----:B------:R-:W-:Y:S01]  /*54f0*/  PRMT R2, R0, 0x7610, R2 ;  /* 0x0000761000027816 */ /* 0x000fe20000000002 */
[----:B------:R-:W-:Y:S05]  /*5500*/  BRA `(.L_x_1440) ;  /* 0x00000ec000007947 */ /* 0x000fea0003800000 */
.L_x_1437:
        /* <DEDUP_REMOVED lines=11> */
.L_x_1442:
[----:B------:R-:W2:Y:S02]  /*55c0*/  LDG.E R4, [R4.64] ;  /* 0x0000002404047981 */ /* 0x000ea4000c1e1900 */
[----:B--2---:R-:W0:Y:S02]  /*55d0*/  I2F R0, R4 ;  /* 0x0000000400007306 */ /* 0x004e240000201400 */
[----:B0-----:R-:W-:-:S04]  /*55e0*/  F2FP.PACK_AB R0, RZ, R0 ;  /* 0x00000000ff00723e */ /* 0x001fc800000000ff */
[----:B------:R-:W-:Y:S01]  /*55f0*/  PRMT R2, R0, 0x7610, R2 ;  /* 0x0000761000027816 */ /* 0x000fe20000000002 */
[----:B------:R-:W-:Y:S05]  /*5600*/  BRA `(.L_x_1440) ;  /* 0x00000dc000007947 */ /* 0x000fea0003800000 */
.L_x_1441:
[----:B------:R-:W2:Y:S02]  /*5610*/  LDG.E.U16 R4, [R4.64] ;  /* 0x0000002404047981 */ /* 0x000ea4000c1e1500 */
[----:B--2---:R-:W0:Y:S02]  /*5620*/  I2F.S16 R0, R4 ;  /* 0x0000000400007306 */ /* 0x004e240000101400 */
[----:B0-----:R-:W-:-:S04]  /*5630*/  F2FP.PACK_AB R0, RZ, R0 ;  /* 0x00000000ff00723e */ /* 0x001fc800000000ff */
[----:B------:R-:W-:Y:S01]  /*5640*/  PRMT R2, R0, 0x7610, R2 ;  /* 0x0000761000027816 */ /* 0x000fe20000000002 */
[----:B------:R-:W-:Y:S05]  /*5650*/  BRA `(.L_x_1440) ;  /* 0x00000d7000007947 */ /* 0x000fea0003800000 */
.L_x_1436:
        /* <DEDUP_REMOVED lines=9> */
.L_x_1444:
[----:B------:R0:W5:Y:S01]  /*56f0*/  LDG.E.U16 R2, [R4.64] ;  /* 0x0000002404027981 */ /* 0x000162000c1e1500 */
[----:B------:R-:W-:Y:S05]  /*5700*/  BRA `(.L_x_1440) ;  /* 0x00000cc000007947 */ /* 0x000fea0003800000 */
.L_x_1443:
        /* <DEDUP_REMOVED lines=9> */
.L_x_1446:
[----:B------:R0:W5:Y:S01]  /*57a0*/  LDG.E.U16 R2, [R4.64] ;  /* 0x0000002404027981 */ /* 0x000162000c1e1500 */
[----:B------:R-:W-:Y:S05]  /*57b0*/  BRA `(.L_x_1440) ;  /* 0x00000c1000007947 */ /* 0x000fea0003800000 */
.L_x_1445:
[----:B------:R-:W2:Y:S02]  /*57c0*/  LDG.E.64 R4, [R4.64] ;  /* 0x0000002404047981 */ /* 0x000ea4000c1e1b00 */
[----:B--2---:R-:W0:Y:S01]  /*57d0*/  F2F.F32.F64 R0, R4 ;  /* 0x0000000400007310 */ /* 0x004e220000301000 */
[----:B------:R-:W0:-:S14]  /*57e0*/  DSETP.GEU.AND P0, PT, |R4|, c[0x2][0x0], PT ;  /* 0x008000000400762a */ /* 0x000e1c0003f0e200 */
[----:B0-----:R-:W-:-:S05]  /*57f0*/  @!P0 FMUL R0, R0, 1.175494350822287508e-38 ;  /* 0x0080000000008820 */ /* 0x001fca0000400000 */
[----:B------:R-:W-:-:S04]  /*5800*/  F2FP.PACK_AB R0, RZ, R0 ;  /* 0x00000000ff00723e */ /* 0x000fc800000000ff */
[----:B------:R-:W-:Y:S01]  /*5810*/  PRMT R2, R0, 0x7610, R2 ;  /* 0x0000761000027816 */ /* 0x000fe20000000002 */
[----:B------:R-:W-:Y:S05]  /*5820*/  BRA `(.L_x_1440) ;  /* 0x00000ba000007947 */ /* 0x000fea0003800000 */
.L_x_1435:
        /* <DEDUP_REMOVED lines=14> */
.L_x_1449:
[----:B------:R-:W2:Y:S02]  /*5910*/  LDG.E.64 R4, [R4.64] ;  /* 0x0000002404047981 */ /* 0x000ea4000c1e1b00 */
[----:B--2---:R-:W0:Y:S01]  /*5920*/  F2F.F32.F64 R0, R4 ;  /* 0x0000000400007310 */ /* 0x004e220000301000 */
[----:B------:R-:W0:-:S14]  /*5930*/  DSETP.GEU.AND P0, PT, |R4|, c[0x2][0x0], PT ;  /* 0x008000000400762a */ /* 0x000e1c0003f0e200 */
[----:B0-----:R-:W-:-:S05]  /*5940*/  @!P0 FMUL R0, R0, 1.175494350822287508e-38 ;  /* 0x0080000000008820 */ /* 0x001fca0000400000 */
[----:B------:R-:W-:-:S04]  /*5950*/  F2FP.PACK_AB R0, RZ, R0 ;  /* 0x00000000ff00723e */ /* 0x000fc800000000ff */
[----:B------:R-:W-:Y:S01]  /*5960*/  PRMT R2, R0, 0x7610, R2 ;  /* 0x0000761000027816 */ /* 0x000fe20000000002 */
[----:B------:R-:W-:Y:S05]  /*5970*/  BRA `(.L_x_1440) ;  /* 0x00000a5000007947 */ /* 0x000fea0003800000 */
.L_x_1448:
        /* <DEDUP_REMOVED lines=25> */
[----:B------:R-:W-:-:S04]  /*5b10*/  F2FP.PACK_AB R3, RZ, R3 ;  /* 0x00000003ff03723e */ /* 0x000fc800000000ff */
[----:B------:R-:W-:Y:S01]  /*5b20*/  PRMT R2, R3, 0x7610, R2 ;  /* 0x0000761003027816 */ /* 0x000fe20000000002 */
[----:B------:R-:W-:Y:S05]  /*5b30*/  BRA `(.L_x_1440) ;  /* 0x0000089000007947 */ /* 0x000fea0003800000 */
.L_x_1451:
        /* <DEDUP_REMOVED lines=12> */
[----:B------:R-:W-:Y:S01]  /*5c00*/  F2FP.PACK_AB R2, RZ, R2 ;  /* 0x00000002ff02723e */ /* 0x000fe200000000ff */
[----:B------:R-:W-:Y:S05]  /*5c10*/  BRA `(.L_x_1440) ;  /* 0x000007b000007947 */ /* 0x000fea0003800000 */
.L_x_1450:
[----:B------:R-:W2:Y:S02]  /*5c20*/  LDG.E.U16 R0, [R4.64] ;  /* 0x0000002404007981 */ /* 0x000ea4000c1e1500 */
[----:B--2---:R-:W-:-:S04]  /*5c30*/  PRMT R0, RZ, 0x5410, R0 ;  /* 0x00005410ff007816 */ /* 0x004fc80000000000 */
[----:B------:R-:W-:-:S04]  /*5c40*/  F2FP.PACK_AB R0, RZ, R0 ;  /* 0x00000000ff00723e */ /* 0x000fc800000000ff */
[----:B------:R-:W-:Y:S01]  /*5c50*/  PRMT R2, R0, 0x7610, R2 ;  /* 0x0000761000027816 */ /* 0x000fe20000000002 */
[----:B------:R-:W-:Y:S05]  /*5c60*/  BRA `(.L_x_1440) ;  /* 0x0000076000007947 */ /* 0x000fea0003800000 */
.L_x_1447:
        /* <DEDUP_REMOVED lines=12> */
.L_x_1454:
        /* <DEDUP_REMOVED lines=21> */
.L_x_1458:
[----:B------:R-:W-:Y:S05]  /*5e80*/  BSYNC B1 ;  /* 0x0000000000017941 */ /* 0x000fea0003800000 */
.L_x_1457:
[----:B------:R-:W-:Y:S01]  /*5e90*/  LEA R3, R0, 0x3b800000, 0x17 ;  /* 0x3b80000000037811 */ /* 0x000fe200078eb8ff */
[----:B------:R-:W-:-:S05]  /*5ea0*/  IMAD.SHL.U32 R0, R2, 0x100000, RZ ;  /* 0x0010000002007824 */ /* 0x000fca00078e00ff */
[----:B------:R-:W-:Y:S02]  /*5eb0*/  LOP3.LUT R0, R3, R0, R4, 0xfe, !PT ;  /* 0x0000000003007212 */ /* 0x000fe400078efe04 */
.L_x_1456:
[----:B------:R-:W-:Y:S05]  /*5ec0*/  BSYNC B0 ;  /* 0x0000000000007941 */ /* 0x000fea0003800000 */
.L_x_1455:
[----:B------:R-:W-:-:S04]  /*5ed0*/  F2FP.PACK_AB R0, RZ, R0 ;  /* 0x00000000ff00723e */ /* 0x000fc800000000ff */
[----:B------:R-:W-:Y:S01]  /*5ee0*/  PRMT R2, R0, 0x7610, R2 ;  /* 0x0000761000027816 */ /* 0x000fe20000000002 */
[----:B------:R-:W-:Y:S05]  /*5ef0*/  BRA `(.L_x_1440) ;  /* 0x000004d000007947 */ /* 0x000fea0003800000 */
.L_x_1453:
        /* <DEDUP_REMOVED lines=21> */
.L_x_1462:
[----:B------:R-:W-:Y:S05]  /*6050*/  BSYNC B1 ;  /* 0x0000000000017941 */ /* 0x000fea0003800000 */
.L_x_1461:
[----:B------:R-:W-:Y:S01]  /*6060*/  LEA R3, R0, 0x37800000, 0x17 ;  /* 0x3780000000037811 */ /* 0x000fe200078eb8ff */
[----:B------:R-:W-:-:S05]  /*6070*/  IMAD.SHL.U32 R0, R2, 0x200000, RZ ;  /* 0x0020000002007824 */ /* 0x000fca00078e00ff */
[----:B------:R-:W-:Y:S02]  /*6080*/  LOP3.LUT R0, R3, R0, R4, 0xfe, !PT ;  /* 0x0000000003007212 */ /* 0x000fe400078efe04 */
.L_x_1460:
[----:B------:R-:W-:Y:S05]  /*6090*/  BSYNC B0 ;  /* 0x0000000000007941 */ /* 0x000fea0003800000 */
.L_x_1459:
[----:B------:R-:W-:-:S04]  /*60a0*/  F2FP.PACK_AB R0, RZ, R0 ;  /* 0x00000000ff00723e */ /* 0x000fc800000000ff */
[----:B------:R-:W-:Y:S01]  /*60b0*/  PRMT R2, R0, 0x7610, R2 ;  /* 0x0000761000027816 */ /* 0x000fe20000000002 */
[----:B------:R-:W-:Y:S05]  /*60c0*/  BRA `(.L_x_1440) ;  /* 0x0000030000007947 */ /* 0x000fea0003800000 */
.L_x_1452:
        /* <DEDUP_REMOVED lines=14> */
.L_x_1466:
[----:B------:R-:W-:Y:S05]  /*61b0*/  BSYNC B0 ;  /* 0x0000000000007941 */ /* 0x000fea0003800000 */
.L_x_1465:
[----:B------:R-:W-:-:S04]  /*61c0*/  F2FP.PACK_AB R0, RZ, R0 ;  /* 0x00000000ff00723e */ /* 0x000fc800000000ff */
[----:B------:R-:W-:Y:S01]  /*61d0*/  PRMT R2, R0, 0x7610, R2 ;  /* 0x0000761000027816 */ /* 0x000fe20000000002 */
[----:B------:R-:W-:Y:S05]  /*61e0*/  BRA `(.L_x_1440) ;  /* 0x000001e000007947 */ /* 0x000fea0003800000 */
.L_x_1439:
        /* <DEDUP_REMOVED lines=21> */
.L_x_1464:
[----:B------:R-:W2:Y:S02]  /*6340*/  LDG.E.64 R4, [R4.64] ;  /* 0x0000002404047981 */ /* 0x000ea4000c1e1b00 */
[----:B--2---:R-:W0:Y:S02]  /*6350*/  I2F.U64 R0, R4 ;  /* 0x0000000400007312 */ /* 0x004e240000301000 */
[----:B0-----:R-:W-:-:S04]  /*6360*/  F2FP.PACK_AB R0, RZ, R0 ;  /* 0x00000000ff00723e */ /* 0x001fc800000000ff */
[----:B------:R-:W-:Y:S01]  /*6370*/  PRMT R2, R0, 0x7610, R2 ;  /* 0x0000761000027816 */ /* 0x000fe20000000002 */
[----:B------:R-:W-:Y:S05]  /*6380*/  BRA `(.L_x_1440) ;  /* 0x0000004000007947 */ /* 0x000fea0003800000 */
.L_x_1463:
[----:B------:R-:W2:Y:S02]  /*6390*/  LDG.E R4, [R4.64] ;  /* 0x0000002404047981 */ /* 0x000ea4000c1e1900 */
[----:B--2---:R-:W0:Y:S02]  /*63a0*/  I2F.U32 R0, R4 ;  /* 0x0000000400007306 */ /* 0x004e240000201000 */
[----:B0-----:R-:W-:-:S04]  /*63b0*/  F2FP.PACK_AB R0, RZ, R0 ;  /* 0x00000000ff00723e */ /* 0x001fc800000000ff */
[----:B------:R-:W-:Y:S02]  /*63c0*/  PRMT R2, R0, 0x7610, R2 ;  /* 0x0000761000027816 */ /* 0x000fe40000000002 */
.L_x_1440:
[----:B------:R-:W-:-:S05]  /*63d0*/  IADD3 R17, R17, 0x80, RZ ;  /* 0x0000008011117810 */ /* 0x000fca0007ffe0ff */
.L_x_1402:
[----:B------:R-:W-:Y:S05]  /*63e0*/  BSYNC B6 ;  /* 0x0000000000067941 */ /* 0x000fea0003800000 */
.L_x_1401:
        /* <DEDUP_REMOVED lines=24> */
.L_x_1472:
[----:B------:R-:W2:Y:S02]  /*6570*/  LDG.E.U8 R4, [R4.64] ;  /* 0x0000002404047981 */ /* 0x000ea4000c1e1100 */
[----:B--2---:R-:W0:Y:S02]  /*6580*/  I2F.U16 R0, R4 ;  /* 0x0000000400007306 */ /* 0x004e240000101000 */
[----:B0-----:R-:W-:-:S04]  /*6590*/  F2FP.PACK_AB R0, RZ, R0 ;  /* 0x00000000ff00723e */ /* 0x001fc800000000ff */
[----:B------:R-:W-:Y:S01]  /*65a0*/  PRMT R27, R0, 0x7610, R27 ;  /* 0x00007610001b7816 */ /* 0x000fe2000000001b */
[----:B------:R-:W-:Y:S05]  /*65b0*/  BRA `(.L_x_1474) ;  /* 0x00000ed000007947 */ /* 0x000fea0003800000 */
.L_x_1471:
        /* <DEDUP_REMOVED lines=11> */
.L_x_1476:
[----:B------:R-:W2:Y:S02]  /*6670*/  LDG.E R4, [R4.64] ;  /* 0x0000002404047981 */ /* 0x000ea4000c1e1900 */
[----:B--2---:R-:W0:Y:S02]  /*6680*/  I2F R0, R4 ;  /* 0x0000000400007306 */ /* 0x004e240000201400 */
[----:B0-----:R-:W-:-:S04]  /*6690*/  F2FP.PACK_AB R0, RZ, R0 ;  /* 0x00000000ff00723e */ /* 0x001fc800000000ff */
[----:B------:R-:W-:Y:S01]  /*66a0*/  PRMT R27, R0, 0x7610, R27 ;  /* 0x00007610001b7816 */ /* 0x000fe2000000001b */
[----:B------:R-:W-:Y:S05]  /*66b0*/  BRA `(.L_x_1474) ;  /* 0x00000dd000007947 */ /* 0x000fea0003800000 */
.L_x_1475:
[----:B------:R-:W2:Y:S02]  /*66c0*/  LDG.E.U16 R4, [R4.64] ;  /* 0x0000002404047981 */ /* 0x000ea4000c1e1500 */
[----:B--2---:R-:W0:Y:S02]  /*66d0*/  I2F.S16 R0, R4 ;  /* 0x0000000400007306 */ /* 0x004e240000101400 */
[----:B0-----:R-:W-:-:S04]  /*66e0*/  F2FP.PACK_AB R0, RZ, R0 ;  /* 0x00000000ff00723e */ /* 0x001fc800000000ff */
[----:B------:R-:W-:Y:S01]  /*66f0*/  PRMT R27, R0, 0x7610, R27 ;  /* 0x00007610001b7816 */ /* 0x000fe2000000001b */
[----:B------:R-:W-:Y:S05]  /*6700*/  BRA `(.L_x_1474) ;  /* 0x00000d8000007947 */ /* 0x000fea0003800000 */
.L_x_1470:
        /* <DEDUP_REMOVED lines=9> */
.L_x_1478:
[----:B------:R0:W5:Y:S01]  /*67a0*/  LDG.E.U16 R27, [R4.64] ;  /* 0x00000024041b7981 */ /* 0x000162000c1e1500 */
[----:B------:R-:W-:Y:S05]  /*67b0*/  BRA `(.L_x_1474) ;  /* 0x00000cd000007947 */ /* 0x000fea0003800000 */
.L_x_1477:
        /* <DEDUP_REMOVED lines=9> */
.L_x_1480:
[----:B------:R0:W5:Y:S01]  /*6850*/  LDG.E.U16 R27, [R4.64] ;  /* 0x00000024041b7981 */ /* 0x000162000c1e1500 */
[----:B------:R-:W-:Y:S05]  /*6860*/  BRA `(.L_x_1474) ;  /* 0x00000c2000007947 */ /* 0x000fea0003800000 */
.L_x_1479:
[----:B------:R-:W2:Y:S02]  /*6870*/  LDG.E.64 R4, [R4.64] ;  /* 0x0000002404047981 */ /* 0x000ea4000c1e1b00 */
[----:B--2---:R-:W0:Y:S01]  /*6880*/  F2F.F32.F64 R0, R4 ;  /* 0x0000000400007310 */ /* 0x004e220000301000 */
[----:B------:R-:W0:-:S14]  /*6890*/  DSETP.GEU.AND P0, PT, |R4|, c[0x2][0x0], PT ;  /* 0x008000000400762a */ /* 0x000e1c0003f0e200 */
[----:B0-----:R-:W-:-:S05]  /*68a0*/  @!P0 FMUL R0, R0, 1.175494350822287508e-38 ;  /* 0x0080000000008820 */ /* 0x001fca0000400000 */
[----:B------:R-:W-:-:S04]  /*68b0*/  F2FP.PACK_AB R0, RZ, R0 ;  /* 0x00000000ff00723e */ /* 0x000fc800000000ff */
[----:B------:R-:W-:Y:S01]  /*68c0*/  PRMT R27, R0, 0x7610, R27 ;  /* 0x00007610001b7816 */ /* 0x000fe2000000001b */
[----:B------:R-:W-:Y:S05]  /*68d0*/  BRA `(.L_x_1474) ;  /* 0x00000bb000007947 */ /* 0x000fea0003800000 */
.L_x_1469:
        /* <DEDUP_REMOVED lines=14> */
.L_x_1483:
[----:B------:R-:W2:Y:S02]  /*69c0*/  LDG.E.64 R4, [R4.64] ;  /* 0x0000002404047981 */ /* 0x000ea4000c1e1b00 */
[----:B--2---:R-:W0:Y:S01]  /*69d0*/  F2F.F32.F64 R0, R4 ;  /* 0x0000000400007310 */ /* 0x004e220000301000 */
[----:B------:R-:W0:-:S14]  /*69e0*/  DSETP.GEU.AND P0, PT, |R4|, c[0x2][0x0], PT ;  /* 0x008000000400762a */ /* 0x000e1c0003f0e200 */
[----:B0-----:R-:W-:-:S05]  /*69f0*/  @!P0 FMUL R0, R0, 1.175494350822287508e-38 ;  /* 0x0080000000008820 */ /* 0x001fca0000400000 */
[----:B------:R-:W-:-:S04]  /*6a00*/  F2FP.PACK_AB R0, RZ, R0 ;  /* 0x00000000ff00723e */ /* 0x000fc800000000ff */
[----:B------:R-:W-:Y:S01]  /*6a10*/  PRMT R27, R0, 0x7610, R27 ;  /* 0x00007610001b7816 */ /* 0x000fe2000000001b */
[----:B------:R-:W-:Y:S05]  /*6a20*/  BRA `(.L_x_1474) ;  /* 0x00000a6000007947 */ /* 0x000fea0003800000 */
.L_x_1482:
        /* <DEDUP_REMOVED lines=28> */
.L_x_1485:
        /* <DEDUP_REMOVED lines=15> */
.L_x_1484:
[----:B------:R-:W2:Y:S02]  /*6ce0*/  LDG.E.U16 R0, [R4.64] ;  /* 0x0000002404007981 */ /* 0x000ea4000c1e1500 */
[----:B--2---:R-:W-:-:S04]  /*6cf0*/  PRMT R0, RZ, 0x5410, R0 ;  /* 0x00005410ff007816 */ /* 0x004fc80000000000 */
[----:B------:R-:W-:-:S04]  /*6d00*/  F2FP.PACK_AB R0, RZ, R0 ;  /* 0x00000000ff00723e */ /* 0x000fc800000000ff */
[----:B------:R-:W-:Y:S01]  /*6d10*/  PRMT R27, R0, 0x7610, R27 ;  /* 0x00007610001b7816 */ /* 0x000fe2000000001b */
[----:B------:R-:W-:Y:S05]  /*6d20*/  BRA `(.L_x_1474) ;  /* 0x0000076000007947 */ /* 0x000fea0003800000 */
.L_x_1481:
        /* <DEDUP_REMOVED lines=12> */
.L_x_1488:
        /* <DEDUP_REMOVED lines=21> */
.L_x_1492:
[----:B------:R-:W-:Y:S05]  /*6f40*/  BSYNC B1 ;  /* 0x0000000000017941 */ /* 0x000fea0003800000 */
.L_x_1491:
[----:B------:R-:W-:Y:S01]  /*6f50*/  LEA R5, R0, 0x3b800000, 0x17 ;  /* 0x3b80000000057811 */ /* 0x000fe200078eb8ff */
[----:B------:R-:W-:-:S05]  /*6f60*/  IMAD.SHL.U32 R0, R3, 0x100000, RZ ;  /* 0x0010000003007824 */ /* 0x000fca00078e00ff */
[----:B------:R-:W-:Y:S02]  /*6f70*/  LOP3.LUT R0, R5, R0, R6, 0xfe, !PT ;  /* 0x0000000005007212 */ /* 0x000fe400078efe06 */
.L_x_1490:
[----:B------:R-:W-:Y:S05]  /*6f80*/  BSYNC B0 ;  /* 0x0000000000007941 */ /* 0x000fea0003800000 */
.L_x_1489:
[----:B------:R-:W-:-:S04]  /*6f90*/  F2FP.PACK_AB R0, RZ, R0 ;  /* 0x00000000ff00723e */ /* 0x000fc800000000ff */
[----:B------:R-:W-:Y:S01]  /*6fa0*/  PRMT R27, R0, 0x7610, R27 ;  /* 0x00007610001b7816 */ /* 0x000fe2000000001b */
[----:B------:R-:W-:Y:S05]  /*6fb0*/  BRA `(.L_x_1474) ;  /* 0x000004d000007947 */ /* 0x000fea0003800000 */
.L_x_1487:
        /* <DEDUP_REMOVED lines=21> */
.L_x_1496:
[----:B------:R-:W-:Y:S05]  /*7110*/  BSYNC B1 ;  /* 0x0000000000017941 */ /* 0x000fea0003800000 */
.L_x_1495:
[----:B------:R-:W-:Y:S01]  /*7120*/  LEA R5, R0, 0x37800000, 0x17 ;  /* 0x3780000000057811 */ /* 0x000fe200078eb8ff */
[----:B------:R-:W-:-:S05]  /*7130*/  IMAD.SHL.U32 R0, R3, 0x200000, RZ ;  /* 0x0020000003007824 */ /* 0x000fca00078e00ff */
[----:B------:R-:W-:Y:S02]  /*7140*/  LOP3.LUT R0, R5, R0, R6, 0xfe, !PT ;  /* 0x0000000005007212 */ /* 0x000fe400078efe06 */
.L_x_1494:
[----:B------:R-:W-:Y:S05]  /*7150*/  BSYNC B0 ;  /* 0x0000000000007941 */ /* 0x000fea0003800000 */
.L_x_1493:
[----:B------:R-:W-:-:S04]  /*7160*/  F2FP.PACK_AB R0, RZ, R0 ;  /* 0x00000000ff00723e */ /* 0x000fc800000000ff */
[----:B------:R-:W-:Y:S01]  /*7170*/  PRMT R27, R0, 0x7610, R27 ;  /* 0x00007610001b7816 */ /* 0x000fe2000000001b */
[----:B------:R-:W-:Y:S05]  /*7180*/  BRA `(.L_x_1474) ;  /* 0x0000030000007947 */ /* 0x000fea0003800000 */
.L_x_1486:
        /* <DEDUP_REMOVED lines=14> */
.L_x_1500:
[----:B------:R-:W-:Y:S05]  /*7270*/  BSYNC B0 ;  /* 0x0000000000007941 */ /* 0x000fea0003800000 */
.L_x_1499:
[----:B------:R-:W-:-:S04]  /*7280*/  F2FP.PACK_AB R0, RZ, R0 ;  /* 0x00000000ff00723e */ /* 0x000fc800000000ff */
[----:B------:R-:W-:Y:S01]  /*7290*/  PRMT R27, R0, 0x7610, R27 ;  /* 0x00007610001b7816 */ /* 0x000fe2000000001b */
[----:B------:R-:W-:Y:S05]  /*72a0*/  BRA `(.L_x_1474) ;  /* 0x000001e000007947 */ /* 0x000fea0003800000 */
.L_x_1473:
        /* <DEDUP_REMOVED lines=21> */
.L_x_1498:
[----:B------:R-:W2:Y:S02]  /*7400*/  LDG.E.64 R4, [R4.64] ;  /* 0x0000002404047981 */ /* 0x000ea4000c1e1b00 */
[----:B--2---:R-:W0:Y:S02]  /*7410*/  I2F.U64 R0, R4 ;  /* 0x0000000400007312 */ /* 0x004e240000301000 */
[----:B0-----:R-:W-:-:S04]  /*7420*/  F2FP.PACK_AB R0, RZ, R0 ;  /* 0x00000000ff00723e */ /* 0x001fc800000000ff */
[----:B------:R-:W-:Y:S01]  /*7430*/  PRMT R27, R0, 0x7610, R27 ;  /* 0x00007610001b7816 */ /* 0x000fe2000000001b */
[----:B------:R-:W-:Y:S05]  /*7440*/  BRA `(.L_x_1474) ;  /* 0x0000004000007947 */ /* 0x000fea0003800000 */
.L_x_1497:
[----:B------:R-:W2:Y:S02]  /*7450*/  LDG.E R4, [R4.64] ;  /* 0x0000002404047981 */ /* 0x000ea4000c1e1900 */
[----:B--2---:R-:W0:Y:S02]  /*7460*/  I2F.U32 R0, R4 ;  /* 0x0000000400007306 */ /* 0x004e240000201000 */
[----:B0-----:R-:W-:-:S04]  /*7470*/  F2FP.PACK_AB R0, RZ, R0 ;  /* 0x00000000ff00723e */ /* 0x001fc800000000ff */
[----:B------:R-:W-:Y:S02]  /*7480*/  PRMT R27, R0, 0x7610, R27 ;  /* 0x00007610001b7816 */ /* 0x000fe4000000001b */
.L_x_1474:
        /* <DEDUP_REMOVED lines=18> */
.L_x_1504:
[----:B------:R-:W2:Y:S02]  /*75b0*/  LDG.E.U8 R4, [R4.64] ;  /* 0x0000002404047981 */ /* 0x000ea4000c1e1100 */
[----:B--2---:R-:W0:Y:S02]  /*75c0*/  I2F.U16 R0, R4 ;  /* 0x0000000400007306 */ /* 0x004e240000101000 */
[----:B0-----:R-:W-:Y:S01]  /*75d0*/  F2FP.PACK_AB R0, RZ, R0 ;  /* 0x00000000ff00723e */ /* 0x001fe200000000ff */
[----:B------:R-:W-:Y:S05]  /*75e0*/  BRA `(.L_x_1468) ;  /* 0x00000e0000007947 */ /* 0x000fea0003800000 */
.L_x_1503:
        /* <DEDUP_REMOVED lines=10> */
.L_x_1507:
[----:B------:R-:W2:Y:S02]  /*7690*/  LDG.E R4, [R4.64] ;  /* 0x0000002404047981 */ /* 0x000ea4000c1e1900 */
[----:B--2---:R-:W0:Y:S02]  /*76a0*/  I2F R0, R4 ;  /* 0x0000000400007306 */ /* 0x004e240000201400 */
[----:B0-----:R-:W-:Y:S01]  /*76b0*/  F2FP.PACK_AB R0, RZ, R0 ;  /* 0x00000000ff00723e */ /* 0x001fe200000000ff */
[----:B------:R-:W-:Y:S05]  /*76c0*/  BRA `(.L_x_1468) ;  /* 0x00000d2000007947 */ /* 0x000fea0003800000 */
.L_x_1506:
[----:B------:R-:W2:Y:S02]  /*76d0*/  LDG.E.U16 R4, [R4.64] ;  /* 0x0000002404047981 */ /* 0x000ea4000c1e1500 */
[----:B--2---:R-:W0:Y:S02]  /*76e0*/  I2F.S16 R0, R4 ;  /* 0x0000000400007306 */ /* 0x004e240000101400 */
[----:B0-----:R-:W-:Y:S01]  /*76f0*/  F2FP.PACK_AB R0, RZ, R0 ;  /* 0x00000000ff00723e */ /* 0x001fe200000000ff */
[----:B------:R-:W-:Y:S05]  /*7700*/  BRA `(.L_x_1468) ;  /* 0x00000ce000007947 */ /* 0x000fea0003800000 */
.L_x_1502:
        /* <DEDUP_REMOVED lines=9> */
.L_x_1509:
[----:B------:R0:W5:Y:S01]  /*77a0*/  LDG.E.U16 R0, [R4.64] ;  /* 0x0000002404007981 */ /* 0x000162000c1e1500 */
[----:B------:R-:W-:Y:S05]  /*77b0*/  BRA `(.L_x_1468) ;  /* 0x00000c3000007947 */ /* 0x000fea0003800000 */
.L_x_1508:
        /* <DEDUP_REMOVED lines=9> */
.L_x_1511:
[----:B------:R0:W5:Y:S01]  /*7850*/  LDG.E.U16 R0, [R4.64] ;  /* 0x0000002404007981 */ /* 0x000162000c1e1500 */
[----:B------:R-:W-:Y:S05]  /*7860*/  BRA `(.L_x_1468) ;  /* 0x00000b8000007947 */ /* 0x000fea0003800000 */
.L_x_1510:
[----:B------:R-:W2:Y:S02]  /*7870*/  LDG.E.64 R4, [R4.64] ;  /* 0x0000002404047981 */ /* 0x000ea4000c1e1b00 */
[----:B--2---:R-:W0:Y:S01]  /*7880*/  F2F.F32.F64 R0, R4 ;  /* 0x0000000400007310 */ /* 0x004e220000301000 */
[----:B------:R-:W0:-:S14]  /*7890*/  DSETP.GEU.AND P0, PT, |R4|, c[0x2][0x0], PT ;  /* 0x008000000400762a */ /* 0x000e1c0003f0e200 */
[----:B0-----:R-:W-:-:S05]  /*78a0*/  @!P0 FMUL R0, R0, 1.175494350822287508e-38 ;  /* 0x0080000000008820 */ /* 0x001fca0000400000 */
[----:B------:R-:W-:Y:S01]  /*78b0*/  F2FP.PACK_AB R0, RZ, R0 ;  /* 0x00000000ff00723e */ /* 0x000fe200000000ff */
[----:B------:R-:W-:Y:S05]  /*78c0*/  BRA `(.L_x_1468) ;  /* 0x00000b2000007947 */ /* 0x000fea0003800000 */
.L_x_1501:
        /* <DEDUP_REMOVED lines=13> */
.L_x_1514:
[----:B------:R-:W2:Y:S02]  /*79a0*/  LDG.E.64 R4, [R4.64] ;  /* 0x0000002404047981 */ /* 0x000ea4000c1e1b00 */
[----:B--2---:R-:W0:Y:S01]  /*79b0*/  F2F.F32.F64 R0, R4 ;  /* 0x0000000400007310 */ /* 0x004e220000301000 */
[----:B------:R-:W0:-:S14]  /*79c0*/  DSETP.GEU.AND P0, PT, |R4|, c[0x2][0x0], PT ;  /* 0x008000000400762a */ /* 0x000e1c0003f0e200 */
[----:B0-----:R-:W-:-:S05]  /*79d0*/  @!P0 FMUL R0, R0, 1.175494350822287508e-38 ;  /* 0x0080000000008820 */ /* 0x001fca0000400000 */
[----:B------:R-:W-:Y:S01]  /*79e0*/  F2FP.PACK_AB R0, RZ, R0 ;  /* 0x00000000ff00723e */ /* 0x000fe200000000ff */
[----:B------:R-:W-:Y:S05]  /*79f0*/  BRA `(.L_x_1468) ;  /* 0x000009f000007947 */ /* 0x000fea0003800000 */
.L_x_1513:
        /* <DEDUP_REMOVED lines=28> */
.L_x_1516:
        /* <DEDUP_REMOVED lines=12> */
[----:B------:R-:W-:Y:S01]  /*7c80*/  F2FP.PACK_AB R0, RZ, R0 ;  /* 0x00000000ff00723e */ /* 0x000fe200000000ff */
[----:B------:R-:W-:Y:S05]  /*7c90*/  BRA `(.L_x_1468) ;  /* 0x0000075000007947 */ /* 0x000fea0003800000 */
.L_x_1515:
[----:B------:R-:W2:Y:S02]  /*7ca0*/  LDG.E.U16 R0, [R4.64] ;  /* 0x0000002404007981 */ /* 0x000ea4000c1e1500 */
[----:B--2---:R-:W-:-:S04]  /*7cb0*/  PRMT R0, RZ, 0x5410, R0 ;  /* 0x00005410ff007816 */ /* 0x004fc80000000000 */
[----:B------:R-:W-:Y:S01]  /*7cc0*/  F2FP.PACK_AB R0, RZ, R0 ;  /* 0x00000000ff00723e */ /* 0x000fe200000000ff */
[----:B------:R-:W-:Y:S05]  /*7cd0*/  BRA `(.L_x_1468) ;  /* 0x0000071000007947 */ /* 0x000fea0003800000 */
.L_x_1512:
        /* <DEDUP_REMOVED lines=12> */
.L_x_1519:
        /* <DEDUP_REMOVED lines=21> */
.L_x_1523:
[----:B------:R-:W-:Y:S05]  /*7ef0*/  BSYNC B1 ;  /* 0x0000000000017941 */ /* 0x000fea0003800000 */
.L_x_1522:
[----:B------:R-:W-:Y:S01]  /*7f00*/  LEA R5, R0, 0x3b800000, 0x17 ;  /* 0x3b80000000057811 */ /* 0x000fe200078eb8ff */
[----:B------:R-:W-:-:S05]  /*7f10*/  IMAD.SHL.U32 R0, R3, 0x100000, RZ ;  /* 0x0010000003007824 */ /* 0x000fca00078e00ff */
[----:B------:R-:W-:Y:S02]  /*7f20*/  LOP3.LUT R0, R5, R0, R6, 0xfe, !PT ;  /* 0x0000000005007212 */ /* 0x000fe400078efe06 */
.L_x_1521:
[----:B------:R-:W-:Y:S05]  /*7f30*/  BSYNC B0 ;  /* 0x0000000000007941 */ /* 0x000fea0003800000 */
.L_x_1520:
[----:B------:R-:W-:Y:S01]  /*7f40*/  F2FP.PACK_AB R0, RZ, R0 ;  /* 0x00000000ff00723e */ /* 0x000fe200000000ff */
[----:B------:R-:W-:Y:S05]  /*7f50*/  BRA `(.L_x_1468) ;  /* 0x0000049000007947 */ /* 0x000fea0003800000 */
.L_x_1518:
        /* <DEDUP_REMOVED lines=21> */
.L_x_1527:
[----:B------:R-:W-:Y:S05]  /*80b0*/  BSYNC B1 ;  /* 0x0000000000017941 */ /* 0x000fea0003800000 */
.L_x_1526:
[----:B------:R-:W-:Y:S01]  /*80c0*/  LEA R5, R0, 0x37800000, 0x17 ;  /* 0x3780000000057811 */ /* 0x000fe200078eb8ff */
[----:B------:R-:W-:-:S05]  /*80d0*/  IMAD.SHL.U32 R0, R3, 0x200000, RZ ;  /* 0x0020000003007824 */ /* 0x000fca00078e00ff */
[----:B------:R-:W-:Y:S02]  /*80e0*/  LOP3.LUT R0, R5, R0, R6, 0xfe, !PT ;  /* 0x0000000005007212 */ /* 0x000fe400078efe06 */
.L_x_1525:
[----:B------:R-:W-:Y:S05]  /*80f0*/  BSYNC B0 ;  /* 0x0000000000007941 */ /* 0x000fea0003800000 */
.L_x_1524:
[----:B------:R-:W-:Y:S01]  /*8100*/  F2FP.PACK_AB R0, RZ, R0 ;  /* 0x00000000ff00723e */ /* 0x000fe200000000ff */
[----:B------:R-:W-:Y:S05]  /*8110*/  BRA `(.L_x_1468) ;  /* 0x000002d000007947 */ /* 0x000fea0003800000 */
.L_x_1517:
        /* <DEDUP_REMOVED lines=14> */
.L_x_1531:
[----:B------:R-:W-:Y:S05]  /*8200*/  BSYNC B0 ;  /* 0x0000000000007941 */ /* 0x000fea0003800000 */
.L_x_1530:
[----:B------:R-:W-:Y:S01]  /*8210*/  F2FP.PACK_AB R0, RZ, R0 ;  /* 0x00000000ff00723e */ /* 0x000fe200000000ff */
[----:B------:R-:W-:Y:S05]  /*8220*/  BRA `(.L_x_1468) ;  /* 0x000001c000007947 */ /* 0x000fea0003800000 */
.L_x_1505:
        /* <DEDUP_REMOVED lines=21> */
.L_x_1529:
[----:B------:R-:W2:Y:S02]  /*8380*/  LDG.E.64 R4, [R4.64] ;  /* 0x0000002404047981 */ /* 0x000ea4000c1e1b00 */
[----:B--2---:R-:W0:Y:S02]  /*8390*/  I2F.U64 R0, R4 ;  /* 0x0000000400007312 */ /* 0x004e240000301000 */
[----:B0-----:R-:W-:Y:S01]  /*83a0*/  F2FP.PACK_AB R0, RZ, R0 ;  /* 0x00000000ff00723e */ /* 0x001fe200000000ff */
[----:B------:R-:W-:Y:S05]  /*83b0*/  BRA `(.L_x_1468) ;  /* 0x0000003000007947 */ /* 0x000fea0003800000 */
.L_x_1528:
[----:B------:R-:W2:Y:S02]  /*83c0*/  LDG.E R4, [R4.64] ;  /* 0x0000002404047981 */ /* 0x000ea4000c1e1900 */
[----:B--2---:R-:W0:Y:S02]  /*83d0*/  I2F.U32 R0, R4 ;  /* 0x0000000400007306 */ /* 0x004e240000201000 */
[----:B0-----:R-:W-:-:S06]  /*83e0*/  F2FP.PACK_AB R0, RZ, R0 ;  /* 0x00000000ff00723e */ /* 0x001fcc00000000ff */
.L_x_1468:
[----:B------:R-:W-:Y:S05]  /*83f0*/  BSYNC B6 ;  /* 0x0000000000067941 */ /* 0x000fea0003800000 */
.L_x_1467:
        /* <DEDUP_REMOVED lines=11> */
[----:B--2--5:R-:W-:Y:S02]  /*84b0*/  HADD2.F32 R25, -RZ, R25.H0_H0 ;  /* 0x20000019ff197230 */ /* 0x024fe40000004100 */
[----:B------:R-:W-:-:S03]  /*84c0*/  HADD2.F32 R24, -RZ, R24.H0_H0 ;  /* 0x20000018ff187230 */ /* 0x000fc60000004100 */
        /* <DEDUP_REMOVED lines=8> */
[----:B------:R-:W-:Y:S02]  /*8550*/  F2FP.PACK_AB R4, RZ, R4 ;  /* 0x00000004ff04723e */ /* 0x000fe400000000ff */
.L_x_1533:
[----:B--2---:R-:W-:Y:S05]  /*8560*/  BSYNC B0 ;  /* 0x0000000000007941 */ /* 0x004fea0003800000 */
.L_x_1532:
[----:B------:R-:W-:Y:S01]  /*8570*/  BSSY B0, `(.L_x_1534) ;  /* 0x000000d000007945 */ /* 0x000fe20003800000 */
[----:B------:R-:W-:Y:S05]  /*8580*/  @P0 BRA `(.L_x_1535) ;  /* 0x000000b000000947 */ /* 0x000fea0003800000 */
[----:B-----5:R-:W-:Y:S02]  /*8590*/  HADD2.F32 R26, -RZ, R26.H0_H0 ;  /* 0x2000001aff1a7230 */ /* 0x020fe40000004100 */
        /* <DEDUP_REMOVED lines=10> */
.L_x_1535:
[----:B------:R-:W-:Y:S05]  /*8640*/  BSYNC B0 ;  /* 0x0000000000007941 */ /* 0x000fea0003800000 */
.L_x_1534:
        /* <DEDUP_REMOVED lines=13> */
.L_x_1537:
[----:B------:R-:W-:Y:S05]  /*8720*/  BSYNC B0 ;  /* 0x0000000000007941 */ /* 0x000fea0003800000 */
.L_x_1536:
        /* <DEDUP_REMOVED lines=13> */
.L_x_1539:
[----:B------:R-:W-:Y:S05]  /*8800*/  BSYNC B0 ;  /* 0x0000000000007941 */ /* 0x000fea0003800000 */
.L_x_1538:
        /* <DEDUP_REMOVED lines=17> */
[----:B------:R-:W-:Y:S01]  /*8920*/  HADD2.F32 R4, -RZ, R4.H0_H0 ;  /* 0x20000004ff047230 */ /* 0x000fe20000004100 */
[----:B------:R-:W-:-:S03]  /*8930*/  IMAD.MOV.U32 R29, RZ, RZ, R19 ;  /* 0x000000ffff1d7224 */ /* 0x000fc600078e0013 */
[----:B------:R-:W0:Y:S02]  /*8940*/  F2I.FTZ.TRUNC.NTZ R5, R4 ;  /* 0x0000000400057305 */ /* 0x000e24000021f100 */
[----:B0-----:R0:W-:Y:S01]  /*8950*/  STG.E.U8 [R2.64], R5 ;  /* 0x0000000502007986 */ /* 0x0011e2000c101124 */
[----:B------:R-:W-:Y:S05]  /*8960*/  BRA `(.L_x_1541) ;  /* 0x00000fd000007947 */ /* 0x000fea0003800000 */
.L_x_1545:
[----:B------:R-:W-:Y:S01]  /*8970*/  HADD2.F32 R5, -RZ, R4.H0_H0 ;  /* 0x20000004ff057230 */ /* 0x000fe20000004100 */
[----:B------:R-:W-:-:S05]  /*8980*/  IMAD.MOV.U32 R29, RZ, RZ, R19 ;  /* 0x000000ffff1d7224 */ /* 0x000fca00078e0013 */
[----:B------:R-:W0:Y:S02]  /*8990*/  F2I.S64.TRUNC R4, R5 ;  /* 0x0000000500047311 */ /* 0x000e24000020d900 */
[----:B0-----:R0:W-:Y:S01]  /*89a0*/  STG.E.U8 [R2.64], R4 ;  /* 0x0000000402007986 */ /* 0x0011e2000c101124 */
[----:B------:R-:W-:Y:S05]  /*89b0*/  BRA `(.L_x_1541) ;  /* 0x00000f8000007947 */ /* 0x000fea0003800000 */
.L_x_1544:
[----:B------:R-:W-:-:S13]  /*89c0*/  ISETP.NE.AND P0, PT, R0, 0x2, PT ;  /* 0x000000020000780c */ /* 0x000fda0003f05270 */
[----:B------:R-:W-:Y:S05]  /*89d0*/  @!P0 BRA `(.L_x_1547) ;  /* 0x000000e000008947 */ /* 0x000fea0003800000 */
[----:B------:R-:W-:-:S13]  /*89e0*/  ISETP.NE.AND P0, PT, R0, 0x3, PT ;  /* 0x000000030000780c */ /* 0x000fda0003f05270 */
[----:B------:R-:W-:Y:S05]  /*89f0*/  @!P0 BRA `(.L_x_1548) ;  /* 0x0000007000008947 */ /* 0x000fea0003800000 */
[----:B------:R-:W-:-:S13]  /*8a00*/  ISETP.NE.AND P0, PT, R0, 0x4, PT ;  /* 0x000000040000780c */ /* 0x000fda0003f05270 */
[----:B------:R-:W-:Y:S05]  /*8a10*/  @P0 BRA `(.L_x_1546) ;  /* 0x00000d4000000947 */ /* 0x000fea0003800000 */
[----:B------:R-:W-:Y:S01]  /*8a20*/  HADD2.F32 R4, -RZ, R4.H0_H0 ;  /* 0x20000004ff047230 */ /* 0x000fe20000004100 */
[----:B------:R-:W-:-:S05]  /*8a30*/  IMAD.MOV.U32 R29, RZ, RZ, R19 ;  /* 0x000000ffff1d7224 */ /* 0x000fca00078e0013 */
[----:B------:R-:W0:Y:S02]  /*8a40*/  F2I.S64.TRUNC R4, R4 ;  /* 0x0000000400047311 */ /* 0x000e24000020d900 */
[----:B0-----:R0:W-:Y:S01]  /*8a50*/  STG.E.64 [R2.64], R4 ;  /* 0x0000000402007986 */ /* 0x0011e2000c101b24 */
[----:B------:R-:W-:Y:S05]  /*8a60*/  BRA `(.L_x_1541) ;  /* 0x00000ed000007947 */ /* 0x000fea0003800000 */
.L_x_1548:
[----:B------:R-:W-:Y:S01]  /*8a70*/  HADD2.F32 R4, -RZ, R4.H0_H0 ;  /* 0x20000004ff047230 */ /* 0x000fe20000004100 */
[----:B------:R-:W-:-:S03]  /*8a80*/  IMAD.MOV.U32 R29, RZ, RZ, R19 ;  /* 0x000000ffff1d7224 */ /* 0x000fc600078e0013 */
[----:B------:R-:W0:Y:S02]  /*8a90*/  F2I.FTZ.TRUNC.NTZ R5, R4 ;  /* 0x0000000400057305 */ /* 0x000e24000021f100 */
[----:B0-----:R0:W-:Y:S01]  /*8aa0*/  STG.E [R2.64], R5 ;  /* 0x0000000502007986 */ /* 0x0011e2000c101924 */
[----:B------:R-:W-:Y:S05]  /*8ab0*/  BRA `(.L_x_1541) ;  /* 0x00000e8000007947 */ /* 0x000fea0003800000 */
.L_x_1547:
[----:B------:R-:W-:Y:S01]  /*8ac0*/  HADD2.F32 R4, -RZ, R4.H0_H0 ;  /* 0x20000004ff047230 */ /* 0x000fe20000004100 */
[----:B------:R-:W-:-:S03]  /*8ad0*/  IMAD.MOV.U32 R29, RZ, RZ, R19 ;  /* 0x000000ffff1d7224 */ /* 0x000fc600078e0013 */
[----:B------:R-:W0:Y:S02]  /*8ae0*/  F2I.FTZ.TRUNC.NTZ R5, R4 ;  /* 0x0000000400057305 */ /* 0x000e24000021f100 */
[----:B0-----:R0:W-:Y:S01]  /*8af0*/  STG.E.U16 [R2.64], R5 ;  /* 0x0000000502007986 */ /* 0x0011e2000c101524 */
[----:B------:R-:W-:Y:S05]  /*8b00*/  BRA `(.L_x_1541) ;  /* 0x00000e3000007947 */ /* 0x000fea0003800000 */
.L_x_1543:
[----:B------:R-:W-:-:S13]  /*8b10*/  ISETP.GT.AND P0, PT, R0, 0x6, PT ;  /* 0x000000060000780c */ /* 0x000fda0003f04270 */
[----:B------:R-:W-:Y:S05]  /*8b20*/  @P0 BRA `(.L_x_1549) ;  /* 0x000000b000000947 */ /* 0x000fea0003800000 */
[----:B------:R-:W-:-:S13]  /*8b30*/  ISETP.NE.AND P0, PT, R0, 0x5, PT ;  /* 0x000000050000780c */ /* 0x000fda0003f05270 */
[----:B------:R-:W-:Y:S05]  /*8b40*/  @!P0 BRA `(.L_x_1550) ;  /* 0x0000006000008947 */ /* 0x000fea0003800000 */
[----:B------:R-:W-:-:S13]  /*8b50*/  ISETP.NE.AND P0, PT, R0, 0x6, PT ;  /* 0x000000060000780c */ /* 0x000fda0003f05270 */
[----:B------:R-:W-:Y:S05]  /*8b60*/  @P0 BRA `(.L_x_1546) ;  /* 0x00000bf000000947 */ /* 0x000fea0003800000 */
[----:B------:R-:W-:Y:S01]  /*8b70*/  HADD2.F32 R5, -RZ, R4.H0_H0 ;  /* 0x20000004ff057230 */ /* 0x000fe20000004100 */
[----:B------:R-:W-:-:S04]  /*8b80*/  IMAD.MOV.U32 R29, RZ, RZ, R19 ;  /* 0x000000ffff1d7224 */ /* 0x000fc800078e0013 */
[----:B------:R0:W-:Y:S01]  /*8b90*/  STG.E [R2.64], R5 ;  /* 0x0000000502007986 */ /* 0x0001e2000c101924 */
[----:B------:R-:W-:Y:S05]  /*8ba0*/  BRA `(.L_x_1541) ;  /* 0x00000d9000007947 */ /* 0x000fea0003800000 */
.L_x_1550:
[----:B------:R0:W-:Y:S01]  /*8bb0*/  STG.E.U16 [R2.64], R4 ;  /* 0x0000000402007986 */ /* 0x0001e2000c101524 */
[----:B------:R-:W-:Y:S01]  /*8bc0*/  IMAD.MOV.U32 R29, RZ, RZ, R19 ;  /* 0x000000ffff1d7224 */ /* 0x000fe200078e0013 */
[----:B------:R-:W-:Y:S05]  /*8bd0*/  BRA `(.L_x_1541) ;  /* 0x00000d6000007947 */ /* 0x000fea0003800000 */
.L_x_1549:
[----:B------:R-:W-:-:S13]  /*8be0*/  ISETP.NE.AND P0, PT, R0, 0x7, PT ;  /* 0x000000070000780c */ /* 0x000fda0003f05270 */
[----:B------:R-:W-:Y:S05]  /*8bf0*/  @!P0 BRA `(.L_x_1551) ;  /* 0x000000f000008947 */ /* 0x000fea0003800000 */
[----:B------:R-:W-:-:S13]  /*8c00*/  ISETP.NE.AND P0, PT, R0, 0x8, PT ;  /* 0x000000080000780c */ /* 0x000fda0003f05270 */
[----:B------:R-:W-:Y:S05]  /*8c10*/  @!P0 BRA `(.L_x_1552) ;  /* 0x0000007000008947 */ /* 0x000fea0003800000 */
[----:B------:R-:W-:-:S13]  /*8c20*/  ISETP.NE.AND P0, PT, R0, 0x9, PT ;  /* 0x000000090000780c */ /* 0x000fda0003f05270 */
[----:B------:R-:W-:Y:S05]  /*8c30*/  @P0 BRA `(.L_x_1546) ;  /* 0x00000b2000000947 */ /* 0x000fea0003800000 */
[----:B------:R-:W-:Y:S01]  /*8c40*/  HADD2.F32 R4, -RZ, R4.H0_H0 ;  /* 0x20000004ff047230 */ /* 0x000fe20000004100 */
[----:B------:R-:W-:Y:S02]  /*8c50*/  IMAD.MOV.U32 R5, RZ, RZ, RZ ;  /* 0x000000ffff057224 */ /* 0x000fe400078e00ff */
[----:B------:R-:W-:-:S03]  /*8c60*/  IMAD.MOV.U32 R29, RZ, RZ, R19 ;  /* 0x000000ffff1d7224 */ /* 0x000fc600078e0013 */
[----:B------:R0:W-:Y:S01]  /*8c70*/  STG.E.64 [R2.64], R4 ;  /* 0x0000000402007986 */ /* 0x0001e2000c101b24 */
[----:B------:R-:W-:Y:S05]  /*8c80*/  BRA `(.L_x_1541) ;  /* 0x00000cb000007947 */ /* 0x000fea0003800000 */
.L_x_1552:
[----:B------:R-:W-:Y:S01]  /*8c90*/  HADD2.F32 R0, -RZ, R4.H0_H0 ;  /* 0x20000004ff007230 */ /* 0x000fe20000004100 */
[----:B------:R-:W-:-:S04]  /*8ca0*/  IMAD.MOV.U32 R29, RZ, RZ, R19 ;  /* 0x000000ffff1d7224 */ /* 0x000fc800078e0013 */
[----:B------:R-:W-:-:S04]  /*8cb0*/  F2FP.PACK_AB R0, RZ, R0 ;  /* 0x00000000ff00723e */ /* 0x000fc800000000ff */
[----:B------:R-:W-:-:S05]  /*8cc0*/  PRMT R0, R0, 0x5410, RZ ;  /* 0x0000541000007816 */ /* 0x000fca00000000ff */
[----:B------:R0:W-:Y:S01]  /*8cd0*/  STG.E [R2.64], R0 ;  /* 0x0000000002007986 */ /* 0x0001e2000c101924 */
[----:B------:R-:W-:Y:S05]  /*8ce0*/  BRA `(.L_x_1541) ;  /* 0x00000c5000007947 */ /* 0x000fea0003800000 */
.L_x_1551:
[----:B------:R-:W-:Y:S01]  /*8cf0*/  HADD2.F32 R4, -RZ, R4.H0_H0 ;  /* 0x20000004ff047230 */ /* 0x000fe20000004100 */
[----:B------:R-:W-:-:S04]  /*8d00*/  IMAD.MOV.U32 R29, RZ, RZ, R19 ;  /* 0x000000ffff1d7224 */ /* 0x000fc800078e0013 */
[----:B------:R-:W-:-:S06]  /*8d10*/  FMUL.FTZ R4, R4, 1 ;  /* 0x3f80000004047820 */ /* 0x000fcc0000410000 */
[----:B------:R-:W0:Y:S02]  /*8d20*/  F2F.F64.F32 R4, R4 ;  /* 0x0000000400047310 */ /* 0x000e240000201800 */
[----:B0-----:R0:W-:Y:S01]  /*8d30*/  STG.E.64 [R2.64], R4 ;  /* 0x0000000402007986 */ /* 0x0011e2000c101b24 */
[----:B------:R-:W-:Y:S05]  /*8d40*/  BRA `(.L_x_1541) ;  /* 0x00000bf000007947 */ /* 0x000fea0003800000 */
.L_x_1542:
        /* <DEDUP_REMOVED lines=10> */
[----:B------:R-:W-:-:S04]  /*8df0*/  FSETP.NEU.FTZ.AND P0, PT, R4, RZ, PT ;  /* 0x000000ff0400720b */ /* 0x000fc80003f1d000 */
[----:B------:R-:W-:-:S05]  /*8e00*/  SEL R5, RZ, 0x1, !P0 ;  /* 0x00000001ff057807 */ /* 0x000fca0004000000 */
[----:B------:R0:W-:Y:S01]  /*8e10*/  STG.E.U8 [R2.64], R5 ;  /* 0x0000000502007986 */ /* 0x0001e2000c101124 */
[----:B------:R-:W-:Y:S05]  /*8e20*/  BRA `(.L_x_1541) ;  /* 0x00000b1000007947 */ /* 0x000fea0003800000 */
.L_x_1555:
[----:B------:R-:W-:Y:S01]  /*8e30*/  HADD2.F32 R4, -RZ, R4.H0_H0 ;  /* 0x20000004ff047230 */ /* 0x000fe20000004100 */
[----:B------:R-:W-:Y:S01]  /*8e40*/  CS2R R6, SRZ ;  /* 0x0000000000067805 */ /* 0x000fe2000001ff00 */
[----:B------:R-:W-:-:S03]  /*8e50*/  IMAD.MOV.U32 R29, RZ, RZ, R19 ;  /* 0x000000ffff1d7224 */ /* 0x000fc600078e0013 */
[----:B------:R-:W-:-:S06]  /*8e60*/  FMUL.FTZ R4, R4, 1 ;  /* 0x3f80000004047820 */ /* 0x000fcc0000410000 */
[----:B------:R-:W0:Y:S02]  /*8e70*/  F2F.F64.F32 R4, R4 ;  /* 0x0000000400047310 */ /* 0x000e240000201800 */
[----:B0-----:R0:W-:Y:S01]  /*8e80*/  STG.E.128 [R2.64], R4 ;  /* 0x0000000402007986 */ /* 0x0011e2000c101d24 */
[----:B------:R-:W-:Y:S05]  /*8e90*/  BRA `(.L_x_1541) ;  /* 0x00000aa000007947 */ /* 0x000fea0003800000 */
.L_x_1554:
        /* <DEDUP_REMOVED lines=21> */
.L_x_1559:
[----:B------:R-:W-:Y:S05]  /*8ff0*/  BSYNC B0 ;  /* 0x0000000000007941 */ /* 0x000fea0003800000 */
.L_x_1558:
[----:B------:R-:W-:Y:S01]  /*9000*/  LOP3.LUT R5, R0, R5, RZ, 0xfc, !PT ;  /* 0x0000000500057212 */ /* 0x000fe200078efcff */
[----:B------:R-:W-:-:S04]  /*9010*/  IMAD.MOV.U32 R29, RZ, RZ, R19 ;  /* 0x000000ffff1d7224 */ /* 0x000fc800078e0013 */
[----:B------:R0:W-:Y:S01]  /*9020*/  STG.E.U8 [R2.64], R5 ;  /* 0x0000000502007986 */ /* 0x0001e2000c101124 */
[----:B------:R-:W-:Y:S05]  /*9030*/  BRA `(.L_x_1541) ;  /* 0x0000090000007947 */ /* 0x000fea0003800000 */
.L_x_1557:
        /* <DEDUP_REMOVED lines=13> */
.L_x_1561:
[----:B------:R-:W-:Y:S01]  /*9110*/  IMAD.MOV.U32 R0, RZ, RZ, 0x7f ;  /* 0x0000007fff007424 */ /* 0x000fe200078e00ff */
[----:B------:R-:W-:-:S04]  /*9120*/  ISETP.GT.U32.AND P0, PT, R4, 0x7f800000, PT ;  /* 0x7f8000000400780c */ /* 0x000fc80003f04070 */
[----:B------:R-:W-:-:S04]  /*9130*/  SEL R0, R0, 0x7c, P0 ;  /* 0x0000007c00007807 */ /* 0x000fc80000000000 */
.L_x_1562:
[----:B------:R-:W-:Y:S05]  /*9140*/  BSYNC B0 ;  /* 0x0000000000007941 */ /* 0x000fea0003800000 */
.L_x_1560:
[----:B------:R-:W-:Y:S01]  /*9150*/  LOP3.LUT R4, R5, 0x80000000, RZ, 0xc0, !PT ;  /* 0x8000000005047812 */ /* 0x000fe200078ec0ff */
[----:B------:R-:W-:-:S03]  /*9160*/  IMAD.MOV.U32 R29, RZ, RZ, R19 ;  /* 0x000000ffff1d7224 */ /* 0x000fc600078e0013 */
[----:B------:R-:W-:-:S04]  /*9170*/  SHF.R.U32.HI R5, RZ, 0x18, R4 ;  /* 0x00000018ff057819 */ /* 0x000fc80000011604 */
[----:B------:R-:W-:-:S05]  /*9180*/  LOP3.LUT R5, R0, R5, RZ, 0xfc, !PT ;  /* 0x0000000500057212 */ /* 0x000fca00078efcff */
[----:B------:R0:W-:Y:S01]  /*9190*/  STG.E.U8 [R2.64], R5 ;  /* 0x0000000502007986 */ /* 0x0001e2000c101124 */
[----:B------:R-:W-:Y:S05]  /*91a0*/  BRA `(.L_x_1541) ;  /* 0x0000079000007947 */ /* 0x000fea0003800000 */
.L_x_1556:
[----:B------:R-:W-:Y:S01]  /*91b0*/  HADD2.F32 R0, -RZ, R4.H0_H0 ;  /* 0x20000004ff007230 */ /* 0x000fe20000004100 */
[----:B------:R-:W-:-:S04]  /*91c0*/  IMAD.MOV.U32 R29, RZ, RZ, R19 ;  /* 0x000000ffff1d7224 */ /* 0x000fc800078e0013 */
[----:B------:R-:W-:-:S05]  /*91d0*/  F2FP.BF16.PACK_AB R0, RZ, R0 ;  /* 0x00000000ff00723e */ /* 0x000fca00000010ff */
[----:B------:R0:W-:Y:S01]  /*91e0*/  STG.E.U16 [R2.64], R0 ;  /* 0x0000000002007986 */ /* 0x0001e2000c101524 */
[----:B------:R-:W-:Y:S05]  /*91f0*/  BRA `(.L_x_1541) ;  /* 0x0000074000007947 */ /* 0x000fea0003800000 */
.L_x_1553:
        /* <DEDUP_REMOVED lines=10> */
[----:B------:R-:W0:Y:S02]  /*92a0*/  F2I.FTZ.U32.TRUNC.NTZ R5, R5 ;  /* 0x0000000500057305 */ /* 0x000e24000021f000 */
[----:B0-----:R0:W-:Y:S01]  /*92b0*/  STG.E.U16 [R2.64], R5 ;  /* 0x0000000502007986 */ /* 0x0011e2000c101524 */
[----:B------:R-:W-:Y:S05]  /*92c0*/  BRA `(.L_x_1541) ;  /* 0x0000067000007947 */ /* 0x000fea0003800000 */
.L_x_1565:
        /* <DEDUP_REMOVED lines=17> */
.L_x_1568:
[----:B------:R-:W-:-:S04]  /*93e0*/  LOP3.LUT R0, R7, 0x80000000, RZ, 0xc0, !PT ;  /* 0x8000000007007812 */ /* 0x000fc800078ec0ff */
[----:B------:R-:W-:-:S04]  /*93f0*/  SHF.R.U32.HI R5, RZ, 0x18, R0 ;  /* 0x00000018ff057819 */ /* 0x000fc80000011600 */
[----:B------:R-:W-:-:S04]  /*9400*/  LOP3.LUT R4, R4, R5, RZ, 0xfc, !PT ;  /* 0x0000000504047212 */ /* 0x000fc800078efcff */
[----:B------:R-:W-:Y:S02]  /*9410*/  PRMT R0, R4, 0x7610, R0 ;  /* 0x0000761004007816 */ /* 0x000fe40000000000 */
.L_x_1567:
[----:B------:R-:W-:Y:S05]  /*9420*/  BSYNC B0 ;  /* 0x0000000000007941 */ /* 0x000fea0003800000 */
.L_x_1566:
[----:B------:R0:W-:Y:S01]  /*9430*/  STG.E.U8 [R2.64], R0 ;  /* 0x0000000002007986 */ /* 0x0001e2000c101124 */
[----:B------:R-:W-:Y:S01]  /*9440*/  IMAD.MOV.U32 R29, RZ, RZ, R19 ;  /* 0x000000ffff1d7224 */ /* 0x000fe200078e0013 */
[----:B------:R-:W-:Y:S05]  /*9450*/  BRA `(.L_x_1541) ;  /* 0x000004e000007947 */ /* 0x000fea0003800000 */
.L_x_1564:
        /* <DEDUP_REMOVED lines=17> */
.L_x_1571:
[----:B------:R-:W-:-:S04]  /*9570*/  LOP3.LUT R0, R7, 0x80000000, RZ, 0xc0, !PT ;  /* 0x8000000007007812 */ /* 0x000fc800078ec0ff */
[----:B------:R-:W-:-:S04]  /*9580*/  SHF.R.U32.HI R5, RZ, 0x18, R0 ;  /* 0x00000018ff057819 */ /* 0x000fc80000011600 */
[----:B------:R-:W-:-:S04]  /*9590*/  LOP3.LUT R4, R4, R5, RZ, 0xfc, !PT ;  /* 0x0000000504047212 */ /* 0x000fc800078efcff */
[----:B------:R-:W-:Y:S02]  /*95a0*/  PRMT R0, R4, 0x7610, R0 ;  /* 0x0000761004007816 */ /* 0x000fe40000000000 */
.L_x_1570:
[----:B------:R-:W-:Y:S05]  /*95b0*/  BSYNC B0 ;  /* 0x0000000000007941 */ /* 0x000fea0003800000 */
.L_x_1569:
[----:B------:R0:W-:Y:S01]  /*95c0*/  STG.E.U8 [R2.64], R0 ;  /* 0x0000000002007986 */ /* 0x0001e2000c101124 */
[----:B------:R-:W-:Y:S01]  /*95d0*/  IMAD.MOV.U32 R29, RZ, RZ, R19 ;  /* 0x000000ffff1d7224 */ /* 0x000fe200078e0013 */
[----:B------:R-:W-:Y:S05]  /*95e0*/  BRA `(.L_x_1541) ;  /* 0x0000035000007947 */ /* 0x000fea0003800000 */
.L_x_1563:
[----:B------:R-:W-:-:S13]  /*95f0*/  ISETP.NE.AND P0, PT, R0, 0x1c, PT ;  /* 0x0000001c0000780c */ /* 0x000fda0003f05270 */
[----:B------:R-:W-:Y:S05]  /*9600*/  @!P0 BRA `(.L_x_1572) ;  /* 0x000002f000008947 */ /* 0x000fea0003800000 */
[----:B------:R-:W-:-:S13]  /*9610*/  ISETP.NE.AND P0, PT, R0, 0x1d, PT ;  /* 0x0000001d0000780c */ /* 0x000fda0003f05270 */
[----:B------:R-:W-:Y:S05]  /*9620*/  @!P0 BRA `(.L_x_1573) ;  /* 0x0000028000008947 */ /* 0x000fea0003800000 */
[----:B------:R-:W-:-:S13]  /*9630*/  ISETP.NE.AND P0, PT, R0, 0x2c, PT ;  /* 0x0000002c0000780c */ /* 0x000fda0003f05270 */
[----:B------:R-:W-:Y:S05]  /*9640*/  @P0 BRA `(.L_x_1546) ;  /* 0x0000011000000947 */ /* 0x000fea0003800000 */
[----:B------:R-:W-:Y:S01]  /*9650*/  HADD2.F32 R5, -RZ, R4.H0_H0 ;  /* 0x20000004ff057230 */ /* 0x000fe20000004100 */
[----:B------:R-:W-:Y:S01]  /*9660*/  PLOP3.LUT P0, PT, PT, PT, PT, 0x80, 0x0 ;  /* 0x000000000000781c */ /* 0x000fe20003f0f070 */
[----:B------:R-:W-:-:S03]  /*9670*/  IMAD.MOV.U32 R29, RZ, RZ, R19 ;  /* 0x000000ffff1d7224 */ /* 0x000fc600078e0013 */
        /* <DEDUP_REMOVED lines=14> */
.L_x_1546:
        /* <DEDUP_REMOVED lines=21> */
.L_x_1573:
[----:B------:R-:W-:Y:S01]  /*98b0*/  HADD2.F32 R4, -RZ, R4.H0_H0 ;  /* 0x20000004ff047230 */ /* 0x000fe20000004100 */
[----:B------:R-:W-:-:S05]  /*98c0*/  IMAD.MOV.U32 R29, RZ, RZ, R19 ;  /* 0x000000ffff1d7224 */ /* 0x000fca00078e0013 */
[----:B------:R-:W0:Y:S02]  /*98d0*/  F2I.U64.TRUNC R4, R4 ;  /* 0x0000000400047311 */ /* 0x000e24000020d800 */
[----:B0-----:R0:W-:Y:S01]  /*98e0*/  STG.E.64 [R2.64], R4 ;  /* 0x0000000402007986 */ /* 0x0011e2000c101b24 */
[----:B------:R-:W-:Y:S05]  /*98f0*/  BRA `(.L_x_1541) ;  /* 0x0000004000007947 */ /* 0x000fea0003800000 */
.L_x_1572:
[----:B------:R-:W-:Y:S01]  /*9900*/  HADD2.F32 R4, -RZ, R4.H0_H0 ;  /* 0x20000004ff047230 */ /* 0x000fe20000004100 */
[----:B------:R-:W-:-:S03]  /*9910*/  IMAD.MOV.U32 R29, RZ, RZ, R19 ;  /* 0x000000ffff1d7224 */ /* 0x000fc600078e0013 */
[----:B------:R-:W0:Y:S02]  /*9920*/  F2I.FTZ.U32.TRUNC.NTZ R5, R4 ;  /* 0x0000000400057305 */ /* 0x000e24000021f000 */
[----:B0-----:R0:W-:Y:S02]  /*9930*/  STG.E [R2.64], R5 ;  /* 0x0000000502007986 */ /* 0x0011e4000c101924 */
.L_x_1541:
[----:B------:R-:W-:Y:S05]  /*9940*/  BSYNC B6 ;  /* 0x0000000000067941 */ /* 0x000fea0003800000 */
.L_x_1540:
        /* <DEDUP_REMOVED lines=23> */
.L_x_1579:
[----:B------:R-:W-:-:S06]  /*9ac0*/  HADD2.F32 R5, -RZ, R24.H0_H0 ;  /* 0x20000018ff057230 */ /* 0x000fcc0000004100 */
[----:B------:R-:W0:Y:S02]  /*9ad0*/  F2I.S64.TRUNC R4, R5 ;  /* 0x0000000500047311 */ /* 0x000e24000020d900 */
[----:B0-----:R0:W-:Y:S01]  /*9ae0*/  STG.E.U8 [R2.64], R4 ;  /* 0x0000000402007986 */ /* 0x0011e2000c101124 */
[----:B------:R-:W-:Y:S05]  /*9af0*/  BRA `(.L_x_1581) ;  /* 0x00000e4000007947 */ /* 0x000fea0003800000 */
.L_x_1578:
        /* <DEDUP_REMOVED lines=10> */
.L_x_1583:
[----:B------:R-:W-:-:S04]  /*9ba0*/  HADD2.F32 R24, -RZ, R24.H0_H0 ;  /* 0x20000018ff187230 */ /* 0x000fc80000004100 */
[----:B------:R-:W0:Y:S02]  /*9bb0*/  F2I.FTZ.TRUNC.NTZ R5, R24 ;  /* 0x0000001800057305 */ /* 0x000e24000021f100 */
[----:B0-----:R0:W-:Y:S01]  /*9bc0*/  STG.E [R2.64], R5 ;  /* 0x0000000502007986 */ /* 0x0011e2000c101924 */
[----:B------:R-:W-:Y:S05]  /*9bd0*/  BRA `(.L_x_1581) ;  /* 0x00000d6000007947 */ /* 0x000fea0003800000 */
.L_x_1582:
[----:B------:R-:W-:-:S04]  /*9be0*/  HADD2.F32 R24, -RZ, R24.H0_H0 ;  /* 0x20000018ff187230 */ /* 0x000fc80000004100 */
[----:B------:R-:W0:Y:S02]  /*9bf0*/  F2I.FTZ.TRUNC.NTZ R5, R24 ;  /* 0x0000001800057305 */ /* 0x000e24000021f100 */
[----:B0-----:R0:W-:Y:S01]  /*9c00*/  STG.E.U16 [R2.64], R5 ;  /* 0x0000000502007986 */ /* 0x0011e2000c101524 */
[----:B------:R-:W-:Y:S05]  /*9c10*/  BRA `(.L_x_1581) ;  /* 0x00000d2000007947 */ /* 0x000fea0003800000 */
.L_x_1577:
        /* <DEDUP_REMOVED lines=9> */
.L_x_1585:
[----:B------:R0:W-:Y:S01]  /*9cb0*/  STG.E.U16 [R2.64], R24 ;  /* 0x0000001802007986 */ /* 0x0001e2000c101524 */
[----:B------:R-:W-:Y:S05]  /*9cc0*/  BRA `(.L_x_1581) ;  /* 0x00000c7000007947 */ /* 0x000fea0003800000 */
.L_x_1584:
        /* <DEDUP_REMOVED lines=10> */
.L_x_1587:
[----:B------:R-:W-:-:S05]  /*9d70*/  HADD2.F32 R0, -RZ, R24.H0_H0 ;  /* 0x20000018ff007230 */ /* 0x000fca0000004100 */
[----:B------:R-:W-:-:S04]  /*9d80*/  F2FP.PACK_AB R0, RZ, R0 ;  /* 0x00000000ff00723e */ /* 0x000fc800000000ff */
[----:B------:R-:W-:-:S05]  /*9d90*/  PRMT R0, R0, 0x5410, RZ ;  /* 0x0000541000007816 */ /* 0x000fca00000000ff */
[----:B------:R0:W-:Y:S01]  /*9da0*/  STG.E [R2.64], R0 ;  /* 0x0000000002007986 */ /* 0x0001e2000c101924 */
[----:B------:R-:W-:Y:S05]  /*9db0*/  BRA `(.L_x_1581) ;  /* 0x00000b8000007947 */ /* 0x000fea0003800000 */
.L_x_1586:
[----:B------:R-:W-:-:S05]  /*9dc0*/  HADD2.F32 R4, -RZ, R24.H0_H0 ;  /* 0x20000018ff047230 */ /* 0x000fca0000004100 */
[----:B------:R-:W-:-:S06]  /*9dd0*/  FMUL.FTZ R4, R4, 1 ;  /* 0x3f80000004047820 */ /* 0x000fcc0000410000 */
[----:B------:R-:W0:Y:S02]  /*9de0*/  F2F.F64.F32 R4, R4 ;  /* 0x0000000400047310 */ /* 0x000e240000201800 */
[----:B0-----:R0:W-:Y:S01]  /*9df0*/  STG.E.64 [R2.64], R4 ;  /* 0x0000000402007986 */ /* 0x0011e2000c101b24 */
[----:B------:R-:W-:Y:S05]  /*9e00*/  BRA `(.L_x_1581) ;  /* 0x00000b3000007947 */ /* 0x000fea0003800000 */
.L_x_1576:
        /* <DEDUP_REMOVED lines=13> */
.L_x_1590:
[----:B------:R-:W-:Y:S01]  /*9ee0*/  HADD2.F32 R24, -RZ, R24.H0_H0 ;  /* 0x20000018ff187230 */ /* 0x000fe20000004100 */
[----:B------:R-:W-:-:S04]  /*9ef0*/  CS2R R6, SRZ ;  /* 0x0000000000067805 */ /* 0x000fc8000001ff00 */
[----:B------:R-:W-:-:S06]  /*9f00*/  FMUL.FTZ R4, R24, 1 ;  /* 0x3f80000018047820 */ /* 0x000fcc0000410000 */
[----:B------:R-:W0:Y:S02]  /*9f10*/  F2F.F64.F32 R4, R4 ;  /* 0x0000000400047310 */ /* 0x000e240000201800 */
[----:B0-----:R0:W-:Y:S01]  /*9f20*/  STG.E.128 [R2.64], R4 ;  /* 0x0000000402007986 */ /* 0x0011e2000c101d24 */
[----:B------:R-:W-:Y:S05]  /*9f30*/  BRA `(.L_x_1581) ;  /* 0x00000a0000007947 */ /* 0x000fea0003800000 */
.L_x_1589:
        /* <DEDUP_REMOVED lines=21> */
.L_x_1594:
[----:B------:R-:W-:Y:S05]  /*a090*/  BSYNC B0 ;  /* 0x0000000000007941 */ /* 0x000fea0003800000 */
.L_x_1593:
[----:B------:R-:W-:-:S05]  /*a0a0*/  LOP3.LUT R5, R0, R5, RZ, 0xfc, !PT ;  /* 0x0000000500057212 */ /* 0x000fca00078efcff */
[----:B------:R0:W-:Y:S01]  /*a0b0*/  STG.E.U8 [R2.64], R5 ;  /* 0x0000000502007986 */ /* 0x0001e2000c101124 */
[----:B------:R-:W-:Y:S05]  /*a0c0*/  BRA `(.L_x_1581) ;  /* 0x0000087000007947 */ /* 0x000fea0003800000 */
.L_x_1592:
        /* <DEDUP_REMOVED lines=13> */
.L_x_1596:
[----:B------:R-:W-:Y:S01]  /*a1a0*/  IMAD.MOV.U32 R0, RZ, RZ, 0x7f ;  /* 0x0000007fff007424 */ /* 0x000fe200078e00ff */
[----:B------:R-:W-:-:S04]  /*a1b0*/  ISETP.GT.U32.AND P0, PT, R4, 0x7f800000, PT ;  /* 0x7f8000000400780c */ /* 0x000fc80003f04070 */
[----:B------:R-:W-:-:S04]  /*a1c0*/  SEL R0, R0, 0x7c, P0 ;  /* 0x0000007c00007807 */ /* 0x000fc80000000000 */
.L_x_1597:
[----:B------:R-:W-:Y:S05]  /*a1d0*/  BSYNC B0 ;  /* 0x0000000000007941 */ /* 0x000fea0003800000 */
.L_x_1595:
[----:B------:R-:W-:-:S04]  /*a1e0*/  LOP3.LUT R4, R5, 0x80000000, RZ, 0xc0, !PT ;  /* 0x8000000005047812 */ /* 0x000fc800078ec0ff */
[----:B------:R-:W-:-:S04]  /*a1f0*/  SHF.R.U32.HI R5, RZ, 0x18, R4 ;  /* 0x00000018ff057819 */ /* 0x000fc80000011604 */
[----:B------:R-:W-:-:S05]  /*a200*/  LOP3.LUT R5, R0, R5, RZ, 0xfc, !PT ;  /* 0x0000000500057212 */ /* 0x000fca00078efcff */
[----:B------:R0:W-:Y:S01]  /*a210*/  STG.E.U8 [R2.64], R5 ;  /* 0x0000000502007986 */ /* 0x0001e2000c101124 */
[----:B------:R-:W-:Y:S05]  /*a220*/  BRA `(.L_x_1581) ;  /* 0x0000071000007947 */ /* 0x000fea0003800000 */
.L_x_1591:
[----:B------:R-:W-:-:S05]  /*a230*/  HADD2.F32 R0, -RZ, R24.H0_H0 ;  /* 0x20000018ff007230 */ /* 0x000fca0000004100 */
[----:B------:R-:W-:-:S05]  /*a240*/  F2FP.BF16.PACK_AB R0, RZ, R0 ;  /* 0x00000000ff00723e */ /* 0x000fca00000010ff */
[----:B------:R0:W-:Y:S01]  /*a250*/  STG.E.U16 [R2.64], R0 ;  /* 0x0000000002007986 */ /* 0x0001e2000c101524 */
[----:B------:R-:W-:Y:S05]  /*a260*/  BRA `(.L_x_1581) ;  /* 0x000006d000007947 */ /* 0x000fea0003800000 */
.L_x_1588:
        /* <DEDUP_REMOVED lines=12> */
.L_x_1600:
        /* <DEDUP_REMOVED lines=17> */
.L_x_1603:
[----:B------:R-:W-:-:S04]  /*a440*/  LOP3.LUT R0, R7, 0x80000000, RZ, 0xc0, !PT ;  /* 0x8000000007007812 */ /* 0x000fc800078ec0ff */
[----:B------:R-:W-:-:S04]  /*a450*/  SHF.R.U32.HI R5, RZ, 0x18, R0 ;  /* 0x00000018ff057819 */ /* 0x000fc80000011600 */
[----:B------:R-:W-:-:S04]  /*a460*/  LOP3.LUT R4, R4, R5, RZ, 0xfc, !PT ;  /* 0x0000000504047212 */ /* 0x000fc800078efcff */
[----:B------:R-:W-:Y:S02]  /*a470*/  PRMT R0, R4, 0x7610, R0 ;  /* 0x0000761004007816 */ /* 0x000fe40000000000 */
.L_x_1602:
[----:B------:R-:W-:Y:S05]  /*a480*/  BSYNC B0 ;  /* 0x0000000000007941 */ /* 0x000fea0003800000 */
.L_x_1601:
[----:B------:R0:W-:Y:S01]  /*a490*/  STG.E.U8 [R2.64], R0 ;  /* 0x0000000002007986 */ /* 0x0001e2000c101124 */
[----:B------:R-:W-:Y:S05]  /*a4a0*/  BRA `(.L_x_1581) ;  /* 0x0000049000007947 */ /* 0x000fea0003800000 */
.L_x_1599:
        /* <DEDUP_REMOVED lines=17> */
.L_x_1606:
[----:B------:R-:W-:-:S04]  /*a5c0*/  LOP3.LUT R0, R7, 0x80000000, RZ, 0xc0, !PT ;  /* 0x8000000007007812 */ /* 0x000fc800078ec0ff */
[----:B------:R-:W-:-:S04]  /*a5d0*/  SHF.R.U32.HI R5, RZ, 0x18, R0 ;  /* 0x00000018ff057819 */ /* 0x000fc80000011600 */
[----:B------:R-:W-:-:S04]  /*a5e0*/  LOP3.LUT R4, R4, R5, RZ, 0xfc, !PT ;  /* 0x0000000504047212 */ /* 0x000fc800078efcff */
[----:B------:R-:W-:Y:S02]  /*a5f0*/  PRMT R0, R4, 0x7610, R0 ;  /* 0x0000761004007816 */ /* 0x000fe40000000000 */
.L_x_1605:
[----:B------:R-:W-:Y:S05]  /*a600*/  BSYNC B0 ;  /* 0x0000000000007941 */ /* 0x000fea0003800000 */
.L_x_1604:
[----:B------:R0:W-:Y:S01]  /*a610*/  STG.E.U8 [R2.64], R0 ;  /* 0x0000000002007986 */ /* 0x0001e2000c101124 */
[----:B------:R-:W-:Y:S05]  /*a620*/  BRA `(.L_x_1581) ;  /* 0x0000031000007947 */ /* 0x000fea0003800000 */
.L_x_1598:
        /* <DEDUP_REMOVED lines=22> */
.L_x_1580:
        /* <DEDUP_REMOVED lines=20> */
.L_x_1608:
[----:B------:R-:W-:-:S06]  /*a8d0*/  HADD2.F32 R4, -RZ, R24.H0_H0 ;  /* 0x20000018ff047230 */ /* 0x000fcc0000004100 */
[----:B------:R-:W0:Y:S02]  /*a8e0*/  F2I.U64.TRUNC R4, R4 ;  /* 0x0000000400047311 */ /* 0x000e24000020d800 */
[----:B0-----:R0:W-:Y:S01]  /*a8f0*/  STG.E.64 [R2.64], R4 ;  /* 0x0000000402007986 */ /* 0x0011e2000c101b24 */
[----:B------:R-:W-:Y:S05]  /*a900*/  BRA `(.L_x_1581) ;  /* 0x0000003000007947 */ /* 0x000fea0003800000 */
.L_x_1607:
[----:B------:R-:W-:-:S04]  /*a910*/  HADD2.F32 R24, -RZ, R24.H0_H0 ;  /* 0x20000018ff187230 */ /* 0x000fc80000004100 */
[----:B------:R-:W0:Y:S02]  /*a920*/  F2I.FTZ.U32.TRUNC.NTZ R5, R24 ;  /* 0x0000001800057305 */ /* 0x000e24000021f000 */
[----:B0-----:R0:W-:Y:S02]  /*a930*/  STG.E [R2.64], R5 ;  /* 0x0000000502007986 */ /* 0x0011e4000c101924 */
.L_x_1581:
        /* <DEDUP_REMOVED lines=23> */
.L_x_1612:
[----:B------:R-:W-:-:S06]  /*aab0*/  HADD2.F32 R5, -RZ, R18.H0_H0 ;  /* 0x20000012ff057230 */ /* 0x000fcc0000004100 */
[----:B------:R-:W0:Y:S02]  /*aac0*/  F2I.S64.TRUNC R4, R5 ;  /* 0x0000000500047311 */ /* 0x000e24000020d900 */
[----:B0-----:R0:W-:Y:S01]  /*aad0*/  STG.E.U8 [R2.64], R4 ;  /* 0x0000000402007986 */ /* 0x0011e2000c101124 */
[----:B------:R-:W-:Y:S05]  /*aae0*/  BRA `(.L_x_1614) ;  /* 0x00000e4000007947 */ /* 0x000fea0003800000 */
.L_x_1611:
        /* <DEDUP_REMOVED lines=10> */
.L_x_1616:
[----:B------:R-:W-:-:S04]  /*ab90*/  HADD2.F32 R18, -RZ, R18.H0_H0 ;  /* 0x20000012ff127230 */ /* 0x000fc80000004100 */
[----:B------:R-:W0:Y:S02]  /*aba0*/  F2I.FTZ.TRUNC.NTZ R5, R18 ;  /* 0x0000001200057305 */ /* 0x000e24000021f100 */
[----:B0-----:R0:W-:Y:S01]  /*abb0*/  STG.E [R2.64], R5 ;  /* 0x0000000502007986 */ /* 0x0011e2000c101924 */
[----:B------:R-:W-:Y:S05]  /*abc0*/  BRA `(.L_x_1614) ;  /* 0x00000d6000007947 */ /* 0x000fea0003800000 */
.L_x_1615:
[----:B------:R-:W-:-:S04]  /*abd0*/  HADD2.F32 R18, -RZ, R18.H0_H0 ;  /* 0x20000012ff127230 */ /* 0x000fc80000004100 */
[----:B------:R-:W0:Y:S02]  /*abe0*/  F2I.FTZ.TRUNC.NTZ R5, R18 ;  /* 0x0000001200057305 */ /* 0x000e24000021f100 */
[----:B0-----:R0:W-:Y:S01]  /*abf0*/  STG.E.U16 [R2.64], R5 ;  /* 0x0000000502007986 */ /* 0x0011e2000c101524 */
[----:B------:R-:W-:Y:S05]  /*ac00*/  BRA `(.L_x_1614) ;  /* 0x00000d2000007947 */ /* 0x000fea0003800000 */
.L_x_1610:
        /* <DEDUP_REMOVED lines=9> */
.L_x_1618:
[----:B------:R0:W-:Y:S01]  /*aca0*/  STG.E.U16 [R2.64], R18 ;  /* 0x0000001202007986 */ /* 0x0001e2000c101524 */
[----:B------:R-:W-:Y:S05]  /*acb0*/  BRA `(.L_x_1614) ;  /* 0x00000c7000007947 */ /* 0x000fea0003800000 */
.L_x_1617:
        /* <DEDUP_REMOVED lines=10> */
.L_x_1620:
[----:B------:R-:W-:-:S05]  /*ad60*/  HADD2.F32 R0, -RZ, R18.H0_H0 ;  /* 0x20000012ff007230 */ /* 0x000fca0000004100 */
[----:B------:R-:W-:-:S04]  /*ad70*/  F2FP.PACK_AB R0, RZ, R0 ;  /* 0x00000000ff00723e */ /* 0x000fc800000000ff */
[----:B------:R-:W-:-:S05]  /*ad80*/  PRMT R0, R0, 0x5410, RZ ;  /* 0x0000541000007816 */ /* 0x000fca00000000ff */
[----:B------:R0:W-:Y:S01]  /*ad90*/  STG.E [R2.64], R0 ;  /* 0x0000000002007986 */ /* 0x0001e2000c101924 */
[----:B------:R-:W-:Y:S05]  /*ada0*/  BRA `(.L_x_1614) ;  /* 0x00000b8000007947 */ /* 0x000fea0003800000 */
.L_x_1619:
[----:B------:R-:W-:-:S05]  /*adb0*/  HADD2.F32 R4, -RZ, R18.H0_H0 ;  /* 0x20000012ff047230 */ /* 0x000fca0000004100 */
[----:B------:R-:W-:-:S06]  /*adc0*/  FMUL.FTZ R4, R4, 1 ;  /* 0x3f80000004047820 */ /* 0x000fcc0000410000 */
[----:B------:R-:W0:Y:S02]  /*add0*/  F2F.F64.F32 R4, R4 ;  /* 0x0000000400047310 */ /* 0x000e240000201800 */
[----:B0-----:R0:W-:Y:S01]  /*ade0*/  STG.E.64 [R2.64], R4 ;  /* 0x0000000402007986 */ /* 0x0011e2000c101b24 */
[----:B------:R-:W-:Y:S05]  /*adf0*/  BRA `(.L_x_1614) ;  /* 0x00000b3000007947 */ /* 0x000fea0003800000 */
.L_x_1609:
        /* <DEDUP_REMOVED lines=13> */
.L_x_1623:
[----:B------:R-:W-:Y:S01]  /*aed0*/  HADD2.F32 R18, -RZ, R18.H0_H0 ;  /* 0x20000012ff127230 */ /* 0x000fe20000004100 */
[----:B------:R-:W-:-:S04]  /*aee0*/  CS2R R6, SRZ ;  /* 0x0000000000067805 */ /* 0x000fc8000001ff00 */
[----:B------:R-:W-:-:S06]  /*aef0*/  FMUL.FTZ R4, R18, 1 ;  /* 0x3f80000012047820 */ /* 0x000fcc0000410000 */
[----:B------:R-:W0:Y:S02]  /*af00*/  F2F.F64.F32 R4, R4 ;  /* 0x0000000400047310 */ /* 0x000e240000201800 */
[----:B0-----:R0:W-:Y:S01]  /*af10*/  STG.E.128 [R2.64], R4 ;  /* 0x0000000402007986 */ /* 0x0011e2000c101d24 */
[----:B------:R-:W-:Y:S05]  /*af20*/  BRA `(.L_x_1614) ;  /* 0x00000a0000007947 */ /* 0x000fea0003800000 */
.L_x_1622:
        /* <DEDUP_REMOVED lines=21> */
.L_x_1627:
[----:B------:R-:W-:Y:S05]  /*b080*/  BSYNC B0 ;  /* 0x0000000000007941 */ /* 0x000fea0003800000 */
.L_x_1626:
[----:B------:R-:W-:-:S05]  /*b090*/  LOP3.LUT R5, R0, R5, RZ, 0xfc, !PT ;  /* 0x0000000500057212 */ /* 0x000fca00078efcff */
[----:B------:R0:W-:Y:S01]  /*b0a0*/  STG.E.U8 [R2.64], R5 ;  /* 0x0000000502007986 */ /* 0x0001e2000c101124 */
[----:B------:R-:W-:Y:S05]  /*b0b0*/  BRA `(.L_x_1614) ;  /* 0x0000087000007947 */ /* 0x000fea0003800000 */
.L_x_1625:
        /* <DEDUP_REMOVED lines=13> */
.L_x_1629:
[----:B------:R-:W-:Y:S01]  /*b190*/  IMAD.MOV.U32 R0, RZ, RZ, 0x7f ;  /* 0x0000007fff007424 */ /* 0x000fe200078e00ff */
[----:B------:R-:W-:-:S04]  /*b1a0*/  ISETP.GT.U32.AND P0, PT, R4, 0x7f800000, PT ;  /* 0x7f8000000400780c */ /* 0x000fc80003f04070 */
[----:B------:R-:W-:-:S04]  /*b1b0*/  SEL R0, R0, 0x7c, P0 ;  /* 0x0000007c00007807 */ /* 0x000fc80000000000 */
.L_x_1630:
[----:B------:R-:W-:Y:S05]  /*b1c0*/  BSYNC B0 ;  /* 0x0000000000007941 */ /* 0x000fea0003800000 */
.L_x_1628:
[----:B------:R-:W-:-:S04]  /*b1d0*/  LOP3.LUT R4, R5, 0x80000000, RZ, 0xc0, !PT ;  /* 0x8000000005047812 */ /* 0x000fc800078ec0ff */
[----:B------:R-:W-:-:S04]  /*b1e0*/  SHF.R.U32.HI R5, RZ, 0x18, R4 ;  /* 0x00000018ff057819 */ /* 0x000fc80000011604 */
[----:B------:R-:W-:-:S05]  /*b1f0*/  LOP3.LUT R5, R0, R5, RZ, 0xfc, !PT ;  /* 0x0000000500057212 */ /* 0x000fca00078efcff */
[----:B------:R0:W-:Y:S01]  /*b200*/  STG.E.U8 [R2.64], R5 ;  /* 0x0000000502007986 */ /* 0x0001e2000c101124 */
[----:B------:R-:W-:Y:S05]  /*b210*/  BRA `(.L_x_1614) ;  /* 0x0000071000007947 */ /* 0x000fea0003800000 */
.L_x_1624:
[----:B------:R-:W-:-:S05]  /*b220*/  HADD2.F32 R0, -RZ, R18.H0_H0 ;  /* 0x20000012ff007230 */ /* 0x000fca0000004100 */
[----:B------:R-:W-:-:S05]  /*b230*/  F2FP.BF16.PACK_AB R0, RZ, R0 ;  /* 0x00000000ff00723e */ /* 0x000fca00000010ff */
[----:B------:R0:W-:Y:S01]  /*b240*/  STG.E.U16 [R2.64], R0 ;  /* 0x0000000002007986 */ /* 0x0001e2000c101524 */
[----:B------:R-:W-:Y:S05]  /*b250*/  BRA `(.L_x_1614) ;  /* 0x000006d000007947 */ /* 0x000fea0003800000 */
.L_x_1621:
        /* <DEDUP_REMOVED lines=12> */
.L_x_1633:
        /* <DEDUP_REMOVED lines=17> */
.L_x_1636:
[----:B------:R-:W-:-:S04]  /*b430*/  LOP3.LUT R0, R7, 0x80000000, RZ, 0xc0, !PT ;  /* 0x8000000007007812 */ /* 0x000fc800078ec0ff */
[----:B------:R-:W-:-:S04]  /*b440*/  SHF.R.U32.HI R5, RZ, 0x18, R0 ;  /* 0x00000018ff057819 */ /* 0x000fc80000011600 */
[----:B------:R-:W-:-:S04]  /*b450*/  LOP3.LUT R4, R4, R5, RZ, 0xfc, !PT ;  /* 0x0000000504047212 */ /* 0x000fc800078efcff */
[----:B------:R-:W-:Y:S02]  /*b460*/  PRMT R0, R4, 0x7610, R0 ;  /* 0x0000761004007816 */ /* 0x000fe40000000000 */
.L_x_1635:
[----:B------:R-:W-:Y:S05]  /*b470*/  BSYNC B0 ;  /* 0x0000000000007941 */ /* 0x000fea0003800000 */
.L_x_1634:
[----:B------:R0:W-:Y:S01]  /*b480*/  STG.E.U8 [R2.64], R0 ;  /* 0x0000000002007986 */ /* 0x0001e2000c101124 */
[----:B------:R-:W-:Y:S05]  /*b490*/  BRA `(.L_x_1614) ;  /* 0x0000049000007947 */ /* 0x000fea0003800000 */
.L_x_1632:
        /* <DEDUP_REMOVED lines=17> */
.L_x_1639:
[----:B------:R-:W-:-:S04]  /*b5b0*/  LOP3.LUT R0, R7, 0x80000000, RZ, 0xc0, !PT ;  /* 0x8000000007007812 */ /* 0x000fc800078ec0ff */
[----:B------:R-:W-:-:S04]  /*b5c0*/  SHF.R.U32.HI R5, RZ, 0x18, R0 ;  /* 0x00000018ff057819 */ /* 0x000fc80000011600 */
[----:B------:R-:W-:-:S04]  /*b5d0*/  LOP3.LUT R4, R4, R5, RZ, 0xfc, !PT ;  /* 0x0000000504047212 */ /* 0x000fc800078efcff */
[----:B------:R-:W-:Y:S02]  /*b5e0*/  PRMT R0, R4, 0x7610, R0 ;  /* 0x0000761004007816 */ /* 0x000fe40000000000 */
.L_x_1638:
[----:B------:R-:W-:Y:S05]  /*b5f0*/  BSYNC B0 ;  /* 0x0000000000007941 */ /* 0x000fea0003800000 */
.L_x_1637:
[----:B------:R0:W-:Y:S01]  /*b600*/  STG.E.U8 [R2.64], R0 ;  /* 0x0000000002007986 */ /* 0x0001e2000c101124 */
[----:B------:R-:W-:Y:S05]  /*b610*/  BRA `(.L_x_1614) ;  /* 0x0000031000007947 */ /* 0x000fea0003800000 */
.L_x_1631:
        /* <DEDUP_REMOVED lines=22> */
.L_x_1613:
        /* <DEDUP_REMOVED lines=20> */
.L_x_1641:
[----:B------:R-:W-:-:S06]  /*b8c0*/  HADD2.F32 R4, -RZ, R18.H0_H0 ;  /* 0x20000012ff047230 */ /* 0x000fcc0000004100 */
[----:B------:R-:W0:Y:S02]  /*b8d0*/  F2I.U64.TRUNC R4, R4 ;  /* 0x0000000400047311 */ /* 0x000e24000020d800 */
[----:B0-----:R0:W-:Y:S01]  /*b8e0*/  STG.E.64 [R2.64], R4 ;  /* 0x0000000402007986 */ /* 0x0011e2000c101b24 */
[----:B------:R-:W-:Y:S05]  /*b8f0*/  BRA `(.L_x_1614) ;  /* 0x0000003000007947 */ /* 0x000fea0003800000 */
.L_x_1640:
[----:B------:R-:W-:-:S04]  /*b900*/  HADD2.F32 R18, -RZ, R18.H0_H0 ;  /* 0x20000012ff127230 */ /* 0x000fc80000004100 */
[----:B------:R-:W0:Y:S02]  /*b910*/  F2I.FTZ.U32.TRUNC.NTZ R5, R18 ;  /* 0x0000001200057305 */ /* 0x000e24000021f000 */
[----:B0-----:R0:W-:Y:S02]  /*b920*/  STG.E [R2.64], R5 ;  /* 0x0000000502007986 */ /* 0x0011e4000c101924 */
.L_x_1614:
[----:B------:R-:W-:Y:S02]  /*b930*/  IADD3 R29, R29, 0x80, RZ ;  /* 0x000000801d1d7810 */ /* 0x000fe40007ffe0ff */
.L_x_1575:
[----:B------:R-:W-:Y:S05]  /*b940*/  BSYNC B6 ;  /* 0x0000000000067941 */ /* 0x000fea0003800000 */
.L_x_1574:
        /* <DEDUP_REMOVED lines=17> */
[----:B------:R-:W-:-:S06]  /*ba60*/  HADD2.F32 R23, -RZ, R23.H0_H0 ;  /* 0x20000017ff177230 */ /* 0x000fcc0000004100 */
[----:B------:R-:W0:Y:S02]  /*ba70*/  F2I.FTZ.TRUNC.NTZ R23, R23 ;  /* 0x0000001700177305 */ /* 0x000e24000021f100 */
[----:B0-----:R-:W-:Y:S01]  /*ba80*/  STG.E.U8 [R2.64], R23 ;  /* 0x0000001702007986 */ /* 0x001fe2000c101124 */
[----:B------:R-:W-:Y:S05]  /*ba90*/  EXIT ;  /* 0x000000000000794d */ /* 0x000fea0003800000 */
.L_x_1645:
[----:B------:R-:W-:-:S06]  /*baa0*/  HADD2.F32 R5, -RZ, R23.H0_H0 ;  /* 0x20000017ff057230 */ /* 0x000fcc0000004100 */
[----:B------:R-:W0:Y:S02]  /*bab0*/  F2I.S64.TRUNC R4, R5 ;  /* 0x0000000500047311 */ /* 0x000e24000020d900 */
[----:B0-----:R-:W-:Y:S01]  /*bac0*/  STG.E.U8 [R2.64], R4 ;  /* 0x0000000402007986 */ /* 0x001fe2000c101124 */
[----:B------:R-:W-:Y:S05]  /*bad0*/  EXIT ;  /* 0x000000000000794d */ /* 0x000fea0003800000 */
.L_x_1644:
        /* <DEDUP_REMOVED lines=10> */
.L_x_1648:
[----:B------:R-:W-:-:S06]  /*bb80*/  HADD2.F32 R23, -RZ, R23.H0_H0 ;  /* 0x20000017ff177230 */ /* 0x000fcc0000004100 */
[----:B------:R-:W0:Y:S02]  /*bb90*/  F2I.FTZ.TRUNC.NTZ R23, R23 ;  /* 0x0000001700177305 */ /* 0x000e24000021f100 */
[----:B0-----:R-:W-:Y:S01]  /*bba0*/  STG.E [R2.64], R23 ;  /* 0x0000001702007986 */ /* 0x001fe2000c101924 */
[----:B------:R-:W-:Y:S05]  /*bbb0*/  EXIT ;  /* 0x000000000000794d */ /* 0x000fea0003800000 */
.L_x_1647:
[----:B------:R-:W-:-:S06]  /*bbc0*/  HADD2.F32 R23, -RZ, R23.H0_H0 ;  /* 0x20000017ff177230 */ /* 0x000fcc0000004100 */
[----:B------:R-:W0:Y:S02]  /*bbd0*/  F2I.FTZ.TRUNC.NTZ R23, R23 ;  /* 0x0000001700177305 */ /* 0x000e24000021f100 */
[----:B0-----:R-:W-:Y:S01]  /*bbe0*/  STG.E.U16 [R2.64], R23 ;  /* 0x0000001702007986 */ /* 0x001fe2000c101524 */
[----:B------:R-:W-:Y:S05]  /*bbf0*/  EXIT ;  /* 0x000000000000794d */ /* 0x000fea0003800000 */
.L_x_1643:
        /* <DEDUP_REMOVED lines=9> */
.L_x_1650:
[----:B------:R-:W-:Y:S01]  /*bc90*/  STG.E.U16 [R2.64], R23 ;  /* 0x0000001702007986 */ /* 0x000fe2000c101524 */
[----:B------:R-:W-:Y:S05]  /*bca0*/  EXIT ;  /* 0x000000000000794d */ /* 0x000fea0003800000 */
.L_x_1649:
        /* <DEDUP_REMOVED lines=10> */
.L_x_1652:
[----:B------:R-:W-:-:S05]  /*bd50*/  HADD2.F32 R0, -RZ, R23.H0_H0 ;  /* 0x20000017ff007230 */ /* 0x000fca0000004100 */
[----:B------:R-:W-:-:S04]  /*bd60*/  F2FP.PACK_AB R0, RZ, R0 ;  /* 0x00000000ff00723e */ /* 0x000fc800000000ff */
[----:B------:R-:W-:-:S05]  /*bd70*/  PRMT R0, R0, 0x5410, RZ ;  /* 0x0000541000007816 */ /* 0x000fca00000000ff */
[----:B------:R-:W-:Y:S01]  /*bd80*/  STG.E [R2.64], R0 ;  /* 0x0000000002007986 */ /* 0x000fe2000c101924 */
[----:B------:R-:W-:Y:S05]  /*bd90*/  EXIT ;  /* 0x000000000000794d */ /* 0x000fea0003800000 */
.L_x_1651:
[----:B------:R-:W-:-:S05]  /*bda0*/  HADD2.F32 R4, -RZ, R23.H0_H0 ;  /* 0x20000017ff047230 */ /* 0x000fca0000004100 */
[----:B------:R-:W-:-:S06]  /*bdb0*/  FMUL.FTZ R4, R4, 1 ;  /* 0x3f80000004047820 */ /* 0x000fcc0000410000 */
[----:B------:R-:W0:Y:S02]  /*bdc0*/  F2F.F64.F32 R4, R4 ;  /* 0x0000000400047310 */ /* 0x000e240000201800 */
[----:B0-----:R-:W-:Y:S01]  /*bdd0*/  STG.E.64 [R2.64], R4 ;  /* 0x0000000402007986 */ /* 0x001fe2000c101b24 */
[----:B------:R-:W-:Y:S05]  /*bde0*/  EXIT ;  /* 0x000000000000794d */ /* 0x000fea0003800000 */
.L_x_1642:
        /* <DEDUP_REMOVED lines=13> */
.L_x_1655:
[----:B------:R-:W-:Y:S01]  /*bec0*/  HADD2.F32 R23, -RZ, R23.H0_H0 ;  /* 0x20000017ff177230 */ /* 0x000fe20000004100 */
[----:B------:R-:W-:-:S04]  /*bed0*/  CS2R R6, SRZ ;  /* 0x0000000000067805 */ /* 0x000fc8000001ff00 */
[----:B------:R-:W-:-:S06]  /*bee0*/  FMUL.FTZ R4, R23, 1 ;  /* 0x3f80000017047820 */ /* 0x000fcc0000410000 */
[----:B------:R-:W0:Y:S02]  /*bef0*/  F2F.F64.F32 R4, R4 ;  /* 0x0000000400047310 */ /* 0x000e240000201800 */
[----:B0-----:R-:W-:Y:S01]  /*bf00*/  STG.E.128 [R2.64], R4 ;  /* 0x0000000402007986 */ /* 0x001fe2000c101d24 */
[----:B------:R-:W-:Y:S05]  /*bf10*/  EXIT ;  /* 0x000000000000794d */ /* 0x000fea0003800000 */
.L_x_1654:
        /* <DEDUP_REMOVED lines=21> */
.L_x_1659:
[----:B------:R-:W-:Y:S05]  /*c070*/  BSYNC B0 ;  /* 0x0000000000007941 */ /* 0x000fea0003800000 */
.L_x_1658:
[----:B------:R-:W-:-:S05]  /*c080*/  LOP3.LUT R5, R0, R5, RZ, 0xfc, !PT ;  /* 0x0000000500057212 */ /* 0x000fca00078efcff */
[----:B------:R-:W-:Y:S01]  /*c090*/  STG.E.U8 [R2.64], R5 ;  /* 0x0000000502007986 */ /* 0x000fe2000c101124 */
[----:B------:R-:W-:Y:S05]  /*c0a0*/  EXIT ;  /* 0x000000000000794d */ /* 0x000fea0003800000 */
.L_x_1657:
        /* <DEDUP_REMOVED lines=13> */
.L_x_1661:
[----:B------:R-:W-:Y:S01]  /*c180*/  IMAD.MOV.U32 R0, RZ, RZ, 0x7f ;  /* 0x0000007fff007424 */ /* 0x000fe200078e00ff */
[----:B------:R-:W-:-:S04]  /*c190*/  ISETP.GT.U32.AND P0, PT, R4, 0x7f800000, PT ;  /* 0x7f8000000400780c */ /* 0x000fc80003f04070 */
[----:B------:R-:W-:-:S04]  /*c1a0*/  SEL R0, R0, 0x7c, P0 ;  /* 0x0000007c00007807 */ /* 0x000fc80000000000 */
.L_x_1662:
[----:B------:R-:W-:Y:S05]  /*c1b0*/  BSYNC B0 ;  /* 0x0000000000007941 */ /* 0x000fea0003800000 */
.L_x_1660:
[----:B------:R-:W-:-:S04]  /*c1c0*/  LOP3.LUT R4, R23, 0x80000000, RZ, 0xc0, !PT ;  /* 0x8000000017047812 */ /* 0x000fc800078ec0ff */
[----:B------:R-:W-:-:S04]  /*c1d0*/  SHF.R.U32.HI R5, RZ, 0x18, R4 ;  /* 0x00000018ff057819 */ /* 0x000fc80000011604 */
[----:B------:R-:W-:-:S05]  /*c1e0*/  LOP3.LUT R5, R0, R5, RZ, 0xfc, !PT ;  /* 0x0000000500057212 */ /* 0x000fca00078efcff */
[----:B------:R-:W-:Y:S01]  /*c1f0*/  STG.E.U8 [R2.64], R5 ;  /* 0x0000000502007986 */ /* 0x000fe2000c101124 */
[----:B------:R-:W-:Y:S05]  /*c200*/  EXIT ;  /* 0x000000000000794d */ /* 0x000fea0003800000 */
.L_x_1656:
[----:B------:R-:W-:-:S05]  /*c210*/  HADD2.F32 R0, -RZ, R23.H0_H0 ;  /* 0x20000017ff007230 */ /* 0x000fca0000004100 */
[----:B------:R-:W-:-:S05]  /*c220*/  F2FP.BF16.PACK_AB R0, RZ, R0 ;  /* 0x00000000ff00723e */ /* 0x000fca00000010ff */
[----:B------:R-:W-:Y:S01]  /*c230*/  STG.E.U16 [R2.64], R0 ;  /* 0x0000000002007986 */ /* 0x000fe2000c101524 */
[----:B------:R-:W-:Y:S05]  /*c240*/  EXIT ;  /* 0x000000000000794d */ /* 0x000fea0003800000 */
.L_x_1653:
        /* <DEDUP_REMOVED lines=12> */
.L_x_1665:
        /* <DEDUP_REMOVED lines=17> */
.L_x_1668:
[----:B------:R-:W-:-:S04]  /*c420*/  LOP3.LUT R0, R23, 0x80000000, RZ, 0xc0, !PT ;  /* 0x8000000017007812 */ /* 0x000fc800078ec0ff */
[----:B------:R-:W-:-:S04]  /*c430*/  SHF.R.U32.HI R5, RZ, 0x18, R0 ;  /* 0x00000018ff057819 */ /* 0x000fc80000011600 */
[----:B------:R-:W-:-:S04]  /*c440*/  LOP3.LUT R4, R4, R5, RZ, 0xfc, !PT ;  /* 0x0000000504047212 */ /* 0x000fc800078efcff */
[----:B------:R-:W-:Y:S02]  /*c450*/  PRMT R0, R4, 0x7610, R0 ;  /* 0x0000761004007816 */ /* 0x000fe40000000000 */
.L_x_1667:
[----:B------:R-:W-:Y:S05]  /*c460*/  BSYNC B0 ;  /* 0x0000000000007941 */ /* 0x000fea0003800000 */
.L_x_1666:
[----:B------:R-:W-:Y:S01]  /*c470*/  STG.E.U8 [R2.64], R0 ;  /* 0x0000000002007986 */ /* 0x000fe2000c101124 */
[----:B------:R-:W-:Y:S05]  /*c480*/  EXIT ;  /* 0x000000000000794d */ /* 0x000fea0003800000 */
.L_x_1664:
        /* <DEDUP_REMOVED lines=17> */
.L_x_1671:
[----:B------:R-:W-:-:S04]  /*c5a0*/  LOP3.LUT R0, R23, 0x80000000, RZ, 0xc0, !PT ;  /* 0x8000000017007812 */ /* 0x000fc800078ec0ff */
[----:B------:R-:W-:-:S04]  /*c5b0*/  SHF.R.U32.HI R5, RZ, 0x18, R0 ;  /* 0x00000018ff057819 */ /* 0x000fc80000011600 */
[----:B------:R-:W-:-:S04]  /*c5c0*/  LOP3.LUT R4, R4, R5, RZ, 0xfc, !PT ;  /* 0x0000000504047212 */ /* 0x000fc800078efcff */
[----:B------:R-:W-:Y:S02]  /*c5d0*/  PRMT R0, R4, 0x7610, R0 ;  /* 0x0000761004007816 */ /* 0x000fe40000000000 */
.L_x_1670:
[----:B------:R-:W-:Y:S05]  /*c5e0*/  BSYNC B0 ;  /* 0x0000000000007941 */ /* 0x000fea0003800000 */
.L_x_1669:
[----:B------:R-:W-:Y:S01]  /*c5f0*/  STG.E.U8 [R2.64], R0 ;  /* 0x0000000002007986 */ /* 0x000fe2000c101124 */
[----:B------:R-:W-:Y:S05]  /*c600*/  EXIT ;  /* 0x000000000000794d */ /* 0x000fea0003800000 */
.L_x_1663:
        /* <DEDUP_REMOVED lines=8> */
[----:B------:R-:W-:-:S03]  /*c690*/  IMAD.MOV.U32 R5, RZ, RZ, 0xff ;  /* 0x000000ffff057424 */ /* 0x000fc600078e00ff */
        /* <DEDUP_REMOVED lines=13> */
.L_x_1646:
        /* <DEDUP_REMOVED lines=20> */
.L_x_1673:
[----:B------:R-:W-:-:S06]  /*c8b0*/  HADD2.F32 R4, -RZ, R23.H0_H0 ;  /* 0x20000017ff047230 */ /* 0x000fcc0000004100 */
[----:B------:R-:W0:Y:S02]  /*c8c0*/  F2I.U64.TRUNC R4, R4 ;  /* 0x0000000400047311 */ /* 0x000e24000020d800 */
[----:B0-----:R-:W-:Y:S01]  /*c8d0*/  STG.E.64 [R2.64], R4 ;  /* 0x0000000402007986 */ /* 0x001fe2000c101b24 */
[----:B------:R-:W-:Y:S05]  /*c8e0*/  EXIT ;  /* 0x000000000000794d */ /* 0x000fea0003800000 */
.L_x_1672:
[----:B------:R-:W-:-:S06]  /*c8f0*/  HADD2.F32 R23, -RZ, R23.H0_H0 ;  /* 0x20000017ff177230 */ /* 0x000fcc0000004100 */
[----:B------:R-:W0:Y:S02]  /*c900*/  F2I.FTZ.U32.TRUNC.NTZ R23, R23 ;  /* 0x0000001700177305 */ /* 0x000e24000021f000 */
[----:B0-----:R-:W-:Y:S01]  /*c910*/  STG.E [R2.64], R23 ;  /* 0x0000001702007986 */ /* 0x001fe2000c101924 */
[----:B------:R-:W-:Y:S05]  /*c920*/  EXIT ;  /* 0x000000000000794d */ /* 0x000fea0003800000 */
.L_x_1674:
        /* <DEDUP_REMOVED lines=13> */
.L_x_9727:


//--------------------- .text._ZN2at6native18elementwise_kernelILi128ELi4EZNS0_22gpu_kernel_impl_nocastIZZZNS0_61_GLOBAL__N__132982cb_23_ActivationSiluKernel_cu_1520ed90_293620silu_backward_kernelERNS_18TensorIteratorBaseEENKUlvE_clEvENKUlvE1_clEvEUlN3c104HalfES9_E_EEvS5_RKT_EUliE_EEviT1_ --------------------------
	.section	.text._ZN2at6native18elementwise_kernelILi128ELi4EZNS0_22gpu_kernel_impl_nocastIZZZNS0_61_GLOBAL__N__132982cb_23_ActivationSiluKernel_cu_1520ed90_293620silu_backward_kernelERNS_18TensorIteratorBaseEENKUlvE_clEvENKUlvE1_clEvEUlN3c104HalfES9_E_EEvS5_RKT_EUliE_EEviT1_,"ax",@progbits
	.sectioninfo	@"SHI_REGISTERS=14"
	.align	128
        .global         _ZN2at6native18elementwise_kernelILi128ELi4EZNS0_22gpu_kernel_impl_nocastIZZZNS0_61_GLOBAL__N__132982cb_23_ActivationSiluKernel_cu_1520ed90_293620silu_backward_kernelERNS_18TensorIteratorBaseEENKUlvE_clEvENKUlvE1_clEvEUlN3c104HalfES9_E_EEvS5_RKT_EUliE_EEviT1_
        .type           _ZN2at6native18elementwise_kernelILi128ELi4EZNS0_22gpu_kernel_impl_nocastIZZZNS0_61_GLOBAL__N__132982cb_23_ActivationSiluKernel_cu_1520ed90_293620silu_backward_kernelERNS_18TensorIteratorBaseEENKUlvE_clEvENKUlvE1_clEvEUlN3c104HalfES9_E_EEvS5_RKT_EUliE_EEviT1_,@function
        .size           _ZN2at6native18elementwise_kernelILi128ELi4EZNS0_22gpu_kernel_impl_nocastIZZZNS0_61_GLOBAL__N__132982cb_23_ActivationSiluKernel_cu_1520ed90_293620silu_backward_kernelERNS_18TensorIteratorBaseEENKUlvE_clEvENKUlvE1_clEvEUlN3c104HalfES9_E_EEvS5_RKT_EUliE_EEviT1_,(.L_x_9728 - _ZN2at6native18elementwise_kernelILi128ELi4EZNS0_22gpu_kernel_impl_nocastIZZZNS0_61_GLOBAL__N__132982cb_23_ActivationSiluKernel_cu_1520ed90_293620silu_backward_kernelERNS_18TensorIteratorBaseEENKUlvE_clEvENKUlvE1_clEvEUlN3c104HalfES9_E_EEvS5_RKT_EUliE_EEviT1_)
        .other          _ZN2at6native18elementwise_kernelILi128ELi4EZNS0_22gpu_kernel_impl_nocastIZZZNS0_61_GLOBAL__N__132982cb_23_ActivationSiluKernel_cu_1520ed90_293620silu_backward_kernelERNS_18TensorIteratorBaseEENKUlvE_clEvENKUlvE1_clEvEUlN3c104HalfES9_E_EEvS5_RKT_EUliE_EEviT1_,@"STO_CUDA_ENTRY STV_DEFAULT"
_ZN2at6native18elementwise_kernelILi128ELi4EZNS0_22gpu_kernel_impl_nocastIZZZNS0_61_GLOBAL__N__132982cb_23_ActivationSiluKernel_cu_1520ed90_293620silu_backward_kernelERNS_18TensorIteratorBaseEENKUlvE_clEvENKUlvE1_clEvEUlN3c104HalfES9_E_EEvS5_RKT_EUliE_EEviT1_:
.text._ZN2at6native18elementwise_kernelILi128ELi4EZNS0_22gpu_kernel_impl_nocastIZZZNS0_61_GLOBAL__N__132982cb_23_ActivationSiluKernel_cu_1520ed90_293620silu_backward_kernelERNS_18TensorIteratorBaseEENKUlvE_clEvENKUlvE1_clEvEUlN3c104HalfES9_E_EEvS5_RKT_EUliE_EEviT1_:
        /* <DEDUP_REMOVED lines=261> */
.L_x_1677:
[----:B------:R-:W-:-:S04]  /*1050*/  IADD3 R6, P0, R4, c[0x0][0x3d8], RZ ;  /* 0x0000f60004067a10 */ /* 0x000fc80007f1e0ff */
[----:B------:R-:W-:-:S05]  /*1060*/  IADD3.X R7, RZ, c[0x0][0x3dc], RZ, P0, !PT ;  /* 0x0000f700ff077a10 */ /* 0x000fca00007fe4ff */
[----:B------:R-:W2:Y:S01]  /*1070*/  LDG.E.U16 R6, [R6.64] ;  /* 0x0000000406067981 */ /* 0x000ea2000c1e1500 */
[----:B------:R-:W-:-:S04]  /*1080*/  IADD3 R4, P0, R3, c[0x0][0x3d0], RZ ;  /* 0x0000f40003047a10 */ /* 0x000fc80007f1e0ff */
[----:B------:R-:W-:-:S05]  /*1090*/  IADD3.X R5, RZ, c[0x0][0x3d4], RZ, P0, !PT ;  /* 0x0000f500ff057a10 */ /* 0x000fca00007fe4ff */
[----:B------:R-:W3:Y:S01]  /*10a0*/  LDG.E.U16 R4, [R4.64] ;  /* 0x0000000404047981 */ /* 0x000ee2000c1e1500 */
[----:B------:R-:W-:Y:S02]  /*10b0*/  IADD3 R2, P0, R2, c[0x0][0x3c8], RZ ;  /* 0x0000f20002027a10 */ /* 0x000fe40007f1e0ff */
[----:B------:R-:W-:Y:S01]  /*10c0*/  IADD3 R0, R0, 0x80, RZ ;  /* 0x0000008000007810 */ /* 0x000fe20007ffe0ff */
[----:B--2---:R-:W-:-:S05]  /*10d0*/  HADD2.F32 R8, -RZ, R6.H0_H0 ;  /* 0x20000006ff087230 */ /* 0x004fca0000004100 */
[----:B------:R-:W-:Y:S01]  /*10e0*/  FMUL.FTZ R9, R8, -1.4426950216293334961 ;  /* 0xbfb8aa3b08097820 */ /* 0x000fe20000410000 */
[----:B---3--:R-:W-:-:S05]  /*10f0*/  HADD2.F32 R3, -RZ, R4.H0_H0 ;  /* 0x20000004ff037230 */ /* 0x008fca0000004100 */
        /* <DEDUP_REMOVED lines=8> */
[----:B------:R-:W-:-:S05]  /*1180*/  IADD3.X R3, RZ, c[0x0][0x3cc], RZ, P0, !PT ;  /* 0x0000f300ff037a10 */ /* 0x000fca00007fe4ff */
[----:B------:R0:W-:Y:S02]  /*1190*/  STG.E.U16 [R2.64], R4 ;  /* 0x0000000402007986 */ /* 0x0001e4000c101504 */
.L_x_1676:
[----:B------:R-:W-:Y:S05]  /*11a0*/  BSYNC B0 ;  /* 0x0000000000007941 */ /* 0x000fea0003800000 */
.L_x_1675:
        /* <DEDUP_REMOVED lines=256> */
.L_x_1680:
        /* <DEDUP_REMOVED lines=276> */
.L_x_1681:
        /* <DEDUP_REMOVED lines=21> */
.L_x_1679:
[----:B------:R-:W-:Y:S05]  /*3440*/  BSYNC B0 ;  /* 0x0000000000007941 */ /* 0x000fea0003800000 */
.L_x_1678:
        /* <DEDUP_REMOVED lines=255> */
.L_x_1682:
[----:B------:R-:W-:-:S04]  /*4440*/  IADD3 R6, P0, R4, c[0x0][0x3d8], RZ ;  /* 0x0000f60004067a10 */ /* 0x000fc80007f1e0ff */
[----:B------:R-:W-:-:S05]  /*4450*/  IADD3.X R7, RZ, c[0x0][0x3dc], RZ, P0, !PT ;  /* 0x0000f700ff077a10 */ /* 0x000fca00007fe4ff */
[----:B------:R-:W2:Y:S01]  /*4460*/  LDG.E.U16 R6, [R6.64] ;  /* 0x0000000406067981 */ /* 0x000ea2000c1e1500 */
[----:B------:R-:W-:-:S04]  /*4470*/  IADD3 R4, P0, R3, c[0x0][0x3d0], RZ ;  /* 0x0000f40003047a10 */ /* 0x000fc80007f1e0ff */
[----:B------:R-:W-:-:S05]  /*4480*/  IADD3.X R5, RZ, c[0x0][0x3d4], RZ, P0, !PT ;  /* 0x0000f500ff057a10 */ /* 0x000fca00007fe4ff */
[----:B------:R-:W3:Y:S01]  /*4490*/  LDG.E.U16 R4, [R4.64] ;  /* 0x0000000404047981 */ /* 0x000ee2000c1e1500 */
[----:B------:R-:W-:Y:S01]  /*44a0*/  IADD3 R2, P0, R2, c[0x0][0x3c8], RZ ;  /* 0x0000f20002027a10 */ /* 0x000fe20007f1e0ff */
        /* <DEDUP_REMOVED lines=9> */
[----:B------:R-:W-:Y:S01]  /*4540*/  FMUL.FTZ R0, R0, R3 ;  /* 0x0000000300007220 */ /* 0x000fe20000410000 */
[----:B------:R-:W-:-:S04]  /*4550*/  IADD3.X R3, RZ, c[0x0][0x3cc], RZ, P0, !PT ;  /* 0x0000f300ff037a10 */ /* 0x000fc800007fe4ff */
[----:B------:R-:W-:-:S05]  /*4560*/  F2FP.PACK_AB R0, RZ, R0 ;  /* 0x00000000ff00723e */ /* 0x000fca00000000ff */
[----:B------:R-:W-:Y:S01]  /*4570*/  STG.E.U16 [R2.64], R0 ;  /* 0x0000000002007986 */ /* 0x000fe2000c101504 */
[----:B------:R-:W-:Y:S05]  /*4580*/  EXIT ;  /* 0x000000000000794d */ /* 0x000fea0003800000 */
.L_x_1683:
        /* <DEDUP_REMOVED lines=15> */
.L_x_9728:


//--------------------- .text._ZN2at6native27unrolled_elementwise_kernelIZZZNS0_61_GLOBAL__N__132982cb_23_ActivationSiluKernel_cu_1520ed90_293620silu_backward_kernelERNS_18TensorIteratorBaseEENKUlvE_clEvENKUlvE1_clEvEUlN3c104HalfES8_E_St5arrayIPcLm3EELi4E23TrivialOffsetCalculatorILi2EjESD_ILi1EjENS0_6memory15LoadWithoutCastENSG_16StoreWithoutCastEEEviT_T0_T2_T3_T4_T5_ --------------------------
	.section	.text._ZN2at6native27unrolled_elementwise_kernelIZZZNS0_61_GLOBAL__N__132982cb_23_ActivationSiluKernel_cu_1520ed90_293620silu_backward_kernelERNS_18TensorIteratorBaseEENKUlvE_clEvENKUlvE1_clEvEUlN3c104HalfES8_E_St5arrayIPcLm3EELi4E23TrivialOffsetCalculatorILi2EjESD_ILi1EjENS0_6memory15LoadWithoutCastENSG_16StoreWithoutCastEEEviT_T0_T2_T3_T4_T5_,"ax",@progbits
	.sectioninfo	@"SHI_REGISTERS=30"
	.align	128
        .global         _ZN2at6native27unrolled_elementwise_kernelIZZZNS0_61_GLOBAL__N__132982cb_23_ActivationSiluKernel_cu_1520ed90_293620silu_backward_kernelERNS_18TensorIteratorBaseEENKUlvE_clEvENKUlvE1_clEvEUlN3c104HalfES8_E_St5arrayIPcLm3EELi4E23TrivialOffsetCalculatorILi2EjESD_ILi1EjENS0_6memory15LoadWithoutCastENSG_16StoreWithoutCastEEEviT_T0_T2_T3_T4_T5_
        .type           _ZN2at6native27unrolled_elementwise_kernelIZZZNS0_61_GLOBAL__N__132982cb_23_ActivationSiluKernel_cu_1520ed90_293620silu_backward_kernelERNS_18TensorIteratorBaseEENKUlvE_clEvENKUlvE1_clEvEUlN3c104HalfES8_E_St5arrayIPcLm3EELi4E23TrivialOffsetCalculatorILi2EjESD_ILi1EjENS0_6memory15LoadWithoutCastENSG_16StoreWithoutCastEEEviT_T0_T2_T3_T4_T5_,@function
        .size           _ZN2at6native27unrolled_elementwise_kernelIZZZNS0_61_GLOBAL__N__132982cb_23_ActivationSiluKernel_cu_1520ed90_293620silu_backward_kernelERNS_18TensorIteratorBaseEENKUlvE_clEvENKUlvE1_clEvEUlN3c104HalfES8_E_St5arrayIPcLm3EELi4E23TrivialOffsetCalculatorILi2EjESD_ILi1EjENS0_6memory15LoadWithoutCastENSG_16StoreWithoutCastEEEviT_T0_T2_T3_T4_T5_,(.L_x_9729 - _ZN2at6native27unrolled_elementwise_kernelIZZZNS0_61_GLOBAL__N__132982cb_23_ActivationSiluKernel_cu_1520ed90_293620silu_backward_kernelERNS_18TensorIteratorBaseEENKUlvE_clEvENKUlvE1_clEvEUlN3c104HalfES8_E_St5arrayIPcLm3EELi4E23TrivialOffsetCalculatorILi2EjESD_ILi1EjENS0_6memory15LoadWithoutCastENSG_16StoreWithoutCastEEEviT_T0_T2_T3_T4_T5_)
        .other          _ZN2at6native27unrolled_elementwise_kernelIZZZNS0_61_GLOBAL__N__132982cb_23_ActivationSiluKernel_cu_1520ed90_293620silu_backward_kernelERNS_18TensorIteratorBaseEENKUlvE_clEvENKUlvE1_clEvEUlN3c104HalfES8_E_St5arrayIPcLm3EELi4E23TrivialOffsetCalculatorILi2EjESD_ILi1EjENS0_6memory15LoadWithoutCastENSG_16StoreWithoutCastEEEviT_T0_T2_T3_T4_T5_,@"STO_CUDA_ENTRY STV_DEFAULT"
_ZN2at6native27unrolled_elementwise_kernelIZZZNS0_61_GLOBAL__N__132982cb_23_ActivationSiluKernel_cu_1520ed90_293620silu_backward_kernelERNS_18TensorIteratorBaseEENKUlvE_clEvENKUlvE1_clEvEUlN3c104HalfES8_E_St5arrayIPcLm3EELi4E23TrivialOffsetCalculatorILi2EjESD_ILi1EjENS0_6memory15LoadWithoutCastENSG_16StoreWithoutCastEEEviT_T0_T2_T3_T4_T5_:
.text._ZN2at6native27unrolled_elementwise_kernelIZZZNS0_61_GLOBAL__N__132982cb_23_ActivationSiluKernel_cu_1520ed90_293620silu_backward_kernelERNS_18TensorIteratorBaseEENKUlvE_clEvENKUlvE1_clEvEUlN3c104HalfES8_E_St5arrayIPcLm3EELi4E23TrivialOffsetCalculatorILi2EjESD_ILi1EjENS0_6memory15LoadWithoutCastENSG_16StoreWithoutCastEEEviT_T0_T2_T3_T4_T5_:
[----:B------:R-:W-:Y:S02]  /*0000*/  MOV R1, c[0x0][0x28] ;  /* 0x00000a0000017a02 */ /* 0x000fe40000000f00 */
        /* <DEDUP_REMOVED lines=30> */
[----:B------:R-:W-:Y:S02]  /*01f0*/  ISETP.GE.AND P2, PT, R3, R12, PT ;  /* 0x0000000c0300720c */ /* 0x000fe40003f46270 */
[----:B------:R-:W-:-:S11]  /*0200*/  @!P3 MOV R7, 0x2 ;  /* 0x000000020007b802 */ /* 0x000fd60000000f00 */
[----:B------:R-:W-:Y:S02]  /*0210*/  @!P2 IMAD R10, R0, 0x200, R3 ;  /* 0x00000200000aa824 */ /* 0x000fe400078e0203 */
[----:B------:R-:W-:Y:S01]  /*0220*/  @!P1 IMAD.WIDE.U32 R2, R2, R5, c[0x0][0x178] ;  /* 0x00005e0002029625 */ /* 0x000fe200078e0005 */
[----:B------:R-:W-:-:S03]  /*0230*/  @!P2 MOV R11, 0x2 ;  /* 0x00000002000ba802 */ /* 0x000fc60000000f00 */
[----:B------:R-:W-:Y:S01]  /*0240*/  @!P3 IMAD.WIDE.U32 R4, R6, R7, c[0x0][0x170] ;  /* 0x00005c000604b625 */ /* 0x000fe200078e0007 */
[----:B------:R-:W-:Y:S01]  /*0250*/  PRMT R16, RZ, 0x7610, R16 ;  /* 0x00007610ff107816 */ /* 0x000fe20000000010 */
[----:B------:R2:W5:Y:S04]  /*0260*/  @!P1 LDG.E.U16 R17, [R2.64] ;  /* 0x0000000402119981 */ /* 0x000568000c1e1500 */
[----:B------:R3:W5:Y:S01]  /*0270*/  @!P3 LDG.E.U16 R13, [R4.64] ;  /* 0x00000004040db981 */ /* 0x000762000c1e1500 */
[----:B-1----:R-:W-:-:S04]  /*0280*/  @!P2 IMAD.WIDE.U32 R8, R10, R11, c[0x0][0x170] ;  /* 0x00005c000a08a625 */ /* 0x002fc800078e000b */
[----:B------:R-:W-:Y:S01]  /*0290*/  @!P3 IMAD.WIDE.U32 R6, R6, R7, c[0x0][0x178] ;  /* 0x00005e000606b625 */ /* 0x000fe200078e0007 */
        /* <DEDUP_REMOVED lines=8> */
[----:B------:R-:W-:Y:S01]  /*0320*/  @!P0 IMAD.MOV.U32 R3, RZ, RZ, 0x2 ;  /* 0x00000002ff038424 */ /* 0x000fe200078e00ff */
[----:B-1----:R-:W-:Y:S02]  /*0330*/  IADD3 R7, R5, 0x180, RZ ;  /* 0x0000018005077810 */ /* 0x002fe40007ffe0ff */
[----:B------:R-:W-:Y:S01]  /*0340*/  @!P0 LEA R2, R0, R19, 0x9 ;  /* 0x0000001300028211 */ /* 0x000fe200078e48ff */
[----:B------:R-:W-:Y:S01]  /*0350*/  BSSY B0, `(.L_x_1684) ;  /* 0x0000012000007945 */ /* 0x000fe20003800000 */
[----:B------:R-:W-:-:S02]  /*0360*/  @!P0 MOV R5, R27 ;  /* 0x0000001b00058202 */ /* 0x000fc40000000f00 */
[-C--:B------:R-:W-:Y:S01]  /*0370*/  ISETP.GE.AND P1, PT, R27, R12.reuse, PT ;  /* 0x0000000c1b00720c */ /* 0x080fe20003f26270 */
[----:B------:R-:W-:Y:S01]  /*0380*/  @!P0 IMAD.WIDE.U32 R2, R2, R3, c[0x0][0x168] ;  /* 0x00005a0002028625 */ /* 0x000fe200078e0003 */
[-C--:B------:R-:W-:Y:S02]  /*0390*/  ISETP.GE.AND P3, PT, R7, R12.reuse, PT ;  /* 0x0000000c0700720c */ /* 0x080fe40003f66270 */
[----:B------:R-:W-:Y:S01]  /*03a0*/  ISETP.GE.AND P4, PT, R5, R12, PT ;  /* 0x0000000c0500720c */ /* 0x000fe20003f86270 */
[----:B------:R-:W-:Y:S07]  /*03b0*/  @P0 BRA `(.L_x_1685) ;  /* 0x000000b000000947 */ /* 0x000fee0003800000 */
[----:B0----5:R-:W-:Y:S02]  /*03c0*/  HADD2.F32 R26, -RZ, R26.H0_H0 ;  /* 0x2000001aff1a7230 */ /* 0x021fe40000004100 */
        /* <DEDUP_REMOVED lines=10> */
.L_x_1685:
[----:B0-----:R-:W-:Y:S05]  /*0470*/  BSYNC B0 ;  /* 0x0000000000007941 */ /* 0x001fea0003800000 */
.L_x_1684:
        /* <DEDUP_REMOVED lines=13> */
.L_x_1687:
[----:B------:R-:W-:Y:S05]  /*0550*/  BSYNC B0 ;  /* 0x0000000000007941 */ /* 0x000fea0003800000 */
.L_x_1686:
        /* <DEDUP_REMOVED lines=13> */
.L_x_1689:
[----:B------:R-:W-:Y:S05]  /*0630*/  BSYNC B0 ;  /* 0x0000000000007941 */ /* 0x000fea0003800000 */
.L_x_1688:
        /* <DEDUP_REMOVED lines=13> */
.L_x_1691:
[----:B------:R-:W-:Y:S05]  /*0710*/  BSYNC B0 ;  /* 0x0000000000007941 */ /* 0x000fea0003800000 */
.L_x_1690:
[----:B------:R0:W-:Y:S01]  /*0720*/  @!P0 STG.E.U16 [R2.64], R4 ;  /* 0x0000000402008986 */ /* 0x0001e2000c101504 */
[----:B------:R-:W-:Y:S01]  /*0730*/  BSSY B0, `(.L_x_1692) ;  /* 0x000000d000007945 */ /* 0x000fe20003800000 */
[----:B------:R-:W-:Y:S05]  /*0740*/  @P4 BRA `(.L_x_1693) ;  /* 0x000000b000004947 */ /* 0x000fea0003800000 */
[----:B0-----:R-:W-:Y:S01]  /*0750*/  LEA R2, R0, R5, 0x9 ;  /* 0x0000000500027211 */ /* 0x001fe200078e48ff */
[----:B------:R-:W-:Y:S01]  /*0760*/  HFMA2.MMA R7, -RZ, RZ, 0, 1.1920928955078125e-07 ;  /* 0x00000002ff077435 */ /* 0x000fe200000001ff */
[----:B------:R-:W-:Y:S02]  /*0770*/  IADD3 R5, R5, 0x80, RZ ;  /* 0x0000008005057810 */ /* 0x000fe40007ffe0ff */
[----:B------:R-:W-:Y:S02]  /*0780*/  PRMT R8, R6, 0x7610, R8 ;  /* 0x0000761006087816 */ /* 0x000fe40000000008 */
[----:B------:R-:W-:-:S05]  /*0790*/  ISETP.GE.AND P0, PT, R5, R12, PT ;  /* 0x0000000c0500720c */ /* 0x000fca0003f06270 */
[----:B------:R-:W-:-:S05]  /*07a0*/  IMAD.WIDE.U32 R2, R2, R7, c[0x0][0x168] ;  /* 0x00005a0002027625 */ /* 0x000fca00078e0007 */
[----:B------:R0:W-:Y:S03]  /*07b0*/  STG.E.U16 [R2.64], R8 ;  /* 0x0000000802007986 */ /* 0x0001e6000c101504 */
[----:B------:R-:W-:Y:S01]  /*07c0*/  @!P0 IMAD R4, R0, 0x200, R5 ;  /* 0x0000020000048824 */ /* 0x000fe200078e0205 */
[----:B------:R-:W-:-:S03]  /*07d0*/  @!P0 IADD3 R5, R5, 0x80, RZ ;  /* 0x0000008005058810 */ /* 0x000fc60007ffe0ff */
[----:B------:R-:W-:-:S05]  /*07e0*/  @!P0 IMAD.WIDE.U32 R6, R4, R7, c[0x0][0x168] ;  /* 0x00005a0004068625 */ /* 0x000fca00078e0007 */
[----:B-----5:R0:W-:Y:S02]  /*07f0*/  @!P0 STG.E.U16 [R6.64], R13 ;  /* 0x0000000d06008986 */ /* 0x0201e4000c101504 */
.L_x_1693:
[----:B------:R-:W-:Y:S05]  /*0800*/  BSYNC B0 ;  /* 0x0000000000007941 */ /* 0x000fea0003800000 */
.L_x_1692:
[----:B------:R-:W-:-:S13]  /*0810*/  ISETP.GE.AND P0, PT, R5, R12, PT ;  /* 0x0000000c0500720c */ /* 0x000fda0003f06270 */
[----:B------:R-:W-:Y:S05]  /*0820*/  @P0 EXIT ;  /* 0x000000000000094d */ /* 0x000fea0003800000 */
[----:B0-----:R-:W-:Y:S02]  /*0830*/  LEA R2, R0, R5, 0x9 ;  /* 0x0000000500027211 */ /* 0x001fe400078e48ff */
[----:B------:R-:W-:-:S05]  /*0840*/  MOV R3, 0x2 ;  /* 0x0000000200037802 */ /* 0x000fca0000000f00 */
[----:B------:R-:W-:-:S05]  /*0850*/  IMAD.WIDE.U32 R2, R2, R3, c[0x0][0x168] ;  /* 0x00005a0002027625 */ /* 0x000fca00078e0003 */
[----:B-----5:R-:W-:Y:S01]  /*0860*/  STG.E.U16 [R2.64], R15 ;  /* 0x0000000f02007986 */ /* 0x020fe2000c101504 */
[----:B------:R-:W-:Y:S05]  /*0870*/  EXIT ;  /* 0x000000000000794d */ /* 0x000fea0003800000 */
.L_x_1694:
        /* <DEDUP_REMOVED lines=16> */
.L_x_9729:


//--------------------- .text._ZN2at6native29vectorized_elementwise_kernelILi2EZZZNS0_61_GLOBAL__N__132982cb_23_ActivationSiluKernel_cu_1520ed90_293620silu_backward_kernelERNS_18TensorIteratorBaseEENKUlvE_clEvENKUlvE1_clEvEUlN3c104HalfES8_E_St5arrayIPcLm3EEEEviT0_T1_ --------------------------
	.section	.text._ZN2at6native29vectorized_elementwise_kernelILi2EZZZNS0_61_GLOBAL__N__132982cb_23_ActivationSiluKernel_cu_1520ed90_293620silu_backward_kernelERNS_18TensorIteratorBaseEENKUlvE_clEvENKUlvE1_clEvEUlN3c104HalfES8_E_St5arrayIPcLm3EEEEviT0_T1_,"ax",@progbits
	.sectioninfo	@"SHI_REGISTERS=32"
	.align	128
        .global         _ZN2at6native29vectorized_elementwise_kernelILi2EZZZNS0_61_GLOBAL__N__132982cb_23_ActivationSiluKernel_cu_1520ed90_293620silu_backward_kernelERNS_18TensorIteratorBaseEENKUlvE_clEvENKUlvE1_clEvEUlN3c104HalfES8_E_St5arrayIPcLm3EEEEviT0_T1_
        .type           _ZN2at6native29vectorized_elementwise_kernelILi2EZZZNS0_61_GLOBAL__N__132982cb_23_ActivationSiluKernel_cu_1520ed90_293620silu_backward_kernelERNS_18TensorIteratorBaseEENKUlvE_clEvENKUlvE1_clEvEUlN3c104HalfES8_E_St5arrayIPcLm3EEEEviT0_T1_,@function
        .size           _ZN2at6native29vectorized_elementwise_kernelILi2EZZZNS0_61_GLOBAL__N__132982cb_23_ActivationSiluKernel_cu_1520ed90_293620silu_backward_kernelERNS_18TensorIteratorBaseEENKUlvE_clEvENKUlvE1_clEvEUlN3c104HalfES8_E_St5arrayIPcLm3EEEEviT0_T1_,(.L_x_9730 - _ZN2at6native29vectorized_elementwise_kernelILi2EZZZNS0_61_GLOBAL__N__132982cb_23_ActivationSiluKernel_cu_1520ed90_293620silu_backward_kernelERNS_18TensorIteratorBaseEENKUlvE_clEvENKUlvE1_clEvEUlN3c104HalfES8_E_St5arrayIPcLm3EEEEviT0_T1_)
        .other          _ZN2at6native29vectorized_elementwise_kernelILi2EZZZNS0_61_GLOBAL__N__132982cb_23_ActivationSiluKernel_cu_1520ed90_293620silu_backward_kernelERNS_18TensorIteratorBaseEENKUlvE_clEvENKUlvE1_clEvEUlN3c104HalfES8_E_St5arrayIPcLm3EEEEviT0_T1_,@"STO_CUDA_ENTRY STV_DEFAULT"
_ZN2at6native29vectorized_elementwise_kernelILi2EZZZNS0_61_GLOBAL__N__132982cb_23_ActivationSiluKernel_cu_1520ed90_293620silu_backward_kernelERNS_18TensorIteratorBaseEENKUlvE_clEvENKUlvE1_clEvEUlN3c104HalfES8_E_St5arrayIPcLm3EEEEviT0_T1_:
.text._ZN2at6native29vectorized_elementwise_kernelILi2EZZZNS0_61_GLOBAL__N__132982cb_23_ActivationSiluKernel_cu_1520ed90_293620silu_backward_kernelERNS_18TensorIteratorBaseEENKUlvE_clEvENKUlvE1_clEvEUlN3c104HalfES8_E_St5arrayIPcLm3EEEEviT0_T1_:
        /* <DEDUP_REMOVED lines=13> */
[----:B------:R3:W4:Y:S04]  /*00d0*/  LDG.E R11, [R14.64+0x400] ;  /* 0x000400040e0b7981 */ /* 0x000728000c1e1900 */
[----:B------:R3:W5:Y:S01]  /*00e0*/  LDG.E R9, [R14.64+0x600] ;  /* 0x000600040e097981 */ /* 0x000762000c1e1900 */
[----:B------:R-:W-:-:S06]  /*00f0*/  IMAD.WIDE R4, R0, R3, c[0x0][0x170] ;  /* 0x00005c0000047625 */ /* 0x000fcc00078e0203 */
[----:B------:R-:W-:-:S05]  /*0100*/  IMAD.WIDE.U32 R24, R7, 0x4, R4 ;  /* 0x0000000407187825 */ /* 0x000fca00078e0004 */
[----:B------:R-:W5:Y:S04]  /*0110*/  LDG.E R19, [R24.64] ;  /* 0x0000000418137981 */ /* 0x000f68000c1e1900 */
[----:B------:R0:W5:Y:S04]  /*0120*/  LDG.E R12, [R24.64+0x200] ;  /* 0x00020004180c7981 */ /* 0x000168000c1e1900 */
[----:B------:R0:W5:Y:S04]  /*0130*/  LDG.E R2, [R24.64+0x400] ;  /* 0x0004000418027981 */ /* 0x000168000c1e1900 */
[----:B------:R0:W5:Y:S01]  /*0140*/  LDG.E R4, [R24.64+0x600] ;  /* 0x0006000418047981 */ /* 0x000162000c1e1900 */
[----:B--2---:R-:W-:-:S02]  /*0150*/  HADD2.F32 R21, -RZ, R17.H0_H0 ;  /* 0x20000011ff157230 */ /* 0x004fc40000004100 */
[----:B------:R-:W-:Y:S02]  /*0160*/  HADD2.F32 R17, -RZ, R17.H1_H1 ;  /* 0x30000011ff117230 */ /* 0x000fe40000004100 */
[--C-:B---3--:R-:W-:Y:S01]  /*0170*/  HADD2.F32 R14, -RZ, R13.reuse.H0_H0 ;  /* 0x2000000dff0e7230 */ /* 0x108fe20000004100 */
[----:B------:R-:W-:Y:S01]  /*0180*/  FMUL.FTZ R23, R21, -1.4426950216293334961 ;  /* 0xbfb8aa3b15177820 */ /* 0x000fe20000410000 */
[----:B------:R-:W-:Y:S01]  /*0190*/  HADD2.F32 R13, -RZ, R13.H1_H1 ;  /* 0x3000000dff0d7230 */ /* 0x000fe20000004100 */
[----:B------:R-:W-:Y:S01]  /*01a0*/  FMUL.FTZ R22, R17, -1.4426950216293334961 ;  /* 0xbfb8aa3b11167820 */ /* 0x000fe20000410000 */
[--C-:B----4-:R-:W-:Y:S01]  /*01b0*/  HADD2.F32 R8, -RZ, R11.reuse.H0_H0 ;  /* 0x2000000bff087230 */ /* 0x110fe20000004100 */
[----:B------:R-:W-:Y:S01]  /*01c0*/  FMUL.FTZ R6, R14, -1.4426950216293334961 ;  /* 0xbfb8aa3b0e067820 */ /* 0x000fe20000410000 */
[----:B------:R-:W-:Y:S01]  /*01d0*/  HADD2.F32 R11, -RZ, R11.H1_H1 ;  /* 0x3000000bff0b7230 */ /* 0x000fe20000004100 */
[----:B------:R-:W1:Y:S01]  /*01e0*/  MUFU.EX2 R23, R23 ;  /* 0x0000001700177308 */ /* 0x000e620000000800 */
[----:B------:R-:W-:Y:S01]  /*01f0*/  FMUL.FTZ R15, R13, -1.4426950216293334961 ;  /* 0xbfb8aa3b0d0f7820 */ /* 0x000fe20000410000 */
[--C-:B-----5:R-:W-:Y:S01]  /*0200*/  HADD2.F32 R10, -RZ, R9.reuse.H0_H0 ;  /* 0x20000009ff0a7230 */ /* 0x120fe20000004100 */
[----:B------:R-:W-:Y:S01]  /*0210*/  FMUL.FTZ R18, R8, -1.4426950216293334961 ;  /* 0xbfb8aa3b08127820 */ /* 0x000fe20000410000 */
[----:B------:R-:W-:Y:S01]  /*0220*/  HADD2.F32 R9, -RZ, R9.H1_H1 ;  /* 0x30000009ff097230 */ /* 0x000fe20000004100 */
[----:B------:R-:W-:-:S02]  /*0230*/  FMUL.FTZ R20, R11, -1.4426950216293334961 ;  /* 0xbfb8aa3b0b147820 */ /* 0x000fc40000410000 */
[----:B------:R-:W-:Y:S01]  /*0240*/  FMUL.FTZ R16, R10, -1.4426950216293334961 ;  /* 0xbfb8aa3b0a107820 */ /* 0x000fe20000410000 */
[----:B------:R-:W2:Y:S01]  /*0250*/  MUFU.EX2 R22, R22 ;  /* 0x0000001600167308 */ /* 0x000ea20000000800 */
[----:B------:R-:W-:Y:S01]  /*0260*/  FMUL.FTZ R5, R9, -1.4426950216293334961 ;  /* 0xbfb8aa3b09057820 */ /* 0x000fe20000410000 */
[----:B0-----:R-:W-:Y:S01]  /*0270*/  HADD2.F32 R25, -RZ, R19.H1_H1 ;  /* 0x30000013ff197230 */ /* 0x001fe20000004100 */
[----:B-1----:R-:W-:-:S05]  /*0280*/  FADD.FTZ R23, R23, 1 ;  /* 0x3f80000017177421 */ /* 0x002fca0000010000 */
[----:B------:R-:W0:Y:S01]  /*0290*/  MUFU.EX2 R15, R15 ;  /* 0x0000000f000f7308 */ /* 0x000e220000000800 */
[----:B--2---:R-:W-:-:S07]  /*02a0*/  FADD.FTZ R22, R22, 1 ;  /* 0x3f80000016167421 */ /* 0x004fce0000010000 */
[----:B------:R-:W1:Y:S08]  /*02b0*/  MUFU.RCP R23, R23 ;  /* 0x0000001700177308 */ /* 0x000e700000001000 */
[----:B------:R-:W2:Y:S01]  /*02c0*/  MUFU.EX2 R6, R6 ;  /* 0x0000000600067308 */ /* 0x000ea20000000800 */
[----:B0-----:R-:W-:-:S07]  /*02d0*/  FADD.FTZ R15, R15, 1 ;  /* 0x3f8000000f0f7421 */ /* 0x001fce0000010000 */
[----:B------:R-:W0:Y:S01]  /*02e0*/  MUFU.EX2 R18, R18 ;  /* 0x0000001200127308 */ /* 0x000e220000000800 */
[----:B-1----:R-:W-:-:S04]  /*02f0*/  FADD.FTZ R24, -R23, 1 ;  /* 0x3f80000017187421 */ /* 0x002fc80000010100 */
[----:B------:R-:W-:Y:S01]  /*0300*/  FFMA.FTZ R21, R21, R24, 1 ;  /* 0x3f80000015157423 */ /* 0x000fe20000010018 */
[----:B------:R-:W-:Y:S02]  /*0310*/  HADD2.F32 R24, -RZ, R19.H0_H0 ;  /* 0x20000013ff187230 */ /* 0x000fe40000004100 */
[----:B------:R-:W1:Y:S01]  /*0320*/  MUFU.EX2 R20, R20 ;  /* 0x0000001400147308 */ /* 0x000e620000000800 */
[----:B--2---:R-:W-:Y:S02]  /*0330*/  FADD.FTZ R6, R6, 1 ;  /* 0x3f80000006067421 */ /* 0x004fe40000010000 */
[----:B------:R-:W-:-:S05]  /*0340*/  FMUL.FTZ R24, R24, R23 ;  /* 0x0000001718187220 */ /* 0x000fca0000410000 */
[----:B------:R-:W2:Y:S01]  /*0350*/  MUFU.RCP R22, R22 ;  /* 0x0000001600167308 */ /* 0x000ea20000001000 */
[----:B0-----:R-:W-:-:S07]  /*0360*/  FADD.FTZ R18, R18, 1 ;  /* 0x3f80000012127421 */ /* 0x001fce0000010000 */
[----:B------:R-:W0:Y:S01]  /*0370*/  MUFU.EX2 R16, R16 ;  /* 0x0000001000107308 */ /* 0x000e220000000800 */
[----:B-1----:R-:W-:-:S07]  /*0380*/  FADD.FTZ R19, R20, 1 ;  /* 0x3f80000014137421 */ /* 0x002fce0000010000 */
[----:B------:R-:W1:Y:S01]  /*0390*/  MUFU.EX2 R5, R5 ;  /* 0x0000000500057308 */ /* 0x000e620000000800 */
[----:B--2---:R-:W-:Y:S02]  /*03a0*/  FADD.FTZ R20, -R22, 1 ;  /* 0x3f80000016147421 */ /* 0x004fe40000010100 */
[----:B------:R-:W-:Y:S02]  /*03b0*/  FMUL.FTZ R22, R25, R22 ;  /* 0x0000001619167220 */ /* 0x000fe40000410000 */
[----:B------:R-:W-:-:S03]  /*03c0*/  FFMA.FTZ R17, R17, R20, 1 ;  /* 0x3f80000011117423 */ /* 0x000fc60000010014 */
[----:B------:R-:W2:Y:S01]  /*03d0*/  MUFU.RCP R15, R15 ;  /* 0x0000000f000f7308 */ /* 0x000ea20000001000 */
[----:B0-----:R-:W-:Y:S02]  /*03e0*/  FADD.FTZ R20, R16, 1 ;  /* 0x3f80000010147421 */ /* 0x001fe40000010000 */
[----:B------:R-:W-:Y:S01]  /*03f0*/  FMUL.FTZ R16, R24, R21 ;  /* 0x0000001518107220 */ /* 0x000fe20000410000 */
[--C-:B------:R-:W-:Y:S01]  /*0400*/  HADD2.F32 R21, -RZ, R12.reuse.H0_H0 ;  /* 0x2000000cff157230 */ /* 0x100fe20000004100 */
[----:B------:R-:W-:Y:S01]  /*0410*/  FMUL.FTZ R17, R22, R17 ;  /* 0x0000001116117220 */ /* 0x000fe20000410000 */
[----:B------:R-:W-:Y:S02]  /*0420*/  HADD2.F32 R12, -RZ, R12.H1_H1 ;  /* 0x3000000cff0c7230 */ /* 0x000fe40000004100 */
[----:B------:R-:W0:Y:S01]  /*0430*/  MUFU.RCP R6, R6 ;  /* 0x0000000600067308 */ /* 0x000e220000001000 */
[----:B-1----:R-:W-:Y:S01]  /*0440*/  FADD.FTZ R5, R5, 1 ;  /* 0x3f80000005057421 */ /* 0x002fe20000010000 */
[----:B------:R-:W-:-:S06]  /*0450*/  F2FP.PACK_AB R17, R17, R16 ;  /* 0x000000101111723e */ /* 0x000fcc00000000ff */
[----:B------:R-:W1:Y:S01]  /*0460*/  MUFU.RCP R18, R18 ;  /* 0x0000001200127308 */ /* 0x000e620000001000 */
[----:B--2---:R-:W-:Y:S02]  /*0470*/  FADD.FTZ R24, -R15, 1 ;  /* 0x3f8000000f187421 */ /* 0x004fe40000010100 */
[----:B------:R-:W-:Y:S01]  /*0480*/  FMUL.FTZ R12, R12, R15 ;  /* 0x0000000f0c0c7220 */ /* 0x000fe20000410000 */
[--C-:B------:R-:W-:Y:S01]  /*0490*/  HADD2.F32 R15, -RZ, R2.reuse.H0_H0 ;  /* 0x20000002ff0f7230 */ /* 0x100fe20000004100 */
[----:B------:R-:W-:Y:S01]  /*04a0*/  FFMA.FTZ R13, R13, R24, 1 ;  /* 0x3f8000000d0d7423 */ /* 0x000fe20000010018 */
[----:B------:R-:W-:Y:S02]  /*04b0*/  HADD2.F32 R2, -RZ, R2.H1_H1 ;  /* 0x30000002ff027230 */ /* 0x000fe40000004100 */
[----:B------:R-:W2:Y:S01]  /*04c0*/  MUFU.RCP R19, R19 ;  /* 0x0000001300137308 */ /* 0x000ea20000001000 */
[----:B0-----:R-:W-:Y:S02]  /*04d0*/  FADD.FTZ R23, -R6, 1 ;  /* 0x3f80000006177421 */ /* 0x001fe40000010100 */
[----:B------:R-:W-:-:S02]  /*04e0*/  FMUL.FTZ R21, R21, R6 ;  /* 0x0000000615157220 */ /* 0x000fc40000410000 */
[----:B------:R-:W-:Y:S02]  /*04f0*/  FFMA.FTZ R14, R14, R23, 1 ;  /* 0x3f8000000e0e7423 */ /* 0x000fe40000010017 */
[----:B------:R-:W-:Y:S01]  /*0500*/  FMUL.FTZ R13, R12, R13 ;  /* 0x0000000d0c0d7220 */ /* 0x000fe20000410000 */
[----:B------:R-:W0:Y:S01]  /*0510*/  MUFU.RCP R20, R20 ;  /* 0x0000001400147308 */ /* 0x000e220000001000 */
[----:B-1----:R-:W-:Y:S02]  /*0520*/  FMUL.FTZ R6, R15, R18 ;  /* 0x000000120f067220 */ /* 0x002fe40000410000 */
[----:B------:R-:W-:Y:S02]  /*0530*/  FADD.FTZ R15, -R18, 1 ;  /* 0x3f800000120f7421 */ /* 0x000fe40000010100 */
[----:B------:R-:W-:Y:S02]  /*0540*/  FMUL.FTZ R14, R21, R14 ;  /* 0x0000000e150e7220 */ /* 0x000fe40000410000 */
[----:B------:R-:W-:Y:S01]  /*0550*/  FFMA.FTZ R15, R8, R15, 1 ;  /* 0x3f800000080f7423 */ /* 0x000fe2000001000f */
[----:B------:R-:W1:Y:S01]  /*0560*/  MUFU.RCP R5, R5 ;  /* 0x0000000500057308 */ /* 0x000e620000001000 */
[----:B--2---:R-:W-:Y:S01]  /*0570*/  FMUL.FTZ R12, R2, R19 ;  /* 0x00000013020c7220 */ /* 0x004fe20000410000 */
[----:B------:R-:W-:Y:S01]  /*0580*/  F2FP.PACK_AB R13, R13, R14 ;  /* 0x0000000e0d0d723e */ /* 0x000fe200000000ff */
[----:B------:R-:W-:Y:S01]  /*0590*/  FADD.FTZ R2, -R19, 1 ;  /* 0x3f80000013027421 */ /* 0x000fe20000010100 */
[--C-:B------:R-:W-:Y:S01]  /*05a0*/  HADD2.F32 R19, -RZ, R4.reuse.H0_H0 ;  /* 0x20000004ff137230 */ /* 0x100fe20000004100 */
[----:B------:R-:W-:Y:S01]  /*05b0*/  FMUL.FTZ R6, R6, R15 ;  /* 0x0000000f06067220 */ /* 0x000fe20000410000 */
[----:B------:R-:W-:Y:S01]  /*05c0*/  HADD2.F32 R4, -RZ, R4.H1_H1 ;  /* 0x30000004ff047230 */ /* 0x000fe20000004100 */
[----:B------:R-:W-:-:S02]  /*05d0*/  FFMA.FTZ R11, R11, R2, 1 ;  /* 0x3f8000000b0b7423 */ /* 0x000fc40000010002 */
[----:B0-----:R-:W-:Y:S02]  /*05e0*/  FADD.FTZ R21, -R20, 1 ;  /* 0x3f80000014157421 */ /* 0x001fe40000010100 */
[----:B------:R-:W-:Y:S02]  /*05f0*/  FMUL.FTZ R19, R19, R20 ;  /* 0x0000001413137220 */ /* 0x000fe40000410000 */
[----:B------:R-:W-:Y:S02]  /*0600*/  FFMA.FTZ R10, R10, R21, 1 ;  /* 0x3f8000000a0a7423 */ /* 0x000fe40000010015 */
[----:B------:R-:W-:-:S04]  /*0610*/  IMAD.WIDE.U32 R2, R0, R3, c[0x0][0x168] ;  /* 0x00005a0000027625 */ /* 0x000fc800078e0003 */
[----:B-1----:R-:W-:Y:S02]  /*0620*/  FADD.FTZ R8, -R5, 1 ;  /* 0x3f80000005087421 */ /* 0x002fe40000010100 */
[----:B------:R-:W-:Y:S02]  /*0630*/  FMUL.FTZ R4, R4, R5 ;  /* 0x0000000504047220 */ /* 0x000fe40000410000 */
[----:B------:R-:W-:Y:S02]  /*0640*/  FFMA.FTZ R9, R9, R8, 1 ;  /* 0x3f80000009097423 */ /* 0x000fe40000010008 */
[----:B------:R-:W-:Y:S02]  /*0650*/  FMUL.FTZ R11, R12, R11 ;  /* 0x0000000b0c0b7220 */ /* 0x000fe40000410000 */
[----:B------:R-:W-:Y:S02]  /*0660*/  FMUL.FTZ R10, R19, R10 ;  /* 0x0000000a130a7220 */ /* 0x000fe40000410000 */
[----:B------:R-:W-:Y:S01]  /*0670*/  FMUL.FTZ R9, R4, R9 ;  /* 0x0000000904097220 */ /* 0x000fe20000410000 */
[----:B------:R-:W-:Y:S01]  /*0680*/  F2FP.PACK_AB R11, R11, R6 ;  /* 0x000000060b0b723e */ /* 0x000fe200000000ff */
[----:B------:R-:W-:-:S03]  /*0690*/  IMAD.WIDE R2, R7, 0x4, R2 ;  /* 0x0000000407027825 */ /* 0x000fc600078e0202 */
[----:B------:R-:W-:Y:S02]  /*06a0*/  F2FP.PACK_AB R9, R9, R10 ;  /* 0x0000000a0909723e */ /* 0x000fe400000000ff */
[----:B------:R-:W-:Y:S04]  /*06b0*/  STG.E [R2.64], R17 ;  /* 0x0000001102007986 */ /* 0x000fe8000c101904 */
[----:B------:R-:W-:Y:S04]  /*06c0*/  STG.E [R2.64+0x200], R13 ;  /* 0x0002000d02007986 */ /* 0x000fe8000c101904 */
[----:B------:R-:W-:Y:S04]  /*06d0*/  STG.E [R2.64+0x400], R11 ;  /* 0x0004000b02007986 */ /* 0x000fe8000c101904 */
[----:B------:R-:W-:Y:S01]  /*06e0*/  STG.E [R2.64+0x600], R9 ;  /* 0x0006000902007986 */ /* 0x000fe2000c101904 */
[----:B------:R-:W-:Y:S05]  /*06f0*/  EXIT ;  /* 0x000000000000794d */ /* 0x000fea0003800000 */
.L_x_1695:
[----:B------:R-:W0:Y:S01]  /*0700*/  S2R R9, SR_TID.X ;  /* 0x0000000000097919 */ /* 0x000e220000002100 */
[----:B------:R-:W-:-:S02]  /*0710*/  PRMT R12, RZ, 0x7610, R12 ;  /* 0x00007610ff0c7816 */ /* 0x000fc4000000000c */
[----:B------:R-:W-:Y:S02]  /*0720*/  PRMT R13, RZ, 0x7610, R13 ;  /* 0x00007610ff0d7816 */ /* 0x000fe4000000000d */
[----:B------:R-:W-:Y:S02]  /*0730*/  PRMT R11, RZ, 0x7610, R11 ;  /* 0x00007610ff0b7816 */ /* 0x000fe4000000000b */
[----:B------:R-:W-:Y:S02]  /*0740*/  PRMT R10, RZ, 0x7610, R10 ;  /* 0x00007610ff0a7816 */ /* 0x000fe4000000000a */
[----:B0-----:R-:W-:Y:S02]  /*0750*/  ISETP.GE.AND P0, PT, R9, R8, PT ;  /* 0x000000080900720c */ /* 0x001fe40003f06270 */
[----:B------:R-:W-:-:S11]  /*0760*/  MOV R23, R9 ;  /* 0x0000000900177202 */ /* 0x000fd60000000f00 */
        /* <DEDUP_REMOVED lines=21> */
[----:B------:R-:W-:Y:S02]  /*08c0*/  @!P4 IADD3 R19, R0, R23, RZ ;  /* 0x000000170013c210 */ /* 0x000fe40007ffe0ff */
        /* <DEDUP_REMOVED lines=9> */
[----:B--2---:R-:W-:Y:S01]  /*0960*/  @!P5 IMAD.WIDE.U32 R6, R18, R25, c[0x0][0x170] ;  /* 0x00005c001206d625 */ /* 0x004fe200078e0019 */
[----:B------:R-:W-:Y:S02]  /*0970*/  @!P4 MOV R22, 0x2 ;  /* 0x000000020016c802 */ /* 0x000fe40000000f00 */
[----:B------:R-:W-:Y:S02]  /*0980*/  PRMT R14, RZ, 0x7610, R14 ;  /* 0x00007610ff0e7816 */ /* 0x000fe4000000000e */
[----:B------:R2:W5:Y:S01]  /*0990*/  @!P5 LDG.E.U16 R16, [R6.64] ;  /* 0x000000040610d981 */ /* 0x000562000c1e1500 */
[----:B-1----:R-:W-:Y:S01]  /*09a0*/  @!P4 IMAD.WIDE.U32 R4, R19, R22, c[0x0][0x178] ;  /* 0x00005e001304c625 */ /* 0x002fe200078e0016 */
[----:B------:R-:W-:-:S03]  /*09b0*/  @!P1 MOV R28, 0x2 ;  /* 0x00000002001c9802 */ /* 0x000fc60000000f00 */
[----:B0-----:R-:W-:Y:S01]  /*09c0*/  @!P4 IMAD.WIDE.U32 R2, R19, R22, c[0x0][0x170] ;  /* 0x00005c001302c625 */ /* 0x001fe200078e0016 */
[----:B------:R0:W5:Y:S01]  /*09d0*/  @!P4 LDG.E.U16 R15, [R4.64] ;  /* 0x00000004040fc981 */ /* 0x000162000c1e1500 */
[----:B------:R-:W-:Y:S02]  /*09e0*/  @!P3 IADD3 R29, R0, R23, RZ ;  /* 0x00000017001db210 */ /* 0x000fe40007ffe0ff */
[----:B--2---:R-:W-:Y:S01]  /*09f0*/  @!P3 MOV R6, 0x2 ;  /* 0x000000020006b802 */ /* 0x004fe20000000f00 */
[----:B------:R1:W5:Y:S01]  /*0a00*/  @!P4 LDG.E.U16 R14, [R2.64] ;  /* 0x00000004020ec981 */ /* 0x000362000c1e1500 */
[----:B------:R-:W-:Y:S01]  /*0a10*/  PRMT R26, RZ, 0x7610, R26 ;  /* 0x00007610ff1a7816 */ /* 0x000fe2000000001a */
[----:B------:R-:W-:-:S04]  /*0a20*/  @!P5 IMAD.WIDE.U32 R18, R18, R25, c[0x0][0x178] ;  /* 0x00005e001212d625 */ /* 0x000fc800078e0019 */
[----:B0-----:R-:W-:Y:S01]  /*0a30*/  @!P3 IMAD.WIDE.U32 R4, R29, R6, c[0x0][0x170] ;  /* 0x00005c001d04b625 */ /* 0x001fe200078e0006 */
[----:B------:R-:W-:-:S03]  /*0a40*/  PRMT R25, RZ, 0x7610, R25 ;  /* 0x00007610ff197816 */ /* 0x000fc60000000019 */
[CC--:B---3--:R-:W-:Y:S01]  /*0a50*/  @!P1 IMAD.WIDE.U32 R20, R27.reuse, R28.reuse, c[0x0][0x170] ;  /* 0x00005c001b149625 */ /* 0x0c8fe200078e001c */
[----:B------:R0:W5:Y:S03]  /*0a60*/  @!P3 LDG.E.U16 R26, [R4.64] ;  /* 0x00000004041ab981 */ /* 0x000166000c1e1500 */
[----:B-1----:R-:W-:Y:S01]  /*0a70*/  @!P1 IMAD.WIDE.U32 R2, R27, R28, c[0x0][0x178] ;  /* 0x00005e001b029625 */ /* 0x002fe200078e001c */
[----:B------:R-:W-:-:S03]  /*0a80*/  PRMT R27, RZ, 0x7610, R27 ;  /* 0x00007610ff1b7816 */ /* 0x000fc6000000001b */
[----:B------:R-:W-:Y:S01]  /*0a90*/  @!P3 IMAD.WIDE.U32 R6, R29, R6, c[0x0][0x178] ;  /* 0x00005e001d06b625 */ /* 0x000fe200078e0006 */
[----:B------:R1:W5:Y:S01]  /*0aa0*/  @!P1 LDG.E.U16 R25, [R2.64] ;  /* 0x0000000402199981 */ /* 0x000362000c1e1500 */
[----:B0-----:R-:W-:-:S03]  /*0ab0*/  @!P0 MOV R4, 0x2 ;  /* 0x0000000200048802 */ /* 0x001fc60000000f00 */
[----:B------:R0:W5:Y:S01]  /*0ac0*/  @!P3 LDG.E.U16 R27, [R6.64] ;  /* 0x00000004061bb981 */ /* 0x000162000c1e1500 */
[----:B------:R-:W-:Y:S01]  /*0ad0*/  PRMT R29, RZ, 0x7610, R29 ;  /* 0x00007610ff1d7816 */ /* 0x000fe2000000001d */
        /* <DEDUP_REMOVED lines=41> */
.L_x_1697:
[----:B0-----:R-:W-:Y:S05]  /*0d70*/  BSYNC B0 ;  /* 0x0000000000007941 */ /* 0x001fea0003800000 */
.L_x_1696:
        /* <DEDUP_REMOVED lines=22> */
.L_x_1699:
[----:B------:R-:W-:Y:S05]  /*0ee0*/  BSYNC B0 ;  /* 0x0000000000007941 */ /* 0x000fea0003800000 */
.L_x_1698:
[----:B------:R-:W-:Y:S01]  /*0ef0*/  ISETP.NE.AND P6, PT, R7, RZ, PT ;  /* 0x000000ff0700720c */ /* 0x000fe20003fc5270 */
[----:B------:R-:W-:-:S12]  /*0f00*/  BSSY B0, `(.L_x_1700) ;  /* 0x000000d000007945 */ /* 0x000fd80003800000 */
        /* <DEDUP_REMOVED lines=12> */
.L_x_1701:
[----:B------:R-:W-:Y:S05]  /*0fd0*/  BSYNC B0 ;  /* 0x0000000000007941 */ /* 0x000fea0003800000 */
.L_x_1700:
        /* <DEDUP_REMOVED lines=13> */
.L_x_1703:
[----:B------:R-:W-:Y:S05]  /*10b0*/  BSYNC B0 ;  /* 0x0000000000007941 */ /* 0x000fea0003800000 */
.L_x_1702:
        /* <DEDUP_REMOVED lines=13> */
.L_x_1705:
[----:B------:R-:W-:Y:S05]  /*1190*/  BSYNC B0 ;  /* 0x0000000000007941 */ /* 0x000fea0003800000 */
.L_x_1704:
        /* <DEDUP_REMOVED lines=13> */
.L_x_1707:
[----:B------:R-:W-:Y:S05]  /*1270*/  BSYNC B0 ;  /* 0x0000000000007941 */ /* 0x000fea0003800000 */
.L_x_1706:
        /* <DEDUP_REMOVED lines=13> */
.L_x_1709:
[----:B------:R-:W-:Y:S05]  /*1350*/  BSYNC B0 ;  /* 0x0000000000007941 */ /* 0x000fea0003800000 */
.L_x_1708:
        /* <DEDUP_REMOVED lines=13> */
.L_x_1711:
[----:B------:R-:W-:Y:S05]  /*1430*/  BSYNC B0 ;  /* 0x0000000000007941 */ /* 0x000fea0003800000 */
.L_x_1710:
[----:B------:R-:W-:Y:S01]  /*1440*/  @!P0 MOV R9, R5 ;  /* 0x0000000500098202 */ /* 0x000fe20000000f00 */
[----:B------:R0:W-:Y:S01]  /*1450*/  @!P0 STG.E.U16 [R2.64], R4 ;  /* 0x0000000402008986 */ /* 0x0001e2000c101504 */
[----:B------:R-:W-:Y:S01]  /*1460*/  BSSY B0, `(.L_x_1712) ;  /* 0x000002d000007945 */ /* 0x000fe20003800000 */
[----:B------:R-:W-:Y:S01]  /*1470*/  BSSY B1, `(.L_x_1713) ;  /* 0x0000025000017945 */ /* 0x000fe20003800000 */
[----:B------:R-:W-:-:S13]  /*1480*/  ISETP.GE.AND P0, PT, R9, R8, PT ;  /* 0x000000080900720c */ /* 0x000fda0003f06270 */
[----:B------:R-:W-:Y:S05]  /*1490*/  @P0 BRA `(.L_x_1714) ;  /* 0x000000c000000947 */ /* 0x000fea0003800000 */
[----:B0-----:R-:W-:Y:S01]  /*14a0*/  HFMA2.MMA R3, -RZ, RZ, 0, 1.1920928955078125e-07 ;  /* 0x00000002ff037435 */ /* 0x001fe200000001ff */
[----:B------:R-:W-:Y:S02]  /*14b0*/  IADD3 R2, R0, R9, RZ ;  /* 0x0000000900027210 */ /* 0x000fe40007ffe0ff */
[----:B------:R-:W-:-:S04]  /*14c0*/  IADD3 R9, R9, 0x80, RZ ;  /* 0x0000008009097810 */ /* 0x000fc80007ffe0ff */
[----:B------:R-:W-:-:S03]  /*14d0*/  ISETP.GE.AND P0, PT, R9, R8, PT ;  /* 0x000000080900720c */ /* 0x000fc60003f06270 */
[----:B------:R-:W-:-:S05]  /*14e0*/  IMAD.WIDE.U32 R2, R2, R3, c[0x0][0x168] ;  /* 0x00005a0002027625 */ /* 0x000fca00078e0003 */
[----:B-----5:R0:W-:Y:S05]  /*14f0*/  STG.E.U16 [R2.64], R6 ;  /* 0x0000000602007986 */ /* 0x0201ea000c101504 */
[----:B------:R-:W-:Y:S05]  /*1500*/  @P0 BRA `(.L_x_1715) ;  /* 0x000000c000000947 */ /* 0x000fea0003800000 */
[----:B0-----:R-:W-:Y:S02]  /*1510*/  IADD3 R2, R0, R9, RZ ;  /* 0x0000000900027210 */ /* 0x001fe40007ffe0ff */
[----:B------:R-:W-:Y:S02]  /*1520*/  MOV R3, 0x2 ;  /* 0x0000000200037802 */ /* 0x000fe40000000f00 */
[----:B------:R-:W-:-:S03]  /*1530*/  IADD3 R9, R9, 0x80, RZ ;  /* 0x0000008009097810 */ /* 0x000fc60007ffe0ff */
[----:B------:R-:W-:-:S05]  /*1540*/  IMAD.WIDE.U32 R2, R2, R3, c[0x0][0x168] ;  /* 0x00005a0002027625 */ /* 0x000fca00078e0003 */
[----:B------:R0:W-:Y:S02]  /*1550*/  STG.E.U16 [R2.64], R7 ;  /* 0x0000000702007986 */ /* 0x0001e4000c101504 */
.L_x_1714:
[----:B0-----:R-:W-:-:S13]  /*1560*/  ISETP.GE.AND P0, PT, R9, R8, PT ;  /* 0x000000080900720c */ /* 0x001fda0003f06270 */
[----:B------:R-:W-:Y:S05]  /*1570*/  @P0 BRA `(.L_x_1716) ;  /* 0x000000c000000947 */ /* 0x000fea0003800000 */
[----:B------:R-:W-:Y:S02]  /*1580*/  IADD3 R2, R0, R9, RZ ;  /* 0x0000000900027210 */ /* 0x000fe40007ffe0ff */
[----:B------:R-:W-:Y:S02]  /*1590*/  MOV R3, 0x2 ;  /* 0x0000000200037802 */ /* 0x000fe40000000f00 */
[----:B------:R-:W-:-:S03]  /*15a0*/  IADD3 R9, R9, 0x80, RZ ;  /* 0x0000008009097810 */ /* 0x000fc60007ffe0ff */
[----:B------:R-:W-:-:S05]  /*15b0*/  IMAD.WIDE.U32 R2, R2, R3, c[0x0][0x168] ;  /* 0x00005a0002027625 */ /* 0x000fca00078e0003 */
[----:B-----5:R0:W-:Y:S02]  /*15c0*/  STG.E.U16 [R2.64], R10 ;  /* 0x0000000a02007986 */ /* 0x0201e4000c101504 */
.L_x_1715:
[----:B------:R-:W-:-:S13]  /*15d0*/  ISETP.GE.AND P0, PT, R9, R8, PT ;  /* 0x000000080900720c */ /* 0x000fda0003f06270 */
[----:B------:R-:W-:Y:S05]  /*15e0*/  @P0 BRA `(.L_x_1717) ;  /* 0x000000d000000947 */ /* 0x000fea0003800000 */
[----:B0-----:R-:W-:Y:S01]  /*15f0*/  HFMA2.MMA R3, -RZ, RZ, 0, 1.1920928955078125e-07 ;  /* 0x00000002ff037435 */ /* 0x001fe200000001ff */
[----:B------:R-:W-:Y:S02]  /*1600*/  IADD3 R2, R0, R9, RZ ;  /* 0x0000000900027210 */ /* 0x000fe40007ffe0ff */
[----:B------:R-:W-:-:S07]  /*1610*/  IADD3 R9, R9, 0x80, RZ ;  /* 0x0000008009097810 */ /* 0x000fce0007ffe0ff */
[----:B------:R-:W-:-:S05]  /*1620*/  IMAD.WIDE.U32 R2, R2, R3, c[0x0][0x168] ;  /* 0x00005a0002027625 */ /* 0x000fca00078e0003 */
[----:B------:R0:W-:Y:S02]  /*1630*/  STG.E.U16 [R2.64], R11 ;  /* 0x0000000b02007986 */ /* 0x0001e4000c101504 */
.L_x_1716:
[----:B------:R-:W-:-:S13]  /*1640*/  ISETP.GE.AND P0, PT, R9, R8, PT ;  /* 0x000000080900720c */ /* 0x000fda0003f06270 */
[----:B------:R-:W-:Y:S01]  /*1650*/  @P0 BREAK B1 ;  /* 0x0000000000010942 */ /* 0x000fe20003800000 */
[----:B------:R-:W-:Y:S05]  /*1660*/  @P0 BRA `(.L_x_1718) ;  /* 0x000000c000000947 */ /* 0x000fea0003800000 */
[----:B0-----:R-:W-:Y:S02]  /*1670*/  IADD3 R2, R0, R9, RZ ;  /* 0x0000000900027210 */ /* 0x001fe40007ffe0ff */
[----:B------:R-:W-:Y:S02]  /*1680*/  MOV R3, 0x2 ;  /* 0x0000000200037802 */ /* 0x000fe40000000f00 */
[----:B------:R-:W-:-:S03]  /*1690*/  IADD3 R9, R9, 0x80, RZ ;  /* 0x0000008009097810 */ /* 0x000fc60007ffe0ff */
[----:B------:R-:W-:-:S05]  /*16a0*/  IMAD.WIDE.U32 R2, R2, R3, c[0x0][0x168] ;  /* 0x00005a0002027625 */ /* 0x000fca00078e0003 */
[----:B-----5:R0:W-:Y:S02]  /*16b0*/  STG.E.U16 [R2.64], R12 ;  /* 0x0000000c02007986 */ /* 0x0201e4000c101504 */
.L_x_1717:
[----:B------:R-:W-:Y:S05]  /*16c0*/  BSYNC B1 ;  /* 0x0000000000017941 */ /* 0x000fea0003800000 */
.L_x_1713:
[----:B------:R-:W-:-:S13]  /*16d0*/  ISETP.GE.AND P0, PT, R9, R8, PT ;  /* 0x000000080900720c */ /* 0x000fda0003f06270 */
[----:B0-----:R-:W-:Y:S02]  /*16e0*/  @!P0 IADD3 R2, R0, R9, RZ ;  /* 0x0000000900028210 */ /* 0x001fe40007ffe0ff */
[----:B------:R-:W-:Y:S02]  /*16f0*/  @!P0 MOV R3, 0x2 ;  /* 0x0000000200038802 */ /* 0x000fe40000000f00 */
[----:B------:R-:W-:-:S03]  /*1700*/  @!P0 IADD3 R9, R9, 0x80, RZ ;  /* 0x0000008009098810 */ /* 0x000fc60007ffe0ff */
[----:B------:R-:W-:-:S05]  /*1710*/  @!P0 IMAD.WIDE.U32 R2, R2, R3, c[0x0][0x168] ;  /* 0x00005a0002028625 */ /* 0x000fca00078e0003 */
[----:B------:R0:W-:Y:S02]  /*1720*/  @!P0 STG.E.U16 [R2.64], R13 ;  /* 0x0000000d02008986 */ /* 0x0001e4000c101504 */
.L_x_1718:
[----:B------:R-:W-:Y:S05]  /*1730*/  BSYNC B0 ;  /* 0x0000000000007941 */ /* 0x000fea0003800000 */
.L_x_1712:
        /* <DEDUP_REMOVED lines=8> */
.L_x_1719:
        /* <DEDUP_REMOVED lines=12> */
.L_x_9730:


//--------------------- .text._ZN2at6native29vectorized_elementwise_kernelILi4EZZZNS0_61_GLOBAL__N__132982cb_23_ActivationSiluKernel_cu_1520ed90_293620silu_backward_kernelERNS_18TensorIteratorBaseEENKUlvE_clEvENKUlvE1_clEvEUlN3c104HalfES8_E_St5arrayIPcLm3EEEEviT0_T1_ --------------------------
	.section	.text._ZN2at6native29vectorized_elementwise_kernelILi4EZZZNS0_61_GLOBAL__N__132982cb_23_ActivationSiluKernel_cu_1520ed90_293620silu_backward_kernelERNS_18TensorIteratorBaseEENKUlvE_clEvENKUlvE1_clEvEUlN3c104HalfES8_E_St5arrayIPcLm3EEEEviT0_T1_,"ax",@progbits
	.sectioninfo	@"SHI_REGISTERS=32"
	.align	128
        .global         _ZN2at6native29vectorized_elementwise_kernelILi4EZZZNS0_61_GLOBAL__N__132982cb_23_ActivationSiluKernel_cu_1520ed90_293620silu_backward_kernelERNS_18TensorIteratorBaseEENKUlvE_clEvENKUlvE1_clEvEUlN3c104HalfES8_E_St5arrayIPcLm3EEEEviT0_T1_
        .type           _ZN2at6native29vectorized_elementwise_kernelILi4EZZZNS0_61_GLOBAL__N__132982cb_23_ActivationSiluKernel_cu_1520ed90_293620silu_backward_kernelERNS_18TensorIteratorBaseEENKUlvE_clEvENKUlvE1_clEvEUlN3c104HalfES8_E_St5arrayIPcLm3EEEEviT0_T1_,@function
        .size           _ZN2at6native29vectorized_elementwise_kernelILi4EZZZNS0_61_GLOBAL__N__132982cb_23_ActivationSiluKernel_cu_1520ed90_293620silu_backward_kernelERNS_18TensorIteratorBaseEENKUlvE_clEvENKUlvE1_clEvEUlN3c104HalfES8_E_St5arrayIPcLm3EEEEviT0_T1_,(.L_x_9731 - _ZN2at6native29vectorized_elementwise_kernelILi4EZZZNS0_61_GLOBAL__N__132982cb_23_ActivationSiluKernel_cu_1520ed90_293620silu_backward_kernelERNS_18TensorIteratorBaseEENKUlvE_clEvENKUlvE1_clEvEUlN3c104HalfES8_E_St5arrayIPcLm3EEEEviT0_T1_)
        .other          _ZN2at6native29vectorized_elementwise_kernelILi4EZZZNS0_61_GLOBAL__N__132982cb_23_ActivationSiluKernel_cu_1520ed90_293620silu_backward_kernelERNS_18TensorIteratorBaseEENKUlvE_clEvENKUlvE1_clEvEUlN3c104HalfES8_E_St5arrayIPcLm3EEEEviT0_T1_,@"STO_CUDA_ENTRY STV_DEFAULT"
_ZN2at6native29vectorized_elementwise_kernelILi4EZZZNS0_61_GLOBAL__N__132982cb_23_ActivationSiluKernel_cu_1520ed90_293620silu_backward_kernelERNS_18TensorIteratorBaseEENKUlvE_clEvENKUlvE1_clEvEUlN3c104HalfES8_E_St5arrayIPcLm3EEEEviT0_T1_:
.text._ZN2at6native29vectorized_elementwise_kernelILi4EZZZNS0_61_GLOBAL__N__132982cb_23_ActivationSiluKernel_cu_1520ed90_293620silu_backward_kernelERNS_18TensorIteratorBaseEENKUlvE_clEvENKUlvE1_clEvEUlN3c104HalfES8_E_St5arrayIPcLm3EEEEviT0_T1_:
        /* <DEDUP_REMOVED lines=12> */
[----:B------:R-:W3:Y:S01]  /*00c0*/  LDG.E.64 R6, [R18.64+0x400] ;  /* 0x0004000412067981 */ /* 0x000ee2000c1e1b00 */
[----:B------:R-:W-:-:S06]  /*00d0*/  IMAD.WIDE R2, R0, R9, c[0x0][0x170] ;  /* 0x00005c0000027625 */ /* 0x000fcc00078e0209 */
[----:B------:R-:W-:-:S05]  /*00e0*/  IMAD.WIDE.U32 R16, R8, 0x8, R2 ;  /* 0x0000000808107825 */ /* 0x000fca00078e0002 */
[----:B------:R0:W4:Y:S04]  /*00f0*/  LDG.E.64 R4, [R16.64] ;  /* 0x0000000410047981 */ /* 0x000128000c1e1b00 */
[----:B------:R0:W5:Y:S01]  /*0100*/  LDG.E.64 R2, [R16.64+0x400] ;  /* 0x0004000410027981 */ /* 0x000162000c1e1b00 */
[--C-:B--2---:R-:W-:Y:S02]  /*0110*/  HADD2.F32 R12, -RZ, R14.reuse.H0_H0 ;  /* 0x2000000eff0c7230 */ /* 0x104fe40000004100 */
[--C-:B------:R-:W-:Y:S02]  /*0120*/  HADD2.F32 R11, -RZ, R15.reuse.H0_H0 ;  /* 0x2000000fff0b7230 */ /* 0x100fe40000004100 */
[----:B------:R-:W-:Y:S01]  /*0130*/  HADD2.F32 R10, -RZ, R14.H1_H1 ;  /* 0x3000000eff0a7230 */ /* 0x000fe20000004100 */
[----:B------:R-:W-:Y:S01]  /*0140*/  FMUL.FTZ R23, R12, -1.4426950216293334961 ;  /* 0xbfb8aa3b0c177820 */ /* 0x000fe20000410000 */
[----:B------:R-:W-:Y:S01]  /*0150*/  HADD2.F32 R14, -RZ, R15.H1_H1 ;  /* 0x3000000fff0e7230 */ /* 0x000fe20000004100 */
[----:B------:R-:W-:Y:S01]  /*0160*/  FMUL.FTZ R24, R11, -1.4426950216293334961 ;  /* 0xbfb8aa3b0b187820 */ /* 0x000fe20000410000 */
[--C-:B---3--:R-:W-:Y:S01]  /*0170*/  HADD2.F32 R13, -RZ, R6.reuse.H0_H0 ;  /* 0x20000006ff0d7230 */ /* 0x108fe20000004100 */
[----:B------:R-:W-:Y:S01]  /*0180*/  FMUL.FTZ R21, R10, -1.4426950216293334961 ;  /* 0xbfb8aa3b0a157820 */ /* 0x000fe20000410000 */
[----:B------:R-:W-:Y:S01]  /*0190*/  HADD2.F32 R15, -RZ, R6.H1_H1 ;  /* 0x30000006ff0f7230 */ /* 0x000fe20000004100 */
[----:B------:R-:W1:Y:S01]  /*01a0*/  MUFU.EX2 R23, R23 ;  /* 0x0000001700177308 */ /* 0x000e620000000800 */
[----:B------:R-:W-:Y:S01]  /*01b0*/  FMUL.FTZ R19, R14, -1.4426950216293334961 ;  /* 0xbfb8aa3b0e137820 */ /* 0x000fe20000410000 */
[--C-:B------:R-:W-:Y:S01]  /*01c0*/  HADD2.F32 R6, -RZ, R7.reuse.H0_H0 ;  /* 0x20000007ff067230 */ /* 0x100fe20000004100 */
[----:B------:R-:W-:Y:S01]  /*01d0*/  FMUL.FTZ R20, R13, -1.4426950216293334961 ;  /* 0xbfb8aa3b0d147820 */ /* 0x000fe20000410000 */
[----:B0-----:R-:W-:Y:S01]  /*01e0*/  HADD2.F32 R17, -RZ, R7.H1_H1 ;  /* 0x30000007ff117230 */ /* 0x001fe20000004100 */
[----:B------:R-:W-:Y:S01]  /*01f0*/  FMUL.FTZ R25, R15, -1.4426950216293334961 ;  /* 0xbfb8aa3b0f197820 */ /* 0x000fe20000410000 */
[----:B----4-:R-:W-:Y:S01]  /*0200*/  HADD2.F32 R27, -RZ, R4.H1_H1 ;  /* 0x30000004ff1b7230 */ /* 0x010fe20000004100 */
[----:B------:R-:W-:Y:S01]  /*0210*/  FMUL.FTZ R22, R6, -1.4426950216293334961 ;  /* 0xbfb8aa3b06167820 */ /* 0x000fe20000410000 */
[----:B------:R-:W0:Y:S01]  /*0220*/  MUFU.EX2 R18, R21 ;  /* 0x0000001500127308 */ /* 0x000e220000000800 */
[----:B------:R-:W-:-:S07]  /*0230*/  FMUL.FTZ R16, R17, -1.4426950216293334961 ;  /* 0xbfb8aa3b11107820 */ /* 0x000fce0000410000 */
[----:B------:R-:W2:Y:S01]  /*0240*/  MUFU.EX2 R24, R24 ;  /* 0x0000001800187308 */ /* 0x000ea20000000800 */
[----:B-1----:R-:W-:-:S07]  /*0250*/  FADD.FTZ R23, R23, 1 ;  /* 0x3f80000017177421 */ /* 0x002fce0000010000 */
[----:B------:R-:W1:Y:S01]  /*0260*/  MUFU.EX2 R19, R19 ;  /* 0x0000001300137308 */ /* 0x000e620000000800 */
[----:B0-----:R-:W-:-:S07]  /*0270*/  FADD.FTZ R18, R18, 1 ;  /* 0x3f80000012127421 */ /* 0x001fce0000010000 */
[----:B------:R-:W0:Y:S01]  /*0280*/  MUFU.EX2 R22, R22 ;  /* 0x0000001600167308 */ /* 0x000e220000000800 */
[----:B--2---:R-:W-:Y:S01]  /*0290*/  FADD.FTZ R7, R24, 1 ;  /* 0x3f80000018077421 */ /* 0x004fe20000010000 */
[----:B------:R-:W-:-:S06]  /*02a0*/  HADD2.F32 R24, -RZ, R4.H0_H0 ;  /* 0x20000004ff187230 */ /* 0x000fcc0000004100 */
[----:B------:R-:W-:Y:S01]  /*02b0*/  MUFU.RCP R23, R23 ;  /* 0x0000001700177308 */ /* 0x000fe20000001000 */
[----:B-1----:R-:W-:-:S07]  /*02c0*/  FADD.FTZ R19, R19, 1 ;  /* 0x3f80000013137421 */ /* 0x002fce0000010000 */
[----:B------:R-:W1:Y:S01]  /*02d0*/  MUFU.EX2 R20, R20 ;  /* 0x0000001400147308 */ /* 0x000e620000000800 */
[----:B0-----:R-:W-:Y:S01]  /*02e0*/  FADD.FTZ R4, R22, 1 ;  /* 0x3f80000016047421 */ /* 0x001fe20000010000 */
[----:B------:R-:W-:-:S06]  /*02f0*/  HADD2.F32 R22, -RZ, R5.H0_H0 ;  /* 0x20000005ff167230 */ /* 0x000fcc0000004100 */
[----:B------:R-:W0:Y:S08]  /*0300*/  MUFU.RCP R18, R18 ;  /* 0x0000001200127308 */ /* 0x000e300000001000 */
[----:B------:R-:W2:Y:S01]  /*0310*/  MUFU.RCP R7, R7 ;  /* 0x0000000700077308 */ /* 0x000ea20000001000 */
[----:B-1----:R-:W-:-:S07]  /*0320*/  FADD.FTZ R20, R20, 1 ;  /* 0x3f80000014147421 */ /* 0x002fce0000010000 */
[----:B------:R1:W3:Y:S08]  /*0330*/  MUFU.EX2 R21, R25 ;  /* 0x0000001900157308 */ /* 0x0002f00000000800 */
[----:B------:R-:W4:Y:S01]  /*0340*/  MUFU.RCP R19, R19 ;  /* 0x0000001300137308 */ /* 0x000f220000001000 */
[----:B-1----:R-:W-:Y:S02]  /*0350*/  FADD.FTZ R25, -R23, 1 ;  /* 0x3f80000017197421 */ /* 0x002fe40000010100 */
[----:B------:R-:W-:Y:S01]  /*0360*/  FMUL.FTZ R23, R24, R23 ;  /* 0x0000001718177220 */ /* 0x000fe20000410000 */
[----:B------:R-:W-:Y:S01]  /*0370*/  HADD2.F32 R24, -RZ, R5.H1_H1 ;  /* 0x30000005ff187230 */ /* 0x000fe20000004100 */
[----:B------:R-:W-:-:S02]  /*0380*/  FFMA.FTZ R12, R12, R25, 1 ;  /* 0x3f8000000c0c7423 */ /* 0x000fc40000010019 */
[----:B0-----:R-:W-:Y:S01]  /*0390*/  FMUL.FTZ R5, R27, R18 ;  /* 0x000000121b057220 */ /* 0x001fe20000410000 */
[----:B------:R-:W0:Y:S01]  /*03a0*/  MUFU.EX2 R16, R16 ;  /* 0x0000001000107308 */ /* 0x000e220000000800 */
[----:B------:R-:W-:Y:S02]  /*03b0*/  FADD.FTZ R25, -R18, 1 ;  /* 0x3f80000012197421 */ /* 0x000fe40000010100 */
[----:B--2---:R-:W-:Y:S02]  /*03c0*/  FMUL.FTZ R18, R22, R7 ;  /* 0x0000000716127220 */ /* 0x004fe40000410000 */
[----:B---3--:R-:W-:Y:S02]  /*03d0*/  FADD.FTZ R21, R21, 1 ;  /* 0x3f80000015157421 */ /* 0x008fe40000010000 */
[----:B------:R-:W-:Y:S01]  /*03e0*/  FADD.FTZ R22, -R7, 1 ;  /* 0x3f80000007167421 */ /* 0x000fe20000010100 */
[----:B------:R-:W1:Y:S01]  /*03f0*/  MUFU.RCP R20, R20 ;  /* 0x0000001400147308 */ /* 0x000e620000001000 */
[----:B----4-:R-:W-:-:S02]  /*0400*/  FMUL.FTZ R7, R24, R19 ;  /* 0x0000001318077220 */ /* 0x010fc40000410000 */
[----:B------:R-:W-:Y:S02]  /*0410*/  FADD.FTZ R19, -R19, 1 ;  /* 0x3f80000013137421 */ /* 0x000fe40000010100 */
[----:B------:R-:W-:Y:S01]  /*0420*/  FMUL.FTZ R12, R23, R12 ;  /* 0x0000000c170c7220 */ /* 0x000fe20000410000 */
[----:B-----5:R-:W-:Y:S01]  /*0430*/  HADD2.F32 R23, -RZ, R3.H1_H1 ;  /* 0x30000003ff177230 */ /* 0x020fe20000004100 */
[----:B------:R-:W-:Y:S01]  /*0440*/  FFMA.FTZ R14, R14, R19, 1 ;  /* 0x3f8000000e0e7423 */ /* 0x000fe20000010013 */
[----:B------:R-:W2:Y:S01]  /*0450*/  MUFU.RCP R21, R21 ;  /* 0x0000001500157308 */ /* 0x000ea20000001000 */
[----:B0-----:R-:W-:Y:S01]  /*0460*/  FADD.FTZ R24, R16, 1 ;  /* 0x3f80000010187421 */ /* 0x001fe20000010000 */
[--C-:B------:R-:W-:Y:S01]  /*0470*/  HADD2.F32 R19, -RZ, R2.reuse.H0_H0 ;  /* 0x20000002ff137230 */ /* 0x100fe20000004100 */
[----:B------:R-:W-:Y:S01]  /*0480*/  FFMA.FTZ R16, R10, R25, 1 ;  /* 0x3f8000000a107423 */ /* 0x000fe20000010019 */
[----:B------:R-:W-:Y:S01]  /*0490*/  HADD2.F32 R2, -RZ, R2.H1_H1 ;  /* 0x30000002ff027230 */ /* 0x000fe20000004100 */
[----:B------:R-:W-:-:S02]  /*04a0*/  FFMA.FTZ R11, R11, R22, 1 ;  /* 0x3f8000000b0b7423 */ /* 0x000fc40000010016 */
[----:B------:R-:W-:Y:S01]  /*04b0*/  FMUL.FTZ R7, R7, R14 ;  /* 0x0000000e07077220 */ /* 0x000fe20000410000 */
[----:B------:R-:W0:Y:S01]  /*04c0*/  MUFU.RCP R10, R24 ;  /* 0x00000018000a7308 */ /* 0x000e220000001000 */
[----:B-1----:R-:W-:Y:S02]  /*04d0*/  FADD.FTZ R14, -R20, 1 ;  /* 0x3f800000140e7421 */ /* 0x002fe40000010100 */
[----:B------:R-:W-:Y:S01]  /*04e0*/  FMUL.FTZ R20, R19, R20 ;  /* 0x0000001413147220 */ /* 0x000fe20000410000 */
[----:B------:R-:W-:Y:S01]  /*04f0*/  HADD2.F32 R19, -RZ, R3.H0_H0 ;  /* 0x20000003ff137230 */ /* 0x000fe20000004100 */
[----:B------:R-:W-:Y:S02]  /*0500*/  FMUL.FTZ R18, R18, R11 ;  /* 0x0000000b12127220 */ /* 0x000fe40000410000 */
[----:B------:R-:W-:Y:S01]  /*0510*/  FFMA.FTZ R13, R13, R14, 1 ;  /* 0x3f8000000d0d7423 */ /* 0x000fe2000001000e */
[----:B------:R-:W1:Y:S01]  /*0520*/  MUFU.RCP R4, R4 ;  /* 0x0000000400047308 */ /* 0x000e620000001000 */
[----:B--2---:R-:W-:-:S02]  /*0530*/  FMUL.FTZ R11, R2, R21 ;  /* 0x00000015020b7220 */ /* 0x004fc40000410000 */
[----:B------:R-:W-:Y:S02]  /*0540*/  FADD.FTZ R2, -R21, 1 ;  /* 0x3f80000015027421 */ /* 0x000fe40000010100 */
[----:B------:R-:W-:Y:S02]  /*0550*/  FMUL.FTZ R5, R5, R16 ;  /* 0x0000001005057220 */ /* 0x000fe40000410000 */
[----:B------:R-:W-:Y:S02]  /*0560*/  FMUL.FTZ R13, R20, R13 ;  /* 0x0000000d140d7220 */ /* 0x000fe40000410000 */
[----:B0-----:R-:W-:Y:S02]  /*0570*/  FMUL.FTZ R23, R23, R10 ;  /* 0x0000000a17177220 */ /* 0x001fe40000410000 */
[----:B------:R-:W-:-:S04]  /*0580*/  FADD.FTZ R10, -R10, 1 ;  /* 0x3f8000000a0a7421 */ /* 0x000fc80000010100 */
[----:B------:R-:W-:Y:S02]  /*0590*/  FFMA.FTZ R10, R17, R10, 1 ;  /* 0x3f800000110a7423 */ /* 0x000fe4000001000a */
[----:B-1----:R-:W-:Y:S02]  /*05a0*/  FADD.FTZ R3, -R4, 1 ;  /* 0x3f80000004037421 */ /* 0x002fe40000010100 */
[----:B------:R-:W-:Y:S02]  /*05b0*/  FMUL.FTZ R19, R19, R4 ;  /* 0x0000000413137220 */ /* 0x000fe40000410000 */
[----:B------:R-:W-:Y:S02]  /*05c0*/  FFMA.FTZ R4, R15, R2, 1 ;  /* 0x3f8000000f047423 */ /* 0x000fe40000010002 */
[----:B------:R-:W-:Y:S02]  /*05d0*/  FFMA.FTZ R6, R6, R3, 1 ;  /* 0x3f80000006067423 */ /* 0x000fe40000010003 */
[----:B------:R-:W-:Y:S01]  /*05e0*/  IMAD.WIDE.U32 R2, R0, R9, c[0x0][0x168] ;  /* 0x00005a0000027625 */ /* 0x000fe200078e0009 */
[----:B------:R-:W-:-:S03]  /*05f0*/  F2FP.PACK_AB R9, R7, R18 ;  /* 0x000000120709723e */ /* 0x000fc600000000ff */
[----:B------:R-:W-:Y:S02]  /*0600*/  FMUL.FTZ R4, R11, R4 ;  /* 0x000000040b047220 */ /* 0x000fe40000410000 */
[----:B------:R-:W-:Y:S02]  /*0610*/  FMUL.FTZ R6, R19, R6 ;  /* 0x0000000613067220 */ /* 0x000fe40000410000 */
[----:B------:R-:W-:Y:S01]  /*0620*/  FMUL.FTZ R23, R23, R10 ;  /* 0x0000000a17177220 */ /* 0x000fe20000410000 */
[----:B------:R-:W-:Y:S01]  /*0630*/  F2FP.PACK_AB R4, R4, R13 ;  /* 0x0000000d0404723e */ /* 0x000fe200000000ff */
[----:B------:R-:W-:Y:S01]  /*0640*/  IMAD.WIDE R2, R8, 0x8, R2 ;  /* 0x0000000808027825 */ /* 0x000fe200078e0202 */
[----:B------:R-:W-:Y:S02]  /*0650*/  F2FP.PACK_AB R8, R5, R12 ;  /* 0x0000000c0508723e */ /* 0x000fe400000000ff */
[----:B------:R-:W-:-:S03]  /*0660*/  F2FP.PACK_AB R5, R23, R6 ;  /* 0x000000061705723e */ /* 0x000fc600000000ff */
[----:B------:R-:W-:Y:S04]  /*0670*/  STG.E.64 [R2.64], R8 ;  /* 0x0000000802007986 */ /* 0x000fe8000c101b04 */
[----:B------:R-:W-:Y:S01]  /*0680*/  STG.E.64 [R2.64+0x400], R4 ;  /* 0x0004000402007986 */ /* 0x000fe2000c101b04 */
[----:B------:R-:W-:Y:S05]  /*0690*/  EXIT ;  /* 0x000000000000794d */ /* 0x000fea0003800000 */
.L_x_1720:
[----:B------:R-:W0:Y:S01]  /*06a0*/  S2R R9, SR_TID.X ;  /* 0x0000000000097919 */ /* 0x000e220000002100 */
[----:B------:R-:W-:Y:S02]  /*06b0*/  PRMT R12, RZ, 0x7610, R12 ;  /* 0x00007610ff0c7816 */ /* 0x000fe4000000000c */
[----:B------:R-:W-:Y:S02]  /*06c0*/  PRMT R13, RZ, 0x7610, R13 ;  /* 0x00007610ff0d7816 */ /* 0x000fe4000000000d */
[----:B------:R-:W-:-:S02]  /*06d0*/  PRMT R11, RZ, 0x7610, R11 ;  /* 0x00007610ff0b7816 */ /* 0x000fc4000000000b */
        /* <DEDUP_REMOVED lines=99> */
.L_x_1722:
[----:B0-----:R-:W-:Y:S05]  /*0d10*/  BSYNC B0 ;  /* 0x0000000000007941 */ /* 0x001fea0003800000 */
.L_x_1721:
        /* <DEDUP_REMOVED lines=22> */
.L_x_1724:
[----:B------:R-:W-:Y:S05]  /*0e80*/  BSYNC B0 ;  /* 0x0000000000007941 */ /* 0x000fea0003800000 */
.L_x_1723:
        /* <DEDUP_REMOVED lines=14> */
.L_x_1726:
[----:B------:R-:W-:Y:S05]  /*0f70*/  BSYNC B0 ;  /* 0x0000000000007941 */ /* 0x000fea0003800000 */
.L_x_1725:
        /* <DEDUP_REMOVED lines=13> */
.L_x_1728:
[----:B------:R-:W-:Y:S05]  /*1050*/  BSYNC B0 ;  /* 0x0000000000007941 */ /* 0x000fea0003800000 */
.L_x_1727:
        /* <DEDUP_REMOVED lines=13> */
.L_x_1730:
[----:B------:R-:W-:Y:S05]  /*1130*/  BSYNC B0 ;  /* 0x0000000000007941 */ /* 0x000fea0003800000 */
.L_x_1729:
        /* <DEDUP_REMOVED lines=13> */
.L_x_1732:
[----:B------:R-:W-:Y:S05]  /*1210*/  BSYNC B0 ;  /* 0x0000000000007941 */ /* 0x000fea0003800000 */
.L_x_1731:
        /* <DEDUP_REMOVED lines=13> */
.L_x_1734:
[----:B------:R-:W-:Y:S05]  /*12f0*/  BSYNC B0 ;  /* 0x0000000000007941 */ /* 0x000fea0003800000 */
.L_x_1733:
        /* <DEDUP_REMOVED lines=13> */
.L_x_1736:
[----:B------:R-:W-:Y:S05]  /*13d0*/  BSYNC B0 ;  /* 0x0000000000007941 */ /* 0x000fea0003800000 */
.L_x_1735:
        /* <DEDUP_REMOVED lines=18> */
.L_x_1739:
[----:B0-----:R-:W-:-:S13]  /*1500*/  ISETP.GE.AND P0, PT, R9, R8, PT ;  /* 0x000000080900720c */ /* 0x001fda0003f06270 */
[----:B------:R-:W-:Y:S05]  /*1510*/  @P0 BRA `(.L_x_1741) ;  /* 0x000000c000000947 */ /* 0x000fea0003800000 */
[----:B------:R-:W-:Y:S02]  /*1520*/  IADD3 R2, R0, R9, RZ ;  /* 0x0000000900027210 */ /* 0x000fe40007ffe0ff */
[----:B------:R-:W-:Y:S02]  /*1530*/  MOV R3, 0x2 ;  /* 0x0000000200037802 */ /* 0x000fe40000000f00 */
[----:B------:R-:W-:-:S03]  /*1540*/  IADD3 R9, R9, 0x80, RZ ;  /* 0x0000008009097810 */ /* 0x000fc60007ffe0ff */
[----:B------:R-:W-:-:S05]  /*1550*/  IMAD.WIDE.U32 R2, R2, R3, c[0x0][0x168] ;  /* 0x00005a0002027625 */ /* 0x000fca00078e0003 */
[----:B-----5:R0:W-:Y:S02]  /*1560*/  STG.E.U16 [R2.64], R10 ;  /* 0x0000000a02007986 */ /* 0x0201e4000c101504 */
.L_x_1740:
[----:B------:R-:W-:-:S13]  /*1570*/  ISETP.GE.AND P0, PT, R9, R8, PT ;  /* 0x000000080900720c */ /* 0x000fda0003f06270 */
[----:B------:R-:W-:Y:S05]  /*1580*/  @P0 BRA `(.L_x_1742) ;  /* 0x000000d000000947 */ /* 0x000fea0003800000 */
[----:B0-----:R-:W-:Y:S01]  /*1590*/  HFMA2.MMA R3, -RZ, RZ, 0, 1.1920928955078125e-07 ;  /* 0x00000002ff037435 */ /* 0x001fe200000001ff */
[----:B------:R-:W-:Y:S02]  /*15a0*/  IADD3 R2, R0, R9, RZ ;  /* 0x0000000900027210 */ /* 0x000fe40007ffe0ff */
[----:B------:R-:W-:-:S07]  /*15b0*/  IADD3 R9, R9, 0x80, RZ ;  /* 0x0000008009097810 */ /* 0x000fce0007ffe0ff */
[----:B------:R-:W-:-:S05]  /*15c0*/  IMAD.WIDE.U32 R2, R2, R3, c[0x0][0x168] ;  /* 0x00005a0002027625 */ /* 0x000fca00078e0003 */
[----:B------:R0:W-:Y:S02]  /*15d0*/  STG.E.U16 [R2.64], R11 ;  /* 0x0000000b02007986 */ /* 0x0001e4000c101504 */
.L_x_1741:
        /* <DEDUP_REMOVED lines=8> */
.L_x_1742:
[----:B------:R-:W-:Y:S05]  /*1660*/  BSYNC B1 ;  /* 0x0000000000017941 */ /* 0x000fea0003800000 */
.L_x_1738:
[----:B------:R-:W-:-:S13]  /*1670*/  ISETP.GE.AND P0, PT, R9, R8, PT ;  /* 0x000000080900720c */ /* 0x000fda0003f06270 */
[----:B0-----:R-:W-:Y:S02]  /*1680*/  @!P0 IADD3 R2, R0, R9, RZ ;  /* 0x0000000900028210 */ /* 0x001fe40007ffe0ff */
[----:B------:R-:W-:Y:S02]  /*1690*/  @!P0 MOV R3, 0x2 ;  /* 0x0000000200038802 */ /* 0x000fe40000000f00 */
[----:B------:R-:W-:-:S03]  /*16a0*/  @!P0 IADD3 R9, R9, 0x80, RZ ;  /* 0x0000008009098810 */ /* 0x000fc60007ffe0ff */
[----:B------:R-:W-:-:S05]  /*16b0*/  @!P0 IMAD.WIDE.U32 R2, R2, R3, c[0x0][0x168] ;  /* 0x00005a0002028625 */ /* 0x000fca00078e0003 */
[----:B------:R0:W-:Y:S02]  /*16c0*/  @!P0 STG.E.U16 [R2.64], R13 ;  /* 0x0000000d02008986 */ /* 0x0001e4000c101504 */
.L_x_1743:
[----:B------:R-:W-:Y:S05]  /*16d0*/  BSYNC B0 ;  /* 0x0000000000007941 */ /* 0x000fea0003800000 */
.L_x_1737:
        /* <DEDUP_REMOVED lines=8> */
.L_x_1744:
        /* <DEDUP_REMOVED lines=10> */
.L_x_9731:


//--------------------- .text._ZN2at6native29vectorized_elementwise_kernelILi8EZZZNS0_61_GLOBAL__N__132982cb_23_ActivationSiluKernel_cu_1520ed90_293620silu_backward_kernelERNS_18TensorIteratorBaseEENKUlvE_clEvENKUlvE1_clEvEUlN3c104HalfES8_E_St5arrayIPcLm3EEEEviT0_T1_ --------------------------
	.section	.text._ZN2at6native29vectorized_elementwise_kernelILi8EZZZNS0_61_GLOBAL__N__132982cb_23_ActivationSiluKernel_cu_1520ed90_293620silu_backward_kernelERNS_18TensorIteratorBaseEENKUlvE_clEvENKUlvE1_clEvEUlN3c104HalfES8_E_St5arrayIPcLm3EEEEviT0_T1_,"ax",@progbits
	.sectioninfo	@"SHI_REGISTERS=4"
	.align	128
        .global         _ZN2at6native29vectorized_elementwise_kernelILi8EZZZNS0_61_GLOBAL__N__132982cb_23_ActivationSiluKernel_cu_1520ed90_293620silu_backward_kernelERNS_18TensorIteratorBaseEENKUlvE_clEvENKUlvE1_clEvEUlN3c104HalfES8_E_St5arrayIPcLm3EEEEviT0_T1_
        .type           _ZN2at6native29vectorized_elementwise_kernelILi8EZZZNS0_61_GLOBAL__N__132982cb_23_ActivationSiluKernel_cu_1520ed90_293620silu_backward_kernelERNS_18TensorIteratorBaseEENKUlvE_clEvENKUlvE1_clEvEUlN3c104HalfES8_E_St5arrayIPcLm3EEEEviT0_T1_,@function
        .size           _ZN2at6native29vectorized_elementwise_kernelILi8EZZZNS0_61_GLOBAL__N__132982cb_23_ActivationSiluKernel_cu_1520ed90_293620silu_backward_kernelERNS_18TensorIteratorBaseEENKUlvE_clEvENKUlvE1_clEvEUlN3c104HalfES8_E_St5arrayIPcLm3EEEEviT0_T1_,(.L_x_9732 - _ZN2at6native29vectorized_elementwise_kernelILi8EZZZNS0_61_GLOBAL__N__132982cb_23_ActivationSiluKernel_cu_1520ed90_293620silu_backward_kernelERNS_18TensorIteratorBaseEENKUlvE_clEvENKUlvE1_clEvEUlN3c104HalfES8_E_St5arrayIPcLm3EEEEviT0_T1_)
        .other          _ZN2at6native29vectorized_elementwise_kernelILi8EZZZNS0_61_GLOBAL__N__132982cb_23_ActivationSiluKernel_cu_1520ed90_293620silu_backward_kernelERNS_18TensorIteratorBaseEENKUlvE_clEvENKUlvE1_clEvEUlN3c104HalfES8_E_St5arrayIPcLm3EEEEviT0_T1_,@"STO_CUDA_ENTRY STV_DEFAULT"
_ZN2at6native29vectorized_elementwise_kernelILi8EZZZNS0_61_GLOBAL__N__132982cb_23_ActivationSiluKernel_cu_1520ed90_293620silu_backward_kernelERNS_18TensorIteratorBaseEENKUlvE_clEvENKUlvE1_clEvEUlN3c104HalfES8_E_St5arrayIPcLm3EEEEviT0_T1_:
.text._ZN2at6native29vectorized_elementwise_kernelILi8EZZZNS0_61_GLOBAL__N__132982cb_23_ActivationSiluKernel_cu_1520ed90_293620silu_backward_kernelERNS_18TensorIteratorBaseEENKUlvE_clEvENKUlvE1_clEvEUlN3c104HalfES8_E_St5arrayIPcLm3EEEEviT0_T1_:
[----:B------:R-:W-:Y:S02]  /*0000*/  MOV R1, c[0x0][0x28] ;  /* 0x00000a0000017a02 */ /* 0x000fe40000000f00 */
[----:B------:R-:W-:Y:S05]  /*0010*/  EXIT ;  /* 0x000000000000794d */ /* 0x000fea0003800000 */
.L_x_1745:
        /* <DEDUP_REMOVED lines=14> */
.L_x_9732:


//--------------------- .text._ZN2at6native18elementwise_kernelILi128ELi4EZNS0_15gpu_kernel_implIZZZNS0_61_GLOBAL__N__132982cb_23_ActivationSiluKernel_cu_1520ed90_293620silu_backward_kernelERNS_18TensorIteratorBaseEENKUlvE_clEvENKUlvE0_clEvEUlffE_EEvS5_RKT_EUliE_EEviT1_ --------------------------
	.section	.text._ZN2at6native18elementwise_kernelILi128ELi4EZNS0_15gpu_kernel_implIZZZNS0_61_GLOBAL__N__132982cb_23_ActivationSiluKernel_cu_1520ed90_293620silu_backward_kernelERNS_18TensorIteratorBaseEENKUlvE_clEvENKUlvE0_clEvEUlffE_EEvS5_RKT_EUliE_EEviT1_,"ax",@progbits
	.sectioninfo	@"SHI_REGISTERS=26"
	.align	128
        .global         _ZN2at6native18elementwise_kernelILi128ELi4EZNS0_15gpu_kernel_implIZZZNS0_61_GLOBAL__N__132982cb_23_ActivationSiluKernel_cu_1520ed90_293620silu_backward_kernelERNS_18TensorIteratorBaseEENKUlvE_clEvENKUlvE0_clEvEUlffE_EEvS5_RKT_EUliE_EEviT1_
        .type           _ZN2at6native18elementwise_kernelILi128ELi4EZNS0_15gpu_kernel_implIZZZNS0_61_GLOBAL__N__132982cb_23_ActivationSiluKernel_cu_1520ed90_293620silu_backward_kernelERNS_18TensorIteratorBaseEENKUlvE_clEvENKUlvE0_clEvEUlffE_EEvS5_RKT_EUliE_EEviT1_,@function
        .size           _ZN2at6native18elementwise_kernelILi128ELi4EZNS0_15gpu_kernel_implIZZZNS0_61_GLOBAL__N__132982cb_23_ActivationSiluKernel_cu_1520ed90_293620silu_backward_kernelERNS_18TensorIteratorBaseEENKUlvE_clEvENKUlvE0_clEvEUlffE_EEvS5_RKT_EUliE_EEviT1_,(.L_x_9733 - _ZN2at6native18elementwise_kernelILi128ELi4EZNS0_15gpu_kernel_implIZZZNS0_61_GLOBAL__N__132982cb_23_ActivationSiluKernel_cu_1520ed90_293620silu_backward_kernelERNS_18TensorIteratorBaseEENKUlvE_clEvENKUlvE0_clEvEUlffE_EEvS5_RKT_EUliE_EEviT1_)
        .other          _ZN2at6native18elementwise_kernelILi128ELi4EZNS0_15gpu_kernel_implIZZZNS0_61_GLOBAL__N__132982cb_23_ActivationSiluKernel_cu_1520ed90_293620silu_backward_kernelERNS_18TensorIteratorBaseEENKUlvE_clEvENKUlvE0_clEvEUlffE_EEvS5_RKT_EUliE_EEviT1_,@"STO_CUDA_ENTRY STV_DEFAULT"
_ZN2at6native18elementwise_kernelILi128ELi4EZNS0_15gpu_kernel_implIZZZNS0_61_GLOBAL__N__132982cb_23_ActivationSiluKernel_cu_1520ed90_293620silu_backward_kernelERNS_18TensorIteratorBaseEENKUlvE_clEvENKUlvE0_clEvEUlffE_EEvS5_RKT_EUliE_EEviT1_:
.text._ZN2at6native18elementwise_kernelILi128ELi4EZNS0_15gpu_kernel_implIZZZNS0_61_GLOBAL__N__132982cb_23_ActivationSiluKernel_cu_1520ed90_293620silu_backward_kernelERNS_18TensorIteratorBaseEENKUlvE_clEvENKUlvE0_clEvEUlffE_EEvS5_RKT_EUliE_EEviT1_:
        /* <DEDUP_REMOVED lines=263> */
.L_x_1748:
[----:B------:R-:W0:Y:S01]  /*1070*/  LDC.U8 R5, c[0x0][0x3e2] ;  /* 0x0000f880ff057b82 */ /* 0x000e220000000000 */
[----:B------:R-:W-:Y:S01]  /*1080*/  IADD3 R16, P1, R16, c[0x0][0x3c8], RZ ;  /* 0x0000f20010107a10 */ /* 0x000fe20007f3e0ff */
[----:B------:R-:W-:Y:S01]  /*1090*/  BSSY B6, `(.L_x_1749) ;  /* 0x00000df000067945 */ /* 0x000fe20003800000 */
        /* <DEDUP_REMOVED lines=15> */
[----:B--2---:R0:W1:Y:S01]  /*1190*/  I2F.S16 R23, R2 ;  /* 0x0000000200177306 */ /* 0x0040620000101400 */
[----:B------:R-:W-:Y:S05]  /*11a0*/  BRA `(.L_x_1755) ;  /* 0x00000cd000007947 */ /* 0x000fea0003800000 */
.L_x_1753:
[----:B------:R-:W2:Y:S02]  /*11b0*/  LDG.E.U8 R2, [R2.64] ;  /* 0x0000002402027981 */ /* 0x000ea4000c1e1100 */
[----:B--2---:R0:W1:Y:S01]  /*11c0*/  I2F.U16 R23, R2 ;  /* 0x0000000200177306 */ /* 0x0040620000101000 */
[----:B------:R-:W-:Y:S05]  /*11d0*/  BRA `(.L_x_1755) ;  /* 0x00000ca000007947 */ /* 0x000fea0003800000 */
.L_x_1752:
[----:B------:R-:W-:-:S13]  /*11e0*/  ISETP.NE.AND P0, PT, R4, 0x2, PT ;  /* 0x000000020400780c */ /* 0x000fda0003f05270 */
[----:B------:R-:W-:Y:S05]  /*11f0*/  @!P0 BRA `(.L_x_1756) ;  /* 0x000000a000008947 */ /* 0x000fea0003800000 */
[----:B------:R-:W-:-:S13]  /*1200*/  ISETP.NE.AND P0, PT, R4, 0x3, PT ;  /* 0x000000030400780c */ /* 0x000fda0003f05270 */
[----:B------:R-:W-:Y:S05]  /*1210*/  @!P0 BRA `(.L_x_1757) ;  /* 0x0000005000008947 */ /* 0x000fea0003800000 */
[----:B------:R-:W-:-:S13]  /*1220*/  ISETP.NE.AND P0, PT, R4, 0x4, PT ;  /* 0x000000040400780c */ /* 0x000fda0003f05270 */
[----:B------:R-:W-:Y:S05]  /*1230*/  @P0 BRA `(.L_x_1754) ;  /* 0x00000aa000000947 */ /* 0x000fea0003800000 */
[----:B------:R-:W2:Y:S02]  /*1240*/  LDG.E.64 R2, [R2.64] ;  /* 0x0000002402027981 */ /* 0x000ea4000c1e1b00 */
[----:B--2---:R0:W1:Y:S01]  /*1250*/  I2F.S64 R23, R2 ;  /* 0x0000000200177312 */ /* 0x0040620000301400 */
[----:B------:R-:W-:Y:S05]  /*1260*/  BRA `(.L_x_1755) ;  /* 0x00000c1000007947 */ /* 0x000fea0003800000 */
.L_x_1757:
[----:B------:R-:W2:Y:S02]  /*1270*/  LDG.E R2, [R2.64] ;  /* 0x0000002402027981 */ /* 0x000ea4000c1e1900 */
[----:B--2---:R0:W1:Y:S01]  /*1280*/  I2F R23, R2 ;  /* 0x0000000200177306 */ /* 0x0040620000201400 */
[----:B------:R-:W-:Y:S05]  /*1290*/  BRA `(.L_x_1755) ;  /* 0x00000be000007947 */ /* 0x000fea0003800000 */
.L_x_1756:
[----:B------:R-:W2:Y:S02]  /*12a0*/  LDG.E.U16 R2, [R2.64] ;  /* 0x0000002402027981 */ /* 0x000ea4000c1e1500 */
[----:B--2---:R0:W1:Y:S01]  /*12b0*/  I2F.S16 R23, R2 ;  /* 0x0000000200177306 */ /* 0x0040620000101400 */
[----:B------:R-:W-:Y:S05]  /*12c0*/  BRA `(.L_x_1755) ;  /* 0x00000bb000007947 */ /* 0x000fea0003800000 */
.L_x_1751:
[----:B------:R-:W-:-:S13]  /*12d0*/  ISETP.GT.AND P0, PT, R4, 0x6, PT ;  /* 0x000000060400780c */ /* 0x000fda0003f04270 */
[----:B------:R-:W-:Y:S05]  /*12e0*/  @P0 BRA `(.L_x_1758) ;  /* 0x0000009000000947 */ /* 0x000fea0003800000 */
[----:B------:R-:W-:-:S13]  /*12f0*/  ISETP.NE.AND P0, PT, R4, 0x5, PT ;  /* 0x000000050400780c */ /* 0x000fda0003f05270 */
[----:B------:R-:W-:Y:S05]  /*1300*/  @!P0 BRA `(.L_x_1759) ;  /* 0x0000004000008947 */ /* 0x000fea0003800000 */
[----:B------:R-:W-:-:S13]  /*1310*/  ISETP.NE.AND P0, PT, R4, 0x6, PT ;  /* 0x000000060400780c */ /* 0x000fda0003f05270 */
[----:B------:R-:W-:Y:S05]  /*1320*/  @P0 BRA `(.L_x_1754) ;  /* 0x000009b000000947 */ /* 0x000fea0003800000 */
[----:B------:R0:W5:Y:S01]  /*1330*/  LDG.E R23, [R2.64] ;  /* 0x0000002402177981 */ /* 0x000162000c1e1900 */
[----:B------:R-:W-:Y:S05]  /*1340*/  BRA `(.L_x_1755) ;  /* 0x00000b3000007947 */ /* 0x000fea0003800000 */
.L_x_1759:
[----:B------:R-:W2:Y:S02]  /*1350*/  LDG.E.U16 R2, [R2.64] ;  /* 0x0000002402027981 */ /* 0x000ea4000c1e1500 */
[----:B--2---:R-:W-:Y:S01]  /*1360*/  HADD2.F32 R23, -RZ, R2.H0_H0 ;  /* 0x20000002ff177230 */ /* 0x004fe20000004100 */
[----:B------:R-:W-:Y:S05]  /*1370*/  BRA `(.L_x_1755) ;  /* 0x00000b0000007947 */ /* 0x000fea0003800000 */
.L_x_1758:
[----:B------:R-:W-:-:S13]  /*1380*/  ISETP.NE.AND P0, PT, R4, 0x7, PT ;  /* 0x000000070400780c */ /* 0x000fda0003f05270 */
[----:B------:R-:W-:Y:S05]  /*1390*/  @!P0 BRA `(.L_x_1760) ;  /* 0x0000009000008947 */ /* 0x000fea0003800000 */
[----:B------:R-:W-:-:S13]  /*13a0*/  ISETP.NE.AND P0, PT, R4, 0x8, PT ;  /* 0x000000080400780c */ /* 0x000fda0003f05270 */
[----:B------:R-:W-:Y:S05]  /*13b0*/  @!P0 BRA `(.L_x_1761) ;  /* 0x0000004000008947 */ /* 0x000fea0003800000 */
[----:B------:R-:W-:-:S13]  /*13c0*/  ISETP.NE.AND P0, PT, R4, 0x9, PT ;  /* 0x000000090400780c */ /* 0x000fda0003f05270 */
[----:B------:R-:W-:Y:S05]  /*13d0*/  @P0 BRA `(.L_x_1754) ;  /* 0x0000090000000947 */ /* 0x000fea0003800000 */
[----:B------:R0:W5:Y:S01]  /*13e0*/  LDG.E R23, [R2.64] ;  /* 0x0000002402177981 */ /* 0x000162000c1e1900 */
[----:B------:R-:W-:Y:S05]  /*13f0*/  BRA `(.L_x_1755) ;  /* 0x00000a8000007947 */ /* 0x000fea0003800000 */
.L_x_1761:
[----:B------:R-:W2:Y:S02]  /*1400*/  LDG.E.U16 R2, [R2.64] ;  /* 0x0000002402027981 */ /* 0x000ea4000c1e1500 */
[----:B--2---:R-:W-:Y:S01]  /*1410*/  HADD2.F32 R23, -RZ, R2.H0_H0 ;  /* 0x20000002ff177230 */ /* 0x004fe20000004100 */
[----:B------:R-:W-:Y:S05]  /*1420*/  BRA `(.L_x_1755) ;  /* 0x00000a5000007947 */ /* 0x000fea0003800000 */
.L_x_1760:
[----:B------:R-:W2:Y:S02]  /*1430*/  LDG.E.64 R2, [R2.64] ;  /* 0x0000002402027981 */ /* 0x000ea4000c1e1b00 */
[----:B--2---:R-:W0:Y:S01]  /*1440*/  F2F.F32.F64 R23, R2 ;  /* 0x0000000200177310 */ /* 0x004e220000301000 */
[----:B------:R-:W0:-:S14]  /*1450*/  DSETP.GEU.AND P0, PT, |R2|, c[0x2][0x0], PT ;  /* 0x008000000200762a */ /* 0x000e1c0003f0e200 */
[----:B0-----:R-:W-:Y:S01]  /*1460*/  @!P0 FMUL R23, R23, 1.175494350822287508e-38 ;  /* 0x0080000017178820 */ /* 0x001fe20000400000 */
[----:B------:R-:W-:Y:S05]  /*1470*/  BRA `(.L_x_1755) ;  /* 0x00000a0000007947 */ /* 0x000fea0003800000 */
.L_x_1750:
        /* <DEDUP_REMOVED lines=10> */
[----:B------:R-:W-:Y:S01]  /*1520*/  FSEL R23, RZ, 1, !P0 ;  /* 0x3f800000ff177808 */ /* 0x000fe20004000000 */
[----:B------:R-:W-:Y:S05]  /*1530*/  BRA `(.L_x_1755) ;  /* 0x0000094000007947 */ /* 0x000fea0003800000 */
.L_x_1764:
[----:B------:R-:W2:Y:S02]  /*1540*/  LDG.E.64 R2, [R2.64] ;  /* 0x0000002402027981 */ /* 0x000ea4000c1e1b00 */
[----:B--2---:R-:W0:Y:S01]  /*1550*/  F2F.F32.F64 R23, R2 ;  /* 0x0000000200177310 */ /* 0x004e220000301000 */
[----:B------:R-:W0:-:S14]  /*1560*/  DSETP.GEU.AND P0, PT, |R2|, c[0x2][0x0], PT ;  /* 0x008000000200762a */ /* 0x000e1c0003f0e200 */
[----:B0-----:R-:W-:Y:S01]  /*1570*/  @!P0 FMUL R23, R23, 1.175494350822287508e-38 ;  /* 0x0080000017178820 */ /* 0x001fe20000400000 */
[----:B------:R-:W-:Y:S05]  /*1580*/  BRA `(.L_x_1755) ;  /* 0x000008f000007947 */ /* 0x000fea0003800000 */
.L_x_1763:
        /* <DEDUP_REMOVED lines=11> */
[----:B------:R-:W-:-:S04]  /*1640*/  IADD3 R2, R0, -0x1, RZ ;  /* 0xffffffff00027810 */ /* 0x000fc80007ffe0ff */
[----:B------:R-:W-:Y:S02]  /*1650*/  SHF.R.S32.HI R2, RZ, 0x1f, R2 ;  /* 0x0000001fff027819 */ /* 0x000fe40000011402 */
[----:B0-----:R-:W-:-:S04]  /*1660*/  IADD3 R4, -R4, 0x1f, RZ ;  /* 0x0000001f04047810 */ /* 0x001fc80007ffe1ff */
[C---:B------:R-:W-:Y:S02]  /*1670*/  ISETP.GT.U32.AND P0, PT, R4.reuse, 0x4, PT ;  /* 0x000000040400780c */ /* 0x040fe40003f04070 */
[----:B------:R-:W-:-:S04]  /*1680*/  IADD3 R4, R4, -0x4, RZ ;  /* 0xfffffffc04047810 */ /* 0x000fc80007ffe0ff */
[----:B------:R-:W-:Y:S02]  /*1690*/  SEL R5, R4, RZ, P0 ;  /* 0x000000ff04057207 */ /* 0x000fe40000000000 */
[----:B------:R-:W-:-:S03]  /*16a0*/  IADD3 R4, R0, 0x1000000, RZ ;  /* 0x0100000000047810 */ /* 0x000fc60007ffe0ff */
[----:B------:R-:W-:Y:S01]  /*16b0*/  IMAD R6, R5, R6, 0x3c000000 ;  /* 0x3c00000005067424 */ /* 0x000fe200078e0206 */
[----:B------:R-:W-:Y:S02]  /*16c0*/  SHF.L.U32 R5, R0, R5, RZ ;  /* 0x0000000500057219 */ /* 0x000fe400000006ff */
[----:B------:R-:W-:Y:S02]  /*16d0*/  SHF.R.S32.HI R4, RZ, 0x8, R4 ;  /* 0x00000008ff047819 */ /* 0x000fe40000011404 */
[----:B------:R-:W-:-:S04]  /*16e0*/  LEA.HI R5, R5, R6, RZ, 0x1c ;  /* 0x0000000605057211 */ /* 0x000fc800078fe0ff */
[----:B------:R-:W-:-:S04]  /*16f0*/  LOP3.LUT R5, R5, 0x7f800000, R4, 0xf8, !PT ;  /* 0x7f80000005057812 */ /* 0x000fc800078ef804 */
[----:B------:R-:W-:-:S04]  /*1700*/  LOP3.LUT R2, R5, R2, RZ, 0x30, !PT ;  /* 0x0000000205027212 */ /* 0x000fc800078e30ff */
[----:B------:R-:W-:Y:S01]  /*1710*/  LOP3.LUT R23, R2, 0x80000000, R23, 0xf8, !PT ;  /* 0x8000000002177812 */ /* 0x000fe200078ef817 */
[----:B------:R-:W-:Y:S05]  /*1720*/  BRA `(.L_x_1755) ;  /* 0x0000075000007947 */ /* 0x000fea0003800000 */
.L_x_1766:
        /* <DEDUP_REMOVED lines=11> */
[----:B------:R-:W-:Y:S01]  /*17e0*/  LOP3.LUT R23, R23, 0x80000000, R0, 0xf8, !PT ;  /* 0x8000000017177812 */ /* 0x000fe200078ef800 */
[----:B------:R-:W-:Y:S05]  /*17f0*/  BRA `(.L_x_1755) ;  /* 0x0000068000007947 */ /* 0x000fea0003800000 */
.L_x_1765:
[----:B------:R-:W2:Y:S02]  /*1800*/  LDG.E.U16 R2, [R2.64] ;  /* 0x0000002402027981 */ /* 0x000ea4000c1e1500 */
[----:B--2---:R-:W-:Y:S01]  /*1810*/  PRMT R23, RZ, 0x5410, R2 ;  /* 0x00005410ff177816 */ /* 0x004fe20000000002 */
[----:B------:R-:W-:Y:S05]  /*1820*/  BRA `(.L_x_1755) ;  /* 0x0000065000007947 */ /* 0x000fea0003800000 */
.L_x_1762:
        /* <DEDUP_REMOVED lines=9> */
[----:B--2---:R0:W1:Y:S01]  /*18c0*/  I2F.U16 R23, R2 ;  /* 0x0000000200177306 */ /* 0x0040620000101000 */
[----:B------:R-:W-:Y:S05]  /*18d0*/  BRA `(.L_x_1755) ;  /* 0x000005a000007947 */ /* 0x000fea0003800000 */
.L_x_1769:
[----:B------:R-:W2:Y:S01]  /*18e0*/  LDG.E.U8 R2, [R2.64] ;  /* 0x0000002402027981 */ /* 0x000ea2000c1e1100 */
        /* <DEDUP_REMOVED lines=19> */
.L_x_1771:
[----:B------:R-:W-:Y:S05]  /*1a20*/  BSYNC B0 ;  /* 0x0000000000007941 */ /* 0x000fea0003800000 */
.L_x_1770:
[----:B------:R-:W-:Y:S01]  /*1a30*/  IMAD.SHL.U32 R2, R2, 0x100000, RZ ;  /* 0x0010000002027824 */ /* 0x000fe200078e00ff */
[----:B------:R-:W-:-:S04]  /*1a40*/  LEA R0, R0, 0x3b800000, 0x17 ;  /* 0x3b80000000007811 */ /* 0x000fc800078eb8ff */
[----:B------:R-:W-:Y:S01]  /*1a50*/  LOP3.LUT R23, R0, R2, R23, 0xfe, !PT ;  /* 0x0000000200177212 */ /* 0x000fe200078efe17 */
[----:B------:R-:W-:Y:S05]  /*1a60*/  BRA `(.L_x_1755) ;  /* 0x0000041000007947 */ /* 0x000fea0003800000 */
.L_x_1768:
        /* <DEDUP_REMOVED lines=20> */
.L_x_1773:
[----:B------:R-:W-:Y:S05]  /*1bb0*/  BSYNC B0 ;  /* 0x0000000000007941 */ /* 0x000fea0003800000 */
.L_x_1772:
[----:B------:R-:W-:Y:S01]  /*1bc0*/  IMAD.SHL.U32 R2, R2, 0x200000, RZ ;  /* 0x0020000002027824 */ /* 0x000fe200078e00ff */
[----:B------:R-:W-:-:S04]  /*1bd0*/  LEA R0, R0, 0x37800000, 0x17 ;  /* 0x3780000000007811 */ /* 0x000fc800078eb8ff */
[----:B------:R-:W-:Y:S01]  /*1be0*/  LOP3.LUT R23, R0, R2, R23, 0xfe, !PT ;  /* 0x0000000200177212 */ /* 0x000fe200078efe17 */
[----:B------:R-:W-:Y:S05]  /*1bf0*/  BRA `(.L_x_1755) ;  /* 0x0000028000007947 */ /* 0x000fea0003800000 */
.L_x_1767:
[----:B------:R-:W-:-:S13]  /*1c00*/  ISETP.NE.AND P0, PT, R4, 0x1c, PT ;  /* 0x0000001c0400780c */ /* 0x000fda0003f05270 */
[----:B------:R-:W-:Y:S05]  /*1c10*/  @!P0 BRA `(.L_x_1774) ;  /* 0x0000024000008947 */ /* 0x000fea0003800000 */
[----:B------:R-:W-:-:S13]  /*1c20*/  ISETP.NE.AND P0, PT, R4, 0x1d, PT ;  /* 0x0000001d0400780c */ /* 0x000fda0003f05270 */
[----:B------:R-:W-:Y:S05]  /*1c30*/  @!P0 BRA `(.L_x_1775) ;  /* 0x000001f000008947 */ /* 0x000fea0003800000 */
[----:B------:R-:W-:-:S13]  /*1c40*/  ISETP.NE.AND P0, PT, R4, 0x2c, PT ;  /* 0x0000002c0400780c */ /* 0x000fda0003f05270 */
[----:B------:R-:W-:Y:S05]  /*1c50*/  @P0 BRA `(.L_x_1754) ;  /* 0x0000008000000947 */ /* 0x000fea0003800000 */
[----:B------:R-:W2:Y:S01]  /*1c60*/  LDG.E.U8 R2, [R2.64] ;  /* 0x0000002402027981 */ /* 0x000ea2000c1e1100 */
[----:B------:R-:W-:Y:S01]  /*1c70*/  IMAD.MOV.U32 R23, RZ, RZ, 0x400000 ;  /* 0x00400000ff177424 */ /* 0x000fe200078e00ff */
[----:B--2---:R-:W-:-:S13]  /*1c80*/  ISETP.NE.AND P0, PT, R2, RZ, PT ;  /* 0x000000ff0200720c */ /* 0x004fda0003f05270 */
[----:B------:R-:W-:Y:S05]  /*1c90*/  @!P0 BRA `(.L_x_1755) ;  /* 0x000001e000008947 */ /* 0x000fea0003800000 */
[----:B------:R-:W-:-:S13]  /*1ca0*/  ISETP.NE.AND P0, PT, R2, 0xff, PT ;  /* 0x000000ff0200780c */ /* 0x000fda0003f05270 */
[----:B------:R-:W-:Y:S02]  /*1cb0*/  @!P0 IMAD.MOV.U32 R23, RZ, RZ, 0x7f800001 ;  /* 0x7f800001ff178424 */ /* 0x000fe400078e00ff */
[----:B------:R-:W-:Y:S01]  /*1cc0*/  @P0 IMAD.SHL.U32 R23, R2, 0x800000, RZ ;  /* 0x0080000002170824 */ /* 0x000fe200078e00ff */
[----:B------:R-:W-:Y:S05]  /*1cd0*/  BRA `(.L_x_1755) ;  /* 0x000001a000007947 */ /* 0x000fea0003800000 */
.L_x_1754:
        /* <DEDUP_REMOVED lines=18> */
[----:B0-----:R-:W-:Y:S05]  /*1e00*/  CALL.ABS.NOINC R2 ;  /* 0x0000000002007343 */ /* 0x001fea0003c00000 */
[----:B------:R-:W-:Y:S01]  /*1e10*/  IMAD.MOV.U32 R23, RZ, RZ, RZ ;  /* 0x000000ffff177224 */ /* 0x000fe200078e00ff */
[----:B------:R-:W-:Y:S05]  /*1e20*/  BRA `(.L_x_1755) ;  /* 0x0000005000007947 */ /* 0x000fea0003800000 */
.L_x_1775:
[----:B------:R-:W2:Y:S02]  /*1e30*/  LDG.E.64 R2, [R2.64] ;  /* 0x0000002402027981 */ /* 0x000ea4000c1e1b00 */
[----:B--2---:R0:W1:Y:S01]  /*1e40*/  I2F.U64 R23, R2 ;  /* 0x0000000200177312 */ /* 0x0040620000301000 */
[----:B------:R-:W-:Y:S05]  /*1e50*/  BRA `(.L_x_1755) ;  /* 0x0000002000007947 */ /* 0x000fea0003800000 */
.L_x_1774:
[----:B------:R-:W2:Y:S02]  /*1e60*/  LDG.E R2, [R2.64] ;  /* 0x0000002402027981 */ /* 0x000ea4000c1e1900 */
[----:B--2---:R0:W1:Y:S02]  /*1e70*/  I2F.U32 R23, R2 ;  /* 0x0000000200177306 */ /* 0x0040640000201000 */
.L_x_1755:
[----:B------:R-:W-:Y:S05]  /*1e80*/  BSYNC B6 ;  /* 0x0000000000067941 */ /* 0x000fea0003800000 */
.L_x_1749:
[----:B------:R-:W2:Y:S01]  /*1e90*/  LDC.U8 R4, c[0x0][0x3e3] ;  /* 0x0000f8c0ff047b82 */ /* 0x000ea20000000000 */
[----:B0-----:R-:W-:Y:S01]  /*1ea0*/  IADD3 R2, P1, R22, c[0x0][0x3d8], RZ ;  /* 0x0000f60016027a10 */ /* 0x001fe20007f3e0ff */
[----:B------:R-:W-:Y:S04]  /*1eb0*/  BSSY B6, `(.L_x_1776) ;  /* 0x00000dd000067945 */ /* 0x000fe80003800000 */
[----:B------:R-:W-:Y:S01]  /*1ec0*/  IMAD.X R3, RZ, RZ, c[0x0][0x3dc], P1 ;  /* 0x0000f700ff037624 */ /* 0x000fe200008e06ff */
[----:B--2---:R-:W-:-:S04]  /*1ed0*/  PRMT R0, R4, 0x9910, RZ ;  /* 0x0000991004007816 */ /* 0x004fc800000000ff */
        /* <DEDUP_REMOVED lines=11> */
[----:B--2---:R-:W0:Y:S01]  /*1f90*/  I2F.S16 R0, R0 ;  /* 0x0000000000007306 */ /* 0x004e220000101400 */
[----:B------:R-:W-:Y:S05]  /*1fa0*/  BRA `(.L_x_1782) ;  /* 0x00000cd000007947 */ /* 0x000fea0003800000 */
.L_x_1780:
[----:B------:R-:W2:Y:S02]  /*1fb0*/  LDG.E.U8 R0, [R2.64] ;  /* 0x0000002402007981 */ /* 0x000ea4000c1e1100 */
[----:B--2---:R-:W0:Y:S01]  /*1fc0*/  I2F.U16 R0, R0 ;  /* 0x0000000000007306 */ /* 0x004e220000101000 */
[----:B------:R-:W-:Y:S05]  /*1fd0*/  BRA `(.L_x_1782) ;  /* 0x00000ca000007947 */ /* 0x000fea0003800000 */
.L_x_1779:
[----:B------:R-:W-:-:S13]  /*1fe0*/  ISETP.NE.AND P0, PT, R0, 0x2, PT ;  /* 0x000000020000780c */ /* 0x000fda0003f05270 */
[----:B------:R-:W-:Y:S05]  /*1ff0*/  @!P0 BRA `(.L_x_1783) ;  /* 0x000000a000008947 */ /* 0x000fea0003800000 */
[----:B------:R-:W-:-:S13]  /*2000*/  ISETP.NE.AND P0, PT, R0, 0x3, PT ;  /* 0x000000030000780c */ /* 0x000fda0003f05270 */
[----:B------:R-:W-:Y:S05]  /*2010*/  @!P0 BRA `(.L_x_1784) ;  /* 0x0000005000008947 */ /* 0x000fea0003800000 */
[----:B------:R-:W-:-:S13]  /*2020*/  ISETP.NE.AND P0, PT, R0, 0x4, PT ;  /* 0x000000040000780c */ /* 0x000fda0003f05270 */
[----:B------:R-:W-:Y:S05]  /*2030*/  @P0 BRA `(.L_x_1781) ;  /* 0x00000aa000000947 */ /* 0x000fea0003800000 */
[----:B------:R-:W2:Y:S02]  /*2040*/  LDG.E.64 R2, [R2.64] ;  /* 0x0000002402027981 */ /* 0x000ea4000c1e1b00 */
[----:B--2---:R0:W2:Y:S01]  /*2050*/  I2F.S64 R0, R2 ;  /* 0x0000000200007312 */ /* 0x0040a20000301400 */
[----:B------:R-:W-:Y:S05]  /*2060*/  BRA `(.L_x_1782) ;  /* 0x00000c1000007947 */ /* 0x000fea0003800000 */
.L_x_1784:
[----:B------:R-:W2:Y:S02]  /*2070*/  LDG.E R0, [R2.64] ;  /* 0x0000002402007981 */ /* 0x000ea4000c1e1900 */
[----:B--2---:R-:W0:Y:S01]  /*2080*/  I2F R0, R0 ;  /* 0x0000000000007306 */ /* 0x004e220000201400 */
[----:B------:R-:W-:Y:S05]  /*2090*/  BRA `(.L_x_1782) ;  /* 0x00000be000007947 */ /* 0x000fea0003800000 */
.L_x_1783:
[----:B------:R-:W2:Y:S02]  /*20a0*/  LDG.E.U16 R0, [R2.64] ;  /* 0x0000002402007981 */ /* 0x000ea4000c1e1500 */
[----:B--2---:R-:W0:Y:S01]  /*20b0*/  I2F.S16 R0, R0 ;  /* 0x0000000000007306 */ /* 0x004e220000101400 */
[----:B------:R-:W-:Y:S05]  /*20c0*/  BRA `(.L_x_1782) ;  /* 0x00000bb000007947 */ /* 0x000fea0003800000 */
.L_x_1778:
        /* <DEDUP_REMOVED lines=8> */
.L_x_1786:
[----:B------:R-:W2:Y:S02]  /*2150*/  LDG.E.U16 R0, [R2.64] ;  /* 0x0000002402007981 */ /* 0x000ea4000c1e1500 */
[----:B--2---:R-:W-:Y:S01]  /*2160*/  HADD2.F32 R0, -RZ, R0.H0_H0 ;  /* 0x20000000ff007230 */ /* 0x004fe20000004100 */
[----:B------:R-:W-:Y:S05]  /*2170*/  BRA `(.L_x_1782) ;  /* 0x00000b0000007947 */ /* 0x000fea0003800000 */
.L_x_1785:
        /* <DEDUP_REMOVED lines=8> */
.L_x_1788:
[----:B------:R-:W2:Y:S02]  /*2200*/  LDG.E.U16 R0, [R2.64] ;  /* 0x0000002402007981 */ /* 0x000ea4000c1e1500 */
[----:B--2---:R-:W-:Y:S01]  /*2210*/  HADD2.F32 R0, -RZ, R0.H0_H0 ;  /* 0x20000000ff007230 */ /* 0x004fe20000004100 */
[----:B------:R-:W-:Y:S05]  /*2220*/  BRA `(.L_x_1782) ;  /* 0x00000a5000007947 */ /* 0x000fea0003800000 */
.L_x_1787:
[----:B------:R-:W2:Y:S02]  /*2230*/  LDG.E.64 R2, [R2.64] ;  /* 0x0000002402027981 */ /* 0x000ea4000c1e1b00 */
[----:B--2---:R-:W0:Y:S01]  /*2240*/  F2F.F32.F64 R0, R2 ;  /* 0x0000000200007310 */ /* 0x004e220000301000 */
[----:B------:R-:W0:-:S14]  /*2250*/  DSETP.GEU.AND P0, PT, |R2|, c[0x2][0x0], PT ;  /* 0x008000000200762a */ /* 0x000e1c0003f0e200 */
[----:B0-----:R-:W-:Y:S01]  /*2260*/  @!P0 FMUL R0, R0, 1.175494350822287508e-38 ;  /* 0x0080000000008820 */ /* 0x001fe20000400000 */
[----:B------:R-:W-:Y:S05]  /*2270*/  BRA `(.L_x_1782) ;  /* 0x00000a0000007947 */ /* 0x000fea0003800000 */
.L_x_1777:
        /* <DEDUP_REMOVED lines=12> */
.L_x_1791:
[----:B------:R-:W2:Y:S02]  /*2340*/  LDG.E.64 R2, [R2.64] ;  /* 0x0000002402027981 */ /* 0x000ea4000c1e1b00 */
[----:B--2---:R-:W0:Y:S01]  /*2350*/  F2F.F32.F64 R0, R2 ;  /* 0x0000000200007310 */ /* 0x004e220000301000 */
[----:B------:R-:W0:-:S14]  /*2360*/  DSETP.GEU.AND P0, PT, |R2|, c[0x2][0x0], PT ;  /* 0x008000000200762a */ /* 0x000e1c0003f0e200 */
[----:B0-----:R-:W-:Y:S01]  /*2370*/  @!P0 FMUL R0, R0, 1.175494350822287508e-38 ;  /* 0x0080000000008820 */ /* 0x001fe20000400000 */
[----:B------:R-:W-:Y:S05]  /*2380*/  BRA `(.L_x_1782) ;  /* 0x000008f000007947 */ /* 0x000fea0003800000 */
.L_x_1790:
        /* <DEDUP_REMOVED lines=24> */
[----:B------:R-:W-:Y:S01]  /*2510*/  LOP3.LUT R0, R5, 0x80000000, R0, 0xf8, !PT ;  /* 0x8000000005007812 */ /* 0x000fe200078ef800 */
[----:B------:R-:W-:Y:S05]  /*2520*/  BRA `(.L_x_1782) ;  /* 0x0000075000007947 */ /* 0x000fea0003800000 */
.L_x_1793:
        /* <DEDUP_REMOVED lines=11> */
[----:B------:R-:W-:Y:S01]  /*25e0*/  LOP3.LUT R0, R4, 0x80000000, R5, 0xf8, !PT ;  /* 0x8000000004007812 */ /* 0x000fe200078ef805 */
[----:B------:R-:W-:Y:S05]  /*25f0*/  BRA `(.L_x_1782) ;  /* 0x0000068000007947 */ /* 0x000fea0003800000 */
.L_x_1792:
[----:B------:R-:W2:Y:S02]  /*2600*/  LDG.E.U16 R0, [R2.64] ;  /* 0x0000002402007981 */ /* 0x000ea4000c1e1500 */
[----:B--2---:R-:W-:Y:S01]  /*2610*/  PRMT R0, RZ, 0x5410, R0 ;  /* 0x00005410ff007816 */ /* 0x004fe20000000000 */
[----:B------:R-:W-:Y:S05]  /*2620*/  BRA `(.L_x_1782) ;  /* 0x0000065000007947 */ /* 0x000fea0003800000 */
.L_x_1789:
        /* <DEDUP_REMOVED lines=9> */
[----:B--2---:R-:W0:Y:S01]  /*26c0*/  I2F.U16 R0, R0 ;  /* 0x0000000000007306 */ /* 0x004e220000101000 */
[----:B------:R-:W-:Y:S05]  /*26d0*/  BRA `(.L_x_1782) ;  /* 0x000005a000007947 */ /* 0x000fea0003800000 */
.L_x_1796:
        /* <DEDUP_REMOVED lines=20> */
.L_x_1798:
[----:B------:R-:W-:Y:S05]  /*2820*/  BSYNC B0 ;  /* 0x0000000000007941 */ /* 0x000fea0003800000 */
.L_x_1797:
[----:B------:R-:W-:Y:S01]  /*2830*/  LEA R3, R0, 0x3b800000, 0x17 ;  /* 0x3b80000000037811 */ /* 0x000fe200078eb8ff */
[----:B------:R-:W-:-:S05]  /*2840*/  IMAD.SHL.U32 R0, R2, 0x100000, RZ ;  /* 0x0010000002007824 */ /* 0x000fca00078e00ff */
[----:B------:R-:W-:Y:S01]  /*2850*/  LOP3.LUT R0, R3, R0, R4, 0xfe, !PT ;  /* 0x0000000003007212 */ /* 0x000fe200078efe04 */
[----:B------:R-:W-:Y:S05]  /*2860*/  BRA `(.L_x_1782) ;  /* 0x0000041000007947 */ /* 0x000fea0003800000 */
.L_x_1795:
        /* <DEDUP_REMOVED lines=20> */
.L_x_1800:
[----:B------:R-:W-:Y:S05]  /*29b0*/  BSYNC B0 ;  /* 0x0000000000007941 */ /* 0x000fea0003800000 */
.L_x_1799:
[----:B------:R-:W-:Y:S01]  /*29c0*/  LEA R3, R0, 0x37800000, 0x17 ;  /* 0x3780000000037811 */ /* 0x000fe200078eb8ff */
[----:B------:R-:W-:-:S05]  /*29d0*/  IMAD.SHL.U32 R0, R2, 0x200000, RZ ;  /* 0x0020000002007824 */ /* 0x000fca00078e00ff */
[----:B------:R-:W-:Y:S01]  /*29e0*/  LOP3.LUT R0, R3, R0, R4, 0xfe, !PT ;  /* 0x0000000003007212 */ /* 0x000fe200078efe04 */
[----:B------:R-:W-:Y:S05]  /*29f0*/  BRA `(.L_x_1782) ;  /* 0x0000028000007947 */ /* 0x000fea0003800000 */
.L_x_1794:
        /* <DEDUP_REMOVED lines=14> */
.L_x_1781:
        /* <DEDUP_REMOVED lines=18> */
[----:B01---5:R-:W-:Y:S05]  /*2c00*/  CALL.ABS.NOINC R2 ;  /* 0x0000000002007343 */ /* 0x023fea0003c00000 */
[----:B------:R-:W-:Y:S01]  /*2c10*/  IMAD.MOV.U32 R0, RZ, RZ, RZ ;  /* 0x000000ffff007224 */ /* 0x000fe200078e00ff */
[----:B------:R-:W-:Y:S05]  /*2c20*/  BRA `(.L_x_1782) ;  /* 0x0000005000007947 */ /* 0x000fea0003800000 */
.L_x_1802:
[----:B------:R-:W2:Y:S02]  /*2c30*/  LDG.E.64 R2, [R2.64] ;  /* 0x0000002402027981 */ /* 0x000ea4000c1e1b00 */
[----:B--2---:R0:W2:Y:S01]  /*2c40*/  I2F.U64 R0, R2 ;  /* 0x0000000200007312 */ /* 0x0040a20000301000 */
[----:B------:R-:W-:Y:S05]  /*2c50*/  BRA `(.L_x_1782) ;  /* 0x0000002000007947 */ /* 0x000fea0003800000 */
.L_x_1801:
[----:B------:R-:W2:Y:S02]  /*2c60*/  LDG.E R0, [R2.64] ;  /* 0x0000002402007981 */ /* 0x000ea4000c1e1900 */
[----:B--2---:R-:W0:Y:S02]  /*2c70*/  I2F.U32 R0, R0 ;  /* 0x0000000000007306 */ /* 0x004e240000201000 */
.L_x_1782:
[----:B------:R-:W-:Y:S05]  /*2c80*/  BSYNC B6 ;  /* 0x0000000000067941 */ /* 0x000fea0003800000 */
.L_x_1776:
[----:B0-2--5:R-:W-:Y:S01]  /*2c90*/  FMUL.FTZ R3, R0, -1.4426950216293334961 ;  /* 0xbfb8aa3b00037820 */ /* 0x025fe20000410000 */
[----:B------:R-:W0:Y:S05]  /*2ca0*/  LDC.U8 R7, c[0x0][0x3e1] ;  /* 0x0000f840ff077b82 */ /* 0x000e2a0000000000 */
[----:B------:R-:W2:Y:S02]  /*2cb0*/  MUFU.EX2 R3, R3 ;  /* 0x0000000300037308 */ /* 0x000ea40000000800 */
[----:B--2---:R-:W-:Y:S01]  /*2cc0*/  FADD.FTZ R4, R3, 1 ;  /* 0x3f80000003047421 */ /* 0x004fe20000010000 */
[----:B0-----:R-:W-:-:S05]  /*2cd0*/  PRMT R6, R7, 0x9910, RZ ;  /* 0x0000991007067816 */ /* 0x001fca00000000ff */
[----:B------:R-:W0:Y:S01]  /*2ce0*/  MUFU.RCP R4, R4 ;  /* 0x0000000400047308 */ /* 0x000e220000001000 */
[----:B------:R-:W-:Y:S01]  /*2cf0*/  ISETP.GT.AND P0, PT, R6, 0x9, PT ;  /* 0x000000090600780c */ /* 0x000fe20003f04270 */
[C---:B0-----:R-:W-:Y:S02]  /*2d00*/  FADD.FTZ R5, -R4.reuse, 1 ;  /* 0x3f80000004057421 */ /* 0x041fe40000010100 */
[----:B-1----:R-:W-:Y:S02]  /*2d10*/  FMUL.FTZ R2, R4, R23 ;  /* 0x0000001704027220 */ /* 0x002fe40000410000 */
[----:B------:R-:W-:-:S04]  /*2d20*/  FFMA.FTZ R5, R5, R0, 1 ;  /* 0x3f80000005057423 */ /* 0x000fc80000010000 */
[----:B------:R-:W-:-:S04]  /*2d30*/  FMUL.FTZ R2, R2, R5 ;  /* 0x0000000502027220 */ /* 0x000fc80000410000 */
        /* <DEDUP_REMOVED lines=9> */
[----:B------:R-:W0:Y:S02]  /*2dd0*/  F2I.FTZ.TRUNC.NTZ R3, R2 ;  /* 0x0000000200037305 */ /* 0x000e24000021f100 */
[----:B0-----:R0:W-:Y:S01]  /*2de0*/  STG.E.U8 [R16.64], R3 ;  /* 0x0000000310007986 */ /* 0x0011e2000c101124 */
[----:B------:R-:W-:Y:S05]  /*2df0*/  BRA `(.L_x_1808) ;  /* 0x00000d7000007947 */ /* 0x000fea0003800000 */
.L_x_1806:
[----:B------:R-:W0:Y:S02]  /*2e00*/  F2I.S64.TRUNC R2, R2 ;  /* 0x0000000200027311 */ /* 0x000e24000020d900 */
[----:B0-----:R-:W-:-:S05]  /*2e10*/  IMAD.MOV.U32 R5, RZ, RZ, R2 ;  /* 0x000000ffff057224 */ /* 0x001fca00078e0002 */
[----:B------:R0:W-:Y:S01]  /*2e20*/  STG.E.U8 [R16.64], R5 ;  /* 0x0000000510007986 */ /* 0x0001e2000c101124 */
[----:B------:R-:W-:Y:S05]  /*2e30*/  BRA `(.L_x_1808) ;  /* 0x00000d3000007947 */ /* 0x000fea0003800000 */
.L_x_1805:
[----:B------:R-:W-:-:S13]  /*2e40*/  ISETP.NE.AND P0, PT, R6, 0x2, PT ;  /* 0x000000020600780c */ /* 0x000fda0003f05270 */
[----:B------:R-:W-:Y:S05]  /*2e50*/  @!P0 BRA `(.L_x_1809) ;  /* 0x000000a000008947 */ /* 0x000fea0003800000 */
[----:B------:R-:W-:-:S13]  /*2e60*/  ISETP.NE.AND P0, PT, R6, 0x3, PT ;  /* 0x000000030600780c */ /* 0x000fda0003f05270 */
[----:B------:R-:W-:Y:S05]  /*2e70*/  @!P0 BRA `(.L_x_1810) ;  /* 0x0000005000008947 */ /* 0x000fea0003800000 */
[----:B------:R-:W-:-:S13]  /*2e80*/  ISETP.NE.AND P0, PT, R6, 0x4, PT ;  /* 0x000000040600780c */ /* 0x000fda0003f05270 */
[----:B------:R-:W-:Y:S05]  /*2e90*/  @P0 BRA `(.L_x_1807) ;  /* 0x00000b4000000947 */ /* 0x000fea0003800000 */
[----:B------:R-:W0:Y:S02]  /*2ea0*/  F2I.S64.TRUNC R2, R2 ;  /* 0x0000000200027311 */ /* 0x000e24000020d900 */
[----:B0-----:R0:W-:Y:S01]  /*2eb0*/  STG.E.64 [R16.64], R2 ;  /* 0x0000000210007986 */ /* 0x0011e2000c101b24 */
[----:B------:R-:W-:Y:S05]  /*2ec0*/  BRA `(.L_x_1808) ;  /* 0x00000ca000007947 */ /* 0x000fea0003800000 */
.L_x_1810:
[----:B------:R-:W0:Y:S02]  /*2ed0*/  F2I.FTZ.TRUNC.NTZ R3, R2 ;  /* 0x0000000200037305 */ /* 0x000e24000021f100 */
[----:B0-----:R0:W-:Y:S01]  /*2ee0*/  STG.E [R16.64], R3 ;  /* 0x0000000310007986 */ /* 0x0011e2000c101924 */
[----:B------:R-:W-:Y:S05]  /*2ef0*/  BRA `(.L_x_1808) ;  /* 0x00000c7000007947 */ /* 0x000fea0003800000 */
.L_x_1809:
[----:B------:R-:W0:Y:S02]  /*2f00*/  F2I.FTZ.TRUNC.NTZ R3, R2 ;  /* 0x0000000200037305 */ /* 0x000e24000021f100 */
[----:B0-----:R0:W-:Y:S01]  /*2f10*/  STG.E.U16 [R16.64], R3 ;  /* 0x0000000310007986 */ /* 0x0011e2000c101524 */
[----:B------:R-:W-:Y:S05]  /*2f20*/  BRA `(.L_x_1808) ;  /* 0x00000c4000007947 */ /* 0x000fea0003800000 */
.L_x_1804:
[----:B------:R-:W-:-:S13]  /*2f30*/  ISETP.GT.AND P0, PT, R6, 0x6, PT ;  /* 0x000000060600780c */ /* 0x000fda0003f04270 */
[----:B------:R-:W-:Y:S05]  /*2f40*/  @P0 BRA `(.L_x_1811) ;  /* 0x0000009000000947 */ /* 0x000fea0003800000 */
[----:B------:R-:W-:-:S13]  /*2f50*/  ISETP.NE.AND P0, PT, R6, 0x5, PT ;  /* 0x000000050600780c */ /* 0x000fda0003f05270 */
[----:B------:R-:W-:Y:S05]  /*2f60*/  @!P0 BRA `(.L_x_1812) ;  /* 0x0000004000008947 */ /* 0x000fea0003800000 */
[----:B------:R-:W-:-:S13]  /*2f70*/  ISETP.NE.AND P0, PT, R6, 0x6, PT ;  /* 0x000000060600780c */ /* 0x000fda0003f05270 */
[----:B------:R-:W-:Y:S05]  /*2f80*/  @P0 BRA `(.L_x_1807) ;  /* 0x00000a5000000947 */ /* 0x000fea0003800000 */
[----:B------:R0:W-:Y:S01]  /*2f90*/  STG.E [R16.64], R2 ;  /* 0x0000000210007986 */ /* 0x0001e2000c101924 */
[----:B------:R-:W-:Y:S05]  /*2fa0*/  BRA `(.L_x_1808) ;  /* 0x00000bc000007947 */ /* 0x000fea0003800000 */
.L_x_1812:
[----:B------:R-:W-:-:S05]  /*2fb0*/  F2FP.PACK_AB R2, RZ, R2 ;  /* 0x00000002ff02723e */ /* 0x000fca00000000ff */
[----:B------:R0:W-:Y:S01]  /*2fc0*/  STG.E.U16 [R16.64], R2 ;  /* 0x0000000210007986 */ /* 0x0001e2000c101524 */
[----:B------:R-:W-:Y:S05]  /*2fd0*/  BRA `(.L_x_1808) ;  /* 0x00000b9000007947 */ /* 0x000fea0003800000 */
.L_x_1811:
[----:B------:R-:W-:-:S13]  /*2fe0*/  ISETP.NE.AND P0, PT, R6, 0x7, PT ;  /* 0x000000070600780c */ /* 0x000fda0003f05270 */
[----:B------:R-:W-:Y:S05]  /*2ff0*/  @!P0 BRA `(.L_x_1813) ;  /* 0x000000b000008947 */ /* 0x000fea0003800000 */
[----:B------:R-:W-:-:S13]  /*3000*/  ISETP.NE.AND P0, PT, R6, 0x8, PT ;  /* 0x000000080600780c */ /* 0x000fda0003f05270 */
[----:B------:R-:W-:Y:S05]  /*3010*/  @!P0 BRA `(.L_x_1814) ;  /* 0x0000005000008947 */ /* 0x000fea0003800000 */
[----:B------:R-:W-:-:S13]  /*3020*/  ISETP.NE.AND P0, PT, R6, 0x9, PT ;  /* 0x000000090600780c */ /* 0x000fda0003f05270 */
[----:B------:R-:W-:Y:S05]  /*3030*/  @P0 BRA `(.L_x_1807) ;  /* 0x000009a000000947 */ /* 0x000fea0003800000 */
[----:B------:R-:W-:-:S05]  /*3040*/  IMAD.MOV.U32 R3, RZ, RZ, RZ ;  /* 0x000000ffff037224 */ /* 0x000fca00078e00ff */
[----:B------:R0:W-:Y:S01]  /*3050*/  STG.E.64 [R16.64], R2 ;  /* 0x0000000210007986 */ /* 0x0001e2000c101b24 */
[----:B------:R-:W-:Y:S05]  /*3060*/  BRA `(.L_x_1808) ;  /* 0x00000b0000007947 */ /* 0x000fea0003800000 */
.L_x_1814:
[----:B------:R-:W-:-:S04]  /*3070*/  F2FP.PACK_AB R3, RZ, R2 ;  /* 0x00000002ff03723e */ /* 0x000fc800000000ff */
[----:B------:R-:W-:-:S05]  /*3080*/  PRMT R3, R3, 0x5410, RZ ;  /* 0x0000541003037816 */ /* 0x000fca00000000ff */
[----:B------:R0:W-:Y:S01]  /*3090*/  STG.E [R16.64], R3 ;  /* 0x0000000310007986 */ /* 0x0001e2000c101924 */
[----:B------:R-:W-:Y:S05]  /*30a0*/  BRA `(.L_x_1808) ;  /* 0x00000ac000007947 */ /* 0x000fea0003800000 */
.L_x_1813:
[----:B------:R-:W-:-:S06]  /*30b0*/  FMUL.FTZ R2, R2, 1 ;  /* 0x3f80000002027820 */ /* 0x000fcc0000410000 */
[----:B------:R-:W0:Y:S02]  /*30c0*/  F2F.F64.F32 R2, R2 ;  /* 0x0000000200027310 */ /* 0x000e240000201800 */
[----:B0-----:R0:W-:Y:S01]  /*30d0*/  STG.E.64 [R16.64], R2 ;  /* 0x0000000210007986 */ /* 0x0011e2000c101b24 */
[----:B------:R-:W-:Y:S05]  /*30e0*/  BRA `(.L_x_1808) ;  /* 0x00000a8000007947 */ /* 0x000fea0003800000 */
.L_x_1803:
        /* <DEDUP_REMOVED lines=8> */
[----:B------:R-:W-:-:S04]  /*3170*/  FSETP.NEU.FTZ.AND P0, PT, R2, RZ, PT ;  /* 0x000000ff0200720b */ /* 0x000fc80003f1d000 */
[----:B------:R-:W-:-:S05]  /*3180*/  SEL R3, RZ, 0x1, !P0 ;  /* 0x00000001ff037807 */ /* 0x000fca0004000000 */
[----:B------:R0:W-:Y:S01]  /*3190*/  STG.E.U8 [R16.64], R3 ;  /* 0x0000000310007986 */ /* 0x0001e2000c101124 */
[----:B------:R-:W-:Y:S05]  /*31a0*/  BRA `(.L_x_1808) ;  /* 0x000009c000007947 */ /* 0x000fea0003800000 */
.L_x_1817:
[----:B------:R-:W-:Y:S01]  /*31b0*/  FMUL.FTZ R4, R2, 1 ;  /* 0x3f80000002047820 */ /* 0x000fe20000410000 */
[----:B------:R-:W-:-:S05]  /*31c0*/  CS2R R6, SRZ ;  /* 0x0000000000067805 */ /* 0x000fca000001ff00 */
[----:B------:R-:W0:Y:S02]  /*31d0*/  F2F.F64.F32 R4, R4 ;  /* 0x0000000400047310 */ /* 0x000e240000201800 */
[----:B0-----:R0:W-:Y:S01]  /*31e0*/  STG.E.128 [R16.64], R4 ;  /* 0x0000000410007986 */ /* 0x0011e2000c101d24 */
[----:B------:R-:W-:Y:S05]  /*31f0*/  BRA `(.L_x_1808) ;  /* 0x0000097000007947 */ /* 0x000fea0003800000 */
.L_x_1816:
[----:B------:R-:W-:-:S13]  /*3200*/  ISETP.NE.AND P0, PT, R6, 0xf, PT ;  /* 0x0000000f0600780c */ /* 0x000fda0003f05270 */
[----:B------:R-:W-:Y:S05]  /*3210*/  @!P0 BRA `(.L_x_1818) ;  /* 0x000002b000008947 */ /* 0x000fea0003800000 */
[----:B------:R-:W-:-:S13]  /*3220*/  ISETP.NE.AND P0, PT, R6, 0x17, PT ;  /* 0x000000170600780c */ /* 0x000fda0003f05270 */
[----:B------:R-:W-:Y:S05]  /*3230*/  @!P0 BRA `(.L_x_1819) ;  /* 0x0000014000008947 */ /* 0x000fea0003800000 */
[----:B------:R-:W-:-:S13]  /*3240*/  ISETP.NE.AND P0, PT, R6, 0x18, PT ;  /* 0x000000180600780c */ /* 0x000fda0003f05270 */
[----:B------:R-:W-:Y:S05]  /*3250*/  @P0 BRA `(.L_x_1807) ;  /* 0x0000078000000947 */ /* 0x000fea0003800000 */
[C---:B------:R-:W-:Y:S01]  /*3260*/  LOP3.LUT R4, R2.reuse, 0x7fffffff, RZ, 0xc0, !PT ;  /* 0x7fffffff02047812 */ /* 0x040fe200078ec0ff */
[----:B------:R-:W-:Y:S01]  /*3270*/  BSSY B0, `(.L_x_1820) ;  /* 0x000000d000007945 */ /* 0x000fe20003800000 */
[----:B------:R-:W-:Y:S02]  /*3280*/  LOP3.LUT R0, R2, 0x80000000, RZ, 0xc0, !PT ;  /* 0x8000000002007812 */ /* 0x000fe400078ec0ff */
[----:B------:R-:W-:Y:S02]  /*3290*/  ISETP.GT.U32.AND P0, PT, R4, 0x43efffff, PT ;  /* 0x43efffff0400780c */ /* 0x000fe40003f04070 */
[----:B------:R-:W-:Y:S01]  /*32a0*/  SHF.R.U32.HI R5, RZ, 0x18, R0 ;  /* 0x00000018ff057819 */ /* 0x000fe20000011600 */
[----:B------:R-:W-:-:S10]  /*32b0*/  IMAD.MOV.U32 R0, RZ, RZ, 0x7f ;  /* 0x0000007fff007424 */ /* 0x000fd400078e00ff */
[----:B------:R-:W-:Y:S05]  /*32c0*/  @P0 BRA `(.L_x_1821) ;  /* 0x0000007000000947 */ /* 0x000fea0003800000 */
[----:B------:R-:W-:-:S13]  /*32d0*/  ISETP.GE.U32.AND P0, PT, R4, 0x3c800000, PT ;  /* 0x3c8000000400780c */ /* 0x000fda0003f06070 */
[----:B------:R-:W-:-:S04]  /*32e0*/  @P0 SHF.R.U32.HI R0, RZ, 0x14, R2 ;  /* 0x00000014ff000819 */ /* 0x000fc80000011602 */
[----:B------:R-:W-:-:S04]  /*32f0*/  @P0 LOP3.LUT R3, R0, 0x1, RZ, 0xc0, !PT ;  /* 0x0000000100030812 */ /* 0x000fc800078ec0ff */
[----:B------:R-:W-:Y:S01]  /*3300*/  @P0 IADD3 R3, R2, 0x407ffff, R3 ;  /* 0x0407ffff02030810 */ /* 0x000fe20007ffe003 */
[----:B------:R-:W-:-:S03]  /*3310*/  @!P0 FADD.FTZ R2, R4, 16384 ;  /* 0x4680000004028421 */ /* 0x000fc60000010000 */
[----:B------:R-:W-:Y:S02]  /*3320*/  @P0 SHF.R.U32.HI R0, RZ, 0x14, R3 ;  /* 0x00000014ff000819 */ /* 0x000fe40000011603 */
[----:B------:R-:W-:Y:S02]  /*3330*/  @!P0 IADD3 R0, R2, -0x46800000, RZ ;  /* 0xb980000002008810 */ /* 0x000fe40007ffe0ff */
.L_x_1821:
[----:B------:R-:W-:Y:S05]  /*3340*/  BSYNC B0 ;  /* 0x0000000000007941 */ /* 0x000fea0003800000 */
.L_x_1820:
[----:B------:R-:W-:-:S05]  /*3350*/  LOP3.LUT R5, R0, R5, RZ, 0xfc, !PT ;  /* 0x0000000500057212 */ /* 0x000fca00078efcff */
[----:B------:R0:W-:Y:S01]  /*3360*/  STG.E.U8 [R16.64], R5 ;  /* 0x0000000510007986 */ /* 0x0001e2000c101124 */
[----:B------:R-:W-:Y:S05]  /*3370*/  BRA `(.L_x_1808) ;  /* 0x000007f000007947 */ /* 0x000fea0003800000 */
.L_x_1819:
[----:B------:R-:W-:Y:S01]  /*3380*/  LOP3.LUT R4, R2, 0x7fffffff, RZ, 0xc0, !PT ;  /* 0x7fffffff02047812 */ /* 0x000fe200078ec0ff */
[----:B------:R-:W-:Y:S03]  /*3390*/  BSSY B0, `(.L_x_1822) ;  /* 0x000000e000007945 */ /* 0x000fe60003800000 */
[----:B------:R-:W-:-:S13]  /*33a0*/  ISETP.GT.U32.AND P0, PT, R4, 0x477fffff, PT ;  /* 0x477fffff0400780c */ /* 0x000fda0003f04070 */
[----:B------:R-:W-:Y:S05]  /*33b0*/  @P0 BRA `(.L_x_1823) ;  /* 0x0000008000000947 */ /* 0x000fea0003800000 */
[----:B------:R-:W-:-:S13]  /*33c0*/  ISETP.GE.U32.AND P0, PT, R4, 0x38800000, PT ;  /* 0x388000000400780c */ /* 0x000fda0003f06070 */
[----:B------:R-:W-:-:S04]  /*33d0*/  @P0 SHF.R.U32.HI R0, RZ, 0x15, R2 ;  /* 0x00000015ff000819 */ /* 0x000fc80000011602 */
[----:B------:R-:W-:-:S04]  /*33e0*/  @P0 LOP3.LUT R3, R0, 0x1, RZ, 0xc0, !PT ;  /* 0x0000000100030812 */ /* 0x000fc800078ec0ff */
[----:B------:R-:W-:Y:S01]  /*33f0*/  @P0 IADD3 R0, R2, 0x80fffff, R3 ;  /* 0x080fffff02000810 */ /* 0x000fe20007ffe003 */
[----:B------:R-:W-:-:S03]  /*3400*/  @!P0 FADD.FTZ R3, R4, 128 ;  /* 0x4300000004038421 */ /* 0x000fc60000010000 */
[----:B------:R-:W-:Y:S02]  /*3410*/  @P0 SHF.R.U32.HI R0, RZ, 0x15, R0 ;  /* 0x00000015ff000819 */ /* 0x000fe40000011600 */
[----:B------:R-:W-:Y:S01]  /*3420*/  @!P0 IADD3 R0, R3, -0x43000000, RZ ;  /* 0xbd00000003008810 */ /* 0x000fe20007ffe0ff */
[----:B------:R-:W-:Y:S05]  /*3430*/  BRA `(.L_x_1824) ;  /* 0x0000003000007947 */ /* 0x000fea0003800000 */
.L_x_1823:
[----:B------:R-:W-:Y:S01]  /*3440*/  IMAD.MOV.U32 R0, RZ, RZ, 0x7f ;  /* 0x0000007fff007424 */ /* 0x000fe200078e00ff */
[----:B------:R-:W-:-:S04]  /*3450*/  ISETP.GT.U32.AND P0, PT, R4, 0x7f800000, PT ;  /* 0x7f8000000400780c */ /* 0x000fc80003f04070 */
[----:B------:R-:W-:-:S04]  /*3460*/  SEL R0, R0, 0x7c, P0 ;  /* 0x0000007c00007807 */ /* 0x000fc80000000000 */
.L_x_1824:
[----:B------:R-:W-:Y:S05]  /*3470*/  BSYNC B0 ;  /* 0x0000000000007941 */ /* 0x000fea0003800000 */
.L_x_1822:
[----:B------:R-:W-:-:S04]  /*3480*/  LOP3.LUT R2, R2, 0x80000000, RZ, 0xc0, !PT ;  /* 0x8000000002027812 */ /* 0x000fc800078ec0ff */
[----:B------:R-:W-:-:S04]  /*3490*/  SHF.R.U32.HI R3, RZ, 0x18, R2 ;  /* 0x00000018ff037819 */ /* 0x000fc80000011602 */
[----:B------:R-:W-:-:S05]  /*34a0*/  LOP3.LUT R3, R0, R3, RZ, 0xfc, !PT ;  /* 0x0000000300037212 */ /* 0x000fca00078efcff */
[----:B------:R0:W-:Y:S01]  /*34b0*/  STG.E.U8 [R16.64], R3 ;  /* 0x0000000310007986 */ /* 0x0001e2000c101124 */
[----:B------:R-:W-:Y:S05]  /*34c0*/  BRA `(.L_x_1808) ;  /* 0x000006a000007947 */ /* 0x000fea0003800000 */
.L_x_1818:
[----:B------:R-:W-:-:S05]  /*34d0*/  F2FP.BF16.PACK_AB R2, RZ, R2 ;  /* 0x00000002ff02723e */ /* 0x000fca00000010ff */
[----:B------:R0:W-:Y:S01]  /*34e0*/  STG.E.U16 [R16.64], R2 ;  /* 0x0000000210007986 */ /* 0x0001e2000c101524 */
[----:B------:R-:W-:Y:S05]  /*34f0*/  BRA `(.L_x_1808) ;  /* 0x0000067000007947 */ /* 0x000fea0003800000 */
.L_x_1815:
        /* <DEDUP_REMOVED lines=8> */
[----:B------:R-:W0:Y:S02]  /*3580*/  F2I.FTZ.U32.TRUNC.NTZ R3, R2 ;  /* 0x0000000200037305 */ /* 0x000e24000021f000 */
[----:B0-----:R0:W-:Y:S01]  /*3590*/  STG.E.U16 [R16.64], R3 ;  /* 0x0000000310007986 */ /* 0x0011e2000c101524 */
[----:B------:R-:W-:Y:S05]  /*35a0*/  BRA `(.L_x_1808) ;  /* 0x000005c000007947 */ /* 0x000fea0003800000 */
.L_x_1827:
[----:B------:R-:W-:Y:S01]  /*35b0*/  LOP3.LUT R3, R2, 0x7fffffff, RZ, 0xc0, !PT ;  /* 0x7fffffff02037812 */ /* 0x000fe200078ec0ff */
[----:B------:R-:W-:Y:S01]  /*35c0*/  BSSY B0, `(.L_x_1828) ;  /* 0x0000013000007945 */ /* 0x000fe20003800000 */
[----:B------:R-:W-:Y:S02]  /*35d0*/  IMAD.MOV.U32 R8, RZ, RZ, 0x80 ;  /* 0x00000080ff087424 */ /* 0x000fe400078e00ff */
        /* <DEDUP_REMOVED lines=13> */
.L_x_1830:
[----:B------:R-:W-:-:S04]  /*36b0*/  LOP3.LUT R2, R2, 0x80000000, RZ, 0xc0, !PT ;  /* 0x8000000002027812 */ /* 0x000fc800078ec0ff */
[----:B------:R-:W-:-:S04]  /*36c0*/  SHF.R.U32.HI R3, RZ, 0x18, R2 ;  /* 0x00000018ff037819 */ /* 0x000fc80000011602 */
[----:B------:R-:W-:-:S04]  /*36d0*/  LOP3.LUT R0, R0, R3, RZ, 0xfc, !PT ;  /* 0x0000000300007212 */ /* 0x000fc800078efcff */
[----:B------:R-:W-:Y:S02]  /*36e0*/  PRMT R8, R0, 0x7610, R8 ;  /* 0x0000761000087816 */ /* 0x000fe40000000008 */
.L_x_1829:
[----:B------:R-:W-:Y:S05]  /*36f0*/  BSYNC B0 ;  /* 0x0000000000007941 */ /* 0x000fea0003800000 */
.L_x_1828:
[----:B------:R0:W-:Y:S01]  /*3700*/  STG.E.U8 [R16.64], R8 ;  /* 0x0000000810007986 */ /* 0x0001e2000c101124 */
[----:B------:R-:W-:Y:S05]  /*3710*/  BRA `(.L_x_1808) ;  /* 0x0000045000007947 */ /* 0x000fea0003800000 */
.L_x_1826:
        /* <DEDUP_REMOVED lines=16> */
.L_x_1833:
[----:B------:R-:W-:-:S04]  /*3820*/  LOP3.LUT R2, R2, 0x80000000, RZ, 0xc0, !PT ;  /* 0x8000000002027812 */ /* 0x000fc800078ec0ff */
[----:B------:R-:W-:-:S04]  /*3830*/  SHF.R.U32.HI R3, RZ, 0x18, R2 ;  /* 0x00000018ff037819 */ /* 0x000fc80000011602 */
[----:B------:R-:W-:-:S04]  /*3840*/  LOP3.LUT R0, R0, R3, RZ, 0xfc, !PT ;  /* 0x0000000300007212 */ /* 0x000fc800078efcff */
[----:B------:R-:W-:Y:S02]  /*3850*/  PRMT R8, R0, 0x7610, R8 ;  /* 0x0000761000087816 */ /* 0x000fe40000000008 */
.L_x_1832:
[----:B------:R-:W-:Y:S05]  /*3860*/  BSYNC B0 ;  /* 0x0000000000007941 */ /* 0x000fea0003800000 */
.L_x_1831:
[----:B------:R0:W-:Y:S01]  /*3870*/  STG.E.U8 [R16.64], R8 ;  /* 0x0000000810007986 */ /* 0x0001e2000c101124 */
[----:B------:R-:W-:Y:S05]  /*3880*/  BRA `(.L_x_1808) ;  /* 0x000002e000007947 */ /* 0x000fea0003800000 */
.L_x_1825:
[----:B------:R-:W-:-:S13]  /*3890*/  ISETP.NE.AND P0, PT, R6, 0x1c, PT ;  /* 0x0000001c0600780c */ /* 0x000fda0003f05270 */
[----:B------:R-:W-:Y:S05]  /*38a0*/  @!P0 BRA `(.L_x_1834) ;  /* 0x000002a000008947 */ /* 0x000fea0003800000 */
[----:B------:R-:W-:-:S13]  /*38b0*/  ISETP.NE.AND P0, PT, R6, 0x1d, PT ;  /* 0x0000001d0600780c */ /* 0x000fda0003f05270 */
[----:B------:R-:W-:Y:S05]  /*38c0*/  @!P0 BRA `(.L_x_1835) ;  /* 0x0000025000008947 */ /* 0x000fea0003800000 */
[----:B------:R-:W-:-:S13]  /*38d0*/  ISETP.NE.AND P0, PT, R6, 0x2c, PT ;  /* 0x0000002c0600780c */ /* 0x000fda0003f05270 */
[----:B------:R-:W-:Y:S05]  /*38e0*/  @P0 BRA `(.L_x_1807) ;  /* 0x000000f000000947 */ /* 0x000fea0003800000 */
[----:B------:R-:W-:Y:S02]  /*38f0*/  SHF.R.U32.HI R4, RZ, 0x17, R2 ;  /* 0x00000017ff047819 */ /* 0x000fe40000011602 */
[----:B------:R-:W-:Y:S02]  /*3900*/  PLOP3.LUT P0, PT, PT, PT, PT, 0x80, 0x0 ;  /* 0x000000000000781c */ /* 0x000fe40003f0f070 */
        /* <DEDUP_REMOVED lines=13> */
.L_x_1807:
        /* <DEDUP_REMOVED lines=20> */
.L_x_1835:
[----:B------:R-:W0:Y:S02]  /*3b20*/  F2I.U64.TRUNC R2, R2 ;  /* 0x0000000200027311 */ /* 0x000e24000020d800 */
[----:B0-----:R0:W-:Y:S01]  /*3b30*/  STG.E.64 [R16.64], R2 ;  /* 0x0000000210007986 */ /* 0x0011e2000c101b24 */
[----:B------:R-:W-:Y:S05]  /*3b40*/  BRA `(.L_x_1808) ;  /* 0x0000002000007947 */ /* 0x000fea0003800000 */
.L_x_1834:
[----:B------:R-:W0:Y:S02]  /*3b50*/  F2I.FTZ.U32.TRUNC.NTZ R3, R2 ;  /* 0x0000000200037305 */ /* 0x000e24000021f000 */
[----:B0-----:R0:W-:Y:S02]  /*3b60*/  STG.E [R16.64], R3 ;  /* 0x0000000310007986 */ /* 0x0011e4000c101924 */
.L_x_1808:
[----:B------:R-:W-:-:S05]  /*3b70*/  IMAD R18, R19, 0x200, R18 ;  /* 0x0000020013127824 */ /* 0x000fca00078e0212 */
[----:B------:R-:W-:Y:S02]  /*3b80*/  IADD3 R23, R18, 0x80, RZ ;  /* 0x0000008012177810 */ /* 0x000fe40007ffe0ff */
.L_x_1747:
[----:B------:R-:W-:Y:S05]  /*3b90*/  BSYNC B7 ;  /* 0x0000000000077941 */ /* 0x000fea0003800000 */
.L_x_1746:
[----:B------:R-:W-:Y:S01]  /*3ba0*/  ISETP.GE.AND P0, PT, R23, c[0x0][0x160], PT ;  /* 0x0000580017007a0c */ /* 0x000fe20003f06270 */
[----:B------:R-:W-:-:S12]  /*3bb0*/  BSSY B7, `(.L_x_1836) ;  /* 0x0000764000077945 */ /* 0x000fd80003800000 */
[----:B------:R-:W-:Y:S05]  /*3bc0*/  @P0 BRA `(.L_x_1837) ;  /* 0x0000762000000947 */ /* 0x000fea0003800000 */
[----:B------:R-:W-:Y:S01]  /*3bd0*/  ISETP.NE.AND P0, PT, RZ, c[0x0][0x168], PT ;  /* 0x00005a00ff007a0c */ /* 0x000fe20003f05270 */
[----:B------:R-:W-:Y:S02]  /*3be0*/  IMAD.MOV.U32 R18, RZ, RZ, RZ ;  /* 0x000000ffff127224 */ /* 0x000fe400078e00ff */
[----:B------:R-:W-:Y:S02]  /*3bf0*/  IMAD.MOV.U32 R0, RZ, RZ, RZ ;  /* 0x000000ffff007224 */ /* 0x000fe400078e00ff */
[----:B0-----:R-:W-:-:S08]  /*3c00*/  IMAD.MOV.U32 R16, RZ, RZ, RZ ;  /* 0x000000ffff107224 */ /* 0x001fd000078e00ff */
        /* <DEDUP_REMOVED lines=251> */
.L_x_1838:
        /* <DEDUP_REMOVED lines=20> */
.L_x_1843:
[----:B------:R-:W2:Y:S02]  /*4d00*/  LDG.E.U8 R2, [R2.64] ;  /* 0x0000002402027981 */ /* 0x000ea4000c1e1100 */
[----:B--2---:R0:W1:Y:S01]  /*4d10*/  I2F.U16 R19, R2 ;  /* 0x0000000200137306 */ /* 0x0040620000101000 */
[----:B------:R-:W-:Y:S05]  /*4d20*/  BRA `(.L_x_1845) ;  /* 0x00000ca000007947 */ /* 0x000fea0003800000 */
.L_x_1842:
        /* <DEDUP_REMOVED lines=9> */
.L_x_1847:
[----:B------:R-:W2:Y:S02]  /*4dc0*/  LDG.E R2, [R2.64] ;  /* 0x0000002402027981 */ /* 0x000ea4000c1e1900 */
[----:B--2---:R0:W1:Y:S01]  /*4dd0*/  I2F R19, R2 ;  /* 0x0000000200137306 */ /* 0x0040620000201400 */
[----:B------:R-:W-:Y:S05]  /*4de0*/  BRA `(.L_x_1845) ;  /* 0x00000be000007947 */ /* 0x000fea0003800000 */
.L_x_1846:
[----:B------:R-:W2:Y:S02]  /*4df0*/  LDG.E.U16 R2, [R2.64] ;  /* 0x0000002402027981 */ /* 0x000ea4000c1e1500 */
[----:B--2---:R0:W1:Y:S01]  /*4e00*/  I2F.S16 R19, R2 ;  /* 0x0000000200137306 */ /* 0x0040620000101400 */
[----:B------:R-:W-:Y:S05]  /*4e10*/  BRA `(.L_x_1845) ;  /* 0x00000bb000007947 */ /* 0x000fea0003800000 */
.L_x_1841:
        /* <DEDUP_REMOVED lines=8> */
.L_x_1849:
[----:B------:R-:W2:Y:S02]  /*4ea0*/  LDG.E.U16 R2, [R2.64] ;  /* 0x0000002402027981 */ /* 0x000ea4000c1e1500 */
[----:B--2---:R-:W-:Y:S01]  /*4eb0*/  HADD2.F32 R19, -RZ, R2.H0_H0 ;  /* 0x20000002ff137230 */ /* 0x004fe20000004100 */
[----:B------:R-:W-:Y:S05]  /*4ec0*/  BRA `(.L_x_1845) ;  /* 0x00000b0000007947 */ /* 0x000fea0003800000 */
.L_x_1848:
        /* <DEDUP_REMOVED lines=8> */
.L_x_1851:
[----:B------:R-:W2:Y:S02]  /*4f50*/  LDG.E.U16 R2, [R2.64] ;  /* 0x0000002402027981 */ /* 0x000ea4000c1e1500 */
[----:B--2---:R-:W-:Y:S01]  /*4f60*/  HADD2.F32 R19, -RZ, R2.H0_H0 ;  /* 0x20000002ff137230 */ /* 0x004fe20000004100 */
[----:B------:R-:W-:Y:S05]  /*4f70*/  BRA `(.L_x_1845) ;  /* 0x00000a5000007947 */ /* 0x000fea0003800000 */
.L_x_1850:
[----:B------:R-:W2:Y:S02]  /*4f80*/  LDG.E.64 R2, [R2.64] ;  /* 0x0000002402027981 */ /* 0x000ea4000c1e1b00 */
[----:B--2---:R-:W0:Y:S01]  /*4f90*/  F2F.F32.F64 R19, R2 ;  /* 0x0000000200137310 */ /* 0x004e220000301000 */
[----:B------:R-:W0:-:S14]  /*4fa0*/  DSETP.GEU.AND P0, PT, |R2|, c[0x2][0x0], PT ;  /* 0x008000000200762a */ /* 0x000e1c0003f0e200 */
[----:B0-----:R-:W-:Y:S01]  /*4fb0*/  @!P0 FMUL R19, R19, 1.175494350822287508e-38 ;  /* 0x0080000013138820 */ /* 0x001fe20000400000 */
[----:B------:R-:W-:Y:S05]  /*4fc0*/  BRA `(.L_x_1845) ;  /* 0x00000a0000007947 */ /* 0x000fea0003800000 */
.L_x_1840:
        /* <DEDUP_REMOVED lines=12> */
.L_x_1854:
[----:B------:R-:W2:Y:S02]  /*5090*/  LDG.E.64 R2, [R2.64] ;  /* 0x0000002402027981 */ /* 0x000ea4000c1e1b00 */
[----:B--2---:R-:W0:Y:S01]  /*50a0*/  F2F.F32.F64 R19, R2 ;  /* 0x0000000200137310 */ /* 0x004e220000301000 */
[----:B------:R-:W0:-:S14]  /*50b0*/  DSETP.GEU.AND P0, PT, |R2|, c[0x2][0x0], PT ;  /* 0x008000000200762a */ /* 0x000e1c0003f0e200 */
[----:B0-----:R-:W-:Y:S01]  /*50c0*/  @!P0 FMUL R19, R19, 1.175494350822287508e-38 ;  /* 0x0080000013138820 */ /* 0x001fe20000400000 */
[----:B------:R-:W-:Y:S05]  /*50d0*/  BRA `(.L_x_1845) ;  /* 0x000008f000007947 */ /* 0x000fea0003800000 */
.L_x_1853:
        /* <DEDUP_REMOVED lines=26> */
.L_x_1856:
        /* <DEDUP_REMOVED lines=13> */
.L_x_1855:
[----:B------:R-:W2:Y:S02]  /*5350*/  LDG.E.U16 R2, [R2.64] ;  /* 0x0000002402027981 */ /* 0x000ea4000c1e1500 */
[----:B--2---:R-:W-:Y:S01]  /*5360*/  PRMT R19, RZ, 0x5410, R2 ;  /* 0x00005410ff137816 */ /* 0x004fe20000000002 */
[----:B------:R-:W-:Y:S05]  /*5370*/  BRA `(.L_x_1845) ;  /* 0x0000065000007947 */ /* 0x000fea0003800000 */
.L_x_1852:
        /* <DEDUP_REMOVED lines=11> */
.L_x_1859:
        /* <DEDUP_REMOVED lines=20> */
.L_x_1861:
[----:B------:R-:W-:Y:S05]  /*5570*/  BSYNC B0 ;  /* 0x0000000000007941 */ /* 0x000fea0003800000 */
.L_x_1860:
[----:B------:R-:W-:Y:S01]  /*5580*/  IMAD.SHL.U32 R2, R2, 0x100000, RZ ;  /* 0x0010000002027824 */ /* 0x000fe200078e00ff */
[----:B------:R-:W-:-:S04]  /*5590*/  LEA R0, R0, 0x3b800000, 0x17 ;  /* 0x3b80000000007811 */ /* 0x000fc800078eb8ff */
[----:B------:R-:W-:Y:S01]  /*55a0*/  LOP3.LUT R19, R0, R2, R19, 0xfe, !PT ;  /* 0x0000000200137212 */ /* 0x000fe200078efe13 */
[----:B------:R-:W-:Y:S05]  /*55b0*/  BRA `(.L_x_1845) ;  /* 0x0000041000007947 */ /* 0x000fea0003800000 */
.L_x_1858:
        /* <DEDUP_REMOVED lines=20> */
.L_x_1863:
[----:B------:R-:W-:Y:S05]  /*5700*/  BSYNC B0 ;  /* 0x0000000000007941 */ /* 0x000fea0003800000 */
.L_x_1862:
[----:B------:R-:W-:Y:S01]  /*5710*/  IMAD.SHL.U32 R2, R2, 0x200000, RZ ;  /* 0x0020000002027824 */ /* 0x000fe200078e00ff */
[----:B------:R-:W-:-:S04]  /*5720*/  LEA R0, R0, 0x37800000, 0x17 ;  /* 0x3780000000007811 */ /* 0x000fc800078eb8ff */
[----:B------:R-:W-:Y:S01]  /*5730*/  LOP3.LUT R19, R0, R2, R19, 0xfe, !PT ;  /* 0x0000000200137212 */ /* 0x000fe200078efe13 */
[----:B------:R-:W-:Y:S05]  /*5740*/  BRA `(.L_x_1845) ;  /* 0x0000028000007947 */ /* 0x000fea0003800000 */
.L_x_1857:
        /* <DEDUP_REMOVED lines=14> */
.L_x_1844:
        /* <DEDUP_REMOVED lines=21> */
.L_x_1865:
[----:B------:R-:W2:Y:S02]  /*5980*/  LDG.E.64 R2, [R2.64] ;  /* 0x0000002402027981 */ /* 0x000ea4000c1e1b00 */
[----:B--2---:R0:W1:Y:S01]  /*5990*/  I2F.U64 R19, R2 ;  /* 0x0000000200137312 */ /* 0x0040620000301000 */
[----:B------:R-:W-:Y:S05]  /*59a0*/  BRA `(.L_x_1845) ;  /* 0x0000002000007947 */ /* 0x000fea0003800000 */
.L_x_1864:
[----:B------:R-:W2:Y:S02]  /*59b0*/  LDG.E R2, [R2.64] ;  /* 0x0000002402027981 */ /* 0x000ea4000c1e1900 */
[----:B--2---:R0:W1:Y:S02]  /*59c0*/  I2F.U32 R19, R2 ;  /* 0x0000000200137306 */ /* 0x0040640000201000 */
.L_x_1845:
[----:B------:R-:W-:Y:S05]  /*59d0*/  BSYNC B6 ;  /* 0x0000000000067941 */ /* 0x000fea0003800000 */
.L_x_1839:
        /* <DEDUP_REMOVED lines=18> */
.L_x_1870:
[----:B------:R-:W2:Y:S02]  /*5b00*/  LDG.E.U8 R0, [R2.64] ;  /* 0x0000002402007981 */ /* 0x000ea4000c1e1100 */
[----:B--2---:R-:W0:Y:S01]  /*5b10*/  I2F.U16 R0, R0 ;  /* 0x0000000000007306 */ /* 0x004e220000101000 */
[----:B------:R-:W-:Y:S05]  /*5b20*/  BRA `(.L_x_1872) ;  /* 0x00000ca000007947 */ /* 0x000fea0003800000 */
.L_x_1869:
        /* <DEDUP_REMOVED lines=9> */
.L_x_1874:
[----:B------:R-:W2:Y:S02]  /*5bc0*/  LDG.E R0, [R2.64] ;  /* 0x0000002402007981 */ /* 0x000ea4000c1e1900 */
[----:B--2---:R-:W0:Y:S01]  /*5bd0*/  I2F R0, R0 ;  /* 0x0000000000007306 */ /* 0x004e220000201400 */
[----:B------:R-:W-:Y:S05]  /*5be0*/  BRA `(.L_x_1872) ;  /* 0x00000be000007947 */ /* 0x000fea0003800000 */
.L_x_1873:
[----:B------:R-:W2:Y:S02]  /*5bf0*/  LDG.E.U16 R0, [R2.64] ;  /* 0x0000002402007981 */ /* 0x000ea4000c1e1500 */
[----:B--2---:R-:W0:Y:S01]  /*5c00*/  I2F.S16 R0, R0 ;  /* 0x0000000000007306 */ /* 0x004e220000101400 */
[----:B------:R-:W-:Y:S05]  /*5c10*/  BRA `(.L_x_1872) ;  /* 0x00000bb000007947 */ /* 0x000fea0003800000 */
.L_x_1868:
        /* <DEDUP_REMOVED lines=8> */
.L_x_1876:
[----:B------:R-:W2:Y:S02]  /*5ca0*/  LDG.E.U16 R0, [R2.64] ;  /* 0x0000002402007981 */ /* 0x000ea4000c1e1500 */
[----:B--2---:R-:W-:Y:S01]  /*5cb0*/  HADD2.F32 R0, -RZ, R0.H0_H0 ;  /* 0x20000000ff007230 */ /* 0x004fe20000004100 */
[----:B------:R-:W-:Y:S05]  /*5cc0*/  BRA `(.L_x_1872) ;  /* 0x00000b0000007947 */ /* 0x000fea0003800000 */
.L_x_1875:
        /* <DEDUP_REMOVED lines=8> */
.L_x_1878:
[----:B------:R-:W2:Y:S02]  /*5d50*/  LDG.E.U16 R0, [R2.64] ;  /* 0x0000002402007981 */ /* 0x000ea4000c1e1500 */
[----:B--2---:R-:W-:Y:S01]  /*5d60*/  HADD2.F32 R0, -RZ, R0.H0_H0 ;  /* 0x20000000ff007230 */ /* 0x004fe20000004100 */
[----:B------:R-:W-:Y:S05]  /*5d70*/  BRA `(.L_x_1872) ;  /* 0x00000a5000007947 */ /* 0x000fea0003800000 */
.L_x_1877:
[----:B------:R-:W2:Y:S02]  /*5d80*/  LDG.E.64 R2, [R2.64] ;  /* 0x0000002402027981 */ /* 0x000ea4000c1e1b00 */
[----:B--2---:R-:W0:Y:S01]  /*5d90*/  F2F.F32.F64 R0, R2 ;  /* 0x0000000200007310 */ /* 0x004e220000301000 */
[----:B------:R-:W0:-:S14]  /*5da0*/  DSETP.GEU.AND P0, PT, |R2|, c[0x2][0x0], PT ;  /* 0x008000000200762a */ /* 0x000e1c0003f0e200 */
[----:B0-----:R-:W-:Y:S01]  /*5db0*/  @!P0 FMUL R0, R0, 1.175494350822287508e-38 ;  /* 0x0080000000008820 */ /* 0x001fe20000400000 */
[----:B------:R-:W-:Y:S05]  /*5dc0*/  BRA `(.L_x_1872) ;  /* 0x00000a0000007947 */ /* 0x000fea0003800000 */
.L_x_1867:
        /* <DEDUP_REMOVED lines=12> */
.L_x_1881:
[----:B------:R-:W2:Y:S02]  /*5e90*/  LDG.E.64 R2, [R2.64] ;  /* 0x0000002402027981 */ /* 0x000ea4000c1e1b00 */
[----:B--2---:R-:W0:Y:S01]  /*5ea0*/  F2F.F32.F64 R0, R2 ;  /* 0x0000000200007310 */ /* 0x004e220000301000 */
[----:B------:R-:W0:-:S14]  /*5eb0*/  DSETP.GEU.AND P0, PT, |R2|, c[0x2][0x0], PT ;  /* 0x008000000200762a */ /* 0x000e1c0003f0e200 */
[----:B0-----:R-:W-:Y:S01]  /*5ec0*/  @!P0 FMUL R0, R0, 1.175494350822287508e-38 ;  /* 0x0080000000008820 */ /* 0x001fe20000400000 */
[----:B------:R-:W-:Y:S05]  /*5ed0*/  BRA `(.L_x_1872) ;  /* 0x000008f000007947 */ /* 0x000fea0003800000 */
.L_x_1880:
        /* <DEDUP_REMOVED lines=26> */
.L_x_1883:
        /* <DEDUP_REMOVED lines=13> */
.L_x_1882:
[----:B------:R-:W2:Y:S02]  /*6150*/  LDG.E.U16 R0, [R2.64] ;  /* 0x0000002402007981 */ /* 0x000ea4000c1e1500 */
[----:B--2---:R-:W-:Y:S01]  /*6160*/  PRMT R0, RZ, 0x5410, R0 ;  /* 0x00005410ff007816 */ /* 0x004fe20000000000 */
[----:B------:R-:W-:Y:S05]  /*6170*/  BRA `(.L_x_1872) ;  /* 0x0000065000007947 */ /* 0x000fea0003800000 */
.L_x_1879:
        /* <DEDUP_REMOVED lines=11> */
.L_x_1886:
        /* <DEDUP_REMOVED lines=20> */
.L_x_1888:
[----:B------:R-:W-:Y:S05]  /*6370*/  BSYNC B0 ;  /* 0x0000000000007941 */ /* 0x000fea0003800000 */
.L_x_1887:
[----:B------:R-:W-:Y:S01]  /*6380*/  LEA R3, R0, 0x3b800000, 0x17 ;  /* 0x3b80000000037811 */ /* 0x000fe200078eb8ff */
[----:B------:R-:W-:-:S05]  /*6390*/  IMAD.SHL.U32 R0, R2, 0x100000, RZ ;  /* 0x0010000002007824 */ /* 0x000fca00078e00ff */
[----:B------:R-:W-:Y:S01]  /*63a0*/  LOP3.LUT R0, R3, R0, R4, 0xfe, !PT ;  /* 0x0000000003007212 */ /* 0x000fe200078efe04 */
[----:B------:R-:W-:Y:S05]  /*63b0*/  BRA `(.L_x_1872) ;  /* 0x0000041000007947 */ /* 0x000fea0003800000 */
.L_x_1885:
        /* <DEDUP_REMOVED lines=20> */
.L_x_1890:
[----:B------:R-:W-:Y:S05]  /*6500*/  BSYNC B0 ;  /* 0x0000000000007941 */ /* 0x000fea0003800000 */
.L_x_1889:
[----:B------:R-:W-:Y:S01]  /*6510*/  LEA R3, R0, 0x37800000, 0x17 ;  /* 0x3780000000037811 */ /* 0x000fe200078eb8ff */
[----:B------:R-:W-:-:S05]  /*6520*/  IMAD.SHL.U32 R0, R2, 0x200000, RZ ;  /* 0x0020000002007824 */ /* 0x000fca00078e00ff */
[----:B------:R-:W-:Y:S01]  /*6530*/  LOP3.LUT R0, R3, R0, R4, 0xfe, !PT ;  /* 0x0000000003007212 */ /* 0x000fe200078efe04 */
[----:B------:R-:W-:Y:S05]  /*6540*/  BRA `(.L_x_1872) ;  /* 0x0000028000007947 */ /* 0x000fea0003800000 */
.L_x_1884:
        /* <DEDUP_REMOVED lines=14> */
.L_x_1871:
        /* <DEDUP_REMOVED lines=21> */
.L_x_1892:
[----:B------:R-:W2:Y:S02]  /*6780*/  LDG.E.64 R2, [R2.64] ;  /* 0x0000002402027981 */ /* 0x000ea4000c1e1b00 */
[----:B--2---:R0:W2:Y:S01]  /*6790*/  I2F.U64 R0, R2 ;  /* 0x0000000200007312 */ /* 0x0040a20000301000 */
[----:B------:R-:W-:Y:S05]  /*67a0*/  BRA `(.L_x_1872) ;  /* 0x0000002000007947 */ /* 0x000fea0003800000 */
.L_x_1891:
[----:B------:R-:W2:Y:S02]  /*67b0*/  LDG.E R0, [R2.64] ;  /* 0x0000002402007981 */ /* 0x000ea4000c1e1900 */
[----:B--2---:R-:W0:Y:S02]  /*67c0*/  I2F.U32 R0, R0 ;  /* 0x0000000000007306 */ /* 0x004e240000201000 */
.L_x_1872:
[----:B------:R-:W-:Y:S05]  /*67d0*/  BSYNC B6 ;  /* 0x0000000000067941 */ /* 0x000fea0003800000 */
.L_x_1866:
        /* <DEDUP_REMOVED lines=23> */
.L_x_1896:
[----:B------:R-:W0:Y:S02]  /*6950*/  F2I.S64.TRUNC R2, R2 ;  /* 0x0000000200027311 */ /* 0x000e24000020d900 */
[----:B0-----:R-:W-:-:S05]  /*6960*/  IMAD.MOV.U32 R5, RZ, RZ, R2 ;  /* 0x000000ffff057224 */ /* 0x001fca00078e0002 */
[----:B------:R0:W-:Y:S01]  /*6970*/  STG.E.U8 [R16.64], R5 ;  /* 0x0000000510007986 */ /* 0x0001e2000c101124 */
[----:B------:R-:W-:Y:S05]  /*6980*/  BRA `(.L_x_1898) ;  /* 0x00000d3000007947 */ /* 0x000fea0003800000 */
.L_x_1895:
        /* <DEDUP_REMOVED lines=9> */
.L_x_1900:
[----:B------:R-:W0:Y:S02]  /*6a20*/  F2I.FTZ.TRUNC.NTZ R3, R2 ;  /* 0x0000000200037305 */ /* 0x000e24000021f100 */
[----:B0-----:R0:W-:Y:S01]  /*6a30*/  STG.E [R16.64], R3 ;  /* 0x0000000310007986 */ /* 0x0011e2000c101924 */
[----:B------:R-:W-:Y:S05]  /*6a40*/  BRA `(.L_x_1898) ;  /* 0x00000c7000007947 */ /* 0x000fea0003800000 */
.L_x_1899:
[----:B------:R-:W0:Y:S02]  /*6a50*/  F2I.FTZ.TRUNC.NTZ R3, R2 ;  /* 0x0000000200037305 */ /* 0x000e24000021f100 */
[----:B0-----:R0:W-:Y:S01]  /*6a60*/  STG.E.U16 [R16.64], R3 ;  /* 0x0000000310007986 */ /* 0x0011e2000c101524 */
[----:B------:R-:W-:Y:S05]  /*6a70*/  BRA `(.L_x_1898) ;  /* 0x00000c4000007947 */ /* 0x000fea0003800000 */
.L_x_1894:
        /* <DEDUP_REMOVED lines=8> */
.L_x_1902:
[----:B------:R-:W-:-:S05]  /*6b00*/  F2FP.PACK_AB R2, RZ, R2 ;  /* 0x00000002ff02723e */ /* 0x000fca00000000ff */
[----:B------:R0:W-:Y:S01]  /*6b10*/  STG.E.U16 [R16.64], R2 ;  /* 0x0000000210007986 */ /* 0x0001e2000c101524 */
[----:B------:R-:W-:Y:S05]  /*6b20*/  BRA `(.L_x_1898) ;  /* 0x00000b9000007947 */ /* 0x000fea0003800000 */
.L_x_1901:
        /* <DEDUP_REMOVED lines=9> */
.L_x_1904:
[----:B------:R-:W-:-:S04]  /*6bc0*/  F2FP.PACK_AB R3, RZ, R2 ;  /* 0x00000002ff03723e */ /* 0x000fc800000000ff */
[----:B------:R-:W-:-:S05]  /*6bd0*/  PRMT R3, R3, 0x5410, RZ ;  /* 0x0000541003037816 */ /* 0x000fca00000000ff */
[----:B------:R0:W-:Y:S01]  /*6be0*/  STG.E [R16.64], R3 ;  /* 0x0000000310007986 */ /* 0x0001e2000c101924 */
[----:B------:R-:W-:Y:S05]  /*6bf0*/  BRA `(.L_x_1898) ;  /* 0x00000ac000007947 */ /* 0x000fea0003800000 */
.L_x_1903:
[----:B------:R-:W-:-:S06]  /*6c00*/  FMUL.FTZ R2, R2, 1 ;  /* 0x3f80000002027820 */ /* 0x000fcc0000410000 */
[----:B------:R-:W0:Y:S02]  /*6c10*/  F2F.F64.F32 R2, R2 ;  /* 0x0000000200027310 */ /* 0x000e240000201800 */
[----:B0-----:R0:W-:Y:S01]  /*6c20*/  STG.E.64 [R16.64], R2 ;  /* 0x0000000210007986 */ /* 0x0011e2000c101b24 */
[----:B------:R-:W-:Y:S05]  /*6c30*/  BRA `(.L_x_1898) ;  /* 0x00000a8000007947 */ /* 0x000fea0003800000 */
.L_x_1893:
        /* <DEDUP_REMOVED lines=12> */
.L_x_1907:
[----:B------:R-:W-:Y:S01]  /*6d00*/  FMUL.FTZ R4, R2, 1 ;  /* 0x3f80000002047820 */ /* 0x000fe20000410000 */
[----:B------:R-:W-:-:S05]  /*6d10*/  CS2R R6, SRZ ;  /* 0x0000000000067805 */ /* 0x000fca000001ff00 */
[----:B------:R-:W0:Y:S02]  /*6d20*/  F2F.F64.F32 R4, R4 ;  /* 0x0000000400047310 */ /* 0x000e240000201800 */
[----:B0-----:R0:W-:Y:S01]  /*6d30*/  STG.E.128 [R16.64], R4 ;  /* 0x0000000410007986 */ /* 0x0011e2000c101d24 */
[----:B------:R-:W-:Y:S05]  /*6d40*/  BRA `(.L_x_1898) ;  /* 0x0000097000007947 */ /* 0x000fea0003800000 */
.L_x_1906:
        /* <DEDUP_REMOVED lines=20> */
.L_x_1911:
[----:B------:R-:W-:Y:S05]  /*6e90*/  BSYNC B0 ;  /* 0x0000000000007941 */ /* 0x000fea0003800000 */
.L_x_1910:
[----:B------:R-:W-:-:S05]  /*6ea0*/  LOP3.LUT R5, R0, R5, RZ, 0xfc, !PT ;  /* 0x0000000500057212 */ /* 0x000fca00078efcff */
[----:B------:R0:W-:Y:S01]  /*6eb0*/  STG.E.U8 [R16.64], R5 ;  /* 0x0000000510007986 */ /* 0x0001e2000c101124 */
[----:B------:R-:W-:Y:S05]  /*6ec0*/  BRA `(.L_x_1898) ;  /* 0x000007f000007947 */ /* 0x000fea0003800000 */
.L_x_1909:
        /* <DEDUP_REMOVED lines=12> */
.L_x_1913:
[----:B------:R-:W-:Y:S01]  /*6f90*/  IMAD.MOV.U32 R0, RZ, RZ, 0x7f ;  /* 0x0000007fff007424 */ /* 0x000fe200078e00ff */
[----:B------:R-:W-:-:S04]  /*6fa0*/  ISETP.GT.U32.AND P0, PT, R4, 0x7f800000, PT ;  /* 0x7f8000000400780c */ /* 0x000fc80003f04070 */
[----:B------:R-:W-:-:S04]  /*6fb0*/  SEL R0, R0, 0x7c, P0 ;  /* 0x0000007c00007807 */ /* 0x000fc80000000000 */
.L_x_1914:
[----:B------:R-:W-:Y:S05]  /*6fc0*/  BSYNC B0 ;  /* 0x0000000000007941 */ /* 0x000fea0003800000 */
.L_x_1912:
[----:B------:R-:W-:-:S04]  /*6fd0*/  LOP3.LUT R2, R2, 0x80000000, RZ, 0xc0, !PT ;  /* 0x8000000002027812 */ /* 0x000fc800078ec0ff */
[----:B------:R-:W-:-:S04]  /*6fe0*/  SHF.R.U32.HI R3, RZ, 0x18, R2 ;  /* 0x00000018ff037819 */ /* 0x000fc80000011602 */
[----:B------:R-:W-:-:S05]  /*6ff0*/  LOP3.LUT R3, R0, R3, RZ, 0xfc, !PT ;  /* 0x0000000300037212 */ /* 0x000fca00078efcff */
[----:B------:R0:W-:Y:S01]  /*7000*/  STG.E.U8 [R16.64], R3 ;  /* 0x0000000310007986 */ /* 0x0001e2000c101124 */
[----:B------:R-:W-:Y:S05]  /*7010*/  BRA `(.L_x_1898) ;  /* 0x000006a000007947 */ /* 0x000fea0003800000 */
.L_x_1908:
[----:B------:R-:W-:-:S05]  /*7020*/  F2FP.BF16.PACK_AB R2, RZ, R2 ;  /* 0x00000002ff02723e */ /* 0x000fca00000010ff */
[----:B------:R0:W-:Y:S01]  /*7030*/  STG.E.U16 [R16.64], R2 ;  /* 0x0000000210007986 */ /* 0x0001e2000c101524 */
[----:B------:R-:W-:Y:S05]  /*7040*/  BRA `(.L_x_1898) ;  /* 0x0000067000007947 */ /* 0x000fea0003800000 */
.L_x_1905:
        /* <DEDUP_REMOVED lines=11> */
.L_x_1917:
        /* <DEDUP_REMOVED lines=16> */
.L_x_1920:
[----:B------:R-:W-:-:S04]  /*7200*/  LOP3.LUT R2, R2, 0x80000000, RZ, 0xc0, !PT ;  /* 0x8000000002027812 */ /* 0x000fc800078ec0ff */
[----:B------:R-:W-:-:S04]  /*7210*/  SHF.R.U32.HI R3, RZ, 0x18, R2 ;  /* 0x00000018ff037819 */ /* 0x000fc80000011602 */
[----:B------:R-:W-:-:S04]  /*7220*/  LOP3.LUT R0, R0, R3, RZ, 0xfc, !PT ;  /* 0x0000000300007212 */ /* 0x000fc800078efcff */
[----:B------:R-:W-:Y:S02]  /*7230*/  PRMT R8, R0, 0x7610, R8 ;  /* 0x0000761000087816 */ /* 0x000fe40000000008 */
.L_x_1919:
[----:B------:R-:W-:Y:S05]  /*7240*/  BSYNC B0 ;  /* 0x0000000000007941 */ /* 0x000fea0003800000 */
.L_x_1918:
[----:B------:R0:W-:Y:S01]  /*7250*/  STG.E.U8 [R16.64], R8 ;  /* 0x0000000810007986 */ /* 0x0001e2000c101124 */
[----:B------:R-:W-:Y:S05]  /*7260*/  BRA `(.L_x_1898) ;  /* 0x0000045000007947 */ /* 0x000fea0003800000 */
.L_x_1916:
        /* <DEDUP_REMOVED lines=16> */
.L_x_1923:
[----:B------:R-:W-:-:S04]  /*7370*/  LOP3.LUT R2, R2, 0x80000000, RZ, 0xc0, !PT ;  /* 0x8000000002027812 */ /* 0x000fc800078ec0ff */
[----:B------:R-:W-:-:S04]  /*7380*/  SHF.R.U32.HI R3, RZ, 0x18, R2 ;  /* 0x00000018ff037819 */ /* 0x000fc80000011602 */
[----:B------:R-:W-:-:S04]  /*7390*/  LOP3.LUT R0, R0, R3, RZ, 0xfc, !PT ;  /* 0x0000000300007212 */ /* 0x000fc800078efcff */
[----:B------:R-:W-:Y:S02]  /*73a0*/  PRMT R8, R0, 0x7610, R8 ;  /* 0x0000761000087816 */ /* 0x000fe40000000008 */
.L_x_1922:
[----:B------:R-:W-:Y:S05]  /*73b0*/  BSYNC B0 ;  /* 0x0000000000007941 */ /* 0x000fea0003800000 */
.L_x_1921:
[----:B------:R0:W-:Y:S01]  /*73c0*/  STG.E.U8 [R16.64], R8 ;  /* 0x0000000810007986 */ /* 0x0001e2000c101124 */
[----:B------:R-:W-:Y:S05]  /*73d0*/  BRA `(.L_x_1898) ;  /* 0x000002e000007947 */ /* 0x000fea0003800000 */
.L_x_1915:
        /* <DEDUP_REMOVED lines=21> */
.L_x_1897:
        /* <DEDUP_REMOVED lines=20> */
.L_x_1925:
[----:B------:R-:W0:Y:S02]  /*7670*/  F2I.U64.TRUNC R2, R2 ;  /* 0x0000000200027311 */ /* 0x000e24000020d800 */
[----:B0-----:R0:W-:Y:S01]  /*7680*/  STG.E.64 [R16.64], R2 ;  /* 0x0000000210007986 */ /* 0x0011e2000c101b24 */
[----:B------:R-:W-:Y:S05]  /*7690*/  BRA `(.L_x_1898) ;  /* 0x0000002000007947 */ /* 0x000fea0003800000 */
.L_x_1924:
[----:B------:R-:W0:Y:S02]  /*76a0*/  F2I.FTZ.U32.TRUNC.NTZ R3, R2 ;  /* 0x0000000200037305 */ /* 0x000e24000021f000 */
[----:B0-----:R0:W-:Y:S02]  /*76b0*/  STG.E [R16.64], R3 ;  /* 0x0000000310007986 */ /* 0x0011e4000c101924 */
.L_x_1898:
[----:B------:R-:W-:-:S04]  /*76c0*/  IADD3 R23, R23, 0x80, RZ ;  /* 0x0000008017177810 */ /* 0x000fc80007ffe0ff */
[----:B------:R-:W-:-:S13]  /*76d0*/  ISETP.GE.AND P0, PT, R23, c[0x0][0x160], PT ;  /* 0x0000580017007a0c */ /* 0x000fda0003f06270 */
        /* <DEDUP_REMOVED lines=256> */
.L_x_1926:
        /* <DEDUP_REMOVED lines=20> */
.L_x_1931:
[----:B------:R-:W2:Y:S02]  /*8820*/  LDG.E.U8 R2, [R2.64] ;  /* 0x0000002402027981 */ /* 0x000ea4000c1e1100 */
[----:B--2---:R0:W1:Y:S01]  /*8830*/  I2F.U16 R19, R2 ;  /* 0x0000000200137306 */ /* 0x0040620000101000 */
[----:B------:R-:W-:Y:S05]  /*8840*/  BRA `(.L_x_1933) ;  /* 0x00000ca000007947 */ /* 0x000fea0003800000 */
.L_x_1930:
        /* <DEDUP_REMOVED lines=9> */
.L_x_1935:
[----:B------:R-:W2:Y:S02]  /*88e0*/  LDG.E R2, [R2.64] ;  /* 0x0000002402027981 */ /* 0x000ea4000c1e1900 */
[----:B--2---:R0:W1:Y:S01]  /*88f0*/  I2F R19, R2 ;  /* 0x0000000200137306 */ /* 0x0040620000201400 */
[----:B------:R-:W-:Y:S05]  /*8900*/  BRA `(.L_x_1933) ;  /* 0x00000be000007947 */ /* 0x000fea0003800000 */
.L_x_1934:
[----:B------:R-:W2:Y:S02]  /*8910*/  LDG.E.U16 R2, [R2.64] ;  /* 0x0000002402027981 */ /* 0x000ea4000c1e1500 */
[----:B--2---:R0:W1:Y:S01]  /*8920*/  I2F.S16 R19, R2 ;  /* 0x0000000200137306 */ /* 0x0040620000101400 */
[----:B------:R-:W-:Y:S05]  /*8930*/  BRA `(.L_x_1933) ;  /* 0x00000bb000007947 */ /* 0x000fea0003800000 */
.L_x_1929:
        /* <DEDUP_REMOVED lines=8> */
.L_x_1937:
[----:B------:R-:W2:Y:S02]  /*89c0*/  LDG.E.U16 R2, [R2.64] ;  /* 0x0000002402027981 */ /* 0x000ea4000c1e1500 */
[----:B--2---:R-:W-:Y:S01]  /*89d0*/  HADD2.F32 R19, -RZ, R2.H0_H0 ;  /* 0x20000002ff137230 */ /* 0x004fe20000004100 */
[----:B------:R-:W-:Y:S05]  /*89e0*/  BRA `(.L_x_1933) ;  /* 0x00000b0000007947 */ /* 0x000fea0003800000 */
.L_x_1936:
        /* <DEDUP_REMOVED lines=8> */
.L_x_1939:
[----:B------:R-:W2:Y:S02]  /*8a70*/  LDG.E.U16 R2, [R2.64] ;  /* 0x0000002402027981 */ /* 0x000ea4000c1e1500 */
[----:B--2---:R-:W-:Y:S01]  /*8a80*/  HADD2.F32 R19, -RZ, R2.H0_H0 ;  /* 0x20000002ff137230 */ /* 0x004fe20000004100 */
[----:B------:R-:W-:Y:S05]  /*8a90*/  BRA `(.L_x_1933) ;  /* 0x00000a5000007947 */ /* 0x000fea0003800000 */
.L_x_1938:
[----:B------:R-:W2:Y:S02]  /*8aa0*/  LDG.E.64 R2, [R2.64] ;  /* 0x0000002402027981 */ /* 0x000ea4000c1e1b00 */
[----:B--2---:R-:W0:Y:S01]  /*8ab0*/  F2F.F32.F64 R19, R2 ;  /* 0x0000000200137310 */ /* 0x004e220000301000 */
[----:B------:R-:W0:-:S14]  /*8ac0*/  DSETP.GEU.AND P0, PT, |R2|, c[0x2][0x0], PT ;  /* 0x008000000200762a */ /* 0x000e1c0003f0e200 */
[----:B0-----:R-:W-:Y:S01]  /*8ad0*/  @!P0 FMUL R19, R19, 1.175494350822287508e-38 ;  /* 0x0080000013138820 */ /* 0x001fe20000400000 */
[----:B------:R-:W-:Y:S05]  /*8ae0*/  BRA `(.L_x_1933) ;  /* 0x00000a0000007947 */ /* 0x000fea0003800000 */
.L_x_1928:
        /* <DEDUP_REMOVED lines=12> */
.L_x_1942:
[----:B------:R-:W2:Y:S02]  /*8bb0*/  LDG.E.64 R2, [R2.64] ;  /* 0x0000002402027981 */ /* 0x000ea4000c1e1b00 */
[----:B--2---:R-:W0:Y:S01]  /*8bc0*/  F2F.F32.F64 R19, R2 ;  /* 0x0000000200137310 */ /* 0x004e220000301000 */
[----:B------:R-:W0:-:S14]  /*8bd0*/  DSETP.GEU.AND P0, PT, |R2|, c[0x2][0x0], PT ;  /* 0x008000000200762a */ /* 0x000e1c0003f0e200 */
[----:B0-----:R-:W-:Y:S01]  /*8be0*/  @!P0 FMUL R19, R19, 1.175494350822287508e-38 ;  /* 0x0080000013138820 */ /* 0x001fe20000400000 */
[----:B------:R-:W-:Y:S05]  /*8bf0*/  BRA `(.L_x_1933) ;  /* 0x000008f000007947 */ /* 0x000fea0003800000 */
.L_x_1941:
        /* <DEDUP_REMOVED lines=26> */
.L_x_1944:
        /* <DEDUP_REMOVED lines=13> */
.L_x_1943:
[----:B------:R-:W2:Y:S02]  /*8e70*/  LDG.E.U16 R2, [R2.64] ;  /* 0x0000002402027981 */ /* 0x000ea4000c1e1500 */
[----:B--2---:R-:W-:Y:S01]  /*8e80*/  PRMT R19, RZ, 0x5410, R2 ;  /* 0x00005410ff137816 */ /* 0x004fe20000000002 */
[----:B------:R-:W-:Y:S05]  /*8e90*/  BRA `(.L_x_1933) ;  /* 0x0000065000007947 */ /* 0x000fea0003800000 */
.L_x_1940:
        /* <DEDUP_REMOVED lines=11> */
.L_x_1947:
        /* <DEDUP_REMOVED lines=20> */
.L_x_1949:
[----:B------:R-:W-:Y:S05]  /*9090*/  BSYNC B0 ;  /* 0x0000000000007941 */ /* 0x000fea0003800000 */
.L_x_1948:
[----:B------:R-:W-:Y:S01]  /*90a0*/  IMAD.SHL.U32 R2, R2, 0x100000, RZ ;  /* 0x0010000002027824 */ /* 0x000fe200078e00ff */
[----:B------:R-:W-:-:S04]  /*90b0*/  LEA R0, R0, 0x3b800000, 0x17 ;  /* 0x3b80000000007811 */ /* 0x000fc800078eb8ff */
[----:B------:R-:W-:Y:S01]  /*90c0*/  LOP3.LUT R19, R0, R2, R19, 0xfe, !PT ;  /* 0x0000000200137212 */ /* 0x000fe200078efe13 */
[----:B------:R-:W-:Y:S05]  /*90d0*/  BRA `(.L_x_1933) ;  /* 0x0000041000007947 */ /* 0x000fea0003800000 */
.L_x_1946:
        /* <DEDUP_REMOVED lines=20> */
.L_x_1951:
[----:B------:R-:W-:Y:S05]  /*9220*/  BSYNC B0 ;  /* 0x0000000000007941 */ /* 0x000fea0003800000 */
.L_x_1950:
[----:B------:R-:W-:Y:S01]  /*9230*/  IMAD.SHL.U32 R2, R2, 0x200000, RZ ;  /* 0x0020000002027824 */ /* 0x000fe200078e00ff */
[----:B------:R-:W-:-:S04]  /*9240*/  LEA R0, R0, 0x37800000, 0x17 ;  /* 0x3780000000007811 */ /* 0x000fc800078eb8ff */
[----:B------:R-:W-:Y:S01]  /*9250*/  LOP3.LUT R19, R0, R2, R19, 0xfe, !PT ;  /* 0x0000000200137212 */ /* 0x000fe200078efe13 */
[----:B------:R-:W-:Y:S05]  /*9260*/  BRA `(.L_x_1933) ;  /* 0x0000028000007947 */ /* 0x000fea0003800000 */
.L_x_1945:
        /* <DEDUP_REMOVED lines=14> */
.L_x_1932:
        /* <DEDUP_REMOVED lines=21> */
.L_x_1953:
[----:B------:R-:W2:Y:S02]  /*94a0*/  LDG.E.64 R2, [R2.64] ;  /* 0x0000002402027981 */ /* 0x000ea4000c1e1b00 */
[----:B--2---:R0:W1:Y:S01]  /*94b0*/  I2F.U64 R19, R2 ;  /* 0x0000000200137312 */ /* 0x0040620000301000 */
[----:B------:R-:W-:Y:S05]  /*94c0*/  BRA `(.L_x_1933) ;  /* 0x0000002000007947 */ /* 0x000fea0003800000 */
.L_x_1952:
[----:B------:R-:W2:Y:S02]  /*94d0*/  LDG.E R2, [R2.64] ;  /* 0x0000002402027981 */ /* 0x000ea4000c1e1900 */
[----:B--2---:R0:W1:Y:S02]  /*94e0*/  I2F.U32 R19, R2 ;  /* 0x0000000200137306 */ /* 0x0040640000201000 */
.L_x_1933:
[----:B------:R-:W-:Y:S05]  /*94f0*/  BSYNC B6 ;  /* 0x0000000000067941 */ /* 0x000fea0003800000 */
.L_x_1927:
        /* <DEDUP_REMOVED lines=18> */
.L_x_1958:
[----:B------:R-:W2:Y:S02]  /*9620*/  LDG.E.U8 R0, [R2.64] ;  /* 0x0000002402007981 */ /* 0x000ea4000c1e1100 */
[----:B--2---:R-:W0:Y:S01]  /*9630*/  I2F.U16 R0, R0 ;  /* 0x0000000000007306 */ /* 0x004e220000101000 */
[----:B------:R-:W-:Y:S05]  /*9640*/  BRA `(.L_x_1960) ;  /* 0x00000ca000007947 */ /* 0x000fea0003800000 */
.L_x_1957:
        /* <DEDUP_REMOVED lines=9> */
.L_x_1962:
[----:B------:R-:W2:Y:S02]  /*96e0*/  LDG.E R0, [R2.64] ;  /* 0x0000002402007981 */ /* 0x000ea4000c1e1900 */
[----:B--2---:R-:W0:Y:S01]  /*96f0*/  I2F R0, R0 ;  /* 0x0000000000007306 */ /* 0x004e220000201400 */
[----:B------:R-:W-:Y:S05]  /*9700*/  BRA `(.L_x_1960) ;  /* 0x00000be000007947 */ /* 0x000fea0003800000 */
.L_x_1961:
[----:B------:R-:W2:Y:S02]  /*9710*/  LDG.E.U16 R0, [R2.64] ;  /* 0x0000002402007981 */ /* 0x000ea4000c1e1500 */
[----:B--2---:R-:W0:Y:S01]  /*9720*/  I2F.S16 R0, R0 ;  /* 0x0000000000007306 */ /* 0x004e220000101400 */
[----:B------:R-:W-:Y:S05]  /*9730*/  BRA `(.L_x_1960) ;  /* 0x00000bb000007947 */ /* 0x000fea0003800000 */
.L_x_1956:
        /* <DEDUP_REMOVED lines=8> */
.L_x_1964:
[----:B------:R-:W2:Y:S02]  /*97c0*/  LDG.E.U16 R0, [R2.64] ;  /* 0x0000002402007981 */ /* 0x000ea4000c1e1500 */
[----:B--2---:R-:W-:Y:S01]  /*97d0*/  HADD2.F32 R0, -RZ, R0.H0_H0 ;  /* 0x20000000ff007230 */ /* 0x004fe20000004100 */
[----:B------:R-:W-:Y:S05]  /*97e0*/  BRA `(.L_x_1960) ;  /* 0x00000b0000007947 */ /* 0x000fea0003800000 */
.L_x_1963:
        /* <DEDUP_REMOVED lines=8> */
.L_x_1966:
[----:B------:R-:W2:Y:S02]  /*9870*/  LDG.E.U16 R0, [R2.64] ;  /* 0x0000002402007981 */ /* 0x000ea4000c1e1500 */
[----:B--2---:R-:W-:Y:S01]  /*9880*/  HADD2.F32 R0, -RZ, R0.H0_H0 ;  /* 0x20000000ff007230 */ /* 0x004fe20000004100 */
[----:B------:R-:W-:Y:S05]  /*9890*/  BRA `(.L_x_1960) ;  /* 0x00000a5000007947 */ /* 0x000fea0003800000 */
.L_x_1965:
[----:B------:R-:W2:Y:S02]  /*98a0*/  LDG.E.64 R2, [R2.64] ;  /* 0x0000002402027981 */ /* 0x000ea4000c1e1b00 */
[----:B--2---:R-:W0:Y:S01]  /*98b0*/  F2F.F32.F64 R0, R2 ;  /* 0x0000000200007310 */ /* 0x004e220000301000 */
[----:B------:R-:W0:-:S14]  /*98c0*/  DSETP.GEU.AND P0, PT, |R2|, c[0x2][0x0], PT ;  /* 0x008000000200762a */ /* 0x000e1c0003f0e200 */
[----:B0-----:R-:W-:Y:S01]  /*98d0*/  @!P0 FMUL R0, R0, 1.175494350822287508e-38 ;  /* 0x0080000000008820 */ /* 0x001fe20000400000 */
[----:B------:R-:W-:Y:S05]  /*98e0*/  BRA `(.L_x_1960) ;  /* 0x00000a0000007947 */ /* 0x000fea0003800000 */
.L_x_1955:
        /* <DEDUP_REMOVED lines=12> */
.L_x_1969:
[----:B------:R-:W2:Y:S02]  /*99b0*/  LDG.E.64 R2, [R2.64] ;  /* 0x0000002402027981 */ /* 0x000ea4000c1e1b00 */
[----:B--2---:R-:W0:Y:S01]  /*99c0*/  F2F.F32.F64 R0, R2 ;  /* 0x0000000200007310 */ /* 0x004e220000301000 */
[----:B------:R-:W0:-:S14]  /*99d0*/  DSETP.GEU.AND P0, PT, |R2|, c[0x2][0x0], PT ;  /* 0x008000000200762a */ /* 0x000e1c0003f0e200 */
[----:B0-----:R-:W-:Y:S01]  /*99e0*/  @!P0 FMUL R0, R0, 1.175494350822287508e-38 ;  /* 0x0080000000008820 */ /* 0x001fe20000400000 */
[----:B------:R-:W-:Y:S05]  /*99f0*/  BRA `(.L_x_1960) ;  /* 0x000008f000007947 */ /* 0x000fea0003800000 */
.L_x_1968:
        /* <DEDUP_REMOVED lines=26> */
.L_x_1971:
        /* <DEDUP_REMOVED lines=13> */
.L_x_1970:
[----:B------:R-:W2:Y:S02]  /*9c70*/  LDG.E.U16 R0, [R2.64] ;  /* 0x0000002402007981 */ /* 0x000ea4000c1e1500 */
[----:B--2---:R-:W-:Y:S01]  /*9c80*/  PRMT R0, RZ, 0x5410, R0 ;  /* 0x00005410ff007816 */ /* 0x004fe20000000000 */
[----:B------:R-:W-:Y:S05]  /*9c90*/  BRA `(.L_x_1960) ;  /* 0x0000065000007947 */ /* 0x000fea0003800000 */
.L_x_1967:
        /* <DEDUP_REMOVED lines=11> */
.L_x_1974:
        /* <DEDUP_REMOVED lines=20> */
.L_x_1976:
[----:B------:R-:W-:Y:S05]  /*9e90*/  BSYNC B0 ;  /* 0x0000000000007941 */ /* 0x000fea0003800000 */
.L_x_1975:
[----:B------:R-:W-:Y:S01]  /*9ea0*/  LEA R3, R0, 0x3b800000, 0x17 ;  /* 0x3b80000000037811 */ /* 0x000fe200078eb8ff */
[----:B------:R-:W-:-:S05]  /*9eb0*/  IMAD.SHL.U32 R0, R2, 0x100000, RZ ;  /* 0x0010000002007824 */ /* 0x000fca00078e00ff */
[----:B------:R-:W-:Y:S01]  /*9ec0*/  LOP3.LUT R0, R3, R0, R4, 0xfe, !PT ;  /* 0x0000000003007212 */ /* 0x000fe200078efe04 */
[----:B------:R-:W-:Y:S05]  /*9ed0*/  BRA `(.L_x_1960) ;  /* 0x0000041000007947 */ /* 0x000fea0003800000 */
.L_x_1973:
        /* <DEDUP_REMOVED lines=20> */
.L_x_1978:
[----:B------:R-:W-:Y:S05]  /*a020*/  BSYNC B0 ;  /* 0x0000000000007941 */ /* 0x000fea0003800000 */
.L_x_1977:
[----:B------:R-:W-:Y:S01]  /*a030*/  LEA R3, R0, 0x37800000, 0x17 ;  /* 0x3780000000037811 */ /* 0x000fe200078eb8ff */
[----:B------:R-:W-:-:S05]  /*a040*/  IMAD.SHL.U32 R0, R2, 0x200000, RZ ;  /* 0x0020000002007824 */ /* 0x000fca00078e00ff */
[----:B------:R-:W-:Y:S01]  /*a050*/  LOP3.LUT R0, R3, R0, R4, 0xfe, !PT ;  /* 0x0000000003007212 */ /* 0x000fe200078efe04 */
[----:B------:R-:W-:Y:S05]  /*a060*/  BRA `(.L_x_1960) ;  /* 0x0000028000007947 */ /* 0x000fea0003800000 */
.L_x_1972:
        /* <DEDUP_REMOVED lines=14> */
.L_x_1959:
        /* <DEDUP_REMOVED lines=21> */
.L_x_1980:
[----:B------:R-:W2:Y:S02]  /*a2a0*/  LDG.E.64 R2, [R2.64] ;  /* 0x0000002402027981 */ /* 0x000ea4000c1e1b00 */
[----:B--2---:R0:W2:Y:S01]  /*a2b0*/  I2F.U64 R0, R2 ;  /* 0x0000000200007312 */ /* 0x0040a20000301000 */
[----:B------:R-:W-:Y:S05]  /*a2c0*/  BRA `(.L_x_1960) ;  /* 0x0000002000007947 */ /* 0x000fea0003800000 */
.L_x_1979:
[----:B------:R-:W2:Y:S02]  /*a2d0*/  LDG.E R0, [R2.64] ;  /* 0x0000002402007981 */ /* 0x000ea4000c1e1900 */
[----:B--2---:R-:W0:Y:S02]  /*a2e0*/  I2F.U32 R0, R0 ;  /* 0x0000000000007306 */ /* 0x004e240000201000 */
.L_x_1960:
[----:B------:R-:W-:Y:S05]  /*a2f0*/  BSYNC B6 ;  /* 0x0000000000067941 */ /* 0x000fea0003800000 */
.L_x_1954:
        /* <DEDUP_REMOVED lines=23> */
.L_x_1984:
[----:B------:R-:W0:Y:S02]  /*a470*/  F2I.S64.TRUNC R2, R2 ;  /* 0x0000000200027311 */ /* 0x000e24000020d900 */
[----:B0-----:R-:W-:-:S05]  /*a480*/  IMAD.MOV.U32 R5, RZ, RZ, R2 ;  /* 0x000000ffff057224 */ /* 0x001fca00078e0002 */
[----:B------:R0:W-:Y:S01]  /*a490*/  STG.E.U8 [R16.64], R5 ;  /* 0x0000000510007986 */ /* 0x0001e2000c101124 */
[----:B------:R-:W-:Y:S05]  /*a4a0*/  BRA `(.L_x_1986) ;  /* 0x00000d3000007947 */ /* 0x000fea0003800000 */
.L_x_1983:
        /* <DEDUP_REMOVED lines=9> */
.L_x_1988:
[----:B------:R-:W0:Y:S02]  /*a540*/  F2I.FTZ.TRUNC.NTZ R3, R2 ;  /* 0x0000000200037305 */ /* 0x000e24000021f100 */
[----:B0-----:R0:W-:Y:S01]  /*a550*/  STG.E [R16.64], R3 ;  /* 0x0000000310007986 */ /* 0x0011e2000c101924 */
[----:B------:R-:W-:Y:S05]  /*a560*/  BRA `(.L_x_1986) ;  /* 0x00000c7000007947 */ /* 0x000fea0003800000 */
.L_x_1987:
[----:B------:R-:W0:Y:S02]  /*a570*/  F2I.FTZ.TRUNC.NTZ R3, R2 ;  /* 0x0000000200037305 */ /* 0x000e24000021f100 */
[----:B0-----:R0:W-:Y:S01]  /*a580*/  STG.E.U16 [R16.64], R3 ;  /* 0x0000000310007986 */ /* 0x0011e2000c101524 */
[----:B------:R-:W-:Y:S05]  /*a590*/  BRA `(.L_x_1986) ;  /* 0x00000c4000007947 */ /* 0x000fea0003800000 */
.L_x_1982:
        /* <DEDUP_REMOVED lines=8> */
.L_x_1990:
[----:B------:R-:W-:-:S05]  /*a620*/  F2FP.PACK_AB R2, RZ, R2 ;  /* 0x00000002ff02723e */ /* 0x000fca00000000ff */
[----:B------:R0:W-:Y:S01]  /*a630*/  STG.E.U16 [R16.64], R2 ;  /* 0x0000000210007986 */ /* 0x0001e2000c101524 */
[----:B------:R-:W-:Y:S05]  /*a640*/  BRA `(.L_x_1986) ;  /* 0x00000b9000007947 */ /* 0x000fea0003800000 */
.L_x_1989:
        /* <DEDUP_REMOVED lines=9> */
.L_x_1992:
[----:B------:R-:W-:-:S04]  /*a6e0*/  F2FP.PACK_AB R3, RZ, R2 ;  /* 0x00000002ff03723e */ /* 0x000fc800000000ff */
[----:B------:R-:W-:-:S05]  /*a6f0*/  PRMT R3, R3, 0x5410, RZ ;  /* 0x0000541003037816 */ /* 0x000fca00000000ff */
[----:B------:R0:W-:Y:S01]  /*a700*/  STG.E [R16.64], R3 ;  /* 0x0000000310007986 */ /* 0x0001e2000c101924 */
[----:B------:R-:W-:Y:S05]  /*a710*/  BRA `(.L_x_1986) ;  /* 0x00000ac000007947 */ /* 0x000fea0003800000 */
.L_x_1991:
[----:B------:R-:W-:-:S06]  /*a720*/  FMUL.FTZ R2, R2, 1 ;  /* 0x3f80000002027820 */ /* 0x000fcc0000410000 */
[----:B------:R-:W0:Y:S02]  /*a730*/  F2F.F64.F32 R2, R2 ;  /* 0x0000000200027310 */ /* 0x000e240000201800 */
[----:B0-----:R0:W-:Y:S01]  /*a740*/  STG.E.64 [R16.64], R2 ;  /* 0x0000000210007986 */ /* 0x0011e2000c101b24 */
[----:B------:R-:W-:Y:S05]  /*a750*/  BRA `(.L_x_1986) ;  /* 0x00000a8000007947 */ /* 0x000fea0003800000 */
.L_x_1981:
        /* <DEDUP_REMOVED lines=12> */
.L_x_1995:
[----:B------:R-:W-:Y:S01]  /*a820*/  FMUL.FTZ R4, R2, 1 ;  /* 0x3f80000002047820 */ /* 0x000fe20000410000 */
[----:B------:R-:W-:-:S05]  /*a830*/  CS2R R6, SRZ ;  /* 0x0000000000067805 */ /* 0x000fca000001ff00 */
[----:B------:R-:W0:Y:S02]  /*a840*/  F2F.F64.F32 R4, R4 ;  /* 0x0000000400047310 */ /* 0x000e240000201800 */
[----:B0-----:R0:W-:Y:S01]  /*a850*/  STG.E.128 [R16.64], R4 ;  /* 0x0000000410007986 */ /* 0x0011e2000c101d24 */
[----:B------:R-:W-:Y:S05]  /*a860*/  BRA `(.L_x_1986) ;  /* 0x0000097000007947 */ /* 0x000fea0003800000 */
.L_x_1994:
        /* <DEDUP_REMOVED lines=20> */
.L_x_1999:
[----:B------:R-:W-:Y:S05]  /*a9b0*/  BSYNC B0 ;  /* 0x0000000000007941 */ /* 0x000fea0003800000 */
.L_x_1998:
[----:B------:R-:W-:-:S05]  /*a9c0*/  LOP3.LUT R5, R0, R5, RZ, 0xfc, !PT ;  /* 0x0000000500057212 */ /* 0x000fca00078efcff */
[----:B------:R0:W-:Y:S01]  /*a9d0*/  STG.E.U8 [R16.64], R5 ;  /* 0x0000000510007986 */ /* 0x0001e2000c101124 */
[----:B------:R-:W-:Y:S05]  /*a9e0*/  BRA `(.L_x_1986) ;  /* 0x000007f000007947 */ /* 0x000fea0003800000 */
.L_x_1997:
        /* <DEDUP_REMOVED lines=12> */
.L_x_2001:
[----:B------:R-:W-:Y:S01]  /*aab0*/  IMAD.MOV.U32 R0, RZ, RZ, 0x7f ;  /* 0x0000007fff007424 */ /* 0x000fe200078e00ff */
[----:B------:R-:W-:-:S04]  /*aac0*/  ISETP.GT.U32.AND P0, PT, R4, 0x7f800000, PT ;  /* 0x7f8000000400780c */ /* 0x000fc80003f04070 */
[----:B------:R-:W-:-:S04]  /*aad0*/  SEL R0, R0, 0x7c, P0 ;  /* 0x0000007c00007807 */ /* 0x000fc80000000000 */
.L_x_2002:
[----:B------:R-:W-:Y:S05]  /*aae0*/  BSYNC B0 ;  /* 0x0000000000007941 */ /* 0x000fea0003800000 */
.L_x_2000:
[----:B------:R-:W-:-:S04]  /*aaf0*/  LOP3.LUT R2, R2, 0x80000000, RZ, 0xc0, !PT ;  /* 0x8000000002027812 */ /* 0x000fc800078ec0ff */
[----:B------:R-:W-:-:S04]  /*ab00*/  SHF.R.U32.HI R3, RZ, 0x18, R2 ;  /* 0x00000018ff037819 */ /* 0x000fc80000011602 */
[----:B------:R-:W-:-:S05]  /*ab10*/  LOP3.LUT R3, R0, R3, RZ, 0xfc, !PT ;  /* 0x0000000300037212 */ /* 0x000fca00078efcff */
[----:B------:R0:W-:Y:S01]  /*ab20*/  STG.E.U8 [R16.64], R3 ;  /* 0x0000000310007986 */ /* 0x0001e2000c101124 */
[----:B------:R-:W-:Y:S05]  /*ab30*/  BRA `(.L_x_1986) ;  /* 0x000006a000007947 */ /* 0x000fea0003800000 */
.L_x_1996:
[----:B------:R-:W-:-:S05]  /*ab40*/  F2FP.BF16.PACK_AB R2, RZ, R2 ;  /* 0x00000002ff02723e */ /* 0x000fca00000010ff */
[----:B------:R0:W-:Y:S01]  /*ab50*/  STG.E.U16 [R16.64], R2 ;  /* 0x0000000210007986 */ /* 0x0001e2000c101524 */
[----:B------:R-:W-:Y:S05]  /*ab60*/  BRA `(.L_x_1986) ;  /* 0x0000067000007947 */ /* 0x000fea0003800000 */
.L_x_1993:
        /* <DEDUP_REMOVED lines=11> */
.L_x_2005:
        /* <DEDUP_REMOVED lines=16> */
.L_x_2008:
[----:B------:R-:W-:-:S04]  /*ad20*/  LOP3.LUT R2, R2, 0x80000000, RZ, 0xc0, !PT ;  /* 0x8000000002027812 */ /* 0x000fc800078ec0ff */
[----:B------:R-:W-:-:S04]  /*ad30*/  SHF.R.U32.HI R3, RZ, 0x18, R2 ;  /* 0x00000018ff037819 */ /* 0x000fc80000011602 */
[----:B------:R-:W-:-:S04]  /*ad40*/  LOP3.LUT R0, R0, R3, RZ, 0xfc, !PT ;  /* 0x0000000300007212 */ /* 0x000fc800078efcff */
[----:B------:R-:W-:Y:S02]  /*ad50*/  PRMT R8, R0, 0x7610, R8 ;  /* 0x0000761000087816 */ /* 0x000fe40000000008 */
.L_x_2007:
[----:B------:R-:W-:Y:S05]  /*ad60*/  BSYNC B0 ;  /* 0x0000000000007941 */ /* 0x000fea0003800000 */
.L_x_2006:
[----:B------:R0:W-:Y:S01]  /*ad70*/  STG.E.U8 [R16.64], R8 ;  /* 0x0000000810007986 */ /* 0x0001e2000c101124 */
[----:B------:R-:W-:Y:S05]  /*ad80*/  BRA `(.L_x_1986) ;  /* 0x0000045000007947 */ /* 0x000fea0003800000 */
.L_x_2004:
        /* <DEDUP_REMOVED lines=16> */
.L_x_2011:
[----:B------:R-:W-:-:S04]  /*ae90*/  LOP3.LUT R2, R2, 0x80000000, RZ, 0xc0, !PT ;  /* 0x8000000002027812 */ /* 0x000fc800078ec0ff */
[----:B------:R-:W-:-:S04]  /*aea0*/  SHF.R.U32.HI R3, RZ, 0x18, R2 ;  /* 0x00000018ff037819 */ /* 0x000fc80000011602 */
[----:B------:R-:W-:-:S04]  /*aeb0*/  LOP3.LUT R0, R0, R3, RZ, 0xfc, !PT ;  /* 0x0000000300007212 */ /* 0x000fc800078efcff */
[----:B------:R-:W-:Y:S02]  /*aec0*/  PRMT R8, R0, 0x7610, R8 ;  /* 0x0000761000087816 */ /* 0x000fe40000000008 */
.L_x_2010:
[----:B------:R-:W-:Y:S05]  /*aed0*/  BSYNC B0 ;  /* 0x0000000000007941 */ /* 0x000fea0003800000 */
.L_x_2009:
[----:B------:R0:W-:Y:S01]  /*aee0*/  STG.E.U8 [R16.64], R8 ;  /* 0x0000000810007986 */ /* 0x0001e2000c101124 */
[----:B------:R-:W-:Y:S05]  /*aef0*/  BRA `(.L_x_1986) ;  /* 0x000002e000007947 */ /* 0x000fea0003800000 */
.L_x_2003:
        /* <DEDUP_REMOVED lines=21> */
.L_x_1985:
        /* <DEDUP_REMOVED lines=20> */
.L_x_2013:
[----:B------:R-:W0:Y:S02]  /*b190*/  F2I.U64.TRUNC R2, R2 ;  /* 0x0000000200027311 */ /* 0x000e24000020d800 */
[----:B0-----:R0:W-:Y:S01]  /*b1a0*/  STG.E.64 [R16.64], R2 ;  /* 0x0000000210007986 */ /* 0x0011e2000c101b24 */
[----:B------:R-:W-:Y:S05]  /*b1b0*/  BRA `(.L_x_1986) ;  /* 0x0000002000007947 */ /* 0x000fea0003800000 */
.L_x_2012:
[----:B------:R-:W0:Y:S02]  /*b1c0*/  F2I.FTZ.U32.TRUNC.NTZ R3, R2 ;  /* 0x0000000200037305 */ /* 0x000e24000021f000 */
[----:B0-----:R0:W-:Y:S02]  /*b1d0*/  STG.E [R16.64], R3 ;  /* 0x0000000310007986 */ /* 0x0011e4000c101924 */
.L_x_1986:
[----:B------:R-:W-:Y:S02]  /*b1e0*/  IADD3 R23, R23, 0x80, RZ ;  /* 0x0000008017177810 */ /* 0x000fe40007ffe0ff */
.L_x_1837:
[----:B------:R-:W-:Y:S05]  /*b1f0*/  BSYNC B7 ;  /* 0x0000000000077941 */ /* 0x000fea0003800000 */
.L_x_1836:
[----:B------:R-:W-:-:S13]  /*b200*/  ISETP.GE.AND P0, PT, R23, c[0x0][0x160], PT ;  /* 0x0000580017007a0c */ /* 0x000fda0003f06270 */
[----:B------:R-:W-:Y:S05]  /*b210*/  @P0 EXIT ;  /* 0x000000000000094d */ /* 0x000fea0003800000 */
        /* <DEDUP_REMOVED lines=255> */
.L_x_2014:
        /* <DEDUP_REMOVED lines=20> */
.L_x_2019:
[----:B------:R-:W2:Y:S02]  /*c350*/  LDG.E.U8 R2, [R2.64] ;  /* 0x0000002402027981 */ /* 0x000ea4000c1e1100 */
[----:B--2---:R0:W1:Y:S01]  /*c360*/  I2F.U16 R19, R2 ;  /* 0x0000000200137306 */ /* 0x0040620000101000 */
[----:B------:R-:W-:Y:S05]  /*c370*/  BRA `(.L_x_2021) ;  /* 0x00000ca000007947 */ /* 0x000fea0003800000 */
.L_x_2018:
        /* <DEDUP_REMOVED lines=9> */
.L_x_2023:
[----:B------:R-:W2:Y:S02]  /*c410*/  LDG.E R2, [R2.64] ;  /* 0x0000002402027981 */ /* 0x000ea4000c1e1900 */
[----:B--2---:R0:W1:Y:S01]  /*c420*/  I2F R19, R2 ;  /* 0x0000000200137306 */ /* 0x0040620000201400 */
[----:B------:R-:W-:Y:S05]  /*c430*/  BRA `(.L_x_2021) ;  /* 0x00000be000007947 */ /* 0x000fea0003800000 */
.L_x_2022:
[----:B------:R-:W2:Y:S02]  /*c440*/  LDG.E.U16 R2, [R2.64] ;  /* 0x0000002402027981 */ /* 0x000ea4000c1e1500 */
[----:B--2---:R0:W1:Y:S01]  /*c450*/  I2F.S16 R19, R2 ;  /* 0x0000000200137306 */ /* 0x0040620000101400 */
[----:B------:R-:W-:Y:S05]  /*c460*/  BRA `(.L_x_2021) ;  /* 0x00000bb000007947 */ /* 0x000fea0003800000 */
.L_x_2017:
        /* <DEDUP_REMOVED lines=8> */
.L_x_2025:
[----:B------:R-:W2:Y:S02]  /*c4f0*/  LDG.E.U16 R2, [R2.64] ;  /* 0x0000002402027981 */ /* 0x000ea4000c1e1500 */
[----:B--2---:R-:W-:Y:S01]  /*c500*/  HADD2.F32 R19, -RZ, R2.H0_H0 ;  /* 0x20000002ff137230 */ /* 0x004fe20000004100 */
[----:B------:R-:W-:Y:S05]  /*c510*/  BRA `(.L_x_2021) ;  /* 0x00000b0000007947 */ /* 0x000fea0003800000 */
.L_x_2024:
        /* <DEDUP_REMOVED lines=8> */
.L_x_2027:
[----:B------:R-:W2:Y:S02]  /*c5a0*/  LDG.E.U16 R2, [R2.64] ;  /* 0x0000002402027981 */ /* 0x000ea4000c1e1500 */
[----:B--2---:R-:W-:Y:S01]  /*c5b0*/  HADD2.F32 R19, -RZ, R2.H0_H0 ;  /* 0x20000002ff137230 */ /* 0x004fe20000004100 */
[----:B------:R-:W-:Y:S05]  /*c5c0*/  BRA `(.L_x_2021) ;  /* 0x00000a5000007947 */ /* 0x000fea0003800000 */
.L_x_2026:
[----:B------:R-:W2:Y:S02]  /*c5d0*/  LDG.E.64 R2, [R2.64] ;  /* 0x0000002402027981 */ /* 0x000ea4000c1e1b00 */
[----:B--2---:R-:W0:Y:S01]  /*c5e0*/  F2F.F32.F64 R19, R2 ;  /* 0x0000000200137310 */ /* 0x004e220000301000 */
[----:B------:R-:W0:-:S14]  /*c5f0*/  DSETP.GEU.AND P0, PT, |R2|, c[0x2][0x0], PT ;  /* 0x008000000200762a */ /* 0x000e1c0003f0e200 */
[----:B0-----:R-:W-:Y:S01]  /*c600*/  @!P0 FMUL R19, R19, 1.175494350822287508e-38 ;  /* 0x0080000013138820 */ /* 0x001fe20000400000 */
[----:B------:R-:W-:Y:S05]  /*c610*/  BRA `(.L_x_2021) ;  /* 0x00000a0000007947 */ /* 0x000fea0003800000 */
.L_x_2016:
        /* <DEDUP_REMOVED lines=12> */
.L_x_2030:
[----:B------:R-:W2:Y:S02]  /*c6e0*/  LDG.E.64 R2, [R2.64] ;  /* 0x0000002402027981 */ /* 0x000ea4000c1e1b00 */
[----:B--2---:R-:W0:Y:S01]  /*c6f0*/  F2F.F32.F64 R19, R2 ;  /* 0x0000000200137310 */ /* 0x004e220000301000 */
[----:B------:R-:W0:-:S14]  /*c700*/  DSETP.GEU.AND P0, PT, |R2|, c[0x2][0x0], PT ;  /* 0x008000000200762a */ /* 0x000e1c0003f0e200 */
[----:B0-----:R-:W-:Y:S01]  /*c710*/  @!P0 FMUL R19, R19, 1.175494350822287508e-38 ;  /* 0x0080000013138820 */ /* 0x001fe20000400000 */
[----:B------:R-:W-:Y:S05]  /*c720*/  BRA `(.L_x_2021) ;  /* 0x000008f000007947 */ /* 0x000fea0003800000 */
.L_x_2029:
        /* <DEDUP_REMOVED lines=26> */
.L_x_2032:
        /* <DEDUP_REMOVED lines=13> */
.L_x_2031:
[----:B------:R-:W2:Y:S02]  /*c9a0*/  LDG.E.U16 R2, [R2.64] ;  /* 0x0000002402027981 */ /* 0x000ea4000c1e1500 */
[----:B--2---:R-:W-:Y:S01]  /*c9b0*/  PRMT R19, RZ, 0x5410, R2 ;  /* 0x00005410ff137816 */ /* 0x004fe20000000002 */
[----:B------:R-:W-:Y:S05]  /*c9c0*/  BRA `(.L_x_2021) ;  /* 0x0000065000007947 */ /* 0x000fea0003800000 */
.L_x_2028:
        /* <DEDUP_REMOVED lines=11> */
.L_x_2035:
        /* <DEDUP_REMOVED lines=20> */
.L_x_2037:
[----:B------:R-:W-:Y:S05]  /*cbc0*/  BSYNC B0 ;  /* 0x0000000000007941 */ /* 0x000fea0003800000 */
.L_x_2036:
[----:B------:R-:W-:Y:S01]  /*cbd0*/  IMAD.SHL.U32 R2, R2, 0x100000, RZ ;  /* 0x0010000002027824 */ /* 0x000fe200078e00ff */
[----:B------:R-:W-:-:S04]  /*cbe0*/  LEA R0, R0, 0x3b800000, 0x17 ;  /* 0x3b80000000007811 */ /* 0x000fc800078eb8ff */
[----:B------:R-:W-:Y:S01]  /*cbf0*/  LOP3.LUT R19, R0, R2, R19, 0xfe, !PT ;  /* 0x0000000200137212 */ /* 0x000fe200078efe13 */
[----:B------:R-:W-:Y:S05]  /*cc00*/  BRA `(.L_x_2021) ;  /* 0x0000041000007947 */ /* 0x000fea0003800000 */
.L_x_2034:
        /* <DEDUP_REMOVED lines=20> */
.L_x_2039:
[----:B------:R-:W-:Y:S05]  /*cd50*/  BSYNC B0 ;  /* 0x0000000000007941 */ /* 0x000fea0003800000 */
.L_x_2038:
[----:B------:R-:W-:Y:S01]  /*cd60*/  IMAD.SHL.U32 R2, R2, 0x200000, RZ ;  /* 0x0020000002027824 */ /* 0x000fe200078e00ff */
[----:B------:R-:W-:-:S04]  /*cd70*/  LEA R0, R0, 0x37800000, 0x17 ;  /* 0x3780000000007811 */ /* 0x000fc800078eb8ff */
[----:B------:R-:W-:Y:S01]  /*cd80*/  LOP3.LUT R19, R0, R2, R19, 0xfe, !PT ;  /* 0x0000000200137212 */ /* 0x000fe200078efe13 */
[----:B------:R-:W-:Y:S05]  /*cd90*/  BRA `(.L_x_2021) ;  /* 0x0000028000007947 */ /* 0x000fea0003800000 */
.L_x_2033:
        /* <DEDUP_REMOVED lines=14> */
.L_x_2020:
        /* <DEDUP_REMOVED lines=21> */
.L_x_2041:
[----:B------:R-:W2:Y:S02]  /*cfd0*/  LDG.E.64 R2, [R2.64] ;  /* 0x0000002402027981 */ /* 0x000ea4000c1e1b00 */
[----:B--2---:R0:W1:Y:S01]  /*cfe0*/  I2F.U64 R19, R2 ;  /* 0x0000000200137312 */ /* 0x0040620000301000 */
[----:B------:R-:W-:Y:S05]  /*cff0*/  BRA `(.L_x_2021) ;  /* 0x0000002000007947 */ /* 0x000fea0003800000 */
.L_x_2040:
[----:B------:R-:W2:Y:S02]  /*d000*/  LDG.E R2, [R2.64] ;  /* 0x0000002402027981 */ /* 0x000ea4000c1e1900 */
[----:B--2---:R0:W1:Y:S02]  /*d010*/  I2F.U32 R19, R2 ;  /* 0x0000000200137306 */ /* 0x0040640000201000 */
.L_x_2021:
[----:B------:R-:W-:Y:S05]  /*d020*/  BSYNC B6 ;  /* 0x0000000000067941 */ /* 0x000fea0003800000 */
.L_x_2015:
        /* <DEDUP_REMOVED lines=18> */
.L_x_2046:
[----:B------:R-:W2:Y:S02]  /*d150*/  LDG.E.U8 R0, [R2.64] ;  /* 0x0000002402007981 */ /* 0x000ea4000c1e1100 */
[----:B--2---:R-:W0:Y:S01]  /*d160*/  I2F.U16 R0, R0 ;  /* 0x0000000000007306 */ /* 0x004e220000101000 */
[----:B------:R-:W-:Y:S05]  /*d170*/  BRA `(.L_x_2048) ;  /* 0x00000ca000007947 */ /* 0x000fea0003800000 */
.L_x_2045:
        /* <DEDUP_REMOVED lines=9> */
.L_x_2050:
[----:B------:R-:W2:Y:S02]  /*d210*/  LDG.E R0, [R2.64] ;  /* 0x0000002402007981 */ /* 0x000ea4000c1e1900 */
[----:B--2---:R-:W0:Y:S01]  /*d220*/  I2F R0, R0 ;  /* 0x0000000000007306 */ /* 0x004e220000201400 */
[----:B------:R-:W-:Y:S05]  /*d230*/  BRA `(.L_x_2048) ;  /* 0x00000be000007947 */ /* 0x000fea0003800000 */
.L_x_2049:
[----:B------:R-:W2:Y:S02]  /*d240*/  LDG.E.U16 R0, [R2.64] ;  /* 0x0000002402007981 */ /* 0x000ea4000c1e1500 */
[----:B--2---:R-:W0:Y:S01]  /*d250*/  I2F.S16 R0, R0 ;  /* 0x0000000000007306 */ /* 0x004e220000101400 */
[----:B------:R-:W-:Y:S05]  /*d260*/  BRA `(.L_x_2048) ;  /* 0x00000bb000007947 */ /* 0x000fea0003800000 */
.L_x_2044:
        /* <DEDUP_REMOVED lines=8> */
.L_x_2052:
[----:B------:R-:W2:Y:S02]  /*d2f0*/  LDG.E.U16 R0, [R2.64] ;  /* 0x0000002402007981 */ /* 0x000ea4000c1e1500 */
[----:B--2---:R-:W-:Y:S01]  /*d300*/  HADD2.F32 R0, -RZ, R0.H0_H0 ;  /* 0x20000000ff007230 */ /* 0x004fe20000004100 */
[----:B------:R-:W-:Y:S05]  /*d310*/  BRA `(.L_x_2048) ;  /* 0x00000b0000007947 */ /* 0x000fea0003800000 */
.L_x_2051:
        /* <DEDUP_REMOVED lines=8> */
.L_x_2054:
[----:B------:R-:W2:Y:S02]  /*d3a0*/  LDG.E.U16 R0, [R2.64] ;  /* 0x0000002402007981 */ /* 0x000ea4000c1e1500 */
[----:B--2---:R-:W-:Y:S01]  /*d3b0*/  HADD2.F32 R0, -RZ, R0.H0_H0 ;  /* 0x20000000ff007230 */ /* 0x004fe20000004100 */
[----:B------:R-:W-:Y:S05]  /*d3c0*/  BRA `(.L_x_2048) ;  /* 0x00000a5000007947 */ /* 0x000fea0003800000 */
.L_x_2053:
[----:B------:R-:W2:Y:S02]  /*d3d0*/  LDG.E.64 R2, [R2.64] ;  /* 0x0000002402027981 */ /* 0x000ea4000c1e1b00 */
[----:B--2---:R-:W0:Y:S01]  /*d3e0*/  F2F.F32.F64 R0, R2 ;  /* 0x0000000200007310 */ /* 0x004e220000301000 */
[----:B------:R-:W0:-:S14]  /*d3f0*/  DSETP.GEU.AND P0, PT, |R2|, c[0x2][0x0], PT ;  /* 0x008000000200762a */ /* 0x000e1c0003f0e200 */
[----:B0-----:R-:W-:Y:S01]  /*d400*/  @!P0 FMUL R0, R0, 1.175494350822287508e-38 ;  /* 0x0080000000008820 */ /* 0x001fe20000400000 */
[----:B------:R-:W-:Y:S05]  /*d410*/  BRA `(.L_x_2048) ;  /* 0x00000a0000007947 */ /* 0x000fea0003800000 */
.L_x_2043:
        /* <DEDUP_REMOVED lines=12> */
.L_x_2057:
[----:B------:R-:W2:Y:S02]  /*d4e0*/  LDG.E.64 R2, [R2.64] ;  /* 0x0000002402027981 */ /* 0x000ea4000c1e1b00 */
[----:B--2---:R-:W0:Y:S01]  /*d4f0*/  F2F.F32.F64 R0, R2 ;  /* 0x0000000200007310 */ /* 0x004e220000301000 */
[----:B------:R-:W0:-:S14]  /*d500*/  DSETP.GEU.AND P0, PT, |R2|, c[0x2][0x0], PT ;  /* 0x008000000200762a */ /* 0x000e1c0003f0e200 */
[----:B0-----:R-:W-:Y:S01]  /*d510*/  @!P0 FMUL R0, R0, 1.175494350822287508e-38 ;  /* 0x0080000000008820 */ /* 0x001fe20000400000 */
[----:B------:R-:W-:Y:S05]  /*d520*/  BRA `(.L_x_2048) ;  /* 0x000008f000007947 */ /* 0x000fea0003800000 */
.L_x_2056:
        /* <DEDUP_REMOVED lines=26> */
.L_x_2059:
        /* <DEDUP_REMOVED lines=13> */
.L_x_2058:
[----:B------:R-:W2:Y:S02]  /*d7a0*/  LDG.E.U16 R0, [R2.64] ;  /* 0x0000002402007981 */ /* 0x000ea4000c1e1500 */
[----:B--2---:R-:W-:Y:S01]  /*d7b0*/  PRMT R0, RZ, 0x5410, R0 ;  /* 0x00005410ff007816 */ /* 0x004fe20000000000 */
[----:B------:R-:W-:Y:S05]  /*d7c0*/  BRA `(.L_x_2048) ;  /* 0x0000065000007947 */ /* 0x000fea0003800000 */
.L_x_2055:
        /* <DEDUP_REMOVED lines=11> */
.L_x_2062:
        /* <DEDUP_REMOVED lines=20> */
.L_x_2064:
[----:B------:R-:W-:Y:S05]  /*d9c0*/  BSYNC B0 ;  /* 0x0000000000007941 */ /* 0x000fea0003800000 */
.L_x_2063:
[----:B------:R-:W-:Y:S01]  /*d9d0*/  LEA R3, R0, 0x3b800000, 0x17 ;  /* 0x3b80000000037811 */ /* 0x000fe200078eb8ff */
[----:B------:R-:W-:-:S05]  /*d9e0*/  IMAD.SHL.U32 R0, R2, 0x100000, RZ ;  /* 0x0010000002007824 */ /* 0x000fca00078e00ff */
[----:B------:R-:W-:Y:S01]  /*d9f0*/  LOP3.LUT R0, R3, R0, R4, 0xfe, !PT ;  /* 0x0000000003007212 */ /* 0x000fe200078efe04 */
[----:B------:R-:W-:Y:S05]  /*da00*/  BRA `(.L_x_2048) ;  /* 0x0000041000007947 */ /* 0x000fea0003800000 */
.L_x_2061:
        /* <DEDUP_REMOVED lines=20> */
.L_x_2066:
[----:B------:R-:W-:Y:S05]  /*db50*/  BSYNC B0 ;  /* 0x0000000000007941 */ /* 0x000fea0003800000 */
.L_x_2065:
[----:B------:R-:W-:Y:S01]  /*db60*/  LEA R3, R0, 0x37800000, 0x17 ;  /* 0x3780000000037811 */ /* 0x000fe200078eb8ff */
[----:B------:R-:W-:-:S05]  /*db70*/  IMAD.SHL.U32 R0, R2, 0x200000, RZ ;  /* 0x0020000002007824 */ /* 0x000fca00078e00ff */
[----:B------:R-:W-:Y:S01]  /*db80*/  LOP3.LUT R0, R3, R0, R4, 0xfe, !PT ;  /* 0x0000000003007212 */ /* 0x000fe200078efe04 */
[----:B------:R-:W-:Y:S05]  /*db90*/  BRA `(.L_x_2048) ;  /* 0x0000028000007947 */ /* 0x000fea0003800000 */
.L_x_2060:
        /* <DEDUP_REMOVED lines=14> */
.L_x_2047:
        /* <DEDUP_REMOVED lines=21> */
.L_x_2068:
[----:B------:R-:W2:Y:S02]  /*ddd0*/  LDG.E.64 R2, [R2.64] ;  /* 0x0000002402027981 */ /* 0x000ea4000c1e1b00 */
[----:B--2---:R0:W2:Y:S01]  /*dde0*/  I2F.U64 R0, R2 ;  /* 0x0000000200007312 */ /* 0x0040a20000301000 */
[----:B------:R-:W-:Y:S05]  /*ddf0*/  BRA `(.L_x_2048) ;  /* 0x0000002000007947 */ /* 0x000fea0003800000 */
.L_x_2067:
[----:B------:R-:W2:Y:S02]  /*de00*/  LDG.E R0, [R2.64] ;  /* 0x0000002402007981 */ /* 0x000ea4000c1e1900 */
[----:B--2---:R-:W0:Y:S02]  /*de10*/  I2F.U32 R0, R0 ;  /* 0x0000000000007306 */ /* 0x004e240000201000 */
.L_x_2048:
[----:B------:R-:W-:Y:S05]  /*de20*/  BSYNC B6 ;  /* 0x0000000000067941 */ /* 0x000fea0003800000 */
.L_x_2042:
        /* <DEDUP_REMOVED lines=21> */
[----:B0-----:R-:W-:Y:S01]  /*df80*/  STG.E.U8 [R16.64], R3 ;  /* 0x0000000310007986 */ /* 0x001fe2000c101124 */
[----:B------:R-:W-:Y:S05]  /*df90*/  EXIT ;  /* 0x000000000000794d */ /* 0x000fea0003800000 */
.L_x_2072:
[----:B------:R-:W0:Y:S02]  /*dfa0*/  F2I.S64.TRUNC R2, R2 ;  /* 0x0000000200027311 */ /* 0x000e24000020d900 */
[----:B0-----:R-:W-:-:S05]  /*dfb0*/  IMAD.MOV.U32 R5, RZ, RZ, R2 ;  /* 0x000000ffff057224 */ /* 0x001fca00078e0002 */
[----:B------:R-:W-:Y:S01]  /*dfc0*/  STG.E.U8 [R16.64], R5 ;  /* 0x0000000510007986 */ /* 0x000fe2000c101124 */
[----:B------:R-:W-:Y:S05]  /*dfd0*/  EXIT ;  /* 0x000000000000794d */ /* 0x000fea0003800000 */
.L_x_2071:
[----:B------:R-:W-:-:S13]  /*dfe0*/  ISETP.NE.AND P0, PT, R7, 0x2, PT ;  /* 0x000000020700780c */ /* 0x000fda0003f05270 */
[----:B------:R-:W-:Y:S05]  /*dff0*/  @!P0 BRA `(.L_x_2074) ;  /* 0x000000a000008947 */ /* 0x000fea0003800000 */
[----:B------:R-:W-:-:S13]  /*e000*/  ISETP.NE.AND P0, PT, R7, 0x3, PT ;  /* 0x000000030700780c */ /* 0x000fda0003f05270 */
[----:B------:R-:W-:Y:S05]  /*e010*/  @!P0 BRA `(.L_x_2075) ;  /* 0x0000005000008947 */ /* 0x000fea0003800000 */
[----:B------:R-:W-:-:S13]  /*e020*/  ISETP.NE.AND P0, PT, R7, 0x4, PT ;  /* 0x000000040700780c */ /* 0x000fda0003f05270 */
[----:B------:R-:W-:Y:S05]  /*e030*/  @P0 BRA `(.L_x_2073) ;  /* 0x00000b4000000947 */ /* 0x000fea0003800000 */
[----:B------:R-:W0:Y:S02]  /*e040*/  F2I.S64.TRUNC R2, R2 ;  /* 0x0000000200027311 */ /* 0x000e24000020d900 */
[----:B0-----:R-:W-:Y:S01]  /*e050*/  STG.E.64 [R16.64], R2 ;  /* 0x0000000210007986 */ /* 0x001fe2000c101b24 */
[----:B------:R-:W-:Y:S05]  /*e060*/  EXIT ;  /* 0x000000000000794d */ /* 0x000fea0003800000 */
.L_x_2075:
[----:B------:R-:W0:Y:S02]  /*e070*/  F2I.FTZ.TRUNC.NTZ R3, R2 ;  /* 0x0000000200037305 */ /* 0x000e24000021f100 */
[----:B0-----:R-:W-:Y:S01]  /*e080*/  STG.E [R16.64], R3 ;  /* 0x0000000310007986 */ /* 0x001fe2000c101924 */
[----:B------:R-:W-:Y:S05]  /*e090*/  EXIT ;  /* 0x000000000000794d */ /* 0x000fea0003800000 */
.L_x_2074:
[----:B------:R-:W0:Y:S02]  /*e0a0*/  F2I.FTZ.TRUNC.NTZ R3, R2 ;  /* 0x0000000200037305 */ /* 0x000e24000021f100 */
[----:B0-----:R-:W-:Y:S01]  /*e0b0*/  STG.E.U16 [R16.64], R3 ;  /* 0x0000000310007986 */ /* 0x001fe2000c101524 */
[----:B------:R-:W-:Y:S05]  /*e0c0*/  EXIT ;  /* 0x000000000000794d */ /* 0x000fea0003800000 */
.L_x_2070:
[----:B------:R-:W-:-:S13]  /*e0d0*/  ISETP.GT.AND P0, PT, R7, 0x6, PT ;  /* 0x000000060700780c */ /* 0x000fda0003f04270 */
[----:B------:R-:W-:Y:S05]  /*e0e0*/  @P0 BRA `(.L_x_2076) ;  /* 0x0000009000000947 */ /* 0x000fea0003800000 */
[----:B------:R-:W-:-:S13]  /*e0f0*/  ISETP.NE.AND P0, PT, R7, 0x5, PT ;  /* 0x000000050700780c */ /* 0x000fda0003f05270 */
[----:B------:R-:W-:Y:S05]  /*e100*/  @!P0 BRA `(.L_x_2077) ;  /* 0x0000004000008947 */ /* 0x000fea0003800000 */
[----:B------:R-:W-:-:S13]  /*e110*/  ISETP.NE.AND P0, PT, R7, 0x6, PT ;  /* 0x000000060700780c */ /* 0x000fda0003f05270 */
[----:B------:R-:W-:Y:S05]  /*e120*/  @P0 BRA `(.L_x_2073) ;  /* 0x00000a5000000947 */ /* 0x000fea0003800000 */
[----:B------:R-:W-:Y:S01]  /*e130*/  STG.E [R16.64], R2 ;  /* 0x0000000210007986 */ /* 0x000fe2000c101924 */
[----:B------:R-:W-:Y:S05]  /*e140*/  EXIT ;  /* 0x000000000000794d */ /* 0x000fea0003800000 */
.L_x_2077:
[----:B------:R-:W-:-:S05]  /*e150*/  F2FP.PACK_AB R2, RZ, R2 ;  /* 0x00000002ff02723e */ /* 0x000fca00000000ff */
[----:B------:R-:W-:Y:S01]  /*e160*/  STG.E.U16 [R16.64], R2 ;  /* 0x0000000210007986 */ /* 0x000fe2000c101524 */
[----:B------:R-:W-:Y:S05]  /*e170*/  EXIT ;  /* 0x000000000000794d */ /* 0x000fea0003800000 */
.L_x_2076:
[----:B------:R-:W-:-:S13]  /*e180*/  ISETP.NE.AND P0, PT, R7, 0x7, PT ;  /* 0x000000070700780c */ /* 0x000fda0003f05270 */
[----:B------:R-:W-:Y:S05]  /*e190*/  @!P0 BRA `(.L_x_2078) ;  /* 0x000000b000008947 */ /* 0x000fea0003800000 */
[----:B------:R-:W-:-:S13]  /*e1a0*/  ISETP.NE.AND P0, PT, R7, 0x8, PT ;  /* 0x000000080700780c */ /* 0x000fda0003f05270 */
[----:B------:R-:W-:Y:S05]  /*e1b0*/  @!P0 BRA `(.L_x_2079) ;  /* 0x0000005000008947 */ /* 0x000fea0003800000 */
[----:B------:R-:W-:-:S13]  /*e1c0*/  ISETP.NE.AND P0, PT, R7, 0x9, PT ;  /* 0x000000090700780c */ /* 0x000fda0003f05270 */
[----:B------:R-:W-:Y:S05]  /*e1d0*/  @P0 BRA `(.L_x_2073) ;  /* 0x000009a000000947 */ /* 0x000fea0003800000 */
[----:B------:R-:W-:-:S05]  /*e1e0*/  IMAD.MOV.U32 R3, RZ, RZ, RZ ;  /* 0x000000ffff037224 */ /* 0x000fca00078e00ff */
[----:B------:R-:W-:Y:S01]  /*e1f0*/  STG.E.64 [R16.64], R2 ;  /* 0x0000000210007986 */ /* 0x000fe2000c101b24 */
[----:B------:R-:W-:Y:S05]  /*e200*/  EXIT ;  /* 0x000000000000794d */ /* 0x000fea0003800000 */
.L_x_2079:
[----:B------:R-:W-:-:S04]  /*e210*/  F2FP.PACK_AB R3, RZ, R2 ;  /* 0x00000002ff03723e */ /* 0x000fc800000000ff */
[----:B------:R-:W-:-:S05]  /*e220*/  PRMT R3, R3, 0x5410, RZ ;  /* 0x0000541003037816 */ /* 0x000fca00000000ff */
[----:B------:R-:W-:Y:S01]  /*e230*/  STG.E [R16.64], R3 ;  /* 0x0000000310007986 */ /* 0x000fe2000c101924 */
[----:B------:R-:W-:Y:S05]  /*e240*/  EXIT ;  /* 0x000000000000794d */ /* 0x000fea0003800000 */
.L_x_2078:
[----:B------:R-:W-:-:S06]  /*e250*/  FMUL.FTZ R2, R2, 1 ;  /* 0x3f80000002027820 */ /* 0x000fcc0000410000 */
[----:B------:R-:W0:Y:S02]  /*e260*/  F2F.F64.F32 R2, R2 ;  /* 0x0000000200027310 */ /* 0x000e240000201800 */
[----:B0-----:R-:W-:Y:S01]  /*e270*/  STG.E.64 [R16.64], R2 ;  /* 0x0000000210007986 */ /* 0x001fe2000c101b24 */
[----:B------:R-:W-:Y:S05]  /*e280*/  EXIT ;  /* 0x000000000000794d */ /* 0x000fea0003800000 */
.L_x_2069:
        /* <DEDUP_REMOVED lines=10> */
[----:B------:R-:W-:Y:S01]  /*e330*/  STG.E.U8 [R16.64], R3 ;  /* 0x0000000310007986 */ /* 0x000fe2000c101124 */
[----:B------:R-:W-:Y:S05]  /*e340*/  EXIT ;  /* 0x000000000000794d */ /* 0x000fea0003800000 */
.L_x_2082:
[----:B------:R-:W-:Y:S01]  /*e350*/  FMUL.FTZ R4, R2, 1 ;  /* 0x3f80000002047820 */ /* 0x000fe20000410000 */
[----:B------:R-:W-:-:S05]  /*e360*/  CS2R R6, SRZ ;  /* 0x0000000000067805 */ /* 0x000fca000001ff00 */
[----:B------:R-:W0:Y:S02]  /*e370*/  F2F.F64.F32 R4, R4 ;  /* 0x0000000400047310 */ /* 0x000e240000201800 */
[----:B0-----:R-:W-:Y:S01]  /*e380*/  STG.E.128 [R16.64], R4 ;  /* 0x0000000410007986 */ /* 0x001fe2000c101d24 */
[----:B------:R-:W-:Y:S05]  /*e390*/  EXIT ;  /* 0x000000000000794d */ /* 0x000fea0003800000 */
.L_x_2081:
        /* <DEDUP_REMOVED lines=20> */
.L_x_2086:
[----:B------:R-:W-:Y:S05]  /*e4e0*/  BSYNC B0 ;  /* 0x0000000000007941 */ /* 0x000fea0003800000 */
.L_x_2085:
[----:B------:R-:W-:-:S05]  /*e4f0*/  LOP3.LUT R5, R0, R5, RZ, 0xfc, !PT ;  /* 0x0000000500057212 */ /* 0x000fca00078efcff */
[----:B------:R-:W-:Y:S01]  /*e500*/  STG.E.U8 [R16.64], R5 ;  /* 0x0000000510007986 */ /* 0x000fe2000c101124 */
[----:B------:R-:W-:Y:S05]  /*e510*/  EXIT ;  /* 0x000000000000794d */ /* 0x000fea0003800000 */
.L_x_2084:
        /* <DEDUP_REMOVED lines=12> */
.L_x_2088:
[----:B------:R-:W-:Y:S01]  /*e5e0*/  IMAD.MOV.U32 R0, RZ, RZ, 0x7f ;  /* 0x0000007fff007424 */ /* 0x000fe200078e00ff */
[----:B------:R-:W-:-:S04]  /*e5f0*/  ISETP.GT.U32.AND P0, PT, R4, 0x7f800000, PT ;  /* 0x7f8000000400780c */ /* 0x000fc80003f04070 */
[----:B------:R-:W-:-:S04]  /*e600*/  SEL R0, R0, 0x7c, P0 ;  /* 0x0000007c00007807 */ /* 0x000fc80000000000 */
.L_x_2089:
[----:B------:R-:W-:Y:S05]  /*e610*/  BSYNC B0 ;  /* 0x0000000000007941 */ /* 0x000fea0003800000 */
.L_x_2087:
[----:B------:R-:W-:-:S04]  /*e620*/  LOP3.LUT R2, R2, 0x80000000, RZ, 0xc0, !PT ;  /* 0x8000000002027812 */ /* 0x000fc800078ec0ff */
[----:B------:R-:W-:-:S04]  /*e630*/  SHF.R.U32.HI R3, RZ, 0x18, R2 ;  /* 0x00000018ff037819 */ /* 0x000fc80000011602 */
[----:B------:R-:W-:-:S05]  /*e640*/  LOP3.LUT R3, R0, R3, RZ, 0xfc, !PT ;  /* 0x0000000300037212 */ /* 0x000fca00078efcff */
[----:B------:R-:W-:Y:S01]  /*e650*/  STG.E.U8 [R16.64], R3 ;  /* 0x0000000310007986 */ /* 0x000fe2000c101124 */
[----:B------:R-:W-:Y:S05]  /*e660*/  EXIT ;  /* 0x000000000000794d */ /* 0x000fea0003800000 */
.L_x_2083:
[----:B------:R-:W-:-:S05]  /*e670*/  F2FP.BF16.PACK_AB R2, RZ, R2 ;  /* 0x00000002ff02723e */ /* 0x000fca00000010ff */
[----:B------:R-:W-:Y:S01]  /*e680*/  STG.E.U16 [R16.64], R2 ;  /* 0x0000000210007986 */ /* 0x000fe2000c101524 */
[----:B------:R-:W-:Y:S05]  /*e690*/  EXIT ;  /* 0x000000000000794d */ /* 0x000fea0003800000 */
.L_x_2080:
        /* <DEDUP_REMOVED lines=9> */
[----:B0-----:R-:W-:Y:S01]  /*e730*/  STG.E.U16 [R16.64], R3 ;  /* 0x0000000310007986 */ /* 0x001fe2000c101524 */
[----:B------:R-:W-:Y:S05]  /*e740*/  EXIT ;  /* 0x000000000000794d */ /* 0x000fea0003800000 */
.L_x_2092:
        /* <DEDUP_REMOVED lines=16> */
.L_x_2095:
[----:B------:R-:W-:-:S04]  /*e850*/  LOP3.LUT R2, R2, 0x80000000, RZ, 0xc0, !PT ;  /* 0x8000000002027812 */ /* 0x000fc800078ec0ff */
[----:B------:R-:W-:-:S04]  /*e860*/  SHF.R.U32.HI R3, RZ, 0x18, R2 ;  /* 0x00000018ff037819 */ /* 0x000fc80000011602 */
[----:B------:R-:W-:-:S04]  /*e870*/  LOP3.LUT R0, R0, R3, RZ, 0xfc, !PT ;  /* 0x0000000300007212 */ /* 0x000fc800078efcff */
[----:B------:R-:W-:Y:S02]  /*e880*/  PRMT R8, R0, 0x7610, R8 ;  /* 0x0000761000087816 */ /* 0x000fe40000000008 */
.L_x_2094:
[----:B------:R-:W-:Y:S05]  /*e890*/  BSYNC B0 ;  /* 0x0000000000007941 */ /* 0x000fea0003800000 */
.L_x_2093:
[----:B------:R-:W-:Y:S01]  /*e8a0*/  STG.E.U8 [R16.64], R8 ;  /* 0x0000000810007986 */ /* 0x000fe2000c101124 */
[----:B------:R-:W-:Y:S05]  /*e8b0*/  EXIT ;  /* 0x000000000000794d */ /* 0x000fea0003800000 */
.L_x_2091:
        /* <DEDUP_REMOVED lines=16> */
.L_x_2098:
[----:B------:R-:W-:-:S04]  /*e9c0*/  LOP3.LUT R2, R2, 0x80000000, RZ, 0xc0, !PT ;  /* 0x8000000002027812 */ /* 0x000fc800078ec0ff */
[----:B------:R-:W-:-:S04]  /*e9d0*/  SHF.R.U32.HI R3, RZ, 0x18, R2 ;  /* 0x00000018ff037819 */ /* 0x000fc80000011602 */
[----:B------:R-:W-:-:S04]  /*e9e0*/  LOP3.LUT R0, R0, R3, RZ, 0xfc, !PT ;  /* 0x0000000300007212 */ /* 0x000fc800078efcff */
[----:B------:R-:W-:Y:S02]  /*e9f0*/  PRMT R8, R0, 0x7610, R8 ;  /* 0x0000761000087816 */ /* 0x000fe40000000008 */
.L_x_2097:
[----:B------:R-:W-:Y:S05]  /*ea00*/  BSYNC B0 ;  /* 0x0000000000007941 */ /* 0x000fea0003800000 */
.L_x_2096:
[----:B------:R-:W-:Y:S01]  /*ea10*/  STG.E.U8 [R16.64], R8 ;  /* 0x0000000810007986 */ /* 0x000fe2000c101124 */
[----:B------:R-:W-:Y:S05]  /*ea20*/  EXIT ;  /* 0x000000000000794d */ /* 0x000fea0003800000 */
.L_x_2090:
        /* <DEDUP_REMOVED lines=21> */
.L_x_2073:
        /* <DEDUP_REMOVED lines=20> */
.L_x_2100:
[----:B------:R-:W0:Y:S02]  /*ecc0*/  F2I.U64.TRUNC R2, R2 ;  /* 0x0000000200027311 */ /* 0x000e24000020d800 */
[----:B0-----:R-:W-:Y:S01]  /*ecd0*/  STG.E.64 [R16.64], R2 ;  /* 0x0000000210007986 */ /* 0x001fe2000c101b24 */
[----:B------:R-:W-:Y:S05]  /*ece0*/  EXIT ;  /* 0x000000000000794d */ /* 0x000fea0003800000 */
.L_x_2099:
[----:B------:R-:W0:Y:S02]  /*ecf0*/  F2I.FTZ.U32.TRUNC.NTZ R3, R2 ;  /* 0x0000000200037305 */ /* 0x000e24000021f000 */
[----:B0-----:R-:W-:Y:S01]  /*ed00*/  STG.E [R16.64], R3 ;  /* 0x0000000310007986 */ /* 0x001fe2000c101924 */
[----:B------:R-:W-:Y:S05]  /*ed10*/  EXIT ;  /* 0x000000000000794d */ /* 0x000fea0003800000 */
.L_x_2101:
        /* <DEDUP_REMOVED lines=14> */
.L_x_9733:


//--------------------- .text._ZN2at6native27unrolled_elementwise_kernelIZZZNS0_61_GLOBAL__N__132982cb_23_ActivationSiluKernel_cu_1520ed90_293620silu_backward_kernelERNS_18TensorIteratorBaseEENKUlvE_clEvENKUlvE0_clEvEUlffE_St5arrayIPcLm3EELi4E23TrivialOffsetCalculatorILi2EjESB_ILi1EjENS0_6memory12LoadWithCastILi2EEENSE_13StoreWithCastILi1EEEEEviT_T0_T2_T3_T4_T5_ --------------------------
	.section	.text._ZN2at6native27unrolled_elementwise_kernelIZZZNS0_61_GLOBAL__N__132982cb_23_ActivationSiluKernel_cu_1520ed90_293620silu_backward_kernelERNS_18TensorIteratorBaseEENKUlvE_clEvENKUlvE0_clEvEUlffE_St5arrayIPcLm3EELi4E23TrivialOffsetCalculatorILi2EjESB_ILi1EjENS0_6memory12LoadWithCastILi2EEENSE_13StoreWithCastILi1EEEEEviT_T0_T2_T3_T4_T5_,"ax",@progbits
	.sectioninfo	@"SHI_REGISTERS=32"
	.align	128
        .global         _ZN2at6native27unrolled_elementwise_kernelIZZZNS0_61_GLOBAL__N__132982cb_23_ActivationSiluKernel_cu_1520ed90_293620silu_backward_kernelERNS_18TensorIteratorBaseEENKUlvE_clEvENKUlvE0_clEvEUlffE_St5arrayIPcLm3EELi4E23TrivialOffsetCalculatorILi2EjESB_ILi1EjENS0_6memory12LoadWithCastILi2EEENSE_13StoreWithCastILi1EEEEEviT_T0_T2_T3_T4_T5_
        .type           _ZN2at6native27unrolled_elementwise_kernelIZZZNS0_61_GLOBAL__N__132982cb_23_ActivationSiluKernel_cu_1520ed90_293620silu_backward_kernelERNS_18TensorIteratorBaseEENKUlvE_clEvENKUlvE0_clEvEUlffE_St5arrayIPcLm3EELi4E23TrivialOffsetCalculatorILi2EjESB_ILi1EjENS0_6memory12LoadWithCastILi2EEENSE_13StoreWithCastILi1EEEEEviT_T0_T2_T3_T4_T5_,@function
        .size           _ZN2at6native27unrolled_elementwise_kernelIZZZNS0_61_GLOBAL__N__132982cb_23_ActivationSiluKernel_cu_1520ed90_293620silu_backward_kernelERNS_18TensorIteratorBaseEENKUlvE_clEvENKUlvE0_clEvEUlffE_St5arrayIPcLm3EELi4E23TrivialOffsetCalculatorILi2EjESB_ILi1EjENS0_6memory12LoadWithCastILi2EEENSE_13StoreWithCastILi1EEEEEviT_T0_T2_T3_T4_T5_,(.L_x_9734 - _ZN2at6native27unrolled_elementwise_kernelIZZZNS0_61_GLOBAL__N__132982cb_23_ActivationSiluKernel_cu_1520ed90_293620silu_backward_kernelERNS_18TensorIteratorBaseEENKUlvE_clEvENKUlvE0_clEvEUlffE_St5arrayIPcLm3EELi4E23TrivialOffsetCalculatorILi2EjESB_ILi1EjENS0_6memory12LoadWithCastILi2EEENSE_13StoreWithCastILi1EEEEEviT_T0_T2_T3_T4_T5_)
        .other          _ZN2at6native27unrolled_elementwise_kernelIZZZNS0_61_GLOBAL__N__132982cb_23_ActivationSiluKernel_cu_1520ed90_293620silu_backward_kernelERNS_18TensorIteratorBaseEENKUlvE_clEvENKUlvE0_clEvEUlffE_St5arrayIPcLm3EELi4E23TrivialOffsetCalculatorILi2EjESB_ILi1EjENS0_6memory12LoadWithCastILi2EEENSE_13StoreWithCastILi1EEEEEviT_T0_T2_T3_T4_T5_,@"STO_CUDA_ENTRY STV_DEFAULT"
_ZN2at6native27unrolled_elementwise_kernelIZZZNS0_61_GLOBAL__N__132982cb_23_ActivationSiluKernel_cu_1520ed90_293620silu_backward_kernelERNS_18TensorIteratorBaseEENKUlvE_clEvENKUlvE0_clEvEUlffE_St5arrayIPcLm3EELi4E23TrivialOffsetCalculatorILi2EjESB_ILi1EjENS0_6memory12LoadWithCastILi2EEENSE_13StoreWithCastILi1EEEEEviT_T0_T2_T3_T4_T5_:
.text._ZN2at6native27unrolled_elementwise_kernelIZZZNS0_61_GLOBAL__N__132982cb_23_ActivationSiluKernel_cu_1520ed90_293620silu_backward_kernelERNS_18TensorIteratorBaseEENKUlvE_clEvENKUlvE0_clEvEUlffE_St5arrayIPcLm3EELi4E23TrivialOffsetCalculatorILi2EjESB_ILi1EjENS0_6memory12LoadWithCastILi2EEENSE_13StoreWithCastILi1EEEEEviT_T0_T2_T3_T4_T5_:
[----:B------:R-:W-:Y:S02]  /*0000*/  IMAD.MOV.U32 R1, RZ, RZ, c[0x0][0x28] ;  /* 0x00000a00ff017624 */ /* 0x000fe400078e00ff */
[----:B------:R-:W0:Y:S01]  /*0010*/  S2R R2, SR_CTAID.X ;  /* 0x0000000000027919 */ /* 0x000e220000002500 */
[----:B------:R-:W-:Y:S01]  /*0020*/  IMAD.MOV.U32 R3, RZ, RZ, -0x200 ;  /* 0xfffffe00ff037424 */ /* 0x000fe200078e00ff */
[----:B------:R-:W1:Y:S01]  /*0030*/  LDC.U8 R25, c[0x0][0x184] ;  /* 0x00006100ff197b82 */ /* 0x000e620000000000 */
[----:B------:R-:W-:Y:S01]  /*0040*/  ULDC.64 UR36, c[0x0][0x118] ;  /* 0x0000460000247ab9 */ /* 0x000fe20000000a00 */
[----:B------:R-:W2:Y:S01]  /*0050*/  S2R R17, SR_TID.X ;  /* 0x0000000000117919 */ /* 0x000ea20000002100 */
[----:B------:R-:W-:Y:S01]  /*0060*/  BSSY B7, `(.L_x_2102) ;  /* 0x00001cb000077945 */ /* 0x000fe20003800000 */
[----:B------:R-:W-:Y:S01]  /*0070*/  CS2R R28, SRZ ;  /* 0x00000000001c7805 */ /* 0x000fe2000001ff00 */
[----:B------:R-:W-:-:S03]  /*0080*/  IMAD.MOV.U32 R27, RZ, RZ, RZ ;  /* 0x000000ffff1b7224 */ /* 0x000fc600078e00ff */
[----:B------:R-:W3:Y:S01]  /*0090*/  LDC.U8 R19, c[0x0][0x185] ;  /* 0x00006140ff137b82 */ /* 0x000ee20000000000 */
[----:B0-----:R-:W-:-:S05]  /*00a0*/  IMAD R16, R2, R3, c[0x0][0x160] ;  /* 0x0000580002107624 */ /* 0x001fca00078e0203 */
[----:B--2---:R-:W-:-:S13]  /*00b0*/  ISETP.GE.AND P0, PT, R17, R16, PT ;  /* 0x000000101100720c */ /* 0x004fda0003f06270 */
[----:B------:R-:W-:Y:S05]  /*00c0*/  @P0 BRA `(.L_x_2103) ;  /* 0x00001c4000000947 */ /* 0x000fea0003800000 */
[----:B-1-3--:R-:W-:Y:S01]  /*00d0*/  PRMT R0, R25, 0x9910, RZ ;  /* 0x0000991019007816 */ /* 0x00afe200000000ff */
[----:B------:R-:W-:Y:S01]  /*00e0*/  IMAD R17, R2, 0x200, R17 ;  /* 0x0000020002117824 */ /* 0x000fe200078e0211 */
[----:B------:R-:W-:Y:S02]  /*00f0*/  BSSY B6, `(.L_x_2104) ;  /* 0x00000df000067945 */ /* 0x000fe40003800000 */
        /* <DEDUP_REMOVED lines=16> */
.L_x_2108:
[----:B------:R-:W2:Y:S02]  /*0200*/  LDG.E.U8 R4, [R4.64] ;  /* 0x0000002404047981 */ /* 0x000ea4000c1e1100 */
[----:B--2---:R0:W1:Y:S01]  /*0210*/  I2F.U16 R28, R4 ;  /* 0x00000004001c7306 */ /* 0x0040620000101000 */
[----:B------:R-:W-:Y:S05]  /*0220*/  BRA `(.L_x_2110) ;  /* 0x00000cb000007947 */ /* 0x000fea0003800000 */
.L_x_2107:
        /* <DEDUP_REMOVED lines=9> */
.L_x_2112:
[----:B------:R-:W2:Y:S02]  /*02c0*/  LDG.E R4, [R4.64] ;  /* 0x0000002404047981 */ /* 0x000ea4000c1e1900 */
[----:B--2---:R0:W1:Y:S01]  /*02d0*/  I2F R28, R4 ;  /* 0x00000004001c7306 */ /* 0x0040620000201400 */
[----:B------:R-:W-:Y:S05]  /*02e0*/  BRA `(.L_x_2110) ;  /* 0x00000bf000007947 */ /* 0x000fea0003800000 */
.L_x_2111:
[----:B------:R-:W2:Y:S02]  /*02f0*/  LDG.E.U16 R4, [R4.64] ;  /* 0x0000002404047981 */ /* 0x000ea4000c1e1500 */
[----:B--2---:R0:W1:Y:S01]  /*0300*/  I2F.S16 R28, R4 ;  /* 0x00000004001c7306 */ /* 0x0040620000101400 */
[----:B------:R-:W-:Y:S05]  /*0310*/  BRA `(.L_x_2110) ;  /* 0x00000bc000007947 */ /* 0x000fea0003800000 */
.L_x_2106:
        /* <DEDUP_REMOVED lines=8> */
.L_x_2114:
[----:B------:R-:W2:Y:S02]  /*03a0*/  LDG.E.U16 R4, [R4.64] ;  /* 0x0000002404047981 */ /* 0x000ea4000c1e1500 */
[----:B--2---:R-:W-:Y:S01]  /*03b0*/  HADD2.F32 R28, -RZ, R4.H0_H0 ;  /* 0x20000004ff1c7230 */ /* 0x004fe20000004100 */
[----:B------:R-:W-:Y:S05]  /*03c0*/  BRA `(.L_x_2110) ;  /* 0x00000b1000007947 */ /* 0x000fea0003800000 */
.L_x_2113:
        /* <DEDUP_REMOVED lines=8> */
.L_x_2116:
[----:B------:R-:W2:Y:S02]  /*0450*/  LDG.E.U16 R4, [R4.64] ;  /* 0x0000002404047981 */ /* 0x000ea4000c1e1500 */
[----:B--2---:R-:W-:Y:S01]  /*0460*/  HADD2.F32 R28, -RZ, R4.H0_H0 ;  /* 0x20000004ff1c7230 */ /* 0x004fe20000004100 */
[----:B------:R-:W-:Y:S05]  /*0470*/  BRA `(.L_x_2110) ;  /* 0x00000a6000007947 */ /* 0x000fea0003800000 */
.L_x_2115:
[----:B------:R-:W2:Y:S02]  /*0480*/  LDG.E.64 R4, [R4.64] ;  /* 0x0000002404047981 */ /* 0x000ea4000c1e1b00 */
[----:B--2---:R-:W0:Y:S01]  /*0490*/  F2F.F32.F64 R28, R4 ;  /* 0x00000004001c7310 */ /* 0x004e220000301000 */
[----:B------:R-:W0:-:S14]  /*04a0*/  DSETP.GEU.AND P0, PT, |R4|, c[0x2][0x0], PT ;  /* 0x008000000400762a */ /* 0x000e1c0003f0e200 */
[----:B0-----:R-:W-:Y:S01]  /*04b0*/  @!P0 FMUL R28, R28, 1.175494350822287508e-38 ;  /* 0x008000001c1c8820 */ /* 0x001fe20000400000 */
[----:B------:R-:W-:Y:S05]  /*04c0*/  BRA `(.L_x_2110) ;  /* 0x00000a1000007947 */ /* 0x000fea0003800000 */
.L_x_2105:
        /* <DEDUP_REMOVED lines=12> */
.L_x_2119:
[----:B------:R-:W2:Y:S02]  /*0590*/  LDG.E.64 R4, [R4.64] ;  /* 0x0000002404047981 */ /* 0x000ea4000c1e1b00 */
[----:B--2---:R-:W0:Y:S01]  /*05a0*/  F2F.F32.F64 R28, R4 ;  /* 0x00000004001c7310 */ /* 0x004e220000301000 */
[----:B------:R-:W0:-:S14]  /*05b0*/  DSETP.GEU.AND P0, PT, |R4|, c[0x2][0x0], PT ;  /* 0x008000000400762a */ /* 0x000e1c0003f0e200 */
[----:B0-----:R-:W-:Y:S01]  /*05c0*/  @!P0 FMUL R28, R28, 1.175494350822287508e-38 ;  /* 0x008000001c1c8820 */ /* 0x001fe20000400000 */
[----:B------:R-:W-:Y:S05]  /*05d0*/  BRA `(.L_x_2110) ;  /* 0x0000090000007947 */ /* 0x000fea0003800000 */
.L_x_2118:
        /* <DEDUP_REMOVED lines=24> */
[----:B------:R-:W-:Y:S01]  /*0760*/  LOP3.LUT R28, R3, 0x80000000, R28, 0xf8, !PT ;  /* 0x80000000031c7812 */ /* 0x000fe200078ef81c */
[----:B------:R-:W-:Y:S05]  /*0770*/  BRA `(.L_x_2110) ;  /* 0x0000076000007947 */ /* 0x000fea0003800000 */
.L_x_2121:
[----:B------:R-:W2:Y:S02]  /*0780*/  LDG.E.U8 R4, [R4.64] ;  /* 0x0000002404047981 */ /* 0x000ea4000c1e1100 */
[----:B--2---:R-:W-:-:S05]  /*0790*/  IMAD.SHL.U32 R0, R4, 0x2000000, RZ ;  /* 0x0200000004007824 */ /* 0x004fca00078e00ff */
[----:B------:R-:W-:-:S13]  /*07a0*/  ISETP.GE.U32.AND P0, PT, R0, 0x8000000, PT ;  /* 0x080000000000780c */ /* 0x000fda0003f06070 */
[C---:B------:R-:W-:Y:S02]  /*07b0*/  @P0 IMAD.SHL.U32 R3, R4.reuse, 0x200000, RZ ;  /* 0x0020000004030824 */ /* 0x040fe400078e00ff */
[----:B------:R-:W-:-:S03]  /*07c0*/  @!P0 IMAD.SHL.U32 R0, R4, 0x100, RZ ;  /* 0x0000010004008824 */ /* 0x000fc600078e00ff */
[----:B------:R-:W-:Y:S02]  /*07d0*/  @P0 LOP3.LUT R3, R3, 0xfe00000, RZ, 0xc0, !PT ;  /* 0x0fe0000003030812 */ /* 0x000fe400078ec0ff */
        /* <DEDUP_REMOVED lines=8> */
.L_x_2120:
[----:B------:R-:W2:Y:S02]  /*0860*/  LDG.E.U16 R4, [R4.64] ;  /* 0x0000002404047981 */ /* 0x000ea4000c1e1500 */
[----:B--2---:R-:W-:Y:S01]  /*0870*/  PRMT R28, RZ, 0x5410, R4 ;  /* 0x00005410ff1c7816 */ /* 0x004fe20000000004 */
[----:B------:R-:W-:Y:S05]  /*0880*/  BRA `(.L_x_2110) ;  /* 0x0000065000007947 */ /* 0x000fea0003800000 */
.L_x_2117:
        /* <DEDUP_REMOVED lines=11> */
.L_x_2124:
        /* <DEDUP_REMOVED lines=20> */
.L_x_2126:
[----:B------:R-:W-:Y:S05]  /*0a80*/  BSYNC B0 ;  /* 0x0000000000007941 */ /* 0x000fea0003800000 */
.L_x_2125:
[----:B------:R-:W-:Y:S01]  /*0a90*/  IMAD.SHL.U32 R3, R3, 0x100000, RZ ;  /* 0x0010000003037824 */ /* 0x000fe200078e00ff */
[----:B------:R-:W-:-:S04]  /*0aa0*/  LEA R5, R0, 0x3b800000, 0x17 ;  /* 0x3b80000000057811 */ /* 0x000fc800078eb8ff */
[----:B------:R-:W-:Y:S01]  /*0ab0*/  LOP3.LUT R28, R5, R3, R28, 0xfe, !PT ;  /* 0x00000003051c7212 */ /* 0x000fe200078efe1c */
[----:B------:R-:W-:Y:S05]  /*0ac0*/  BRA `(.L_x_2110) ;  /* 0x0000041000007947 */ /* 0x000fea0003800000 */
.L_x_2123:
        /* <DEDUP_REMOVED lines=20> */
.L_x_2128:
[----:B------:R-:W-:Y:S05]  /*0c10*/  BSYNC B0 ;  /* 0x0000000000007941 */ /* 0x000fea0003800000 */
.L_x_2127:
[----:B------:R-:W-:Y:S01]  /*0c20*/  IMAD.SHL.U32 R3, R3, 0x200000, RZ ;  /* 0x0020000003037824 */ /* 0x000fe200078e00ff */
[----:B------:R-:W-:-:S04]  /*0c30*/  LEA R5, R0, 0x37800000, 0x17 ;  /* 0x3780000000057811 */ /* 0x000fc800078eb8ff */
[----:B------:R-:W-:Y:S01]  /*0c40*/  LOP3.LUT R28, R5, R3, R28, 0xfe, !PT ;  /* 0x00000003051c7212 */ /* 0x000fe200078efe1c */
[----:B------:R-:W-:Y:S05]  /*0c50*/  BRA `(.L_x_2110) ;  /* 0x0000028000007947 */ /* 0x000fea0003800000 */
.L_x_2122:
        /* <DEDUP_REMOVED lines=14> */
.L_x_2109:
        /* <DEDUP_REMOVED lines=21> */
.L_x_2130:
[----:B------:R-:W2:Y:S02]  /*0e90*/  LDG.E.64 R4, [R4.64] ;  /* 0x0000002404047981 */ /* 0x000ea4000c1e1b00 */
[----:B--2---:R0:W1:Y:S01]  /*0ea0*/  I2F.U64 R28, R4 ;  /* 0x00000004001c7312 */ /* 0x0040620000301000 */
[----:B------:R-:W-:Y:S05]  /*0eb0*/  BRA `(.L_x_2110) ;  /* 0x0000002000007947 */ /* 0x000fea0003800000 */
.L_x_2129:
[----:B------:R-:W2:Y:S02]  /*0ec0*/  LDG.E R4, [R4.64] ;  /* 0x0000002404047981 */ /* 0x000ea4000c1e1900 */
[----:B--2---:R0:W1:Y:S02]  /*0ed0*/  I2F.U32 R28, R4 ;  /* 0x00000004001c7306 */ /* 0x0040640000201000 */
.L_x_2110:
[----:B------:R-:W-:Y:S05]  /*0ee0*/  BSYNC B6 ;  /* 0x0000000000067941 */ /* 0x000fea0003800000 */
.L_x_2104:
[----:B------:R-:W-:Y:S01]  /*0ef0*/  PRMT R0, R19, 0x9910, RZ ;  /* 0x0000991013007816 */ /* 0x000fe200000000ff */
[----:B0-----:R-:W-:Y:S01]  /*0f00*/  IMAD R4, R17, c[0x0][0x18c], RZ ;  /* 0x0000630011047a24 */ /* 0x001fe200078e02ff */
[----:B------:R-:W-:Y:S02]  /*0f10*/  BSSY B6, `(.L_x_2131) ;  /* 0x00000dd000067945 */ /* 0x000fe40003800000 */
[----:B------:R-:W-:-:S02]  /*0f20*/  ISETP.GT.AND P0, PT, R0, 0x9, PT ;  /* 0x000000090000780c */ /* 0x000fc40003f04270 */
        /* <DEDUP_REMOVED lines=12> */
[----:B--2---:R0:W2:Y:S01]  /*0ff0*/  I2F.S16 R27, R4 ;  /* 0x00000004001b7306 */ /* 0x0040a20000101400 */
[----:B------:R-:W-:Y:S05]  /*1000*/  BRA `(.L_x_2137) ;  /* 0x00000cd000007947 */ /* 0x000fea0003800000 */
.L_x_2135:
[----:B------:R-:W2:Y:S02]  /*1010*/  LDG.E.U8 R4, [R4.64] ;  /* 0x0000002404047981 */ /* 0x000ea4000c1e1100 */
[----:B--2---:R0:W2:Y:S01]  /*1020*/  I2F.U16 R27, R4 ;  /* 0x00000004001b7306 */ /* 0x0040a20000101000 */
[----:B------:R-:W-:Y:S05]  /*1030*/  BRA `(.L_x_2137) ;  /* 0x00000ca000007947 */ /* 0x000fea0003800000 */
.L_x_2134:
        /* <DEDUP_REMOVED lines=9> */
.L_x_2139:
[----:B------:R-:W2:Y:S02]  /*10d0*/  LDG.E R4, [R4.64] ;  /* 0x0000002404047981 */ /* 0x000ea4000c1e1900 */
[----:B--2---:R0:W2:Y:S01]  /*10e0*/  I2F R27, R4 ;  /* 0x00000004001b7306 */ /* 0x0040a20000201400 */
[----:B------:R-:W-:Y:S05]  /*10f0*/  BRA `(.L_x_2137) ;  /* 0x00000be000007947 */ /* 0x000fea0003800000 */
.L_x_2138:
[----:B------:R-:W2:Y:S02]  /*1100*/  LDG.E.U16 R4, [R4.64] ;  /* 0x0000002404047981 */ /* 0x000ea4000c1e1500 */
[----:B--2---:R0:W2:Y:S01]  /*1110*/  I2F.S16 R27, R4 ;  /* 0x00000004001b7306 */ /* 0x0040a20000101400 */
[----:B------:R-:W-:Y:S05]  /*1120*/  BRA `(.L_x_2137) ;  /* 0x00000bb000007947 */ /* 0x000fea0003800000 */
.L_x_2133:
        /* <DEDUP_REMOVED lines=8> */
.L_x_2141:
[----:B------:R-:W2:Y:S02]  /*11b0*/  LDG.E.U16 R4, [R4.64] ;  /* 0x0000002404047981 */ /* 0x000ea4000c1e1500 */
[----:B--2---:R-:W-:Y:S01]  /*11c0*/  HADD2.F32 R27, -RZ, R4.H0_H0 ;  /* 0x20000004ff1b7230 */ /* 0x004fe20000004100 */
[----:B------:R-:W-:Y:S05]  /*11d0*/  BRA `(.L_x_2137) ;  /* 0x00000b0000007947 */ /* 0x000fea0003800000 */
.L_x_2140:
        /* <DEDUP_REMOVED lines=8> */
.L_x_2143:
[----:B------:R-:W2:Y:S02]  /*1260*/  LDG.E.U16 R4, [R4.64] ;  /* 0x0000002404047981 */ /* 0x000ea4000c1e1500 */
[----:B--2---:R-:W-:Y:S01]  /*1270*/  HADD2.F32 R27, -RZ, R4.H0_H0 ;  /* 0x20000004ff1b7230 */ /* 0x004fe20000004100 */
[----:B------:R-:W-:Y:S05]  /*1280*/  BRA `(.L_x_2137) ;  /* 0x00000a5000007947 */ /* 0x000fea0003800000 */
.L_x_2142:
[----:B------:R-:W2:Y:S02]  /*1290*/  LDG.E.64 R4, [R4.64] ;  /* 0x0000002404047981 */ /* 0x000ea4000c1e1b00 */
[----:B--2---:R-:W0:Y:S01]  /*12a0*/  F2F.F32.F64 R27, R4 ;  /* 0x00000004001b7310 */ /* 0x004e220000301000 */
[----:B------:R-:W0:-:S14]  /*12b0*/  DSETP.GEU.AND P0, PT, |R4|, c[0x2][0x0], PT ;  /* 0x008000000400762a */ /* 0x000e1c0003f0e200 */
[----:B0-----:R-:W-:Y:S01]  /*12c0*/  @!P0 FMUL R27, R27, 1.175494350822287508e-38 ;  /* 0x008000001b1b8820 */ /* 0x001fe20000400000 */
[----:B------:R-:W-:Y:S05]  /*12d0*/  BRA `(.L_x_2137) ;  /* 0x00000a0000007947 */ /* 0x000fea0003800000 */
.L_x_2132:
        /* <DEDUP_REMOVED lines=12> */
.L_x_2146:
[----:B------:R-:W2:Y:S02]  /*13a0*/  LDG.E.64 R4, [R4.64] ;  /* 0x0000002404047981 */ /* 0x000ea4000c1e1b00 */
[----:B--2---:R-:W0:Y:S01]  /*13b0*/  F2F.F32.F64 R27, R4 ;  /* 0x00000004001b7310 */ /* 0x004e220000301000 */
[----:B------:R-:W0:-:S14]  /*13c0*/  DSETP.GEU.AND P0, PT, |R4|, c[0x2][0x0], PT ;  /* 0x008000000400762a */ /* 0x000e1c0003f0e200 */
[----:B0-----:R-:W-:Y:S01]  /*13d0*/  @!P0 FMUL R27, R27, 1.175494350822287508e-38 ;  /* 0x008000001b1b8820 */ /* 0x001fe20000400000 */
[----:B------:R-:W-:Y:S05]  /*13e0*/  BRA `(.L_x_2137) ;  /* 0x000008f000007947 */ /* 0x000fea0003800000 */
.L_x_2145:
        /* <DEDUP_REMOVED lines=26> */
.L_x_2148:
        /* <DEDUP_REMOVED lines=13> */
.L_x_2147:
[----:B------:R-:W2:Y:S02]  /*1660*/  LDG.E.U16 R4, [R4.64] ;  /* 0x0000002404047981 */ /* 0x000ea4000c1e1500 */
[----:B--2---:R-:W-:Y:S01]  /*1670*/  PRMT R27, RZ, 0x5410, R4 ;  /* 0x00005410ff1b7816 */ /* 0x004fe20000000004 */
[----:B------:R-:W-:Y:S05]  /*1680*/  BRA `(.L_x_2137) ;  /* 0x0000065000007947 */ /* 0x000fea0003800000 */
.L_x_2144:
        /* <DEDUP_REMOVED lines=9> */
[----:B--2---:R0:W2:Y:S01]  /*1720*/  I2F.U16 R27, R4 ;  /* 0x00000004001b7306 */ /* 0x0040a20000101000 */
[----:B------:R-:W-:Y:S05]  /*1730*/  BRA `(.L_x_2137) ;  /* 0x000005a000007947 */ /* 0x000fea0003800000 */
.L_x_2151:
        /* <DEDUP_REMOVED lines=20> */
.L_x_2153:
[----:B------:R-:W-:Y:S05]  /*1880*/  BSYNC B0 ;  /* 0x0000000000007941 */ /* 0x000fea0003800000 */
.L_x_2152:
[----:B------:R-:W-:Y:S01]  /*1890*/  IMAD.SHL.U32 R3, R3, 0x100000, RZ ;  /* 0x0010000003037824 */ /* 0x000fe200078e00ff */
[----:B------:R-:W-:-:S04]  /*18a0*/  LEA R0, R0, 0x3b800000, 0x17 ;  /* 0x3b80000000007811 */ /* 0x000fc800078eb8ff */
[----:B------:R-:W-:Y:S01]  /*18b0*/  LOP3.LUT R27, R0, R3, R27, 0xfe, !PT ;  /* 0x00000003001b7212 */ /* 0x000fe200078efe1b */
[----:B------:R-:W-:Y:S05]  /*18c0*/  BRA `(.L_x_2137) ;  /* 0x0000041000007947 */ /* 0x000fea0003800000 */
.L_x_2150:
        /* <DEDUP_REMOVED lines=20> */
.L_x_2155:
[----:B------:R-:W-:Y:S05]  /*1a10*/  BSYNC B0 ;  /* 0x0000000000007941 */ /* 0x000fea0003800000 */
.L_x_2154:
[----:B------:R-:W-:Y:S01]  /*1a20*/  IMAD.SHL.U32 R3, R3, 0x200000, RZ ;  /* 0x0020000003037824 */ /* 0x000fe200078e00ff */
[----:B------:R-:W-:-:S04]  /*1a30*/  LEA R0, R0, 0x37800000, 0x17 ;  /* 0x3780000000007811 */ /* 0x000fc800078eb8ff */
[----:B------:R-:W-:Y:S01]  /*1a40*/  LOP3.LUT R27, R0, R3, R27, 0xfe, !PT ;  /* 0x00000003001b7212 */ /* 0x000fe200078efe1b */
[----:B------:R-:W-:Y:S05]  /*1a50*/  BRA `(.L_x_2137) ;  /* 0x0000028000007947 */ /* 0x000fea0003800000 */
.L_x_2149:
        /* <DEDUP_REMOVED lines=14> */
.L_x_2136:
        /* <DEDUP_REMOVED lines=21> */
.L_x_2157:
[----:B------:R-:W2:Y:S02]  /*1c90*/  LDG.E.64 R4, [R4.64] ;  /* 0x0000002404047981 */ /* 0x000ea4000c1e1b00 */
[----:B--2---:R0:W2:Y:S01]  /*1ca0*/  I2F.U64 R27, R4 ;  /* 0x00000004001b7312 */ /* 0x0040a20000301000 */
[----:B------:R-:W-:Y:S05]  /*1cb0*/  BRA `(.L_x_2137) ;  /* 0x0000002000007947 */ /* 0x000fea0003800000 */
.L_x_2156:
[----:B------:R-:W2:Y:S02]  /*1cc0*/  LDG.E R4, [R4.64] ;  /* 0x0000002404047981 */ /* 0x000ea4000c1e1900 */
[----:B--2---:R0:W2:Y:S02]  /*1cd0*/  I2F.U32 R27, R4 ;  /* 0x00000004001b7306 */ /* 0x0040a40000201000 */
.L_x_2137:
[----:B------:R-:W-:Y:S05]  /*1ce0*/  BSYNC B6 ;  /* 0x0000000000067941 */ /* 0x000fea0003800000 */
.L_x_2131:
[----:B------:R-:W3:Y:S02]  /*1cf0*/  S2R R17, SR_TID.X ;  /* 0x0000000000117919 */ /* 0x000ee40000002100 */
[----:B---3--:R-:W-:Y:S02]  /*1d00*/  IADD3 R17, R17, 0x80, RZ ;  /* 0x0000008011117810 */ /* 0x008fe40007ffe0ff */
.L_x_2103:
[----:B-1-3--:R-:W-:Y:S05]  /*1d10*/  BSYNC B7 ;  /* 0x0000000000077941 */ /* 0x00afea0003800000 */
.L_x_2102:
[----:B------:R-:W-:Y:S01]  /*1d20*/  ISETP.GE.AND P0, PT, R17, R16, PT ;  /* 0x000000101100720c */ /* 0x000fe20003f06270 */
[----:B------:R-:W-:Y:S01]  /*1d30*/  BSSY B7, `(.L_x_2158) ;  /* 0x00001c5000077945 */ /* 0x000fe20003800000 */
[----:B------:R-:W-:-:S11]  /*1d40*/  IMAD.MOV.U32 R26, RZ, RZ, RZ ;  /* 0x000000ffff1a7224 */ /* 0x000fd600078e00ff */
[----:B------:R-:W-:Y:S05]  /*1d50*/  @P0 BRA `(.L_x_2159) ;  /* 0x00001c2000000947 */ /* 0x000fea0003800000 */
[----:B------:R-:W-:Y:S01]  /*1d60*/  PRMT R0, R25, 0x9910, RZ ;  /* 0x0000991019007816 */ /* 0x000fe200000000ff */
[----:B------:R-:W-:Y:S01]  /*1d70*/  IMAD R18, R2, 0x200, R17 ;  /* 0x0000020002127824 */ /* 0x000fe200078e0211 */
[----:B------:R-:W-:Y:S02]  /*1d80*/  BSSY B6, `(.L_x_2160) ;  /* 0x00000de000067945 */ /* 0x000fe40003800000 */
        /* <DEDUP_REMOVED lines=13> */
[----:B------:R-:W3:Y:S02]  /*1e60*/  LDG.E.S8 R4, [R4.64] ;  /* 0x0000002404047981 */ /* 0x000ee4000c1e1300 */
[----:B---3--:R0:W1:Y:S01]  /*1e70*/  I2F.S16 R29, R4 ;  /* 0x00000004001d7306 */ /* 0x0080620000101400 */
[----:B------:R-:W-:Y:S05]  /*1e80*/  BRA `(.L_x_2166) ;  /* 0x00000cd000007947 */ /* 0x000fea0003800000 */
.L_x_2164:
[----:B------:R-:W3:Y:S02]  /*1e90*/  LDG.E.U8 R4, [R4.64] ;  /* 0x0000002404047981 */ /* 0x000ee4000c1e1100 */
[----:B---3--:R0:W1:Y:S01]  /*1ea0*/  I2F.U16 R29, R4 ;  /* 0x00000004001d7306 */ /* 0x0080620000101000 */
[----:B------:R-:W-:Y:S05]  /*1eb0*/  BRA `(.L_x_2166) ;  /* 0x00000ca000007947 */ /* 0x000fea0003800000 */
.L_x_2163:
[----:B------:R-:W-:-:S13]  /*1ec0*/  ISETP.NE.AND P0, PT, R0, 0x2, PT ;  /* 0x000000020000780c */ /* 0x000fda0003f05270 */
[----:B------:R-:W-:Y:S05]  /*1ed0*/  @!P0 BRA `(.L_x_2167) ;  /* 0x000000a000008947 */ /* 0x000fea0003800000 */
[----:B------:R-:W-:-:S13]  /*1ee0*/  ISETP.NE.AND P0, PT, R0, 0x3, PT ;  /* 0x000000030000780c */ /* 0x000fda0003f05270 */
[----:B------:R-:W-:Y:S05]  /*1ef0*/  @!P0 BRA `(.L_x_2168) ;  /* 0x0000005000008947 */ /* 0x000fea0003800000 */
[----:B------:R-:W-:-:S13]  /*1f00*/  ISETP.NE.AND P0, PT, R0, 0x4, PT ;  /* 0x000000040000780c */ /* 0x000fda0003f05270 */
[----:B------:R-:W-:Y:S05]  /*1f10*/  @P0 BRA `(.L_x_2165) ;  /* 0x00000aa000000947 */ /* 0x000fea0003800000 */
[----:B------:R-:W3:Y:S02]  /*1f20*/  LDG.E.64 R4, [R4.64] ;  /* 0x0000002404047981 */ /* 0x000ee4000c1e1b00 */
[----:B---3--:R0:W1:Y:S01]  /*1f30*/  I2F.S64 R29, R4 ;  /* 0x00000004001d7312 */ /* 0x0080620000301400 */
[----:B------:R-:W-:Y:S05]  /*1f40*/  BRA `(.L_x_2166) ;  /* 0x00000c1000007947 */ /* 0x000fea0003800000 */
.L_x_2168:
[----:B------:R-:W3:Y:S02]  /*1f50*/  LDG.E R4, [R4.64] ;  /* 0x0000002404047981 */ /* 0x000ee4000c1e1900 */
[----:B---3--:R0:W1:Y:S01]  /*1f60*/  I2F R29, R4 ;  /* 0x00000004001d7306 */ /* 0x0080620000201400 */
[----:B------:R-:W-:Y:S05]  /*1f70*/  BRA `(.L_x_2166) ;  /* 0x00000be000007947 */ /* 0x000fea0003800000 */
.L_x_2167:
[----:B------:R-:W3:Y:S02]  /*1f80*/  LDG.E.U16 R4, [R4.64] ;  /* 0x0000002404047981 */ /* 0x000ee4000c1e1500 */
[----:B---3--:R0:W1:Y:S01]  /*1f90*/  I2F.S16 R29, R4 ;  /* 0x00000004001d7306 */ /* 0x0080620000101400 */
[----:B------:R-:W-:Y:S05]  /*1fa0*/  BRA `(.L_x_2166) ;  /* 0x00000bb000007947 */ /* 0x000fea0003800000 */
.L_x_2162:
        /* <DEDUP_REMOVED lines=8> */
.L_x_2170:
[----:B------:R-:W3:Y:S02]  /*2030*/  LDG.E.U16 R4, [R4.64] ;  /* 0x0000002404047981 */ /* 0x000ee4000c1e1500 */
[----:B---3--:R-:W-:Y:S01]  /*2040*/  HADD2.F32 R29, -RZ, R4.H0_H0 ;  /* 0x20000004ff1d7230 */ /* 0x008fe20000004100 */
[----:B------:R-:W-:Y:S05]  /*2050*/  BRA `(.L_x_2166) ;  /* 0x00000b0000007947 */ /* 0x000fea0003800000 */
.L_x_2169:
        /* <DEDUP_REMOVED lines=8> */
.L_x_2172:
[----:B------:R-:W3:Y:S02]  /*20e0*/  LDG.E.U16 R4, [R4.64] ;  /* 0x0000002404047981 */ /* 0x000ee4000c1e1500 */
[----:B---3--:R-:W-:Y:S01]  /*20f0*/  HADD2.F32 R29, -RZ, R4.H0_H0 ;  /* 0x20000004ff1d7230 */ /* 0x008fe20000004100 */
[----:B------:R-:W-:Y:S05]  /*2100*/  BRA `(.L_x_2166) ;  /* 0x00000a5000007947 */ /* 0x000fea0003800000 */
.L_x_2171:
[----:B------:R-:W3:Y:S02]  /*2110*/  LDG.E.64 R4, [R4.64] ;  /* 0x0000002404047981 */ /* 0x000ee4000c1e1b00 */
[----:B---3--:R-:W0:Y:S01]  /*2120*/  F2F.F32.F64 R29, R4 ;  /* 0x00000004001d7310 */ /* 0x008e220000301000 */
[----:B------:R-:W0:-:S14]  /*2130*/  DSETP.GEU.AND P0, PT, |R4|, c[0x2][0x0], PT ;  /* 0x008000000400762a */ /* 0x000e1c0003f0e200 */
[----:B0-----:R-:W-:Y:S01]  /*2140*/  @!P0 FMUL R29, R29, 1.175494350822287508e-38 ;  /* 0x008000001d1d8820 */ /* 0x001fe20000400000 */
[----:B------:R-:W-:Y:S05]  /*2150*/  BRA `(.L_x_2166) ;  /* 0x00000a0000007947 */ /* 0x000fea0003800000 */
.L_x_2161:
        /* <DEDUP_REMOVED lines=8> */
[----:B------:R-:W3:Y:S02]  /*21e0*/  LDG.E.U8 R4, [R4.64] ;  /* 0x0000002404047981 */ /* 0x000ee4000c1e1100 */
[----:B---3--:R-:W-:-:S04]  /*21f0*/  ISETP.NE.AND P0, PT, R4, RZ, PT ;  /* 0x000000ff0400720c */ /* 0x008fc80003f05270 */
[----:B------:R-:W-:Y:S01]  /*2200*/  FSEL R29, RZ, 1, !P0 ;  /* 0x3f800000ff1d7808 */ /* 0x000fe20004000000 */
[----:B------:R-:W-:Y:S05]  /*2210*/  BRA `(.L_x_2166) ;  /* 0x0000094000007947 */ /* 0x000fea0003800000 */
.L_x_2175:
[----:B------:R-:W3:Y:S02]  /*2220*/  LDG.E.64 R4, [R4.64] ;  /* 0x0000002404047981 */ /* 0x000ee4000c1e1b00 */
[----:B---3--:R-:W0:Y:S01]  /*2230*/  F2F.F32.F64 R29, R4 ;  /* 0x00000004001d7310 */ /* 0x008e220000301000 */
[----:B------:R-:W0:-:S14]  /*2240*/  DSETP.GEU.AND P0, PT, |R4|, c[0x2][0x0], PT ;  /* 0x008000000400762a */ /* 0x000e1c0003f0e200 */
[----:B0-----:R-:W-:Y:S01]  /*2250*/  @!P0 FMUL R29, R29, 1.175494350822287508e-38 ;  /* 0x008000001d1d8820 */ /* 0x001fe20000400000 */
[----:B------:R-:W-:Y:S05]  /*2260*/  BRA `(.L_x_2166) ;  /* 0x000008f000007947 */ /* 0x000fea0003800000 */
.L_x_2174:
[----:B------:R-:W-:-:S13]  /*2270*/  ISETP.NE.AND P0, PT, R0, 0xf, PT ;  /* 0x0000000f0000780c */ /* 0x000fda0003f05270 */
[----:B------:R-:W-:Y:S05]  /*2280*/  @!P0 BRA `(.L_x_2176) ;  /* 0x0000025000008947 */ /* 0x000fea0003800000 */
[----:B------:R-:W-:-:S13]  /*2290*/  ISETP.NE.AND P0, PT, R0, 0x17, PT ;  /* 0x000000170000780c */ /* 0x000fda0003f05270 */
[----:B------:R-:W-:Y:S05]  /*22a0*/  @!P0 BRA `(.L_x_2177) ;  /* 0x0000016000008947 */ /* 0x000fea0003800000 */
[----:B------:R-:W-:-:S13]  /*22b0*/  ISETP.NE.AND P0, PT, R0, 0x18, PT ;  /* 0x000000180000780c */ /* 0x000fda0003f05270 */
[----:B------:R-:W-:Y:S05]  /*22c0*/  @P0 BRA `(.L_x_2165) ;  /* 0x000006f000000947 */ /* 0x000fea0003800000 */
[----:B------:R-:W3:Y:S01]  /*22d0*/  LDG.E.U8 R29, [R4.64] ;  /* 0x00000024041d7981 */ /* 0x000ee2000c1e1100 */
[----:B------:R-:W-:Y:S02]  /*22e0*/  IMAD.MOV.U32 R8, RZ, RZ, -0x800000 ;  /* 0xff800000ff087424 */ /* 0x000fe400078e00ff */
[----:B---3--:R-:W-:-:S05]  /*22f0*/  IMAD.SHL.U32 R29, R29, 0x1000000, RZ ;  /* 0x010000001d1d7824 */ /* 0x008fca00078e00ff */
        /* <DEDUP_REMOVED lines=17> */
.L_x_2177:
[----:B------:R-:W3:Y:S02]  /*2410*/  LDG.E.U8 R4, [R4.64] ;  /* 0x0000002404047981 */ /* 0x000ee4000c1e1100 */
[----:B---3--:R-:W-:-:S05]  /*2420*/  IMAD.SHL.U32 R0, R4, 0x2000000, RZ ;  /* 0x0200000004007824 */ /* 0x008fca00078e00ff */
        /* <DEDUP_REMOVED lines=11> */
.L_x_2176:
[----:B------:R-:W3:Y:S02]  /*24e0*/  LDG.E.U16 R4, [R4.64] ;  /* 0x0000002404047981 */ /* 0x000ee4000c1e1500 */
[----:B---3--:R-:W-:Y:S01]  /*24f0*/  PRMT R29, RZ, 0x5410, R4 ;  /* 0x00005410ff1d7816 */ /* 0x008fe20000000004 */
[----:B------:R-:W-:Y:S05]  /*2500*/  BRA `(.L_x_2166) ;  /* 0x0000065000007947 */ /* 0x000fea0003800000 */
.L_x_2173:
        /* <DEDUP_REMOVED lines=8> */
[----:B------:R-:W3:Y:S02]  /*2590*/  LDG.E.U16 R4, [R4.64] ;  /* 0x0000002404047981 */ /* 0x000ee4000c1e1500 */
[----:B---3--:R0:W1:Y:S01]  /*25a0*/  I2F.U16 R29, R4 ;  /* 0x00000004001d7306 */ /* 0x0080620000101000 */
[----:B------:R-:W-:Y:S05]  /*25b0*/  BRA `(.L_x_2166) ;  /* 0x000005a000007947 */ /* 0x000fea0003800000 */
.L_x_2180:
[----:B------:R-:W3:Y:S01]  /*25c0*/  LDG.E.U8 R3, [R4.64] ;  /* 0x0000002404037981 */ /* 0x000ee2000c1e1100 */
[----:B------:R-:W-:Y:S01]  /*25d0*/  IMAD.MOV.U32 R29, RZ, RZ, RZ ;  /* 0x000000ffff1d7224 */ /* 0x000fe200078e00ff */
[----:B---3--:R-:W-:-:S13]  /*25e0*/  ISETP.NE.AND P0, PT, R3, RZ, PT ;  /* 0x000000ff0300720c */ /* 0x008fda0003f05270 */
        /* <DEDUP_REMOVED lines=17> */
.L_x_2182:
[----:B------:R-:W-:Y:S05]  /*2700*/  BSYNC B0 ;  /* 0x0000000000007941 */ /* 0x000fea0003800000 */
.L_x_2181:
[----:B------:R-:W-:Y:S01]  /*2710*/  IMAD.SHL.U32 R3, R3, 0x100000, RZ ;  /* 0x0010000003037824 */ /* 0x000fe200078e00ff */
[----:B------:R-:W-:-:S04]  /*2720*/  LEA R0, R0, 0x3b800000, 0x17 ;  /* 0x3b80000000007811 */ /* 0x000fc800078eb8ff */
[----:B------:R-:W-:Y:S01]  /*2730*/  LOP3.LUT R29, R0, R3, R29, 0xfe, !PT ;  /* 0x00000003001d7212 */ /* 0x000fe200078efe1d */
[----:B------:R-:W-:Y:S05]  /*2740*/  BRA `(.L_x_2166) ;  /* 0x0000041000007947 */ /* 0x000fea0003800000 */
.L_x_2179:
        /* <DEDUP_REMOVED lines=20> */
.L_x_2184:
[----:B------:R-:W-:Y:S05]  /*2890*/  BSYNC B0 ;  /* 0x0000000000007941 */ /* 0x000fea0003800000 */
.L_x_2183:
[----:B------:R-:W-:Y:S01]  /*28a0*/  IMAD.SHL.U32 R3, R3, 0x200000, RZ ;  /* 0x0020000003037824 */ /* 0x000fe200078e00ff */
[----:B------:R-:W-:-:S04]  /*28b0*/  LEA R0, R0, 0x37800000, 0x17 ;  /* 0x3780000000007811 */ /* 0x000fc800078eb8ff */
[----:B------:R-:W-:Y:S01]  /*28c0*/  LOP3.LUT R29, R0, R3, R29, 0xfe, !PT ;  /* 0x00000003001d7212 */ /* 0x000fe200078efe1d */
[----:B------:R-:W-:Y:S05]  /*28d0*/  BRA `(.L_x_2166) ;  /* 0x0000028000007947 */ /* 0x000fea0003800000 */
.L_x_2178:
[----:B------:R-:W-:-:S13]  /*28e0*/  ISETP.NE.AND P0, PT, R0, 0x1c, PT ;  /* 0x0000001c0000780c */ /* 0x000fda0003f05270 */
[----:B------:R-:W-:Y:S05]  /*28f0*/  @!P0 BRA `(.L_x_2185) ;  /* 0x0000024000008947 */ /* 0x000fea0003800000 */
[----:B------:R-:W-:-:S13]  /*2900*/  ISETP.NE.AND P0, PT, R0, 0x1d, PT ;  /* 0x0000001d0000780c */ /* 0x000fda0003f05270 */
[----:B------:R-:W-:Y:S05]  /*2910*/  @!P0 BRA `(.L_x_2186) ;  /* 0x000001f000008947 */ /* 0x000fea0003800000 */
[----:B------:R-:W-:-:S13]  /*2920*/  ISETP.NE.AND P0, PT, R0, 0x2c, PT ;  /* 0x0000002c0000780c */ /* 0x000fda0003f05270 */
[----:B------:R-:W-:Y:S05]  /*2930*/  @P0 BRA `(.L_x_2165) ;  /* 0x0000008000000947 */ /* 0x000fea0003800000 */
[----:B------:R-:W3:Y:S01]  /*2940*/  LDG.E.U8 R4, [R4.64] ;  /* 0x0000002404047981 */ /* 0x000ee2000c1e1100 */
[----:B------:R-:W-:Y:S01]  /*2950*/  IMAD.MOV.U32 R29, RZ, RZ, 0x400000 ;  /* 0x00400000ff1d7424 */ /* 0x000fe200078e00ff */
[----:B---3--:R-:W-:-:S13]  /*2960*/  ISETP.NE.AND P0, PT, R4, RZ, PT ;  /* 0x000000ff0400720c */ /* 0x008fda0003f05270 */
[----:B------:R-:W-:Y:S05]  /*2970*/  @!P0 BRA `(.L_x_2166) ;  /* 0x000001e000008947 */ /* 0x000fea0003800000 */
[----:B------:R-:W-:-:S13]  /*2980*/  ISETP.NE.AND P0, PT, R4, 0xff, PT ;  /* 0x000000ff0400780c */ /* 0x000fda0003f05270 */
[----:B------:R-:W-:Y:S02]  /*2990*/  @!P0 IMAD.MOV.U32 R29, RZ, RZ, 0x7f800001 ;  /* 0x7f800001ff1d8424 */ /* 0x000fe400078e00ff */
[----:B------:R-:W-:Y:S01]  /*29a0*/  @P0 IMAD.SHL.U32 R29, R4, 0x800000, RZ ;  /* 0x00800000041d0824 */ /* 0x000fe200078e00ff */
[----:B------:R-:W-:Y:S05]  /*29b0*/  BRA `(.L_x_2166) ;  /* 0x000001a000007947 */ /* 0x000fea0003800000 */
.L_x_2165:
        /* <DEDUP_REMOVED lines=18> */
[----:B0-2--5:R-:W-:Y:S05]  /*2ae0*/  CALL.ABS.NOINC R14 ;  /* 0x000000000e007343 */ /* 0x025fea0003c00000 */
[----:B------:R-:W-:Y:S01]  /*2af0*/  IMAD.MOV.U32 R29, RZ, RZ, RZ ;  /* 0x000000ffff1d7224 */ /* 0x000fe200078e00ff */
[----:B------:R-:W-:Y:S05]  /*2b00*/  BRA `(.L_x_2166) ;  /* 0x0000005000007947 */ /* 0x000fea0003800000 */
.L_x_2186:
[----:B------:R-:W3:Y:S02]  /*2b10*/  LDG.E.64 R4, [R4.64] ;  /* 0x0000002404047981 */ /* 0x000ee4000c1e1b00 */
[----:B---3--:R0:W1:Y:S01]  /*2b20*/  I2F.U64 R29, R4 ;  /* 0x00000004001d7312 */ /* 0x0080620000301000 */
[----:B------:R-:W-:Y:S05]  /*2b30*/  BRA `(.L_x_2166) ;  /* 0x0000002000007947 */ /* 0x000fea0003800000 */
.L_x_2185:
[----:B------:R-:W3:Y:S02]  /*2b40*/  LDG.E R4, [R4.64] ;  /* 0x0000002404047981 */ /* 0x000ee4000c1e1900 */
[----:B---3--:R0:W1:Y:S02]  /*2b50*/  I2F.U32 R29, R4 ;  /* 0x00000004001d7306 */ /* 0x0080640000201000 */
.L_x_2166:
[----:B------:R-:W-:Y:S05]  /*2b60*/  BSYNC B6 ;  /* 0x0000000000067941 */ /* 0x000fea0003800000 */
.L_x_2160:
        /* <DEDUP_REMOVED lines=16> */
[----:B---3--:R0:W3:Y:S01]  /*2c70*/  I2F.S16 R26, R4 ;  /* 0x00000004001a7306 */ /* 0x0080e20000101400 */
[----:B------:R-:W-:Y:S05]  /*2c80*/  BRA `(.L_x_2193) ;  /* 0x00000cd000007947 */ /* 0x000fea0003800000 */
.L_x_2191:
[----:B------:R-:W3:Y:S02]  /*2c90*/  LDG.E.U8 R4, [R4.64] ;  /* 0x0000002404047981 */ /* 0x000ee4000c1e1100 */
[----:B---3--:R0:W3:Y:S01]  /*2ca0*/  I2F.U16 R26, R4 ;  /* 0x00000004001a7306 */ /* 0x0080e20000101000 */
[----:B------:R-:W-:Y:S05]  /*2cb0*/  BRA `(.L_x_2193) ;  /* 0x00000ca000007947 */ /* 0x000fea0003800000 */
.L_x_2190:
[----:B------:R-:W-:-:S13]  /*2cc0*/  ISETP.NE.AND P0, PT, R0, 0x2, PT ;  /* 0x000000020000780c */ /* 0x000fda0003f05270 */
[----:B------:R-:W-:Y:S05]  /*2cd0*/  @!P0 BRA `(.L_x_2194) ;  /* 0x000000a000008947 */ /* 0x000fea0003800000 */
[----:B------:R-:W-:-:S13]  /*2ce0*/  ISETP.NE.AND P0, PT, R0, 0x3, PT ;  /* 0x000000030000780c */ /* 0x000fda0003f05270 */
[----:B------:R-:W-:Y:S05]  /*2cf0*/  @!P0 BRA `(.L_x_2195) ;  /* 0x0000005000008947 */ /* 0x000fea0003800000 */
[----:B------:R-:W-:-:S13]  /*2d00*/  ISETP.NE.AND P0, PT, R0, 0x4, PT ;  /* 0x000000040000780c */ /* 0x000fda0003f05270 */
[----:B------:R-:W-:Y:S05]  /*2d10*/  @P0 BRA `(.L_x_2192) ;  /* 0x00000aa000000947 */ /* 0x000fea0003800000 */
[----:B------:R-:W3:Y:S02]  /*2d20*/  LDG.E.64 R4, [R4.64] ;  /* 0x0000002404047981 */ /* 0x000ee4000c1e1b00 */
[----:B---3--:R0:W3:Y:S01]  /*2d30*/  I2F.S64 R26, R4 ;  /* 0x00000004001a7312 */ /* 0x0080e20000301400 */
[----:B------:R-:W-:Y:S05]  /*2d40*/  BRA `(.L_x_2193) ;  /* 0x00000c1000007947 */ /* 0x000fea0003800000 */
.L_x_2195:
[----:B------:R-:W3:Y:S02]  /*2d50*/  LDG.E R4, [R4.64] ;  /* 0x0000002404047981 */ /* 0x000ee4000c1e1900 */
[----:B---3--:R0:W3:Y:S01]  /*2d60*/  I2F R26, R4 ;  /* 0x00000004001a7306 */ /* 0x0080e20000201400 */
[----:B------:R-:W-:Y:S05]  /*2d70*/  BRA `(.L_x_2193) ;  /* 0x00000be000007947 */ /* 0x000fea0003800000 */
.L_x_2194:
[----:B------:R-:W3:Y:S02]  /*2d80*/  LDG.E.U16 R4, [R4.64] ;  /* 0x0000002404047981 */ /* 0x000ee4000c1e1500 */
[----:B---3--:R0:W3:Y:S01]  /*2d90*/  I2F.S16 R26, R4 ;  /* 0x00000004001a7306 */ /* 0x0080e20000101400 */
[----:B------:R-:W-:Y:S05]  /*2da0*/  BRA `(.L_x_2193) ;  /* 0x00000bb000007947 */ /* 0x000fea0003800000 */
.L_x_2189:
        /* <DEDUP_REMOVED lines=8> */
.L_x_2197:
[----:B------:R-:W3:Y:S02]  /*2e30*/  LDG.E.U16 R4, [R4.64] ;  /* 0x0000002404047981 */ /* 0x000ee4000c1e1500 */
[----:B---3--:R-:W-:Y:S01]  /*2e40*/  HADD2.F32 R26, -RZ, R4.H0_H0 ;  /* 0x20000004ff1a7230 */ /* 0x008fe20000004100 */
[----:B------:R-:W-:Y:S05]  /*2e50*/  BRA `(.L_x_2193) ;  /* 0x00000b0000007947 */ /* 0x000fea0003800000 */
.L_x_2196:
        /* <DEDUP_REMOVED lines=8> */
.L_x_2199:
[----:B------:R-:W3:Y:S02]  /*2ee0*/  LDG.E.U16 R4, [R4.64] ;  /* 0x0000002404047981 */ /* 0x000ee4000c1e1500 */
[----:B---3--:R-:W-:Y:S01]  /*2ef0*/  HADD2.F32 R26, -RZ, R4.H0_H0 ;  /* 0x20000004ff1a7230 */ /* 0x008fe20000004100 */
[----:B------:R-:W-:Y:S05]  /*2f00*/  BRA `(.L_x_2193) ;  /* 0x00000a5000007947 */ /* 0x000fea0003800000 */
.L_x_2198:
[----:B------:R-:W3:Y:S02]  /*2f10*/  LDG.E.64 R4, [R4.64] ;  /* 0x0000002404047981 */ /* 0x000ee4000c1e1b00 */
[----:B---3--:R-:W0:Y:S01]  /*2f20*/  F2F.F32.F64 R26, R4 ;  /* 0x00000004001a7310 */ /* 0x008e220000301000 */
[----:B------:R-:W0:-:S14]  /*2f30*/  DSETP.GEU.AND P0, PT, |R4|, c[0x2][0x0], PT ;  /* 0x008000000400762a */ /* 0x000e1c0003f0e200 */
[----:B0-----:R-:W-:Y:S01]  /*2f40*/  @!P0 FMUL R26, R26, 1.175494350822287508e-38 ;  /* 0x008000001a1a8820 */ /* 0x001fe20000400000 */
[----:B------:R-:W-:Y:S05]  /*2f50*/  BRA `(.L_x_2193) ;  /* 0x00000a0000007947 */ /* 0x000fea0003800000 */
.L_x_2188:
        /* <DEDUP_REMOVED lines=12> */
.L_x_2202:
[----:B------:R-:W3:Y:S02]  /*3020*/  LDG.E.64 R4, [R4.64] ;  /* 0x0000002404047981 */ /* 0x000ee4000c1e1b00 */
[----:B---3--:R-:W0:Y:S01]  /*3030*/  F2F.F32.F64 R26, R4 ;  /* 0x00000004001a7310 */ /* 0x008e220000301000 */
[----:B------:R-:W0:-:S14]  /*3040*/  DSETP.GEU.AND P0, PT, |R4|, c[0x2][0x0], PT ;  /* 0x008000000400762a */ /* 0x000e1c0003f0e200 */
[----:B0-----:R-:W-:Y:S01]  /*3050*/  @!P0 FMUL R26, R26, 1.175494350822287508e-38 ;  /* 0x008000001a1a8820 */ /* 0x001fe20000400000 */
[----:B------:R-:W-:Y:S05]  /*3060*/  BRA `(.L_x_2193) ;  /* 0x000008f000007947 */ /* 0x000fea0003800000 */
.L_x_2201:
        /* <DEDUP_REMOVED lines=26> */
.L_x_2204:
        /* <DEDUP_REMOVED lines=13> */
.L_x_2203:
[----:B------:R-:W3:Y:S02]  /*32e0*/  LDG.E.U16 R4, [R4.64] ;  /* 0x0000002404047981 */ /* 0x000ee4000c1e1500 */
[----:B---3--:R-:W-:Y:S01]  /*32f0*/  PRMT R26, RZ, 0x5410, R4 ;  /* 0x00005410ff1a7816 */ /* 0x008fe20000000004 */
[----:B------:R-:W-:Y:S05]  /*3300*/  BRA `(.L_x_2193) ;  /* 0x0000065000007947 */ /* 0x000fea0003800000 */
.L_x_2200:
        /* <DEDUP_REMOVED lines=9> */
[----:B---3--:R0:W3:Y:S01]  /*33a0*/  I2F.U16 R26, R4 ;  /* 0x00000004001a7306 */ /* 0x0080e20000101000 */
[----:B------:R-:W-:Y:S05]  /*33b0*/  BRA `(.L_x_2193) ;  /* 0x000005a000007947 */ /* 0x000fea0003800000 */
.L_x_2207:
        /* <DEDUP_REMOVED lines=20> */
.L_x_2209:
[----:B------:R-:W-:Y:S05]  /*3500*/  BSYNC B0 ;  /* 0x0000000000007941 */ /* 0x000fea0003800000 */
.L_x_2208:
[----:B------:R-:W-:Y:S01]  /*3510*/  IMAD.SHL.U32 R3, R3, 0x100000, RZ ;  /* 0x0010000003037824 */ /* 0x000fe200078e00ff */
[----:B------:R-:W-:-:S04]  /*3520*/  LEA R5, R0, 0x3b800000, 0x17 ;  /* 0x3b80000000057811 */ /* 0x000fc800078eb8ff */
[----:B------:R-:W-:Y:S01]  /*3530*/  LOP3.LUT R26, R5, R3, R26, 0xfe, !PT ;  /* 0x00000003051a7212 */ /* 0x000fe200078efe1a */
[----:B------:R-:W-:Y:S05]  /*3540*/  BRA `(.L_x_2193) ;  /* 0x0000041000007947 */ /* 0x000fea0003800000 */
.L_x_2206:
        /* <DEDUP_REMOVED lines=20> */
.L_x_2211:
[----:B------:R-:W-:Y:S05]  /*3690*/  BSYNC B0 ;  /* 0x0000000000007941 */ /* 0x000fea0003800000 */
.L_x_2210:
[----:B------:R-:W-:Y:S01]  /*36a0*/  IMAD.SHL.U32 R3, R3, 0x200000, RZ ;  /* 0x0020000003037824 */ /* 0x000fe200078e00ff */
[----:B------:R-:W-:-:S04]  /*36b0*/  LEA R5, R0, 0x37800000, 0x17 ;  /* 0x3780000000057811 */ /* 0x000fc800078eb8ff */
[----:B------:R-:W-:Y:S01]  /*36c0*/  LOP3.LUT R26, R5, R3, R26, 0xfe, !PT ;  /* 0x00000003051a7212 */ /* 0x000fe200078efe1a */
[----:B------:R-:W-:Y:S05]  /*36d0*/  BRA `(.L_x_2193) ;  /* 0x0000028000007947 */ /* 0x000fea0003800000 */
.L_x_2205:
        /* <DEDUP_REMOVED lines=14> */
.L_x_2192:
        /* <DEDUP_REMOVED lines=18> */
[----:B012--5:R-:W-:Y:S05]  /*38e0*/  CALL.ABS.NOINC R14 ;  /* 0x000000000e007343 */ /* 0x027fea0003c00000 */
[----:B------:R-:W-:Y:S01]  /*38f0*/  IMAD.MOV.U32 R26, RZ, RZ, RZ ;  /* 0x000000ffff1a7224 */ /* 0x000fe200078e00ff */
[----:B------:R-:W-:Y:S05]  /*3900*/  BRA `(.L_x_2193) ;  /* 0x0000005000007947 */ /* 0x000fea0003800000 */
.L_x_2213:
[----:B------:R-:W3:Y:S02]  /*3910*/  LDG.E.64 R4, [R4.64] ;  /* 0x0000002404047981 */ /* 0x000ee4000c1e1b00 */
[----:B---3--:R0:W3:Y:S01]  /*3920*/  I2F.U64 R26, R4 ;  /* 0x00000004001a7312 */ /* 0x0080e20000301000 */
[----:B------:R-:W-:Y:S05]  /*3930*/  BRA `(.L_x_2193) ;  /* 0x0000002000007947 */ /* 0x000fea0003800000 */
.L_x_2212:
[----:B------:R-:W3:Y:S02]  /*3940*/  LDG.E R4, [R4.64] ;  /* 0x0000002404047981 */ /* 0x000ee4000c1e1900 */
[----:B---3--:R0:W3:Y:S02]  /*3950*/  I2F.U32 R26, R4 ;  /* 0x00000004001a7306 */ /* 0x0080e40000201000 */
.L_x_2193:
[----:B------:R-:W-:Y:S05]  /*3960*/  BSYNC B6 ;  /* 0x0000000000067941 */ /* 0x000fea0003800000 */
.L_x_2187:
[----:B------:R-:W-:Y:S02]  /*3970*/  IADD3 R17, R17, 0x80, RZ ;  /* 0x0000008011117810 */ /* 0x000fe40007ffe0ff */
.L_x_2159:
[----:B------:R-:W-:Y:S05]  /*3980*/  BSYNC B7 ;  /* 0x0000000000077941 */ /* 0x000fea0003800000 */
.L_x_2158:
[----:B------:R-:W-:Y:S01]  /*3990*/  ISETP.GE.AND P0, PT, R17, R16, PT ;  /* 0x000000101100720c */ /* 0x000fe20003f06270 */
[----:B------:R-:W-:Y:S01]  /*39a0*/  BSSY B7, `(.L_x_2214) ;  /* 0x00001c6000077945 */ /* 0x000fe20003800000 */
[----:B------:R-:W-:Y:S01]  /*39b0*/  IMAD.MOV.U32 R24, RZ, RZ, RZ ;  /* 0x000000ffff187224 */ /* 0x000fe200078e00ff */
[----:B------:R-:W-:-:S10]  /*39c0*/  CS2R R22, SRZ ;  /* 0x0000000000167805 */ /* 0x000fd4000001ff00 */
        /* <DEDUP_REMOVED lines=17> */
[----:B------:R-:W4:Y:S02]  /*3ae0*/  LDG.E.S8 R4, [R4.64] ;  /* 0x0000002404047981 */ /* 0x000f24000c1e1300 */
[----:B----4-:R0:W4:Y:S01]  /*3af0*/  I2F.S16 R23, R4 ;  /* 0x0000000400177306 */ /* 0x0101220000101400 */
[----:B------:R-:W-:Y:S05]  /*3b00*/  BRA `(.L_x_2222) ;  /* 0x00000cd000007947 */ /* 0x000fea0003800000 */
.L_x_2220:
[----:B------:R-:W4:Y:S02]  /*3b10*/  LDG.E.U8 R4, [R4.64] ;  /* 0x0000002404047981 */ /* 0x000f24000c1e1100 */
[----:B----4-:R0:W4:Y:S01]  /*3b20*/  I2F.U16 R23, R4 ;  /* 0x0000000400177306 */ /* 0x0101220000101000 */
[----:B------:R-:W-:Y:S05]  /*3b30*/  BRA `(.L_x_2222) ;  /* 0x00000ca000007947 */ /* 0x000fea0003800000 */
.L_x_2219:
[----:B------:R-:W-:-:S13]  /*3b40*/  ISETP.NE.AND P0, PT, R0, 0x2, PT ;  /* 0x000000020000780c */ /* 0x000fda0003f05270 */
[----:B------:R-:W-:Y:S05]  /*3b50*/  @!P0 BRA `(.L_x_2223) ;  /* 0x000000a000008947 */ /* 0x000fea0003800000 */
[----:B------:R-:W-:-:S13]  /*3b60*/  ISETP.NE.AND P0, PT, R0, 0x3, PT ;  /* 0x000000030000780c */ /* 0x000fda0003f05270 */
[----:B------:R-:W-:Y:S05]  /*3b70*/  @!P0 BRA `(.L_x_2224) ;  /* 0x0000005000008947 */ /* 0x000fea0003800000 */
[----:B------:R-:W-:-:S13]  /*3b80*/  ISETP.NE.AND P0, PT, R0, 0x4, PT ;  /* 0x000000040000780c */ /* 0x000fda0003f05270 */
[----:B------:R-:W-:Y:S05]  /*3b90*/  @P0 BRA `(.L_x_2221) ;  /* 0x00000aa000000947 */ /* 0x000fea0003800000 */
[----:B------:R-:W4:Y:S02]  /*3ba0*/  LDG.E.64 R4, [R4.64] ;  /* 0x0000002404047981 */ /* 0x000f24000c1e1b00 */
[----:B----4-:R0:W4:Y:S01]  /*3bb0*/  I2F.S64 R23, R4 ;  /* 0x0000000400177312 */ /* 0x0101220000301400 */
[----:B------:R-:W-:Y:S05]  /*3bc0*/  BRA `(.L_x_2222) ;  /* 0x00000c1000007947 */ /* 0x000fea0003800000 */
.L_x_2224:
[----:B------:R-:W4:Y:S02]  /*3bd0*/  LDG.E R4, [R4.64] ;  /* 0x0000002404047981 */ /* 0x000f24000c1e1900 */
[----:B----4-:R0:W4:Y:S01]  /*3be0*/  I2F R23, R4 ;  /* 0x0000000400177306 */ /* 0x0101220000201400 */
[----:B------:R-:W-:Y:S05]  /*3bf0*/  BRA `(.L_x_2222) ;  /* 0x00000be000007947 */ /* 0x000fea0003800000 */
.L_x_2223:
[----:B------:R-:W4:Y:S02]  /*3c00*/  LDG.E.U16 R4, [R4.64] ;  /* 0x0000002404047981 */ /* 0x000f24000c1e1500 */
[----:B----4-:R0:W4:Y:S01]  /*3c10*/  I2F.S16 R23, R4 ;  /* 0x0000000400177306 */ /* 0x0101220000101400 */
[----:B------:R-:W-:Y:S05]  /*3c20*/  BRA `(.L_x_2222) ;  /* 0x00000bb000007947 */ /* 0x000fea0003800000 */
.L_x_2218:
        /* <DEDUP_REMOVED lines=8> */
.L_x_2226:
[----:B------:R-:W4:Y:S02]  /*3cb0*/  LDG.E.U16 R4, [R4.64] ;  /* 0x0000002404047981 */ /* 0x000f24000c1e1500 */
[----:B----4-:R-:W-:Y:S01]  /*3cc0*/  HADD2.F32 R23, -RZ, R4.H0_H0 ;  /* 0x20000004ff177230 */ /* 0x010fe20000004100 */
[----:B------:R-:W-:Y:S05]  /*3cd0*/  BRA `(.L_x_2222) ;  /* 0x00000b0000007947 */ /* 0x000fea0003800000 */
.L_x_2225:
        /* <DEDUP_REMOVED lines=8> */
.L_x_2228:
[----:B------:R-:W4:Y:S02]  /*3d60*/  LDG.E.U16 R4, [R4.64] ;  /* 0x0000002404047981 */ /* 0x000f24000c1e1500 */
[----:B----4-:R-:W-:Y:S01]  /*3d70*/  HADD2.F32 R23, -RZ, R4.H0_H0 ;  /* 0x20000004ff177230 */ /* 0x010fe20000004100 */
[----:B------:R-:W-:Y:S05]  /*3d80*/  BRA `(.L_x_2222) ;  /* 0x00000a5000007947 */ /* 0x000fea0003800000 */
.L_x_2227:
[----:B------:R-:W4:Y:S02]  /*3d90*/  LDG.E.64 R4, [R4.64] ;  /* 0x0000002404047981 */ /* 0x000f24000c1e1b00 */
[----:B----4-:R-:W0:Y:S01]  /*3da0*/  F2F.F32.F64 R23, R4 ;  /* 0x0000000400177310 */ /* 0x010e220000301000 */
[----:B------:R-:W0:-:S14]  /*3db0*/  DSETP.GEU.AND P0, PT, |R4|, c[0x2][0x0], PT ;  /* 0x008000000400762a */ /* 0x000e1c0003f0e200 */
[----:B0-----:R-:W-:Y:S01]  /*3dc0*/  @!P0 FMUL R23, R23, 1.175494350822287508e-38 ;  /* 0x0080000017178820 */ /* 0x001fe20000400000 */
[----:B------:R-:W-:Y:S05]  /*3dd0*/  BRA `(.L_x_2222) ;  /* 0x00000a0000007947 */ /* 0x000fea0003800000 */
.L_x_2217:
        /* <DEDUP_REMOVED lines=8> */
[----:B------:R-:W4:Y:S02]  /*3e60*/  LDG.E.U8 R4, [R4.64] ;  /* 0x0000002404047981 */ /* 0x000f24000c1e1100 */
[----:B----4-:R-:W-:-:S04]  /*3e70*/  ISETP.NE.AND P0, PT, R4, RZ, PT ;  /* 0x000000ff0400720c */ /* 0x010fc80003f05270 */
[----:B------:R-:W-:Y:S01]  /*3e80*/  FSEL R23, RZ, 1, !P0 ;  /* 0x3f800000ff177808 */ /* 0x000fe20004000000 */
[----:B------:R-:W-:Y:S05]  /*3e90*/  BRA `(.L_x_2222) ;  /* 0x0000094000007947 */ /* 0x000fea0003800000 */
.L_x_2231:
[----:B------:R-:W4:Y:S02]  /*3ea0*/  LDG.E.64 R4, [R4.64] ;  /* 0x0000002404047981 */ /* 0x000f24000c1e1b00 */
[----:B----4-:R-:W0:Y:S01]  /*3eb0*/  F2F.F32.F64 R23, R4 ;  /* 0x0000000400177310 */ /* 0x010e220000301000 */
[----:B------:R-:W0:-:S14]  /*3ec0*/  DSETP.GEU.AND P0, PT, |R4|, c[0x2][0x0], PT ;  /* 0x008000000400762a */ /* 0x000e1c0003f0e200 */
[----:B0-----:R-:W-:Y:S01]  /*3ed0*/  @!P0 FMUL R23, R23, 1.175494350822287508e-38 ;  /* 0x0080000017178820 */ /* 0x001fe20000400000 */
[----:B------:R-:W-:Y:S05]  /*3ee0*/  BRA `(.L_x_2222) ;  /* 0x000008f000007947 */ /* 0x000fea0003800000 */
.L_x_2230:
[----:B------:R-:W-:-:S13]  /*3ef0*/  ISETP.NE.AND P0, PT, R0, 0xf, PT ;  /* 0x0000000f0000780c */ /* 0x000fda0003f05270 */
[----:B------:R-:W-:Y:S05]  /*3f00*/  @!P0 BRA `(.L_x_2232) ;  /* 0x0000025000008947 */ /* 0x000fea0003800000 */
[----:B------:R-:W-:-:S13]  /*3f10*/  ISETP.NE.AND P0, PT, R0, 0x17, PT ;  /* 0x000000170000780c */ /* 0x000fda0003f05270 */
[----:B------:R-:W-:Y:S05]  /*3f20*/  @!P0 BRA `(.L_x_2233) ;  /* 0x0000016000008947 */ /* 0x000fea0003800000 */
[----:B------:R-:W-:-:S13]  /*3f30*/  ISETP.NE.AND P0, PT, R0, 0x18, PT ;  /* 0x000000180000780c */ /* 0x000fda0003f05270 */
[----:B------:R-:W-:Y:S05]  /*3f40*/  @P0 BRA `(.L_x_2221) ;  /* 0x000006f000000947 */ /* 0x000fea0003800000 */
[----:B------:R-:W4:Y:S01]  /*3f50*/  LDG.E.U8 R23, [R4.64] ;  /* 0x0000002404177981 */ /* 0x000f22000c1e1100 */
[----:B------:R-:W-:Y:S02]  /*3f60*/  IMAD.MOV.U32 R8, RZ, RZ, -0x800000 ;  /* 0xff800000ff087424 */ /* 0x000fe400078e00ff */
[----:B----4-:R-:W-:-:S05]  /*3f70*/  IMAD.SHL.U32 R23, R23, 0x1000000, RZ ;  /* 0x0100000017177824 */ /* 0x010fca00078e00ff */
        /* <DEDUP_REMOVED lines=17> */
.L_x_2233:
[----:B------:R-:W4:Y:S02]  /*4090*/  LDG.E.U8 R4, [R4.64] ;  /* 0x0000002404047981 */ /* 0x000f24000c1e1100 */
[----:B----4-:R-:W-:-:S05]  /*40a0*/  IMAD.SHL.U32 R0, R4, 0x2000000, RZ ;  /* 0x0200000004007824 */ /* 0x010fca00078e00ff */
        /* <DEDUP_REMOVED lines=11> */
.L_x_2232:
[----:B------:R-:W4:Y:S02]  /*4160*/  LDG.E.U16 R4, [R4.64] ;  /* 0x0000002404047981 */ /* 0x000f24000c1e1500 */
[----:B----4-:R-:W-:Y:S01]  /*4170*/  PRMT R23, RZ, 0x5410, R4 ;  /* 0x00005410ff177816 */ /* 0x010fe20000000004 */
[----:B------:R-:W-:Y:S05]  /*4180*/  BRA `(.L_x_2222) ;  /* 0x0000065000007947 */ /* 0x000fea0003800000 */
.L_x_2229:
        /* <DEDUP_REMOVED lines=8> */
[----:B------:R-:W4:Y:S02]  /*4210*/  LDG.E.U16 R4, [R4.64] ;  /* 0x0000002404047981 */ /* 0x000f24000c1e1500 */
[----:B----4-:R0:W4:Y:S01]  /*4220*/  I2F.U16 R23, R4 ;  /* 0x0000000400177306 */ /* 0x0101220000101000 */
[----:B------:R-:W-:Y:S05]  /*4230*/  BRA `(.L_x_2222) ;  /* 0x000005a000007947 */ /* 0x000fea0003800000 */
.L_x_2236:
[----:B------:R-:W4:Y:S01]  /*4240*/  LDG.E.U8 R3, [R4.64] ;  /* 0x0000002404037981 */ /* 0x000f22000c1e1100 */
[----:B------:R-:W-:Y:S01]  /*4250*/  IMAD.MOV.U32 R23, RZ, RZ, RZ ;  /* 0x000000ffff177224 */ /* 0x000fe200078e00ff */
[----:B----4-:R-:W-:-:S13]  /*4260*/  ISETP.NE.AND P0, PT, R3, RZ, PT ;  /* 0x000000ff0300720c */ /* 0x010fda0003f05270 */
        /* <DEDUP_REMOVED lines=17> */
.L_x_2238:
[----:B------:R-:W-:Y:S05]  /*4380*/  BSYNC B0 ;  /* 0x0000000000007941 */ /* 0x000fea0003800000 */
.L_x_2237:
[----:B------:R-:W-:Y:S01]  /*4390*/  IMAD.SHL.U32 R3, R3, 0x100000, RZ ;  /* 0x0010000003037824 */ /* 0x000fe200078e00ff */
[----:B------:R-:W-:-:S04]  /*43a0*/  LEA R0, R0, 0x3b800000, 0x17 ;  /* 0x3b80000000007811 */ /* 0x000fc800078eb8ff */
[----:B------:R-:W-:Y:S01]  /*43b0*/  LOP3.LUT R23, R0, R3, R23, 0xfe, !PT ;  /* 0x0000000300177212 */ /* 0x000fe200078efe17 */
[----:B------:R-:W-:Y:S05]  /*43c0*/  BRA `(.L_x_2222) ;  /* 0x0000041000007947 */ /* 0x000fea0003800000 */
.L_x_2235:
        /* <DEDUP_REMOVED lines=20> */
.L_x_2240:
[----:B------:R-:W-:Y:S05]  /*4510*/  BSYNC B0 ;  /* 0x0000000000007941 */ /* 0x000fea0003800000 */
.L_x_2239:
[----:B------:R-:W-:Y:S01]  /*4520*/  IMAD.SHL.U32 R3, R3, 0x200000, RZ ;  /* 0x0020000003037824 */ /* 0x000fe200078e00ff */
[----:B------:R-:W-:-:S04]  /*4530*/  LEA R0, R0, 0x37800000, 0x17 ;  /* 0x3780000000007811 */ /* 0x000fc800078eb8ff */
[----:B------:R-:W-:Y:S01]  /*4540*/  LOP3.LUT R23, R0, R3, R23, 0xfe, !PT ;  /* 0x0000000300177212 */ /* 0x000fe200078efe17 */
[----:B------:R-:W-:Y:S05]  /*4550*/  BRA `(.L_x_2222) ;  /* 0x0000028000007947 */ /* 0x000fea0003800000 */
.L_x_2234:
[----:B------:R-:W-:-:S13]  /*4560*/  ISETP.NE.AND P0, PT, R0, 0x1c, PT ;  /* 0x0000001c0000780c */ /* 0x000fda0003f05270 */
[----:B------:R-:W-:Y:S05]  /*4570*/  @!P0 BRA `(.L_x_2241) ;  /* 0x0000024000008947 */ /* 0x000fea0003800000 */
[----:B------:R-:W-:-:S13]  /*4580*/  ISETP.NE.AND P0, PT, R0, 0x1d, PT ;  /* 0x0000001d0000780c */ /* 0x000fda0003f05270 */
[----:B------:R-:W-:Y:S05]  /*4590*/  @!P0 BRA `(.L_x_2242) ;  /* 0x000001f000008947 */ /* 0x000fea0003800000 */
[----:B------:R-:W-:-:S13]  /*45a0*/  ISETP.NE.AND P0, PT, R0, 0x2c, PT ;  /* 0x0000002c0000780c */ /* 0x000fda0003f05270 */
[----:B------:R-:W-:Y:S05]  /*45b0*/  @P0 BRA `(.L_x_2221) ;  /* 0x0000008000000947 */ /* 0x000fea0003800000 */
[----:B------:R-:W4:Y:S01]  /*45c0*/  LDG.E.U8 R4, [R4.64] ;  /* 0x0000002404047981 */ /* 0x000f22000c1e1100 */
[----:B------:R-:W-:Y:S01]  /*45d0*/  IMAD.MOV.U32 R23, RZ, RZ, 0x400000 ;  /* 0x00400000ff177424 */ /* 0x000fe200078e00ff */
[----:B----4-:R-:W-:-:S13]  /*45e0*/  ISETP.NE.AND P0, PT, R4, RZ, PT ;  /* 0x000000ff0400720c */ /* 0x010fda0003f05270 */
[----:B------:R-:W-:Y:S05]  /*45f0*/  @!P0 BRA `(.L_x_2222) ;  /* 0x000001e000008947 */ /* 0x000fea0003800000 */
[----:B------:R-:W-:-:S13]  /*4600*/  ISETP.NE.AND P0, PT, R4, 0xff, PT ;  /* 0x000000ff0400780c */ /* 0x000fda0003f05270 */
[----:B------:R-:W-:Y:S02]  /*4610*/  @!P0 IMAD.MOV.U32 R23, RZ, RZ, 0x7f800001 ;  /* 0x7f800001ff178424 */ /* 0x000fe400078e00ff */
[----:B------:R-:W-:Y:S01]  /*4620*/  @P0 IMAD.SHL.U32 R23, R4, 0x800000, RZ ;  /* 0x0080000004170824 */ /* 0x000fe200078e00ff */
[----:B------:R-:W-:Y:S05]  /*4630*/  BRA `(.L_x_2222) ;  /* 0x000001a000007947 */ /* 0x000fea0003800000 */
.L_x_2221:
        /* <DEDUP_REMOVED lines=18> */
[----:B0123-5:R-:W-:Y:S05]  /*4760*/  CALL.ABS.NOINC R14 ;  /* 0x000000000e007343 */ /* 0x02ffea0003c00000 */
[----:B------:R-:W-:Y:S01]  /*4770*/  IMAD.MOV.U32 R23, RZ, RZ, RZ ;  /* 0x000000ffff177224 */ /* 0x000fe200078e00ff */
[----:B------:R-:W-:Y:S05]  /*4780*/  BRA `(.L_x_2222) ;  /* 0x0000005000007947 */ /* 0x000fea0003800000 */
.L_x_2242:
[----:B------:R-:W4:Y:S02]  /*4790*/  LDG.E.64 R4, [R4.64] ;  /* 0x0000002404047981 */ /* 0x000f24000c1e1b00 */
[----:B----4-:R0:W4:Y:S01]  /*47a0*/  I2F.U64 R23, R4 ;  /* 0x0000000400177312 */ /* 0x0101220000301000 */
[----:B------:R-:W-:Y:S05]  /*47b0*/  BRA `(.L_x_2222) ;  /* 0x0000002000007947 */ /* 0x000fea0003800000 */
.L_x_2241:
[----:B------:R-:W4:Y:S02]  /*47c0*/  LDG.E R4, [R4.64] ;  /* 0x0000002404047981 */ /* 0x000f24000c1e1900 */
[----:B----4-:R0:W4:Y:S02]  /*47d0*/  I2F.U32 R23, R4 ;  /* 0x0000000400177306 */ /* 0x0101240000201000 */
.L_x_2222:
[----:B------:R-:W-:Y:S05]  /*47e0*/  BSYNC B6 ;  /* 0x0000000000067941 */ /* 0x000fea0003800000 */
.L_x_2216:
        /* <DEDUP_REMOVED lines=15> */
[----:B----4-:R-:W4:Y:S02]  /*48e0*/  LDG.E.S8 R4, [R4.64] ;  /* 0x0000002404047981 */ /* 0x010f24000c1e1300 */
[----:B----4-:R0:W4:Y:S01]  /*48f0*/  I2F.S16 R22, R4 ;  /* 0x0000000400167306 */ /* 0x0101220000101400 */
[----:B------:R-:W-:Y:S05]  /*4900*/  BRA `(.L_x_2249) ;  /* 0x00000cd000007947 */ /* 0x000fea0003800000 */
.L_x_2247:
[----:B----4-:R-:W4:Y:S02]  /*4910*/  LDG.E.U8 R4, [R4.64] ;  /* 0x0000002404047981 */ /* 0x010f24000c1e1100 */
[----:B----4-:R0:W4:Y:S01]  /*4920*/  I2F.U16 R22, R4 ;  /* 0x0000000400167306 */ /* 0x0101220000101000 */
[----:B------:R-:W-:Y:S05]  /*4930*/  BRA `(.L_x_2249) ;  /* 0x00000ca000007947 */ /* 0x000fea0003800000 */
.L_x_2246:
[----:B------:R-:W-:-:S13]  /*4940*/  ISETP.NE.AND P0, PT, R0, 0x2, PT ;  /* 0x000000020000780c */ /* 0x000fda0003f05270 */
[----:B------:R-:W-:Y:S05]  /*4950*/  @!P0 BRA `(.L_x_2250) ;  /* 0x000000a000008947 */ /* 0x000fea0003800000 */
[----:B------:R-:W-:-:S13]  /*4960*/  ISETP.NE.AND P0, PT, R0, 0x3, PT ;  /* 0x000000030000780c */ /* 0x000fda0003f05270 */
[----:B------:R-:W-:Y:S05]  /*4970*/  @!P0 BRA `(.L_x_2251) ;  /* 0x0000005000008947 */ /* 0x000fea0003800000 */
[----:B------:R-:W-:-:S13]  /*4980*/  ISETP.NE.AND P0, PT, R0, 0x4, PT ;  /* 0x000000040000780c */ /* 0x000fda0003f05270 */
[----:B------:R-:W-:Y:S05]  /*4990*/  @P0 BRA `(.L_x_2248) ;  /* 0x00000aa000000947 */ /* 0x000fea0003800000 */
[----:B----4-:R-:W4:Y:S02]  /*49a0*/  LDG.E.64 R4, [R4.64] ;  /* 0x0000002404047981 */ /* 0x010f24000c1e1b00 */
[----:B----4-:R0:W4:Y:S01]  /*49b0*/  I2F.S64 R22, R4 ;  /* 0x0000000400167312 */ /* 0x0101220000301400 */
[----:B------:R-:W-:Y:S05]  /*49c0*/  BRA `(.L_x_2249) ;  /* 0x00000c1000007947 */ /* 0x000fea0003800000 */
.L_x_2251:
[----:B----4-:R-:W4:Y:S02]  /*49d0*/  LDG.E R4, [R4.64] ;  /* 0x0000002404047981 */ /* 0x010f24000c1e1900 */
[----:B----4-:R0:W4:Y:S01]  /*49e0*/  I2F R22, R4 ;  /* 0x0000000400167306 */ /* 0x0101220000201400 */
[----:B------:R-:W-:Y:S05]  /*49f0*/  BRA `(.L_x_2249) ;  /* 0x00000be000007947 */ /* 0x000fea0003800000 */
.L_x_2250:
[----:B----4-:R-:W4:Y:S02]  /*4a00*/  LDG.E.U16 R4, [R4.64] ;  /* 0x0000002404047981 */ /* 0x010f24000c1e1500 */
[----:B----4-:R0:W4:Y:S01]  /*4a10*/  I2F.S16 R22, R4 ;  /* 0x0000000400167306 */ /* 0x0101220000101400 */
[----:B------:R-:W-:Y:S05]  /*4a20*/  BRA `(.L_x_2249) ;  /* 0x00000bb000007947 */ /* 0x000fea0003800000 */
.L_x_2245:
        /* <DEDUP_REMOVED lines=8> */
.L_x_2253:
[----:B----4-:R-:W4:Y:S02]  /*4ab0*/  LDG.E.U16 R4, [R4.64] ;  /* 0x0000002404047981 */ /* 0x010f24000c1e1500 */
[----:B----4-:R-:W-:Y:S01]  /*4ac0*/  HADD2.F32 R22, -RZ, R4.H0_H0 ;  /* 0x20000004ff167230 */ /* 0x010fe20000004100 */
[----:B------:R-:W-:Y:S05]  /*4ad0*/  BRA `(.L_x_2249) ;  /* 0x00000b0000007947 */ /* 0x000fea0003800000 */
.L_x_2252:
        /* <DEDUP_REMOVED lines=8> */
.L_x_2255:
[----:B----4-:R-:W4:Y:S02]  /*4b60*/  LDG.E.U16 R4, [R4.64] ;  /* 0x0000002404047981 */ /* 0x010f24000c1e1500 */
[----:B----4-:R-:W-:Y:S01]  /*4b70*/  HADD2.F32 R22, -RZ, R4.H0_H0 ;  /* 0x20000004ff167230 */ /* 0x010fe20000004100 */
[----:B------:R-:W-:Y:S05]  /*4b80*/  BRA `(.L_x_2249) ;  /* 0x00000a5000007947 */ /* 0x000fea0003800000 */
.L_x_2254:
[----:B----4-:R-:W4:Y:S02]  /*4b90*/  LDG.E.64 R4, [R4.64] ;  /* 0x0000002404047981 */ /* 0x010f24000c1e1b00 */
[----:B----4-:R-:W0:Y:S01]  /*4ba0*/  F2F.F32.F64 R22, R4 ;  /* 0x0000000400167310 */ /* 0x010e220000301000 */
[----:B------:R-:W0:-:S14]  /*4bb0*/  DSETP.GEU.AND P0, PT, |R4|, c[0x2][0x0], PT ;  /* 0x008000000400762a */ /* 0x000e1c0003f0e200 */
[----:B0-----:R-:W-:Y:S01]  /*4bc0*/  @!P0 FMUL R22, R22, 1.175494350822287508e-38 ;  /* 0x0080000016168820 */ /* 0x001fe20000400000 */
[----:B------:R-:W-:Y:S05]  /*4bd0*/  BRA `(.L_x_2249) ;  /* 0x00000a0000007947 */ /* 0x000fea0003800000 */
.L_x_2244:
        /* <DEDUP_REMOVED lines=8> */
[----:B----4-:R-:W4:Y:S02]  /*4c60*/  LDG.E.U8 R4, [R4.64] ;  /* 0x0000002404047981 */ /* 0x010f24000c1e1100 */
[----:B----4-:R-:W-:-:S04]  /*4c70*/  ISETP.NE.AND P0, PT, R4, RZ, PT ;  /* 0x000000ff0400720c */ /* 0x010fc80003f05270 */
[----:B------:R-:W-:Y:S01]  /*4c80*/  FSEL R22, RZ, 1, !P0 ;  /* 0x3f800000ff167808 */ /* 0x000fe20004000000 */
[----:B------:R-:W-:Y:S05]  /*4c90*/  BRA `(.L_x_2249) ;  /* 0x0000094000007947 */ /* 0x000fea0003800000 */
.L_x_2258:
[----:B----4-:R-:W4:Y:S02]  /*4ca0*/  LDG.E.64 R4, [R4.64] ;  /* 0x0000002404047981 */ /* 0x010f24000c1e1b00 */
[----:B----4-:R-:W0:Y:S01]  /*4cb0*/  F2F.F32.F64 R22, R4 ;  /* 0x0000000400167310 */ /* 0x010e220000301000 */
[----:B------:R-:W0:-:S14]  /*4cc0*/  DSETP.GEU.AND P0, PT, |R4|, c[0x2][0x0], PT ;  /* 0x008000000400762a */ /* 0x000e1c0003f0e200 */
[----:B0-----:R-:W-:Y:S01]  /*4cd0*/  @!P0 FMUL R22, R22, 1.175494350822287508e-38 ;  /* 0x0080000016168820 */ /* 0x001fe20000400000 */
[----:B------:R-:W-:Y:S05]  /*4ce0*/  BRA `(.L_x_2249) ;  /* 0x000008f000007947 */ /* 0x000fea0003800000 */
.L_x_2257:
[----:B------:R-:W-:-:S13]  /*4cf0*/  ISETP.NE.AND P0, PT, R0, 0xf, PT ;  /* 0x0000000f0000780c */ /* 0x000fda0003f05270 */
[----:B------:R-:W-:Y:S05]  /*4d00*/  @!P0 BRA `(.L_x_2259) ;  /* 0x0000025000008947 */ /* 0x000fea0003800000 */
[----:B------:R-:W-:-:S13]  /*4d10*/  ISETP.NE.AND P0, PT, R0, 0x17, PT ;  /* 0x000000170000780c */ /* 0x000fda0003f05270 */
[----:B------:R-:W-:Y:S05]  /*4d20*/  @!P0 BRA `(.L_x_2260) ;  /* 0x0000016000008947 */ /* 0x000fea0003800000 */
[----:B------:R-:W-:-:S13]  /*4d30*/  ISETP.NE.AND P0, PT, R0, 0x18, PT ;  /* 0x000000180000780c */ /* 0x000fda0003f05270 */
[----:B------:R-:W-:Y:S05]  /*4d40*/  @P0 BRA `(.L_x_2248) ;  /* 0x000006f000000947 */ /* 0x000fea0003800000 */
[----:B----4-:R-:W4:Y:S01]  /*4d50*/  LDG.E.U8 R22, [R4.64] ;  /* 0x0000002404167981 */ /* 0x010f22000c1e1100 */
        /* <DEDUP_REMOVED lines=19> */
.L_x_2260:
[----:B----4-:R-:W4:Y:S02]  /*4e90*/  LDG.E.U8 R4, [R4.64] ;  /* 0x0000002404047981 */ /* 0x010f24000c1e1100 */
        /* <DEDUP_REMOVED lines=12> */
.L_x_2259:
[----:B----4-:R-:W4:Y:S02]  /*4f60*/  LDG.E.U16 R4, [R4.64] ;  /* 0x0000002404047981 */ /* 0x010f24000c1e1500 */
[----:B----4-:R-:W-:Y:S01]  /*4f70*/  PRMT R22, RZ, 0x5410, R4 ;  /* 0x00005410ff167816 */ /* 0x010fe20000000004 */
[----:B------:R-:W-:Y:S05]  /*4f80*/  BRA `(.L_x_2249) ;  /* 0x0000065000007947 */ /* 0x000fea0003800000 */
.L_x_2256:
        /* <DEDUP_REMOVED lines=8> */
[----:B----4-:R-:W4:Y:S02]  /*5010*/  LDG.E.U16 R4, [R4.64] ;  /* 0x0000002404047981 */ /* 0x010f24000c1e1500 */
[----:B----4-:R0:W4:Y:S01]  /*5020*/  I2F.U16 R22, R4 ;  /* 0x0000000400167306 */ /* 0x0101220000101000 */
[----:B------:R-:W-:Y:S05]  /*5030*/  BRA `(.L_x_2249) ;  /* 0x000005a000007947 */ /* 0x000fea0003800000 */
.L_x_2263:
[----:B----4-:R-:W4:Y:S01]  /*5040*/  LDG.E.U8 R3, [R4.64] ;  /* 0x0000002404037981 */ /* 0x010f22000c1e1100 */
        /* <DEDUP_REMOVED lines=19> */
.L_x_2265:
[----:B------:R-:W-:Y:S05]  /*5180*/  BSYNC B0 ;  /* 0x0000000000007941 */ /* 0x000fea0003800000 */
.L_x_2264:
[----:B------:R-:W-:Y:S01]  /*5190*/  IMAD.SHL.U32 R3, R3, 0x100000, RZ ;  /* 0x0010000003037824 */ /* 0x000fe200078e00ff */
[----:B------:R-:W-:-:S04]  /*51a0*/  LEA R5, R0, 0x3b800000, 0x17 ;  /* 0x3b80000000057811 */ /* 0x000fc800078eb8ff */
[----:B------:R-:W-:Y:S01]  /*51b0*/  LOP3.LUT R22, R5, R3, R22, 0xfe, !PT ;  /* 0x0000000305167212 */ /* 0x000fe200078efe16 */
[----:B------:R-:W-:Y:S05]  /*51c0*/  BRA `(.L_x_2249) ;  /* 0x0000041000007947 */ /* 0x000fea0003800000 */
.L_x_2262:
        /* <DEDUP_REMOVED lines=20> */
.L_x_2267:
[----:B------:R-:W-:Y:S05]  /*5310*/  BSYNC B0 ;  /* 0x0000000000007941 */ /* 0x000fea0003800000 */
.L_x_2266:
[----:B------:R-:W-:Y:S01]  /*5320*/  IMAD.SHL.U32 R3, R3, 0x200000, RZ ;  /* 0x0020000003037824 */ /* 0x000fe200078e00ff */
[----:B------:R-:W-:-:S04]  /*5330*/  LEA R5, R0, 0x37800000, 0x17 ;  /* 0x3780000000057811 */ /* 0x000fc800078eb8ff */
[----:B------:R-:W-:Y:S01]  /*5340*/  LOP3.LUT R22, R5, R3, R22, 0xfe, !PT ;  /* 0x0000000305167212 */ /* 0x000fe200078efe16 */
[----:B------:R-:W-:Y:S05]  /*5350*/  BRA `(.L_x_2249) ;  /* 0x0000028000007947 */ /* 0x000fea0003800000 */
.L_x_2261:
[----:B------:R-:W-:-:S13]  /*5360*/  ISETP.NE.AND P0, PT, R0, 0x1c, PT ;  /* 0x0000001c0000780c */ /* 0x000fda0003f05270 */
[----:B------:R-:W-:Y:S05]  /*5370*/  @!P0 BRA `(.L_x_2268) ;  /* 0x0000024000008947 */ /* 0x000fea0003800000 */
[----:B------:R-:W-:-:S13]  /*5380*/  ISETP.NE.AND P0, PT, R0, 0x1d, PT ;  /* 0x0000001d0000780c */ /* 0x000fda0003f05270 */
[----:B------:R-:W-:Y:S05]  /*5390*/  @!P0 BRA `(.L_x_2269) ;  /* 0x000001f000008947 */ /* 0x000fea0003800000 */
[----:B------:R-:W-:-:S13]  /*53a0*/  ISETP.NE.AND P0, PT, R0, 0x2c, PT ;  /* 0x0000002c0000780c */ /* 0x000fda0003f05270 */
[----:B------:R-:W-:Y:S05]  /*53b0*/  @P0 BRA `(.L_x_2248) ;  /* 0x0000008000000947 */ /* 0x000fea0003800000 */
[----:B----4-:R-:W4:Y:S01]  /*53c0*/  LDG.E.U8 R4, [R4.64] ;  /* 0x0000002404047981 */ /* 0x010f22000c1e1100 */
[----:B------:R-:W-:Y:S01]  /*53d0*/  IMAD.MOV.U32 R22, RZ, RZ, 0x400000 ;  /* 0x00400000ff167424 */ /* 0x000fe200078e00ff */
[----:B----4-:R-:W-:-:S13]  /*53e0*/  ISETP.NE.AND P0, PT, R4, RZ, PT ;  /* 0x000000ff0400720c */ /* 0x010fda0003f05270 */
[----:B------:R-:W-:Y:S05]  /*53f0*/  @!P0 BRA `(.L_x_2249) ;  /* 0x000001e000008947 */ /* 0x000fea0003800000 */
[----:B------:R-:W-:-:S13]  /*5400*/  ISETP.NE.AND P0, PT, R4, 0xff, PT ;  /* 0x000000ff0400780c */ /* 0x000fda0003f05270 */
[----:B------:R-:W-:Y:S02]  /*5410*/  @!P0 IMAD.MOV.U32 R22, RZ, RZ, 0x7f800001 ;  /* 0x7f800001ff168424 */ /* 0x000fe400078e00ff */
[----:B------:R-:W-:Y:S01]  /*5420*/  @P0 IMAD.SHL.U32 R22, R4, 0x800000, RZ ;  /* 0x0080000004160824 */ /* 0x000fe200078e00ff */
[----:B------:R-:W-:Y:S05]  /*5430*/  BRA `(.L_x_2249) ;  /* 0x000001a000007947 */ /* 0x000fea0003800000 */
.L_x_2248:
        /* <DEDUP_REMOVED lines=18> */
[----:B012345:R-:W-:Y:S05]  /*5560*/  CALL.ABS.NOINC R14 ;  /* 0x000000000e007343 */ /* 0x03ffea0003c00000 */
[----:B------:R-:W-:Y:S01]  /*5570*/  IMAD.MOV.U32 R22, RZ, RZ, RZ ;  /* 0x000000ffff167224 */ /* 0x000fe200078e00ff */
[----:B------:R-:W-:Y:S05]  /*5580*/  BRA `(.L_x_2249) ;  /* 0x0000005000007947 */ /* 0x000fea0003800000 */
.L_x_2269:
[----:B----4-:R-:W4:Y:S02]  /*5590*/  LDG.E.64 R4, [R4.64] ;  /* 0x0000002404047981 */ /* 0x010f24000c1e1b00 */
[----:B----4-:R0:W4:Y:S01]  /*55a0*/  I2F.U64 R22, R4 ;  /* 0x0000000400167312 */ /* 0x0101220000301000 */
[----:B------:R-:W-:Y:S05]  /*55b0*/  BRA `(.L_x_2249) ;  /* 0x0000002000007947 */ /* 0x000fea0003800000 */
.L_x_2268:
[----:B----4-:R-:W4:Y:S02]  /*55c0*/  LDG.E R4, [R4.64] ;  /* 0x0000002404047981 */ /* 0x010f24000c1e1900 */
[----:B----4-:R0:W4:Y:S02]  /*55d0*/  I2F.U32 R22, R4 ;  /* 0x0000000400167306 */ /* 0x0101240000201000 */
.L_x_2249:
[----:B------:R-:W-:Y:S05]  /*55e0*/  BSYNC B6 ;  /* 0x0000000000067941 */ /* 0x000fea0003800000 */
.L_x_2243:
[----:B------:R-:W-:Y:S02]  /*55f0*/  IADD3 R17, R17, 0x80, RZ ;  /* 0x0000008011117810 */ /* 0x000fe40007ffe0ff */
.L_x_2215:
[----:B------:R-:W-:Y:S05]  /*5600*/  BSYNC B7 ;  /* 0x0000000000077941 */ /* 0x000fea0003800000 */
.L_x_2214:
        /* <DEDUP_REMOVED lines=23> */
.L_x_2276:
[----:B----4-:R-:W4:Y:S02]  /*5780*/  LDG.E.U8 R4, [R4.64] ;  /* 0x0000002404047981 */ /* 0x010f24000c1e1100 */
[----:B----4-:R0:W4:Y:S01]  /*5790*/  I2F.U16 R18, R4 ;  /* 0x0000000400127306 */ /* 0x0101220000101000 */
[----:B------:R-:W-:Y:S05]  /*57a0*/  BRA `(.L_x_2278) ;  /* 0x00000ca000007947 */ /* 0x000fea0003800000 */
.L_x_2275:
        /* <DEDUP_REMOVED lines=9> */
.L_x_2280:
[----:B----4-:R-:W4:Y:S02]  /*5840*/  LDG.E R4, [R4.64] ;  /* 0x0000002404047981 */ /* 0x010f24000c1e1900 */
[----:B----4-:R0:W4:Y:S01]  /*5850*/  I2F R18, R4 ;  /* 0x0000000400127306 */ /* 0x0101220000201400 */
[----:B------:R-:W-:Y:S05]  /*5860*/  BRA `(.L_x_2278) ;  /* 0x00000be000007947 */ /* 0x000fea0003800000 */
.L_x_2279:
[----:B----4-:R-:W4:Y:S02]  /*5870*/  LDG.E.U16 R4, [R4.64] ;  /* 0x0000002404047981 */ /* 0x010f24000c1e1500 */
[----:B----4-:R0:W4:Y:S01]  /*5880*/  I2F.S16 R18, R4 ;  /* 0x0000000400127306 */ /* 0x0101220000101400 */
[----:B------:R-:W-:Y:S05]  /*5890*/  BRA `(.L_x_2278) ;  /* 0x00000bb000007947 */ /* 0x000fea0003800000 */
.L_x_2274:
        /* <DEDUP_REMOVED lines=8> */
.L_x_2282:
[----:B----4-:R-:W4:Y:S02]  /*5920*/  LDG.E.U16 R4, [R4.64] ;  /* 0x0000002404047981 */ /* 0x010f24000c1e1500 */
[----:B----4-:R-:W-:Y:S01]  /*5930*/  HADD2.F32 R18, -RZ, R4.H0_H0 ;  /* 0x20000004ff127230 */ /* 0x010fe20000004100 */
[----:B------:R-:W-:Y:S05]  /*5940*/  BRA `(.L_x_2278) ;  /* 0x00000b0000007947 */ /* 0x000fea0003800000 */
.L_x_2281:
        /* <DEDUP_REMOVED lines=8> */
.L_x_2284:
[----:B----4-:R-:W4:Y:S02]  /*59d0*/  LDG.E.U16 R4, [R4.64] ;  /* 0x0000002404047981 */ /* 0x010f24000c1e1500 */
[----:B----4-:R-:W-:Y:S01]  /*59e0*/  HADD2.F32 R18, -RZ, R4.H0_H0 ;  /* 0x20000004ff127230 */ /* 0x010fe20000004100 */
[----:B------:R-:W-:Y:S05]  /*59f0*/  BRA `(.L_x_2278) ;  /* 0x00000a5000007947 */ /* 0x000fea0003800000 */
.L_x_2283:
[----:B----4-:R-:W4:Y:S02]  /*5a00*/  LDG.E.64 R4, [R4.64] ;  /* 0x0000002404047981 */ /* 0x010f24000c1e1b00 */
[----:B----4-:R-:W0:Y:S01]  /*5a10*/  F2F.F32.F64 R18, R4 ;  /* 0x0000000400127310 */ /* 0x010e220000301000 */
[----:B------:R-:W0:-:S14]  /*5a20*/  DSETP.GEU.AND P0, PT, |R4|, c[0x2][0x0], PT ;  /* 0x008000000400762a */ /* 0x000e1c0003f0e200 */
[----:B0-----:R-:W-:Y:S01]  /*5a30*/  @!P0 FMUL R18, R18, 1.175494350822287508e-38 ;  /* 0x0080000012128820 */ /* 0x001fe20000400000 */
[----:B------:R-:W-:Y:S05]  /*5a40*/  BRA `(.L_x_2278) ;  /* 0x00000a0000007947 */ /* 0x000fea0003800000 */
.L_x_2273:
        /* <DEDUP_REMOVED lines=12> */
.L_x_2287:
[----:B----4-:R-:W4:Y:S02]  /*5b10*/  LDG.E.64 R4, [R4.64] ;  /* 0x0000002404047981 */ /* 0x010f24000c1e1b00 */
[----:B----4-:R-:W0:Y:S01]  /*5b20*/  F2F.F32.F64 R18, R4 ;  /* 0x0000000400127310 */ /* 0x010e220000301000 */
[----:B------:R-:W0:-:S14]  /*5b30*/  DSETP.GEU.AND P0, PT, |R4|, c[0x2][0x0], PT ;  /* 0x008000000400762a */ /* 0x000e1c0003f0e200 */
[----:B0-----:R-:W-:Y:S01]  /*5b40*/  @!P0 FMUL R18, R18, 1.175494350822287508e-38 ;  /* 0x0080000012128820 */ /* 0x001fe20000400000 */
[----:B------:R-:W-:Y:S05]  /*5b50*/  BRA `(.L_x_2278) ;  /* 0x000008f000007947 */ /* 0x000fea0003800000 */
.L_x_2286:
        /* <DEDUP_REMOVED lines=26> */
.L_x_2289:
        /* <DEDUP_REMOVED lines=13> */
.L_x_2288:
[----:B----4-:R-:W4:Y:S02]  /*5dd0*/  LDG.E.U16 R4, [R4.64] ;  /* 0x0000002404047981 */ /* 0x010f24000c1e1500 */
[----:B----4-:R-:W-:Y:S01]  /*5de0*/  PRMT R18, RZ, 0x5410, R4 ;  /* 0x00005410ff127816 */ /* 0x010fe20000000004 */
[----:B------:R-:W-:Y:S05]  /*5df0*/  BRA `(.L_x_2278) ;  /* 0x0000065000007947 */ /* 0x000fea0003800000 */
.L_x_2285:
        /* <DEDUP_REMOVED lines=11> */
.L_x_2292:
        /* <DEDUP_REMOVED lines=20> */
.L_x_2294:
[----:B------:R-:W-:Y:S05]  /*5ff0*/  BSYNC B0 ;  /* 0x0000000000007941 */ /* 0x000fea0003800000 */
.L_x_2293:
[----:B------:R-:W-:Y:S01]  /*6000*/  IMAD.SHL.U32 R3, R3, 0x100000, RZ ;  /* 0x0010000003037824 */ /* 0x000fe200078e00ff */
[----:B------:R-:W-:-:S04]  /*6010*/  LEA R5, R0, 0x3b800000, 0x17 ;  /* 0x3b80000000057811 */ /* 0x000fc800078eb8ff */
[----:B------:R-:W-:Y:S01]  /*6020*/  LOP3.LUT R18, R5, R3, R18, 0xfe, !PT ;  /* 0x0000000305127212 */ /* 0x000fe200078efe12 */
[----:B------:R-:W-:Y:S05]  /*6030*/  BRA `(.L_x_2278) ;  /* 0x0000041000007947 */ /* 0x000fea0003800000 */
.L_x_2291:
        /* <DEDUP_REMOVED lines=20> */
.L_x_2296:
[----:B------:R-:W-:Y:S05]  /*6180*/  BSYNC B0 ;  /* 0x0000000000007941 */ /* 0x000fea0003800000 */
.L_x_2295:
[----:B------:R-:W-:Y:S01]  /*6190*/  IMAD.SHL.U32 R3, R3, 0x200000, RZ ;  /* 0x0020000003037824 */ /* 0x000fe200078e00ff */
[----:B------:R-:W-:-:S04]  /*61a0*/  LEA R5, R0, 0x37800000, 0x17 ;  /* 0x3780000000057811 */ /* 0x000fc800078eb8ff */
[----:B------:R-:W-:Y:S01]  /*61b0*/  LOP3.LUT R18, R5, R3, R18, 0xfe, !PT ;  /* 0x0000000305127212 */ /* 0x000fe200078efe12 */
[----:B------:R-:W-:Y:S05]  /*61c0*/  BRA `(.L_x_2278) ;  /* 0x0000028000007947 */ /* 0x000fea0003800000 */
.L_x_2290:
        /* <DEDUP_REMOVED lines=14> */
.L_x_2277:
        /* <DEDUP_REMOVED lines=21> */
.L_x_2298:
[----:B----4-:R-:W4:Y:S02]  /*6400*/  LDG.E.64 R4, [R4.64] ;  /* 0x0000002404047981 */ /* 0x010f24000c1e1b00 */
[----:B----4-:R0:W4:Y:S01]  /*6410*/  I2F.U64 R18, R4 ;  /* 0x0000000400127312 */ /* 0x0101220000301000 */
[----:B------:R-:W-:Y:S05]  /*6420*/  BRA `(.L_x_2278) ;  /* 0x0000002000007947 */ /* 0x000fea0003800000 */
.L_x_2297:
[----:B----4-:R-:W4:Y:S02]  /*6430*/  LDG.E R4, [R4.64] ;  /* 0x0000002404047981 */ /* 0x010f24000c1e1900 */
[----:B----4-:R0:W4:Y:S02]  /*6440*/  I2F.U32 R18, R4 ;  /* 0x0000000400127306 */ /* 0x0101240000201000 */
.L_x_2278:
[----:B------:R-:W-:Y:S05]  /*6450*/  BSYNC B6 ;  /* 0x0000000000067941 */ /* 0x000fea0003800000 */
.L_x_2272:
        /* <DEDUP_REMOVED lines=17> */
.L_x_2302:
[----:B----4-:R-:W4:Y:S02]  /*6570*/  LDG.E.U8 R4, [R4.64] ;  /* 0x0000002404047981 */ /* 0x010f24000c1e1100 */
[----:B----4-:R0:W4:Y:S01]  /*6580*/  I2F.U16 R24, R4 ;  /* 0x0000000400187306 */ /* 0x0101220000101000 */
[----:B------:R-:W-:Y:S05]  /*6590*/  BRA `(.L_x_2271) ;  /* 0x00000c7000007947 */ /* 0x000fea0003800000 */
.L_x_2301:
        /* <DEDUP_REMOVED lines=9> */
.L_x_2305:
[----:B----4-:R-:W4:Y:S02]  /*6630*/  LDG.E R4, [R4.64] ;  /* 0x0000002404047981 */ /* 0x010f24000c1e1900 */
[----:B----4-:R0:W4:Y:S01]  /*6640*/  I2F R24, R4 ;  /* 0x0000000400187306 */ /* 0x0101220000201400 */
[----:B------:R-:W-:Y:S05]  /*6650*/  BRA `(.L_x_2271) ;  /* 0x00000bb000007947 */ /* 0x000fea0003800000 */
.L_x_2304:
[----:B----4-:R-:W4:Y:S02]  /*6660*/  LDG.E.U16 R4, [R4.64] ;  /* 0x0000002404047981 */ /* 0x010f24000c1e1500 */
[----:B----4-:R0:W4:Y:S01]  /*6670*/  I2F.S16 R24, R4 ;  /* 0x0000000400187306 */ /* 0x0101220000101400 */
[----:B------:R-:W-:Y:S05]  /*6680*/  BRA `(.L_x_2271) ;  /* 0x00000b8000007947 */ /* 0x000fea0003800000 */
.L_x_2300:
        /* <DEDUP_REMOVED lines=8> */
.L_x_2307:
[----:B----4-:R-:W4:Y:S02]  /*6710*/  LDG.E.U16 R4, [R4.64] ;  /* 0x0000002404047981 */ /* 0x010f24000c1e1500 */
[----:B----4-:R-:W-:Y:S01]  /*6720*/  HADD2.F32 R24, -RZ, R4.H0_H0 ;  /* 0x20000004ff187230 */ /* 0x010fe20000004100 */
[----:B------:R-:W-:Y:S05]  /*6730*/  BRA `(.L_x_2271) ;  /* 0x00000ad000007947 */ /* 0x000fea0003800000 */
.L_x_2306:
        /* <DEDUP_REMOVED lines=8> */
.L_x_2309:
[----:B----4-:R-:W4:Y:S02]  /*67c0*/  LDG.E.U16 R4, [R4.64] ;  /* 0x0000002404047981 */ /* 0x010f24000c1e1500 */
[----:B----4-:R-:W-:Y:S01]  /*67d0*/  HADD2.F32 R24, -RZ, R4.H0_H0 ;  /* 0x20000004ff187230 */ /* 0x010fe20000004100 */
[----:B------:R-:W-:Y:S05]  /*67e0*/  BRA `(.L_x_2271) ;  /* 0x00000a2000007947 */ /* 0x000fea0003800000 */
.L_x_2308:
[----:B----4-:R-:W4:Y:S02]  /*67f0*/  LDG.E.64 R4, [R4.64] ;  /* 0x0000002404047981 */ /* 0x010f24000c1e1b00 */
[----:B----4-:R-:W0:Y:S01]  /*6800*/  F2F.F32.F64 R24, R4 ;  /* 0x0000000400187310 */ /* 0x010e220000301000 */
[----:B------:R-:W0:-:S14]  /*6810*/  DSETP.GEU.AND P0, PT, |R4|, c[0x2][0x0], PT ;  /* 0x008000000400762a */ /* 0x000e1c0003f0e200 */
[----:B0-----:R-:W-:Y:S01]  /*6820*/  @!P0 FMUL R24, R24, 1.175494350822287508e-38 ;  /* 0x0080000018188820 */ /* 0x001fe20000400000 */
[----:B------:R-:W-:Y:S05]  /*6830*/  BRA `(.L_x_2271) ;  /* 0x000009d000007947 */ /* 0x000fea0003800000 */
.L_x_2299:
        /* <DEDUP_REMOVED lines=12> */
.L_x_2312:
[----:B----4-:R-:W4:Y:S02]  /*6900*/  LDG.E.64 R4, [R4.64] ;  /* 0x0000002404047981 */ /* 0x010f24000c1e1b00 */
[----:B----4-:R-:W0:Y:S01]  /*6910*/  F2F.F32.F64 R24, R4 ;  /* 0x0000000400187310 */ /* 0x010e220000301000 */
[----:B------:R-:W0:-:S14]  /*6920*/  DSETP.GEU.AND P0, PT, |R4|, c[0x2][0x0], PT ;  /* 0x008000000400762a */ /* 0x000e1c0003f0e200 */
[----:B0-----:R-:W-:Y:S01]  /*6930*/  @!P0 FMUL R24, R24, 1.175494350822287508e-38 ;  /* 0x0080000018188820 */ /* 0x001fe20000400000 */
[----:B------:R-:W-:Y:S05]  /*6940*/  BRA `(.L_x_2271) ;  /* 0x000008c000007947 */ /* 0x000fea0003800000 */
.L_x_2311:
        /* <DEDUP_REMOVED lines=26> */
.L_x_2314:
        /* <DEDUP_REMOVED lines=13> */
.L_x_2313:
[----:B----4-:R-:W4:Y:S02]  /*6bc0*/  LDG.E.U16 R4, [R4.64] ;  /* 0x0000002404047981 */ /* 0x010f24000c1e1500 */
[----:B----4-:R-:W-:Y:S01]  /*6bd0*/  PRMT R24, RZ, 0x5410, R4 ;  /* 0x00005410ff187816 */ /* 0x010fe20000000004 */
[----:B------:R-:W-:Y:S05]  /*6be0*/  BRA `(.L_x_2271) ;  /* 0x0000062000007947 */ /* 0x000fea0003800000 */
.L_x_2310:
        /* <DEDUP_REMOVED lines=11> */
.L_x_2317:
[----:B----4-:R-:W4:Y:S02]  /*6ca0*/  LDG.E.U8 R3, [R4.64] ;  /* 0x0000002404037981 */ /* 0x010f24000c1e1100 */
        /* <DEDUP_REMOVED lines=18> */
.L_x_2319:
[----:B------:R-:W-:Y:S05]  /*6dd0*/  BSYNC B0 ;  /* 0x0000000000007941 */ /* 0x000fea0003800000 */
.L_x_2318:
[----:B------:R-:W-:Y:S01]  /*6de0*/  IMAD.SHL.U32 R3, R3, 0x100000, RZ ;  /* 0x0010000003037824 */ /* 0x000fe200078e00ff */
[----:B------:R-:W-:-:S04]  /*6df0*/  LEA R5, R0, 0x3b800000, 0x17 ;  /* 0x3b80000000057811 */ /* 0x000fc800078eb8ff */
[----:B------:R-:W-:Y:S01]  /*6e00*/  LOP3.LUT R24, R5, R3, R24, 0xfe, !PT ;  /* 0x0000000305187212 */ /* 0x000fe200078efe18 */
[----:B------:R-:W-:Y:S05]  /*6e10*/  BRA `(.L_x_2271) ;  /* 0x000003f000007947 */ /* 0x000fea0003800000 */
.L_x_2316:
        /* <DEDUP_REMOVED lines=19> */
.L_x_2321:
[----:B------:R-:W-:Y:S05]  /*6f50*/  BSYNC B0 ;  /* 0x0000000000007941 */ /* 0x000fea0003800000 */
.L_x_2320:
[----:B------:R-:W-:Y:S01]  /*6f60*/  IMAD.SHL.U32 R3, R3, 0x200000, RZ ;  /* 0x0020000003037824 */ /* 0x000fe200078e00ff */
[----:B------:R-:W-:-:S04]  /*6f70*/  LEA R5, R0, 0x37800000, 0x17 ;  /* 0x3780000000057811 */ /* 0x000fc800078eb8ff */
[----:B------:R-:W-:Y:S01]  /*6f80*/  LOP3.LUT R24, R5, R3, R24, 0xfe, !PT ;  /* 0x0000000305187212 */ /* 0x000fe200078efe18 */
[----:B------:R-:W-:Y:S05]  /*6f90*/  BRA `(.L_x_2271) ;  /* 0x0000027000007947 */ /* 0x000fea0003800000 */
.L_x_2315:
        /* <DEDUP_REMOVED lines=14> */
.L_x_2303:
        /* <DEDUP_REMOVED lines=19> */
[----:B------:R-:W-:Y:S05]  /*71b0*/  BRA `(.L_x_2271) ;  /* 0x0000005000007947 */ /* 0x000fea0003800000 */
.L_x_2323:
[----:B----4-:R-:W4:Y:S02]  /*71c0*/  LDG.E.64 R24, [R4.64] ;  /* 0x0000002404187981 */ /* 0x010f24000c1e1b00 */
[----:B----4-:R0:W4:Y:S01]  /*71d0*/  I2F.U64 R24, R24 ;  /* 0x0000001800187312 */ /* 0x0101220000301000 */
[----:B------:R-:W-:Y:S05]  /*71e0*/  BRA `(.L_x_2271) ;  /* 0x0000002000007947 */ /* 0x000fea0003800000 */
.L_x_2322:
[----:B----4-:R-:W4:Y:S02]  /*71f0*/  LDG.E R4, [R4.64] ;  /* 0x0000002404047981 */ /* 0x010f24000c1e1900 */
[----:B----4-:R0:W4:Y:S02]  /*7200*/  I2F.U32 R24, R4 ;  /* 0x0000000400187306 */ /* 0x0101240000201000 */
.L_x_2271:
[----:B------:R-:W-:Y:S05]  /*7210*/  BSYNC B7 ;  /* 0x0000000000077941 */ /* 0x000fea0003800000 */
.L_x_2270:
[----:B0-----:R-:W0:Y:S01]  /*7220*/  S2R R25, SR_TID.X ;  /* 0x0000000000197919 */ /* 0x001e220000002100 */
[----:B------:R-:W4:Y:S01]  /*7230*/  LDC.U8 R17, c[0x0][0x190] ;  /* 0x00006400ff117b82 */ /* 0x000f220000000000 */
[----:B------:R-:W-:Y:S01]  /*7240*/  BSSY B6, `(.L_x_2324) ;  /* 0x0000128000067945 */ /* 0x000fe20003800000 */
[C---:B0-----:R-:W-:Y:S02]  /*7250*/  IADD3 R3, R25.reuse, 0x100, RZ ;  /* 0x0000010019037810 */ /* 0x041fe40007ffe0ff */
[----:B------:R-:W-:-:S02]  /*7260*/  ISETP.GE.AND P3, PT, R25, R16, PT ;  /* 0x000000101900720c */ /* 0x000fc40003f66270 */
[-C--:B------:R-:W-:Y:S02]  /*7270*/  ISETP.GE.AND P1, PT, R3, R16.reuse, PT ;  /* 0x000000100300720c */ /* 0x080fe40003f26270 */
[C---:B------:R-:W-:Y:S02]  /*7280*/  IADD3 R3, R25.reuse, 0x180, RZ ;  /* 0x0000018019037810 */ /* 0x040fe40007ffe0ff */
[----:B------:R-:W-:Y:S02]  /*7290*/  IADD3 R19, R25, 0x80, RZ ;  /* 0x0000008019137810 */ /* 0x000fe40007ffe0ff */
[-C--:B------:R-:W-:Y:S02]  /*72a0*/  ISETP.GE.AND P2, PT, R3, R16.reuse, PT ;  /* 0x000000100300720c */ /* 0x080fe40003f46270 */
[----:B------:R-:W-:-:S03]  /*72b0*/  ISETP.GE.AND P0, PT, R19, R16, PT ;  /* 0x000000101300720c */ /* 0x000fc60003f06270 */
[----:B--2--5:R-:W-:Y:S02]  /*72c0*/  @!P3 FMUL.FTZ R0, R27, -1.4426950216293334961 ;  /* 0xbfb8aa3b1b00b820 */ /* 0x024fe40000410000 */
[----:B----4-:R-:W-:-:S04]  /*72d0*/  @!P1 FMUL.FTZ R5, R22, -1.4426950216293334961 ;  /* 0xbfb8aa3b16059820 */ /* 0x010fc80000410000 */
[----:B------:R-:W0:Y:S02]  /*72e0*/  @!P3 MUFU.EX2 R0, R0 ;  /* 0x000000000000b308 */ /* 0x000e240000000800 */
[----:B------:R-:W-:Y:S02]  /*72f0*/  @!P2 FMUL.FTZ R9, R24, -1.4426950216293334961 ;  /* 0xbfb8aa3b1809a820 */ /* 0x000fe40000410000 */
[----:B---3--:R-:W-:-:S04]  /*7300*/  @!P0 FMUL.FTZ R4, R26, -1.4426950216293334961 ;  /* 0xbfb8aa3b1a048820 */ /* 0x008fc80000410000 */
[----:B------:R-:W2:Y:S08]  /*7310*/  @!P1 MUFU.EX2 R5, R5 ;  /* 0x0000000500059308 */ /* 0x000eb00000000800 */
[----:B------:R-:W3:Y:S01]  /*7320*/  @!P2 MUFU.EX2 R9, R9 ;  /* 0x000000090009a308 */ /* 0x000ee20000000800 */
[----:B0-----:R-:W-:-:S07]  /*7330*/  @!P3 FADD.FTZ R3, R0, 1 ;  /* 0x3f8000000003b421 */ /* 0x001fce0000010000 */
[----:B------:R-:W0:Y:S01]  /*7340*/  @!P0 MUFU.EX2 R4, R4 ;  /* 0x0000000400048308 */ /* 0x000e220000000800 */
[----:B--2---:R-:W-:-:S07]  /*7350*/  @!P1 FADD.FTZ R7, R5, 1 ;  /* 0x3f80000005079421 */ /* 0x004fce0000010000 */
[----:B------:R-:W2:Y:S01]  /*7360*/  @!P3 MUFU.RCP R3, R3 ;  /* 0x000000030003b308 */ /* 0x000ea20000001000 */
[----:B---3--:R-:W-:Y:S02]  /*7370*/  @!P2 FADD.FTZ R10, R9, 1 ;  /* 0x3f800000090aa421 */ /* 0x008fe40000010000 */
[----:B0-----:R-:W-:-:S05]  /*7380*/  @!P0 FADD.FTZ R5, R4, 1 ;  /* 0x3f80000004058421 */ /* 0x001fca0000010000 */
[----:B------:R-:W0:Y:S01]  /*7390*/  @!P2 MUFU.RCP R11, R10 ;  /* 0x0000000a000ba308 */ /* 0x000e220000001000 */
[----:B--2---:R-:W-:-:S07]  /*73a0*/  @!P3 FADD.FTZ R0, -R3, 1 ;  /* 0x3f8000000300b421 */ /* 0x004fce0000010100 */
[----:B------:R-:W2:Y:S01]  /*73b0*/  @!P1 MUFU.RCP R8, R7 ;  /* 0x0000000700089308 */ /* 0x000ea20000001000 */
[----:B------:R-:W-:Y:S02]  /*73c0*/  @!P3 FMUL.FTZ R4, R3, R28 ;  /* 0x0000001c0304b220 */ /* 0x000fe40000410000 */
[----:B------:R-:W-:-:S04]  /*73d0*/  @!P3 FFMA.FTZ R27, R0, R27, 1 ;  /* 0x3f800000001bb423 */ /* 0x000fc8000001001b */
[----:B------:R-:W-:Y:S01]  /*73e0*/  @!P3 FMUL.FTZ R4, R4, R27 ;  /* 0x0000001b0404b220 */ /* 0x000fe20000410000 */
[----:B------:R-:W3:Y:S01]  /*73f0*/  @!P0 MUFU.RCP R6, R5 ;  /* 0x0000000500068308 */ /* 0x000ee20000001000 */
[C---:B0-----:R-:W-:Y:S02]  /*7400*/  @!P2 FMUL.FTZ R0, R11.reuse, R18 ;  /* 0x000000120b00a220 */ /* 0x041fe40000410000 */
[----:B------:R-:W-:-:S04]  /*7410*/  @!P2 FADD.FTZ R11, -R11, 1 ;  /* 0x3f8000000b0ba421 */ /* 0x000fc80000010100 */
[----:B------:R-:W-:Y:S02]  /*7420*/  @!P2 FFMA.FTZ R11, R11, R24, 1 ;  /* 0x3f8000000b0ba423 */ /* 0x000fe40000010018 */
[C---:B--2---:R-:W-:Y:S02]  /*7430*/  @!P1 FADD.FTZ R9, -R8.reuse, 1 ;  /* 0x3f80000008099421 */ /* 0x044fe40000010100 */
[----:B------:R-:W-:Y:S02]  /*7440*/  @!P1 FMUL.FTZ R23, R8, R23 ;  /* 0x0000001708179220 */ /* 0x000fe40000410000 */
[----:B------:R-:W-:Y:S02]  /*7450*/  @!P1 FFMA.FTZ R22, R9, R22, 1 ;  /* 0x3f80000009169423 */ /* 0x000fe40000010016 */
[----:B------:R-:W-:Y:S02]  /*7460*/  @!P2 FMUL.FTZ R24, R0, R11 ;  /* 0x0000000b0018a220 */ /* 0x000fe40000410000 */
[----:B---3--:R-:W-:-:S02]  /*7470*/  @!P0 FADD.FTZ R3, -R6, 1 ;  /* 0x3f80000006038421 */ /* 0x008fc40000010100 */
[----:B-1----:R-:W-:Y:S02]  /*7480*/  @!P0 FMUL.FTZ R18, R6, R29 ;  /* 0x0000001d06128220 */ /* 0x002fe40000410000 */
[----:B------:R-:W-:Y:S02]  /*7490*/  @!P0 FFMA.FTZ R3, R3, R26, 1 ;  /* 0x3f80000003038423 */ /* 0x000fe4000001001a */
[----:B------:R-:W-:Y:S02]  /*74a0*/  @!P1 FMUL.FTZ R22, R23, R22 ;  /* 0x0000001617169220 */ /* 0x000fe40000410000 */
[----:B------:R-:W-:Y:S01]  /*74b0*/  @!P0 FMUL.FTZ R18, R18, R3 ;  /* 0x0000000312128220 */ /* 0x000fe20000410000 */
        /* <DEDUP_REMOVED lines=16> */
[----:B------:R-:W0:Y:S01]  /*75c0*/  F2I.FTZ.TRUNC.NTZ R3, R4 ;  /* 0x0000000400037305 */ /* 0x000e22000021f100 */
[----:B------:R-:W-:Y:S01]  /*75d0*/  IMAD.MOV.U32 R25, RZ, RZ, R19 ;  /* 0x000000ffff197224 */ /* 0x000fe200078e0013 */
[----:B0-----:R0:W-:Y:S01]  /*75e0*/  STG.E.U8 [R8.64], R3 ;  /* 0x0000000308007986 */ /* 0x0011e2000c101124 */
[----:B------:R-:W-:Y:S05]  /*75f0*/  BRA `(.L_x_2325) ;  /* 0x00000ec000007947 */ /* 0x000fea0003800000 */
.L_x_2329:
[----:B------:R-:W0:Y:S01]  /*7600*/  F2I.S64.TRUNC R4, R4 ;  /* 0x0000000400047311 */ /* 0x000e22000020d900 */
[----:B------:R-:W-:Y:S02]  /*7610*/  IMAD.MOV.U32 R25, RZ, RZ, R19 ;  /* 0x000000ffff197224 */ /* 0x000fe400078e0013 */
[----:B0-----:R-:W-:-:S05]  /*7620*/  IMAD.MOV.U32 R3, RZ, RZ, R4 ;  /* 0x000000ffff037224 */ /* 0x001fca00078e0004 */
[----:B------:R0:W-:Y:S01]  /*7630*/  STG.E.U8 [R8.64], R3 ;  /* 0x0000000308007986 */ /* 0x0001e2000c101124 */
[----:B------:R-:W-:Y:S05]  /*7640*/  BRA `(.L_x_2325) ;  /* 0x00000e7000007947 */ /* 0x000fea0003800000 */
.L_x_2328:
[----:B------:R-:W-:-:S13]  /*7650*/  ISETP.NE.AND P0, PT, R0, 0x2, PT ;  /* 0x000000020000780c */ /* 0x000fda0003f05270 */
[----:B------:R-:W-:Y:S05]  /*7660*/  @!P0 BRA `(.L_x_2331) ;  /* 0x000000c000008947 */ /* 0x000fea0003800000 */
[----:B------:R-:W-:-:S13]  /*7670*/  ISETP.NE.AND P0, PT, R0, 0x3, PT ;  /* 0x000000030000780c */ /* 0x000fda0003f05270 */
[----:B------:R-:W-:Y:S05]  /*7680*/  @!P0 BRA `(.L_x_2332) ;  /* 0x0000006000008947 */ /* 0x000fea0003800000 */
[----:B------:R-:W-:-:S13]  /*7690*/  ISETP.NE.AND P0, PT, R0, 0x4, PT ;  /* 0x000000040000780c */ /* 0x000fda0003f05270 */
[----:B------:R-:W-:Y:S05]  /*76a0*/  @P0 BRA `(.L_x_2330) ;  /* 0x00000c5000000947 */ /* 0x000fea0003800000 */
[----:B------:R-:W0:Y:S01]  /*76b0*/  F2I.S64.TRUNC R4, R4 ;  /* 0x0000000400047311 */ /* 0x000e22000020d900 */
[----:B------:R-:W-:Y:S01]  /*76c0*/  IMAD.MOV.U32 R25, RZ, RZ, R19 ;  /* 0x000000ffff197224 */ /* 0x000fe200078e0013 */
[----:B0-----:R0:W-:Y:S01]  /*76d0*/  STG.E.64 [R8.64], R4 ;  /* 0x0000000408007986 */ /* 0x0011e2000c101b24 */
[----:B------:R-:W-:Y:S05]  /*76e0*/  BRA `(.L_x_2325) ;  /* 0x00000dd000007947 */ /* 0x000fea0003800000 */
.L_x_2332:
[----:B------:R-:W0:Y:S01]  /*76f0*/  F2I.FTZ.TRUNC.NTZ R3, R4 ;  /* 0x0000000400037305 */ /* 0x000e22000021f100 */
[----:B------:R-:W-:Y:S01]  /*7700*/  IMAD.MOV.U32 R25, RZ, RZ, R19 ;  /* 0x000000ffff197224 */ /* 0x000fe200078e0013 */
[----:B0-----:R0:W-:Y:S01]  /*7710*/  STG.E [R8.64], R3 ;  /* 0x0000000308007986 */ /* 0x0011e2000c101924 */
[----:B------:R-:W-:Y:S05]  /*7720*/  BRA `(.L_x_2325) ;  /* 0x00000d9000007947 */ /* 0x000fea0003800000 */
.L_x_2331:
[----:B------:R-:W0:Y:S01]  /*7730*/  F2I.FTZ.TRUNC.NTZ R3, R4 ;  /* 0x0000000400037305 */ /* 0x000e22000021f100 */
[----:B------:R-:W-:Y:S01]  /*7740*/  IMAD.MOV.U32 R25, RZ, RZ, R19 ;  /* 0x000000ffff197224 */ /* 0x000fe200078e0013 */
[----:B0-----:R0:W-:Y:S01]  /*7750*/  STG.E.U16 [R8.64], R3 ;  /* 0x0000000308007986 */ /* 0x0011e2000c101524 */
[----:B------:R-:W-:Y:S05]  /*7760*/  BRA `(.L_x_2325) ;  /* 0x00000d5000007947 */ /* 0x000fea0003800000 */
.L_x_2327:
[----:B------:R-:W-:-:S13]  /*7770*/  ISETP.GT.AND P0, PT, R0, 0x6, PT ;  /* 0x000000060000780c */ /* 0x000fda0003f04270 */
[----:B------:R-:W-:Y:S05]  /*7780*/  @P0 BRA `(.L_x_2333) ;  /* 0x000000b000000947 */ /* 0x000fea0003800000 */
[----:B------:R-:W-:-:S13]  /*7790*/  ISETP.NE.AND P0, PT, R0, 0x5, PT ;  /* 0x000000050000780c */ /* 0x000fda0003f05270 */
[----:B------:R-:W-:Y:S05]  /*77a0*/  @!P0 BRA `(.L_x_2334) ;  /* 0x0000005000008947 */ /* 0x000fea0003800000 */
[----:B------:R-:W-:-:S13]  /*77b0*/  ISETP.NE.AND P0, PT, R0, 0x6, PT ;  /* 0x000000060000780c */ /* 0x000fda0003f05270 */
[----:B------:R-:W-:Y:S05]  /*77c0*/  @P0 BRA `(.L_x_2330) ;  /* 0x00000b3000000947 */ /* 0x000fea0003800000 */
[----:B------:R0:W-:Y:S01]  /*77d0*/  STG.E [R8.64], R4 ;  /* 0x0000000408007986 */ /* 0x0001e2000c101924 */
[----:B------:R-:W-:Y:S01]  /*77e0*/  IMAD.MOV.U32 R25, RZ, RZ, R19 ;  /* 0x000000ffff197224 */ /* 0x000fe200078e0013 */
[----:B------:R-:W-:Y:S05]  /*77f0*/  BRA `(.L_x_2325) ;  /* 0x00000cc000007947 */ /* 0x000fea0003800000 */
.L_x_2334:
[----:B------:R-:W-:Y:S01]  /*7800*/  F2FP.PACK_AB R4, RZ, R4 ;  /* 0x00000004ff04723e */ /* 0x000fe200000000ff */
[----:B------:R-:W-:-:S04]  /*7810*/  IMAD.MOV.U32 R25, RZ, RZ, R19 ;  /* 0x000000ffff197224 */ /* 0x000fc800078e0013 */
[----:B------:R0:W-:Y:S01]  /*7820*/  STG.E.U16 [R8.64], R4 ;  /* 0x0000000408007986 */ /* 0x0001e2000c101524 */
[----:B------:R-:W-:Y:S05]  /*7830*/  BRA `(.L_x_2325) ;  /* 0x00000c8000007947 */ /* 0x000fea0003800000 */
.L_x_2333:
[----:B------:R-:W-:-:S13]  /*7840*/  ISETP.NE.AND P0, PT, R0, 0x7, PT ;  /* 0x000000070000780c */ /* 0x000fda0003f05270 */
[----:B------:R-:W-:Y:S05]  /*7850*/  @!P0 BRA `(.L_x_2335) ;  /* 0x000000d000008947 */ /* 0x000fea0003800000 */
[----:B------:R-:W-:-:S13]  /*7860*/  ISETP.NE.AND P0, PT, R0, 0x8, PT ;  /* 0x000000080000780c */ /* 0x000fda0003f05270 */
[----:B------:R-:W-:Y:S05]  /*7870*/  @!P0 BRA `(.L_x_2336) ;  /* 0x0000006000008947 */ /* 0x000fea0003800000 */
[----:B------:R-:W-:-:S13]  /*7880*/  ISETP.NE.AND P0, PT, R0, 0x9, PT ;  /* 0x000000090000780c */ /* 0x000fda0003f05270 */
[----:B------:R-:W-:Y:S05]  /*7890*/  @P0 BRA `(.L_x_2330) ;  /* 0x00000a6000000947 */ /* 0x000fea0003800000 */
[----:B------:R-:W-:Y:S02]  /*78a0*/  IMAD.MOV.U32 R5, RZ, RZ, RZ ;  /* 0x000000ffff057224 */ /* 0x000fe400078e00ff */
[----:B------:R-:W-:-:S03]  /*78b0*/  IMAD.MOV.U32 R25, RZ, RZ, R19 ;  /* 0x000000ffff197224 */ /* 0x000fc600078e0013 */
[----:B------:R0:W-:Y:S01]  /*78c0*/  STG.E.64 [R8.64], R4 ;  /* 0x0000000408007986 */ /* 0x0001e2000c101b24 */
[----:B------:R-:W-:Y:S05]  /*78d0*/  BRA `(.L_x_2325) ;  /* 0x00000be000007947 */ /* 0x000fea0003800000 */
.L_x_2336:
[----:B------:R-:W-:Y:S01]  /*78e0*/  F2FP.PACK_AB R3, RZ, R4 ;  /* 0x00000004ff03723e */ /* 0x000fe200000000ff */
[----:B------:R-:W-:-:S03]  /*78f0*/  IMAD.MOV.U32 R25, RZ, RZ, R19 ;  /* 0x000000ffff197224 */ /* 0x000fc600078e0013 */
[----:B------:R-:W-:-:S05]  /*7900*/  PRMT R3, R3, 0x5410, RZ ;  /* 0x0000541003037816 */ /* 0x000fca00000000ff */
[----:B------:R0:W-:Y:S01]  /*7910*/  STG.E [R8.64], R3 ;  /* 0x0000000308007986 */ /* 0x0001e2000c101924 */
[----:B------:R-:W-:Y:S05]  /*7920*/  BRA `(.L_x_2325) ;  /* 0x00000b9000007947 */ /* 0x000fea0003800000 */
.L_x_2335:
[----:B------:R-:W-:Y:S02]  /*7930*/  FMUL.FTZ R4, R4, 1 ;  /* 0x3f80000004047820 */ /* 0x000fe40000410000 */
[----:B------:R-:W-:-:S04]  /*7940*/  IMAD.MOV.U32 R25, RZ, RZ, R19 ;  /* 0x000000ffff197224 */ /* 0x000fc800078e0013 */
[----:B------:R-:W0:Y:S02]  /*7950*/  F2F.F64.F32 R4, R4 ;  /* 0x0000000400047310 */ /* 0x000e240000201800 */
[----:B0-----:R0:W-:Y:S01]  /*7960*/  STG.E.64 [R8.64], R4 ;  /* 0x0000000408007986 */ /* 0x0011e2000c101b24 */
[----:B------:R-:W-:Y:S05]  /*7970*/  BRA `(.L_x_2325) ;  /* 0x00000b4000007947 */ /* 0x000fea0003800000 */
.L_x_2326:
        /* <DEDUP_REMOVED lines=8> */
[----:B------:R-:W-:Y:S01]  /*7a00*/  FSETP.NEU.FTZ.AND P0, PT, R4, RZ, PT ;  /* 0x000000ff0400720b */ /* 0x000fe20003f1d000 */
[----:B------:R-:W-:-:S03]  /*7a10*/  IMAD.MOV.U32 R25, RZ, RZ, R19 ;  /* 0x000000ffff197224 */ /* 0x000fc600078e0013 */
[----:B------:R-:W-:-:S05]  /*7a20*/  SEL R3, RZ, 0x1, !P0 ;  /* 0x00000001ff037807 */ /* 0x000fca0004000000 */
[----:B------:R0:W-:Y:S01]  /*7a30*/  STG.E.U8 [R8.64], R3 ;  /* 0x0000000308007986 */ /* 0x0001e2000c101124 */
[----:B------:R-:W-:Y:S05]  /*7a40*/  BRA `(.L_x_2325) ;  /* 0x00000a7000007947 */ /* 0x000fea0003800000 */
.L_x_2339:
[----:B------:R-:W-:Y:S01]  /*7a50*/  FMUL.FTZ R4, R4, 1 ;  /* 0x3f80000004047820 */ /* 0x000fe20000410000 */
[----:B------:R-:W-:Y:S01]  /*7a60*/  CS2R R6, SRZ ;  /* 0x0000000000067805 */ /* 0x000fe2000001ff00 */
[----:B------:R-:W-:-:S04]  /*7a70*/  IMAD.MOV.U32 R25, RZ, RZ, R19 ;  /* 0x000000ffff197224 */ /* 0x000fc800078e0013 */
[----:B------:R-:W0:Y:S02]  /*7a80*/  F2F.F64.F32 R4, R4 ;  /* 0x0000000400047310 */ /* 0x000e240000201800 */
[----:B0-----:R0:W-:Y:S01]  /*7a90*/  STG.E.128 [R8.64], R4 ;  /* 0x0000000408007986 */ /* 0x0011e2000c101d24 */
[----:B------:R-:W-:Y:S05]  /*7aa0*/  BRA `(.L_x_2325) ;  /* 0x00000a1000007947 */ /* 0x000fea0003800000 */
.L_x_2338:
        /* <DEDUP_REMOVED lines=20> */
.L_x_2343:
[----:B------:R-:W-:Y:S05]  /*7bf0*/  BSYNC B0 ;  /* 0x0000000000007941 */ /* 0x000fea0003800000 */
.L_x_2342:
[----:B------:R-:W-:Y:S01]  /*7c00*/  LOP3.LUT R5, R0, R5, RZ, 0xfc, !PT ;  /* 0x0000000500057212 */ /* 0x000fe200078efcff */
[----:B------:R-:W-:-:S04]  /*7c10*/  IMAD.MOV.U32 R25, RZ, RZ, R19 ;  /* 0x000000ffff197224 */ /* 0x000fc800078e0013 */
[----:B------:R0:W-:Y:S01]  /*7c20*/  STG.E.U8 [R8.64], R5 ;  /* 0x0000000508007986 */ /* 0x0001e2000c101124 */
[----:B------:R-:W-:Y:S05]  /*7c30*/  BRA `(.L_x_2325) ;  /* 0x0000088000007947 */ /* 0x000fea0003800000 */
.L_x_2341:
        /* <DEDUP_REMOVED lines=12> */
.L_x_2345:
[----:B------:R-:W-:Y:S01]  /*7d00*/  IMAD.MOV.U32 R0, RZ, RZ, 0x7f ;  /* 0x0000007fff007424 */ /* 0x000fe200078e00ff */
[----:B------:R-:W-:-:S04]  /*7d10*/  ISETP.GT.U32.AND P0, PT, R5, 0x7f800000, PT ;  /* 0x7f8000000500780c */ /* 0x000fc80003f04070 */
[----:B------:R-:W-:-:S04]  /*7d20*/  SEL R0, R0, 0x7c, P0 ;  /* 0x0000007c00007807 */ /* 0x000fc80000000000 */
.L_x_2346:
[----:B------:R-:W-:Y:S05]  /*7d30*/  BSYNC B0 ;  /* 0x0000000000007941 */ /* 0x000fea0003800000 */
.L_x_2344:
[----:B------:R-:W-:Y:S01]  /*7d40*/  LOP3.LUT R4, R4, 0x80000000, RZ, 0xc0, !PT ;  /* 0x8000000004047812 */ /* 0x000fe200078ec0ff */
[----:B------:R-:W-:-:S03]  /*7d50*/  IMAD.MOV.U32 R25, RZ, RZ, R19 ;  /* 0x000000ffff197224 */ /* 0x000fc600078e0013 */
[----:B------:R-:W-:-:S04]  /*7d60*/  SHF.R.U32.HI R3, RZ, 0x18, R4 ;  /* 0x00000018ff037819 */ /* 0x000fc80000011604 */
[----:B------:R-:W-:-:S05]  /*7d70*/  LOP3.LUT R3, R0, R3, RZ, 0xfc, !PT ;  /* 0x0000000300037212 */ /* 0x000fca00078efcff */
[----:B------:R0:W-:Y:S01]  /*7d80*/  STG.E.U8 [R8.64], R3 ;  /* 0x0000000308007986 */ /* 0x0001e2000c101124 */
[----:B------:R-:W-:Y:S05]  /*7d90*/  BRA `(.L_x_2325) ;  /* 0x0000072000007947 */ /* 0x000fea0003800000 */
.L_x_2340:
[----:B------:R-:W-:Y:S01]  /*7da0*/  F2FP.BF16.PACK_AB R4, RZ, R4 ;  /* 0x00000004ff04723e */ /* 0x000fe200000010ff */
[----:B------:R-:W-:-:S04]  /*7db0*/  IMAD.MOV.U32 R25, RZ, RZ, R19 ;  /* 0x000000ffff197224 */ /* 0x000fc800078e0013 */
[----:B------:R0:W-:Y:S01]  /*7dc0*/  STG.E.U16 [R8.64], R4 ;  /* 0x0000000408007986 */ /* 0x0001e2000c101524 */
[----:B------:R-:W-:Y:S05]  /*7dd0*/  BRA `(.L_x_2325) ;  /* 0x000006e000007947 */ /* 0x000fea0003800000 */
.L_x_2337:
        /* <DEDUP_REMOVED lines=8> */
[----:B------:R-:W0:Y:S01]  /*7e60*/  F2I.FTZ.U32.TRUNC.NTZ R3, R4 ;  /* 0x0000000400037305 */ /* 0x000e22000021f000 */
[----:B------:R-:W-:Y:S01]  /*7e70*/  IMAD.MOV.U32 R25, RZ, RZ, R19 ;  /* 0x000000ffff197224 */ /* 0x000fe200078e0013 */
[----:B0-----:R0:W-:Y:S01]  /*7e80*/  STG.E.U16 [R8.64], R3 ;  /* 0x0000000308007986 */ /* 0x0011e2000c101524 */
[----:B------:R-:W-:Y:S05]  /*7e90*/  BRA `(.L_x_2325) ;  /* 0x0000062000007947 */ /* 0x000fea0003800000 */
.L_x_2349:
        /* <DEDUP_REMOVED lines=16> */
.L_x_2352:
[----:B------:R-:W-:-:S04]  /*7fa0*/  LOP3.LUT R4, R4, 0x80000000, RZ, 0xc0, !PT ;  /* 0x8000000004047812 */ /* 0x000fc800078ec0ff */
[----:B------:R-:W-:-:S04]  /*7fb0*/  SHF.R.U32.HI R4, RZ, 0x18, R4 ;  /* 0x00000018ff047819 */ /* 0x000fc80000011604 */
[----:B------:R-:W-:-:S04]  /*7fc0*/  LOP3.LUT R3, R3, R4, RZ, 0xfc, !PT ;  /* 0x0000000403037212 */ /* 0x000fc800078efcff */
[----:B------:R-:W-:Y:S02]  /*7fd0*/  PRMT R0, R3, 0x7610, R0 ;  /* 0x0000761003007816 */ /* 0x000fe40000000000 */
.L_x_2351:
[----:B------:R-:W-:Y:S05]  /*7fe0*/  BSYNC B0 ;  /* 0x0000000000007941 */ /* 0x000fea0003800000 */
.L_x_2350:
[----:B------:R0:W-:Y:S01]  /*7ff0*/  STG.E.U8 [R8.64], R0 ;  /* 0x0000000008007986 */ /* 0x0001e2000c101124 */
[----:B------:R-:W-:Y:S01]  /*8000*/  IMAD.MOV.U32 R25, RZ, RZ, R19 ;  /* 0x000000ffff197224 */ /* 0x000fe200078e0013 */
[----:B------:R-:W-:Y:S05]  /*8010*/  BRA `(.L_x_2325) ;  /* 0x000004a000007947 */ /* 0x000fea0003800000 */
.L_x_2348:
        /* <DEDUP_REMOVED lines=16> */
.L_x_2355:
[----:B------:R-:W-:-:S04]  /*8120*/  LOP3.LUT R4, R4, 0x80000000, RZ, 0xc0, !PT ;  /* 0x8000000004047812 */ /* 0x000fc800078ec0ff */
[----:B------:R-:W-:-:S04]  /*8130*/  SHF.R.U32.HI R4, RZ, 0x18, R4 ;  /* 0x00000018ff047819 */ /* 0x000fc80000011604 */
[----:B------:R-:W-:-:S04]  /*8140*/  LOP3.LUT R3, R3, R4, RZ, 0xfc, !PT ;  /* 0x0000000403037212 */ /* 0x000fc800078efcff */
[----:B------:R-:W-:Y:S02]  /*8150*/  PRMT R0, R3, 0x7610, R0 ;  /* 0x0000761003007816 */ /* 0x000fe40000000000 */
.L_x_2354:
[----:B------:R-:W-:Y:S05]  /*8160*/  BSYNC B0 ;  /* 0x0000000000007941 */ /* 0x000fea0003800000 */
.L_x_2353:
[----:B------:R0:W-:Y:S01]  /*8170*/  STG.E.U8 [R8.64], R0 ;  /* 0x0000000008007986 */ /* 0x0001e2000c101124 */
[----:B------:R-:W-:Y:S01]  /*8180*/  IMAD.MOV.U32 R25, RZ, RZ, R19 ;  /* 0x000000ffff197224 */ /* 0x000fe200078e0013 */
[----:B------:R-:W-:Y:S05]  /*8190*/  BRA `(.L_x_2325) ;  /* 0x0000032000007947 */ /* 0x000fea0003800000 */
.L_x_2347:
[----:B------:R-:W-:-:S13]  /*81a0*/  ISETP.NE.AND P0, PT, R0, 0x1c, PT ;  /* 0x0000001c0000780c */ /* 0x000fda0003f05270 */
[----:B------:R-:W-:Y:S05]  /*81b0*/  @!P0 BRA `(.L_x_2356) ;  /* 0x000002d000008947 */ /* 0x000fea0003800000 */
[----:B------:R-:W-:-:S13]  /*81c0*/  ISETP.NE.AND P0, PT, R0, 0x1d, PT ;  /* 0x0000001d0000780c */ /* 0x000fda0003f05270 */
[----:B------:R-:W-:Y:S05]  /*81d0*/  @!P0 BRA `(.L_x_2357) ;  /* 0x0000027000008947 */ /* 0x000fea0003800000 */
[----:B------:R-:W-:-:S13]  /*81e0*/  ISETP.NE.AND P0, PT, R0, 0x2c, PT ;  /* 0x0000002c0000780c */ /* 0x000fda0003f05270 */
[----:B------:R-:W-:Y:S05]  /*81f0*/  @P0 BRA `(.L_x_2330) ;  /* 0x0000010000000947 */ /* 0x000fea0003800000 */
[----:B------:R-:W-:Y:S01]  /*8200*/  SHF.R.U32.HI R5, RZ, 0x17, R4 ;  /* 0x00000017ff057819 */ /* 0x000fe20000011604 */
[----:B------:R-:W-:Y:S01]  /*8210*/  IMAD.MOV.U32 R25, RZ, RZ, R19 ;  /* 0x000000ffff197224 */ /* 0x000fe200078e0013 */
        /* <DEDUP_REMOVED lines=14> */
.L_x_2330:
        /* <DEDUP_REMOVED lines=21> */
.L_x_2357:
[----:B------:R-:W0:Y:S01]  /*8450*/  F2I.U64.TRUNC R4, R4 ;  /* 0x0000000400047311 */ /* 0x000e22000020d800 */
[----:B------:R-:W-:Y:S01]  /*8460*/  IMAD.MOV.U32 R25, RZ, RZ, R19 ;  /* 0x000000ffff197224 */ /* 0x000fe200078e0013 */
[----:B0-----:R0:W-:Y:S01]  /*8470*/  STG.E.64 [R8.64], R4 ;  /* 0x0000000408007986 */ /* 0x0011e2000c101b24 */
[----:B------:R-:W-:Y:S05]  /*8480*/  BRA `(.L_x_2325) ;  /* 0x0000003000007947 */ /* 0x000fea0003800000 */
.L_x_2356:
[----:B------:R-:W0:Y:S01]  /*8490*/  F2I.FTZ.U32.TRUNC.NTZ R3, R4 ;  /* 0x0000000400037305 */ /* 0x000e22000021f000 */
[----:B------:R-:W-:Y:S01]  /*84a0*/  IMAD.MOV.U32 R25, RZ, RZ, R19 ;  /* 0x000000ffff197224 */ /* 0x000fe200078e0013 */
[----:B0-----:R0:W-:Y:S06]  /*84b0*/  STG.E [R8.64], R3 ;  /* 0x0000000308007986 */ /* 0x0011ec000c101924 */
.L_x_2325:
[----:B------:R-:W-:Y:S05]  /*84c0*/  BSYNC B6 ;  /* 0x0000000000067941 */ /* 0x000fea0003800000 */
.L_x_2324:
[----:B------:R-:W-:Y:S01]  /*84d0*/  ISETP.GE.AND P0, PT, R25, R16, PT ;  /* 0x000000101900720c */ /* 0x000fe20003f06270 */
[----:B------:R-:W-:-:S12]  /*84e0*/  BSSY B6, `(.L_x_2358) ;  /* 0x00001da000067945 */ /* 0x000fd80003800000 */
        /* <DEDUP_REMOVED lines=20> */
.L_x_2363:
[----:B------:R-:W0:Y:S02]  /*8630*/  F2I.S64.TRUNC R18, R18 ;  /* 0x0000001200127311 */ /* 0x000e24000020d900 */
[----:B0-----:R-:W-:-:S05]  /*8640*/  IMAD.MOV.U32 R3, RZ, RZ, R18 ;  /* 0x000000ffff037224 */ /* 0x001fca00078e0012 */
[----:B------:R0:W-:Y:S01]  /*8650*/  STG.E.U8 [R8.64], R3 ;  /* 0x0000000308007986 */ /* 0x0001e2000c101124 */
[----:B------:R-:W-:Y:S05]  /*8660*/  BRA `(.L_x_2365) ;  /* 0x00000d3000007947 */ /* 0x000fea0003800000 */
.L_x_2362:
        /* <DEDUP_REMOVED lines=9> */
.L_x_2367:
[----:B------:R-:W0:Y:S02]  /*8700*/  F2I.FTZ.TRUNC.NTZ R3, R18 ;  /* 0x0000001200037305 */ /* 0x000e24000021f100 */
[----:B0-----:R0:W-:Y:S01]  /*8710*/  STG.E [R8.64], R3 ;  /* 0x0000000308007986 */ /* 0x0011e2000c101924 */
[----:B------:R-:W-:Y:S05]  /*8720*/  BRA `(.L_x_2365) ;  /* 0x00000c7000007947 */ /* 0x000fea0003800000 */
.L_x_2366:
[----:B------:R-:W0:Y:S02]  /*8730*/  F2I.FTZ.TRUNC.NTZ R3, R18 ;  /* 0x0000001200037305 */ /* 0x000e24000021f100 */
[----:B0-----:R0:W-:Y:S01]  /*8740*/  STG.E.U16 [R8.64], R3 ;  /* 0x0000000308007986 */ /* 0x0011e2000c101524 */
[----:B------:R-:W-:Y:S05]  /*8750*/  BRA `(.L_x_2365) ;  /* 0x00000c4000007947 */ /* 0x000fea0003800000 */
.L_x_2361:
        /* <DEDUP_REMOVED lines=8> */
.L_x_2369:
[----:B------:R-:W-:-:S05]  /*87e0*/  F2FP.PACK_AB R18, RZ, R18 ;  /* 0x00000012ff12723e */ /* 0x000fca00000000ff */
[----:B------:R0:W-:Y:S01]  /*87f0*/  STG.E.U16 [R8.64], R18 ;  /* 0x0000001208007986 */ /* 0x0001e2000c101524 */
[----:B------:R-:W-:Y:S05]  /*8800*/  BRA `(.L_x_2365) ;  /* 0x00000b9000007947 */ /* 0x000fea0003800000 */
.L_x_2368:
        /* <DEDUP_REMOVED lines=9> */
.L_x_2371:
[----:B------:R-:W-:-:S04]  /*88a0*/  F2FP.PACK_AB R3, RZ, R18 ;  /* 0x00000012ff03723e */ /* 0x000fc800000000ff */
[----:B------:R-:W-:-:S05]  /*88b0*/  PRMT R3, R3, 0x5410, RZ ;  /* 0x0000541003037816 */ /* 0x000fca00000000ff */
[----:B------:R0:W-:Y:S01]  /*88c0*/  STG.E [R8.64], R3 ;  /* 0x0000000308007986 */ /* 0x0001e2000c101924 */
[----:B------:R-:W-:Y:S05]  /*88d0*/  BRA `(.L_x_2365) ;  /* 0x00000ac000007947 */ /* 0x000fea0003800000 */
.L_x_2370:
[----:B------:R-:W-:-:S06]  /*88e0*/  FMUL.FTZ R4, R18, 1 ;  /* 0x3f80000012047820 */ /* 0x000fcc0000410000 */
[----:B------:R-:W0:Y:S02]  /*88f0*/  F2F.F64.F32 R4, R4 ;  /* 0x0000000400047310 */ /* 0x000e240000201800 */
[----:B0-----:R0:W-:Y:S01]  /*8900*/  STG.E.64 [R8.64], R4 ;  /* 0x0000000408007986 */ /* 0x0011e2000c101b24 */
[----:B------:R-:W-:Y:S05]  /*8910*/  BRA `(.L_x_2365) ;  /* 0x00000a8000007947 */ /* 0x000fea0003800000 */
.L_x_2360:
        /* <DEDUP_REMOVED lines=12> */
.L_x_2374:
[----:B------:R-:W-:Y:S01]  /*89e0*/  FMUL.FTZ R4, R18, 1 ;  /* 0x3f80000012047820 */ /* 0x000fe20000410000 */
[----:B------:R-:W-:-:S05]  /*89f0*/  CS2R R6, SRZ ;  /* 0x0000000000067805 */ /* 0x000fca000001ff00 */
[----:B------:R-:W0:Y:S02]  /*8a00*/  F2F.F64.F32 R4, R4 ;  /* 0x0000000400047310 */ /* 0x000e240000201800 */
[----:B0-----:R0:W-:Y:S01]  /*8a10*/  STG.E.128 [R8.64], R4 ;  /* 0x0000000408007986 */ /* 0x0011e2000c101d24 */
[----:B------:R-:W-:Y:S05]  /*8a20*/  BRA `(.L_x_2365) ;  /* 0x0000097000007947 */ /* 0x000fea0003800000 */
.L_x_2373:
        /* <DEDUP_REMOVED lines=20> */
.L_x_2378:
[----:B------:R-:W-:Y:S05]  /*8b70*/  BSYNC B0 ;  /* 0x0000000000007941 */ /* 0x000fea0003800000 */
.L_x_2377:
[----:B------:R-:W-:-:S05]  /*8b80*/  LOP3.LUT R5, R0, R5, RZ, 0xfc, !PT ;  /* 0x0000000500057212 */ /* 0x000fca00078efcff */
[----:B------:R0:W-:Y:S01]  /*8b90*/  STG.E.U8 [R8.64], R5 ;  /* 0x0000000508007986 */ /* 0x0001e2000c101124 */
[----:B------:R-:W-:Y:S05]  /*8ba0*/  BRA `(.L_x_2365) ;  /* 0x000007f000007947 */ /* 0x000fea0003800000 */
.L_x_2376:
        /* <DEDUP_REMOVED lines=12> */
.L_x_2380:
[----:B------:R-:W-:Y:S01]  /*8c70*/  IMAD.MOV.U32 R0, RZ, RZ, 0x7f ;  /* 0x0000007fff007424 */ /* 0x000fe200078e00ff */
[----:B------:R-:W-:-:S04]  /*8c80*/  ISETP.GT.U32.AND P0, PT, R4, 0x7f800000, PT ;  /* 0x7f8000000400780c */ /* 0x000fc80003f04070 */
[----:B------:R-:W-:-:S04]  /*8c90*/  SEL R0, R0, 0x7c, P0 ;  /* 0x0000007c00007807 */ /* 0x000fc80000000000 */
.L_x_2381:
[----:B------:R-:W-:Y:S05]  /*8ca0*/  BSYNC B0 ;  /* 0x0000000000007941 */ /* 0x000fea0003800000 */
.L_x_2379:
[----:B------:R-:W-:-:S04]  /*8cb0*/  LOP3.LUT R18, R18, 0x80000000, RZ, 0xc0, !PT ;  /* 0x8000000012127812 */ /* 0x000fc800078ec0ff */
[----:B------:R-:W-:-:S04]  /*8cc0*/  SHF.R.U32.HI R3, RZ, 0x18, R18 ;  /* 0x00000018ff037819 */ /* 0x000fc80000011612 */
[----:B------:R-:W-:-:S05]  /*8cd0*/  LOP3.LUT R3, R0, R3, RZ, 0xfc, !PT ;  /* 0x0000000300037212 */ /* 0x000fca00078efcff */
[----:B------:R0:W-:Y:S01]  /*8ce0*/  STG.E.U8 [R8.64], R3 ;  /* 0x0000000308007986 */ /* 0x0001e2000c101124 */
[----:B------:R-:W-:Y:S05]  /*8cf0*/  BRA `(.L_x_2365) ;  /* 0x000006a000007947 */ /* 0x000fea0003800000 */
.L_x_2375:
[----:B------:R-:W-:-:S05]  /*8d00*/  F2FP.BF16.PACK_AB R18, RZ, R18 ;  /* 0x00000012ff12723e */ /* 0x000fca00000010ff */
[----:B------:R0:W-:Y:S01]  /*8d10*/  STG.E.U16 [R8.64], R18 ;  /* 0x0000001208007986 */ /* 0x0001e2000c101524 */
[----:B------:R-:W-:Y:S05]  /*8d20*/  BRA `(.L_x_2365) ;  /* 0x0000067000007947 */ /* 0x000fea0003800000 */
.L_x_2372:
        /* <DEDUP_REMOVED lines=11> */
.L_x_2384:
        /* <DEDUP_REMOVED lines=16> */
.L_x_2387:
[----:B------:R-:W-:-:S04]  /*8ee0*/  LOP3.LUT R18, R18, 0x80000000, RZ, 0xc0, !PT ;  /* 0x8000000012127812 */ /* 0x000fc800078ec0ff */
[----:B------:R-:W-:-:S04]  /*8ef0*/  SHF.R.U32.HI R3, RZ, 0x18, R18 ;  /* 0x00000018ff037819 */ /* 0x000fc80000011612 */
[----:B------:R-:W-:-:S04]  /*8f00*/  LOP3.LUT R0, R0, R3, RZ, 0xfc, !PT ;  /* 0x0000000300007212 */ /* 0x000fc800078efcff */
[----:B------:R-:W-:Y:S02]  /*8f10*/  PRMT R4, R0, 0x7610, R4 ;  /* 0x0000761000047816 */ /* 0x000fe40000000004 */
.L_x_2386:
[----:B------:R-:W-:Y:S05]  /*8f20*/  BSYNC B0 ;  /* 0x0000000000007941 */ /* 0x000fea0003800000 */
.L_x_2385:
[----:B------:R0:W-:Y:S01]  /*8f30*/  STG.E.U8 [R8.64], R4 ;  /* 0x0000000408007986 */ /* 0x0001e2000c101124 */
[----:B------:R-:W-:Y:S05]  /*8f40*/  BRA `(.L_x_2365) ;  /* 0x0000045000007947 */ /* 0x000fea0003800000 */
.L_x_2383:
        /* <DEDUP_REMOVED lines=16> */
.L_x_2390:
[----:B------:R-:W-:-:S04]  /*9050*/  LOP3.LUT R18, R18, 0x80000000, RZ, 0xc0, !PT ;  /* 0x8000000012127812 */ /* 0x000fc800078ec0ff */
[----:B------:R-:W-:-:S04]  /*9060*/  SHF.R.U32.HI R3, RZ, 0x18, R18 ;  /* 0x00000018ff037819 */ /* 0x000fc80000011612 */
[----:B------:R-:W-:-:S04]  /*9070*/  LOP3.LUT R0, R0, R3, RZ, 0xfc, !PT ;  /* 0x0000000300007212 */ /* 0x000fc800078efcff */
[----:B------:R-:W-:Y:S02]  /*9080*/  PRMT R4, R0, 0x7610, R4 ;  /* 0x0000761000047816 */ /* 0x000fe40000000004 */
.L_x_2389:
[----:B------:R-:W-:Y:S05]  /*9090*/  BSYNC B0 ;  /* 0x0000000000007941 */ /* 0x000fea0003800000 */
.L_x_2388:
[----:B------:R0:W-:Y:S01]  /*90a0*/  STG.E.U8 [R8.64], R4 ;  /* 0x0000000408007986 */ /* 0x0001e2000c101124 */
[----:B------:R-:W-:Y:S05]  /*90b0*/  BRA `(.L_x_2365) ;  /* 0x000002e000007947 */ /* 0x000fea0003800000 */
.L_x_2382:
        /* <DEDUP_REMOVED lines=21> */
.L_x_2364:
        /* <DEDUP_REMOVED lines=20> */
.L_x_2392:
[----:B------:R-:W0:Y:S02]  /*9350*/  F2I.U64.TRUNC R18, R18 ;  /* 0x0000001200127311 */ /* 0x000e24000020d800 */
[----:B0-----:R0:W-:Y:S01]  /*9360*/  STG.E.64 [R8.64], R18 ;  /* 0x0000001208007986 */ /* 0x0011e2000c101b24 */
[----:B------:R-:W-:Y:S05]  /*9370*/  BRA `(.L_x_2365) ;  /* 0x0000002000007947 */ /* 0x000fea0003800000 */
.L_x_2391:
[----:B------:R-:W0:Y:S02]  /*9380*/  F2I.FTZ.U32.TRUNC.NTZ R3, R18 ;  /* 0x0000001200037305 */ /* 0x000e24000021f000 */
[----:B0-----:R0:W-:Y:S02]  /*9390*/  STG.E [R8.64], R3 ;  /* 0x0000000308007986 */ /* 0x0011e4000c101924 */
.L_x_2365:
[----:B------:R-:W-:-:S04]  /*93a0*/  IADD3 R25, R25, 0x80, RZ ;  /* 0x0000008019197810 */ /* 0x000fc80007ffe0ff */
[----:B------:R-:W-:-:S13]  /*93b0*/  ISETP.GE.AND P0, PT, R25, R16, PT ;  /* 0x000000101900720c */ /* 0x000fda0003f06270 */
[----:B------:R-:W-:Y:S05]  /*93c0*/  @P0 BRA `(.L_x_2359) ;  /* 0x00000eb000000947 */ /* 0x000fea0003800000 */
[----:B------:R-:W-:Y:S01]  /*93d0*/  IMAD R0, R2, 0x200, R25 ;  /* 0x0000020002007824 */ /* 0x000fe200078e0219 */
[----:B0-----:R-:W-:-:S03]  /*93e0*/  PRMT R3, R17, 0x9910, RZ ;  /* 0x0000991011037816 */ /* 0x001fc600000000ff */
        /* <DEDUP_REMOVED lines=17> */
.L_x_2396:
[----:B------:R-:W0:Y:S02]  /*9500*/  F2I.S64.TRUNC R22, R22 ;  /* 0x0000001600167311 */ /* 0x000e24000020d900 */
[----:B0-----:R-:W-:-:S05]  /*9510*/  IMAD.MOV.U32 R3, RZ, RZ, R22 ;  /* 0x000000ffff037224 */ /* 0x001fca00078e0016 */
[----:B------:R0:W-:Y:S01]  /*9520*/  STG.E.U8 [R8.64], R3 ;  /* 0x0000000308007986 */ /* 0x0001e2000c101124 */
[----:B------:R-:W-:Y:S05]  /*9530*/  BRA `(.L_x_2398) ;  /* 0x00000d3000007947 */ /* 0x000fea0003800000 */
.L_x_2395:
        /* <DEDUP_REMOVED lines=9> */
.L_x_2400:
[----:B------:R-:W0:Y:S02]  /*95d0*/  F2I.FTZ.TRUNC.NTZ R3, R22 ;  /* 0x0000001600037305 */ /* 0x000e24000021f100 */
[----:B0-----:R0:W-:Y:S01]  /*95e0*/  STG.E [R8.64], R3 ;  /* 0x0000000308007986 */ /* 0x0011e2000c101924 */
[----:B------:R-:W-:Y:S05]  /*95f0*/  BRA `(.L_x_2398) ;  /* 0x00000c7000007947 */ /* 0x000fea0003800000 */
.L_x_2399:
[----:B------:R-:W0:Y:S02]  /*9600*/  F2I.FTZ.TRUNC.NTZ R3, R22 ;  /* 0x0000001600037305 */ /* 0x000e24000021f100 */
[----:B0-----:R0:W-:Y:S01]  /*9610*/  STG.E.U16 [R8.64], R3 ;  /* 0x0000000308007986 */ /* 0x0011e2000c101524 */
[----:B------:R-:W-:Y:S05]  /*9620*/  BRA `(.L_x_2398) ;  /* 0x00000c4000007947 */ /* 0x000fea0003800000 */
.L_x_2394:
        /* <DEDUP_REMOVED lines=8> */
.L_x_2402:
[----:B------:R-:W-:-:S05]  /*96b0*/  F2FP.PACK_AB R22, RZ, R22 ;  /* 0x00000016ff16723e */ /* 0x000fca00000000ff */
[----:B------:R0:W-:Y:S01]  /*96c0*/  STG.E.U16 [R8.64], R22 ;  /* 0x0000001608007986 */ /* 0x0001e2000c101524 */
[----:B------:R-:W-:Y:S05]  /*96d0*/  BRA `(.L_x_2398) ;  /* 0x00000b9000007947 */ /* 0x000fea0003800000 */
.L_x_2401:
        /* <DEDUP_REMOVED lines=9> */
.L_x_2404:
[----:B------:R-:W-:-:S04]  /*9770*/  F2FP.PACK_AB R3, RZ, R22 ;  /* 0x00000016ff03723e */ /* 0x000fc800000000ff */
[----:B------:R-:W-:-:S05]  /*9780*/  PRMT R3, R3, 0x5410, RZ ;  /* 0x0000541003037816 */ /* 0x000fca00000000ff */
[----:B------:R0:W-:Y:S01]  /*9790*/  STG.E [R8.64], R3 ;  /* 0x0000000308007986 */ /* 0x0001e2000c101924 */
[----:B------:R-:W-:Y:S05]  /*97a0*/  BRA `(.L_x_2398) ;  /* 0x00000ac000007947 */ /* 0x000fea0003800000 */
.L_x_2403:
[----:B------:R-:W-:-:S06]  /*97b0*/  FMUL.FTZ R4, R22, 1 ;  /* 0x3f80000016047820 */ /* 0x000fcc0000410000 */
[----:B------:R-:W0:Y:S02]  /*97c0*/  F2F.F64.F32 R4, R4 ;  /* 0x0000000400047310 */ /* 0x000e240000201800 */
[----:B0-----:R0:W-:Y:S01]  /*97d0*/  STG.E.64 [R8.64], R4 ;  /* 0x0000000408007986 */ /* 0x0011e2000c101b24 */
[----:B------:R-:W-:Y:S05]  /*97e0*/  BRA `(.L_x_2398) ;  /* 0x00000a8000007947 */ /* 0x000fea0003800000 */
.L_x_2393:
        /* <DEDUP_REMOVED lines=12> */
.L_x_2407:
[----:B------:R-:W-:Y:S01]  /*98b0*/  FMUL.FTZ R4, R22, 1 ;  /* 0x3f80000016047820 */ /* 0x000fe20000410000 */
[----:B------:R-:W-:-:S05]  /*98c0*/  CS2R R6, SRZ ;  /* 0x0000000000067805 */ /* 0x000fca000001ff00 */
[----:B------:R-:W0:Y:S02]  /*98d0*/  F2F.F64.F32 R4, R4 ;  /* 0x0000000400047310 */ /* 0x000e240000201800 */
[----:B0-----:R0:W-:Y:S01]  /*98e0*/  STG.E.128 [R8.64], R4 ;  /* 0x0000000408007986 */ /* 0x0011e2000c101d24 */
[----:B------:R-:W-:Y:S05]  /*98f0*/  BRA `(.L_x_2398) ;  /* 0x0000097000007947 */ /* 0x000fea0003800000 */
.L_x_2406:
        /* <DEDUP_REMOVED lines=20> */
.L_x_2411:
[----:B------:R-:W-:Y:S05]  /*9a40*/  BSYNC B0 ;  /* 0x0000000000007941 */ /* 0x000fea0003800000 */
.L_x_2410:
[----:B------:R-:W-:-:S05]  /*9a50*/  LOP3.LUT R5, R0, R5, RZ, 0xfc, !PT ;  /* 0x0000000500057212 */ /* 0x000fca00078efcff */
[----:B------:R0:W-:Y:S01]  /*9a60*/  STG.E.U8 [R8.64], R5 ;  /* 0x0000000508007986 */ /* 0x0001e2000c101124 */
[----:B------:R-:W-:Y:S05]  /*9a70*/  BRA `(.L_x_2398) ;  /* 0x000007f000007947 */ /* 0x000fea0003800000 */
.L_x_2409:
        /* <DEDUP_REMOVED lines=12> */
.L_x_2413:
[----:B------:R-:W-:Y:S01]  /*9b40*/  IMAD.MOV.U32 R0, RZ, RZ, 0x7f ;  /* 0x0000007fff007424 */ /* 0x000fe200078e00ff */
[----:B------:R-:W-:-:S04]  /*9b50*/  ISETP.GT.U32.AND P0, PT, R4, 0x7f800000, PT ;  /* 0x7f8000000400780c */ /* 0x000fc80003f04070 */
[----:B------:R-:W-:-:S04]  /*9b60*/  SEL R0, R0, 0x7c, P0 ;  /* 0x0000007c00007807 */ /* 0x000fc80000000000 */
.L_x_2414:
[----:B------:R-:W-:Y:S05]  /*9b70*/  BSYNC B0 ;  /* 0x0000000000007941 */ /* 0x000fea0003800000 */
.L_x_2412:
[----:B------:R-:W-:-:S04]  /*9b80*/  LOP3.LUT R22, R22, 0x80000000, RZ, 0xc0, !PT ;  /* 0x8000000016167812 */ /* 0x000fc800078ec0ff */
[----:B------:R-:W-:-:S04]  /*9b90*/  SHF.R.U32.HI R3, RZ, 0x18, R22 ;  /* 0x00000018ff037819 */ /* 0x000fc80000011616 */
[----:B------:R-:W-:-:S05]  /*9ba0*/  LOP3.LUT R3, R0, R3, RZ, 0xfc, !PT ;  /* 0x0000000300037212 */ /* 0x000fca00078efcff */
[----:B------:R0:W-:Y:S01]  /*9bb0*/  STG.E.U8 [R8.64], R3 ;  /* 0x0000000308007986 */ /* 0x0001e2000c101124 */
[----:B------:R-:W-:Y:S05]  /*9bc0*/  BRA `(.L_x_2398) ;  /* 0x000006a000007947 */ /* 0x000fea0003800000 */
.L_x_2408:
[----:B------:R-:W-:-:S05]  /*9bd0*/  F2FP.BF16.PACK_AB R22, RZ, R22 ;  /* 0x00000016ff16723e */ /* 0x000fca00000010ff */
[----:B------:R0:W-:Y:S01]  /*9be0*/  STG.E.U16 [R8.64], R22 ;  /* 0x0000001608007986 */ /* 0x0001e2000c101524 */
[----:B------:R-:W-:Y:S05]  /*9bf0*/  BRA `(.L_x_2398) ;  /* 0x0000067000007947 */ /* 0x000fea0003800000 */
.L_x_2405:
        /* <DEDUP_REMOVED lines=11> */
.L_x_2417:
        /* <DEDUP_REMOVED lines=16> */
.L_x_2420:
[----:B------:R-:W-:-:S04]  /*9db0*/  LOP3.LUT R22, R22, 0x80000000, RZ, 0xc0, !PT ;  /* 0x8000000016167812 */ /* 0x000fc800078ec0ff */
[----:B------:R-:W-:-:S04]  /*9dc0*/  SHF.R.U32.HI R3, RZ, 0x18, R22 ;  /* 0x00000018ff037819 */ /* 0x000fc80000011616 */
[----:B------:R-:W-:-:S04]  /*9dd0*/  LOP3.LUT R0, R0, R3, RZ, 0xfc, !PT ;  /* 0x0000000300007212 */ /* 0x000fc800078efcff */
[----:B------:R-:W-:Y:S02]  /*9de0*/  PRMT R4, R0, 0x7610, R4 ;  /* 0x0000761000047816 */ /* 0x000fe40000000004 */
.L_x_2419:
[----:B------:R-:W-:Y:S05]  /*9df0*/  BSYNC B0 ;  /* 0x0000000000007941 */ /* 0x000fea0003800000 */
.L_x_2418:
[----:B------:R0:W-:Y:S01]  /*9e00*/  STG.E.U8 [R8.64], R4 ;  /* 0x0000000408007986 */ /* 0x0001e2000c101124 */
[----:B------:R-:W-:Y:S05]  /*9e10*/  BRA `(.L_x_2398) ;  /* 0x0000045000007947 */ /* 0x000fea0003800000 */
.L_x_2416:
        /* <DEDUP_REMOVED lines=16> */
.L_x_2423:
[----:B------:R-:W-:-:S04]  /*9f20*/  LOP3.LUT R22, R22, 0x80000000, RZ, 0xc0, !PT ;  /* 0x8000000016167812 */ /* 0x000fc800078ec0ff */
[----:B------:R-:W-:-:S04]  /*9f30*/  SHF.R.U32.HI R3, RZ, 0x18, R22 ;  /* 0x00000018ff037819 */ /* 0x000fc80000011616 */
[----:B------:R-:W-:-:S04]  /*9f40*/  LOP3.LUT R0, R0, R3, RZ, 0xfc, !PT ;  /* 0x0000000300007212 */ /* 0x000fc800078efcff */
[----:B------:R-:W-:Y:S02]  /*9f50*/  PRMT R4, R0, 0x7610, R4 ;  /* 0x0000761000047816 */ /* 0x000fe40000000004 */
.L_x_2422:
[----:B------:R-:W-:Y:S05]  /*9f60*/  BSYNC B0 ;  /* 0x0000000000007941 */ /* 0x000fea0003800000 */
.L_x_2421:
[----:B------:R0:W-:Y:S01]  /*9f70*/  STG.E.U8 [R8.64], R4 ;  /* 0x0000000408007986 */ /* 0x0001e2000c101124 */
[----:B------:R-:W-:Y:S05]  /*9f80*/  BRA `(.L_x_2398) ;  /* 0x000002e000007947 */ /* 0x000fea0003800000 */
.L_x_2415:
        /* <DEDUP_REMOVED lines=21> */
.L_x_2397:
        /* <DEDUP_REMOVED lines=20> */
.L_x_2425:
[----:B------:R-:W0:Y:S02]  /*a220*/  F2I.U64.TRUNC R22, R22 ;  /* 0x0000001600167311 */ /* 0x000e24000020d800 */
[----:B0-----:R0:W-:Y:S01]  /*a230*/  STG.E.64 [R8.64], R22 ;  /* 0x0000001608007986 */ /* 0x0011e2000c101b24 */
[----:B------:R-:W-:Y:S05]  /*a240*/  BRA `(.L_x_2398) ;  /* 0x0000002000007947 */ /* 0x000fea0003800000 */
.L_x_2424:
[----:B------:R-:W0:Y:S02]  /*a250*/  F2I.FTZ.U32.TRUNC.NTZ R3, R22 ;  /* 0x0000001600037305 */ /* 0x000e24000021f000 */
[----:B0-----:R0:W-:Y:S02]  /*a260*/  STG.E [R8.64], R3 ;  /* 0x0000000308007986 */ /* 0x0011e4000c101924 */
.L_x_2398:
[----:B------:R-:W-:Y:S02]  /*a270*/  IADD3 R25, R25, 0x80, RZ ;  /* 0x0000008019197810 */ /* 0x000fe40007ffe0ff */
.L_x_2359:
[----:B------:R-:W-:Y:S05]  /*a280*/  BSYNC B6 ;  /* 0x0000000000067941 */ /* 0x000fea0003800000 */
.L_x_2358:
[----:B------:R-:W-:-:S13]  /*a290*/  ISETP.GE.AND P0, PT, R25, R16, PT ;  /* 0x000000101900720c */ /* 0x000fda0003f06270 */
[----:B------:R-:W-:Y:S05]  /*a2a0*/  @P0 EXIT ;  /* 0x000000000000094d */ /* 0x000fea0003800000 */
[----:B0-----:R-:W-:Y:S01]  /*a2b0*/  PRMT R0, R17, 0x9910, RZ ;  /* 0x0000991011007816 */ /* 0x001fe200000000ff */
        /* <DEDUP_REMOVED lines=17> */
.L_x_2429:
[----:B------:R-:W0:Y:S02]  /*a3d0*/  F2I.S64.TRUNC R24, R24 ;  /* 0x0000001800187311 */ /* 0x000e24000020d900 */
[----:B0-----:R-:W-:-:S05]  /*a3e0*/  IMAD.MOV.U32 R5, RZ, RZ, R24 ;  /* 0x000000ffff057224 */ /* 0x001fca00078e0018 */
[----:B------:R-:W-:Y:S01]  /*a3f0*/  STG.E.U8 [R2.64], R5 ;  /* 0x0000000502007986 */ /* 0x000fe2000c101124 */
[----:B------:R-:W-:Y:S05]  /*a400*/  EXIT ;  /* 0x000000000000794d */ /* 0x000fea0003800000 */
.L_x_2428:
        /* <DEDUP_REMOVED lines=9> */
.L_x_2432:
[----:B------:R-:W0:Y:S02]  /*a4a0*/  F2I.FTZ.TRUNC.NTZ R5, R24 ;  /* 0x0000001800057305 */ /* 0x000e24000021f100 */
[----:B0-----:R-:W-:Y:S01]  /*a4b0*/  STG.E [R2.64], R5 ;  /* 0x0000000502007986 */ /* 0x001fe2000c101924 */
[----:B------:R-:W-:Y:S05]  /*a4c0*/  EXIT ;  /* 0x000000000000794d */ /* 0x000fea0003800000 */
.L_x_2431:
[----:B------:R-:W0:Y:S02]  /*a4d0*/  F2I.FTZ.TRUNC.NTZ R5, R24 ;  /* 0x0000001800057305 */ /* 0x000e24000021f100 */
[----:B0-----:R-:W-:Y:S01]  /*a4e0*/  STG.E.U16 [R2.64], R5 ;  /* 0x0000000502007986 */ /* 0x001fe2000c101524 */
[----:B------:R-:W-:Y:S05]  /*a4f0*/  EXIT ;  /* 0x000000000000794d */ /* 0x000fea0003800000 */
.L_x_2427:
        /* <DEDUP_REMOVED lines=8> */
.L_x_2434:
[----:B------:R-:W-:-:S05]  /*a580*/  F2FP.PACK_AB R24, RZ, R24 ;  /* 0x00000018ff18723e */ /* 0x000fca00000000ff */
[----:B------:R-:W-:Y:S01]  /*a590*/  STG.E.U16 [R2.64], R24 ;  /* 0x0000001802007986 */ /* 0x000fe2000c101524 */
[----:B------:R-:W-:Y:S05]  /*a5a0*/  EXIT ;  /* 0x000000000000794d */ /* 0x000fea0003800000 */
.L_x_2433:
        /* <DEDUP_REMOVED lines=9> */
.L_x_2436:
[----:B------:R-:W-:-:S04]  /*a640*/  F2FP.PACK_AB R5, RZ, R24 ;  /* 0x00000018ff05723e */ /* 0x000fc800000000ff */
[----:B------:R-:W-:-:S05]  /*a650*/  PRMT R5, R5, 0x5410, RZ ;  /* 0x0000541005057816 */ /* 0x000fca00000000ff */
[----:B------:R-:W-:Y:S01]  /*a660*/  STG.E [R2.64], R5 ;  /* 0x0000000502007986 */ /* 0x000fe2000c101924 */
[----:B------:R-:W-:Y:S05]  /*a670*/  EXIT ;  /* 0x000000000000794d */ /* 0x000fea0003800000 */
.L_x_2435:
[----:B------:R-:W-:-:S06]  /*a680*/  FMUL.FTZ R4, R24, 1 ;  /* 0x3f80000018047820 */ /* 0x000fcc0000410000 */
[----:B------:R-:W0:Y:S02]  /*a690*/  F2F.F64.F32 R4, R4 ;  /* 0x0000000400047310 */ /* 0x000e240000201800 */
[----:B0-----:R-:W-:Y:S01]  /*a6a0*/  STG.E.64 [R2.64], R4 ;  /* 0x0000000402007986 */ /* 0x001fe2000c101b24 */
[----:B------:R-:W-:Y:S05]  /*a6b0*/  EXIT ;  /* 0x000000000000794d */ /* 0x000fea0003800000 */
.L_x_2426:
        /* <DEDUP_REMOVED lines=12> */
.L_x_2439:
[----:B------:R-:W-:Y:S01]  /*a780*/  FMUL.FTZ R4, R24, 1 ;  /* 0x3f80000018047820 */ /* 0x000fe20000410000 */
[----:B------:R-:W-:-:S05]  /*a790*/  CS2R R6, SRZ ;  /* 0x0000000000067805 */ /* 0x000fca000001ff00 */
[----:B------:R-:W0:Y:S02]  /*a7a0*/  F2F.F64.F32 R4, R4 ;  /* 0x0000000400047310 */ /* 0x000e240000201800 */
[----:B0-----:R-:W-:Y:S01]  /*a7b0*/  STG.E.128 [R2.64], R4 ;  /* 0x0000000402007986 */ /* 0x001fe2000c101d24 */
[----:B------:R-:W-:Y:S05]  /*a7c0*/  EXIT ;  /* 0x000000000000794d */ /* 0x000fea0003800000 */
.L_x_2438:
        /* <DEDUP_REMOVED lines=20> */
.L_x_2443:
[----:B------:R-:W-:Y:S05]  /*a910*/  BSYNC B0 ;  /* 0x0000000000007941 */ /* 0x000fea0003800000 */
.L_x_2442:
[----:B------:R-:W-:-:S05]  /*a920*/  LOP3.LUT R7, R0, R7, RZ, 0xfc, !PT ;  /* 0x0000000700077212 */ /* 0x000fca00078efcff */
[----:B------:R-:W-:Y:S01]  /*a930*/  STG.E.U8 [R2.64], R7 ;  /* 0x0000000702007986 */ /* 0x000fe2000c101124 */
[----:B------:R-:W-:Y:S05]  /*a940*/  EXIT ;  /* 0x000000000000794d */ /* 0x000fea0003800000 */
.L_x_2441:
[----:B------:R-:W-:Y:S01]  /*a950*/  LOP3.LUT R4, R24, 0x7fffffff, RZ, 0xc0, !PT ;  /* 0x7fffffff18047812 */ /* 0x000fe200078ec0ff */
[----:B------:R-:W-:Y:S03]  /*a960*/  BSSY B0, `(.L_x_2444) ;  /* 0x000000e000007945 */ /* 0x000fe60003800000 */
        /* <DEDUP_REMOVED lines=10> */
.L_x_2445:
[----:B------:R-:W-:Y:S01]  /*aa10*/  IMAD.MOV.U32 R0, RZ, RZ, 0x7f ;  /* 0x0000007fff007424 */ /* 0x000fe200078e00ff */
[----:B------:R-:W-:-:S04]  /*aa20*/  ISETP.GT.U32.AND P0, PT, R4, 0x7f800000, PT ;  /* 0x7f8000000400780c */ /* 0x000fc80003f04070 */
[----:B------:R-:W-:-:S04]  /*aa30*/  SEL R0, R0, 0x7c, P0 ;  /* 0x0000007c00007807 */ /* 0x000fc80000000000 */
.L_x_2446:
[----:B------:R-:W-:Y:S05]  /*aa40*/  BSYNC B0 ;  /* 0x0000000000007941 */ /* 0x000fea0003800000 */
.L_x_2444:
[----:B------:R-:W-:-:S04]  /*aa50*/  LOP3.LUT R24, R24, 0x80000000, RZ, 0xc0, !PT ;  /* 0x8000000018187812 */ /* 0x000fc800078ec0ff */
[----:B------:R-:W-:-:S04]  /*aa60*/  SHF.R.U32.HI R5, RZ, 0x18, R24 ;  /* 0x00000018ff057819 */ /* 0x000fc80000011618 */
[----:B------:R-:W-:-:S05]  /*aa70*/  LOP3.LUT R5, R0, R5, RZ, 0xfc, !PT ;  /* 0x0000000500057212 */ /* 0x000fca00078efcff */
[----:B------:R-:W-:Y:S01]  /*aa80*/  STG.E.U8 [R2.64], R5 ;  /* 0x0000000502007986 */ /* 0x000fe2000c101124 */
[----:B------:R-:W-:Y:S05]  /*aa90*/  EXIT ;  /* 0x000000000000794d */ /* 0x000fea0003800000 */
.L_x_2440:
[----:B------:R-:W-:-:S05]  /*aaa0*/  F2FP.BF16.PACK_AB R24, RZ, R24 ;  /* 0x00000018ff18723e */ /* 0x000fca00000010ff */
[----:B------:R-:W-:Y:S01]  /*aab0*/  STG.E.U16 [R2.64], R24 ;  /* 0x0000001802007986 */ /* 0x000fe2000c101524 */
[----:B------:R-:W-:Y:S05]  /*aac0*/  EXIT ;  /* 0x000000000000794d */ /* 0x000fea0003800000 */
.L_x_2437:
        /* <DEDUP_REMOVED lines=11> */
.L_x_2449:
        /* <DEDUP_REMOVED lines=16> */
.L_x_2452:
[----:B------:R-:W-:-:S04]  /*ac80*/  LOP3.LUT R24, R24, 0x80000000, RZ, 0xc0, !PT ;  /* 0x8000000018187812 */ /* 0x000fc800078ec0ff */
[----:B------:R-:W-:-:S04]  /*ac90*/  SHF.R.U32.HI R5, RZ, 0x18, R24 ;  /* 0x00000018ff057819 */ /* 0x000fc80000011618 */
[----:B------:R-:W-:-:S04]  /*aca0*/  LOP3.LUT R4, R4, R5, RZ, 0xfc, !PT ;  /* 0x0000000504047212 */ /* 0x000fc800078efcff */
[----:B------:R-:W-:Y:S02]  /*acb0*/  PRMT R0, R4, 0x7610, R0 ;  /* 0x0000761004007816 */ /* 0x000fe40000000000 */
.L_x_2451:
[----:B------:R-:W-:Y:S05]  /*acc0*/  BSYNC B0 ;  /* 0x0000000000007941 */ /* 0x000fea0003800000 */
.L_x_2450:
[----:B------:R-:W-:Y:S01]  /*acd0*/  STG.E.U8 [R2.64], R0 ;  /* 0x0000000002007986 */ /* 0x000fe2000c101124 */
[----:B------:R-:W-:Y:S05]  /*ace0*/  EXIT ;  /* 0x000000000000794d */ /* 0x000fea0003800000 */
.L_x_2448:
        /* <DEDUP_REMOVED lines=16> */
.L_x_2455:
[----:B------:R-:W-:-:S04]  /*adf0*/  LOP3.LUT R24, R24, 0x80000000, RZ, 0xc0, !PT ;  /* 0x8000000018187812 */ /* 0x000fc800078ec0ff */
[----:B------:R-:W-:-:S04]  /*ae00*/  SHF.R.U32.HI R5, RZ, 0x18, R24 ;  /* 0x00000018ff057819 */ /* 0x000fc80000011618 */
[----:B------:R-:W-:-:S04]  /*ae10*/  LOP3.LUT R4, R4, R5, RZ, 0xfc, !PT ;  /* 0x0000000504047212 */ /* 0x000fc800078efcff */
[----:B------:R-:W-:Y:S02]  /*ae20*/  PRMT R0, R4, 0x7610, R0 ;  /* 0x0000761004007816 */ /* 0x000fe40000000000 */
.L_x_2454:
[----:B------:R-:W-:Y:S05]  /*ae30*/  BSYNC B0 ;  /* 0x0000000000007941 */ /* 0x000fea0003800000 */
.L_x_2453:
[----:B------:R-:W-:Y:S01]  /*ae40*/  STG.E.U8 [R2.64], R0 ;  /* 0x0000000002007986 */ /* 0x000fe2000c101124 */
[----:B------:R-:W-:Y:S05]  /*ae50*/  EXIT ;  /* 0x000000000000794d */ /* 0x000fea0003800000 */
.L_x_2447:
        /* <DEDUP_REMOVED lines=21> */
.L_x_2430:
        /* <DEDUP_REMOVED lines=20> */
.L_x_2457:
[----:B------:R-:W0:Y:S02]  /*b0f0*/  F2I.U64.TRUNC R24, R24 ;  /* 0x0000001800187311 */ /* 0x000e24000020d800 */
[----:B0-----:R-:W-:Y:S01]  /*b100*/  STG.E.64 [R2.64], R24 ;  /* 0x0000001802007986 */ /* 0x001fe2000c101b24 */
[----:B------:R-:W-:Y:S05]  /*b110*/  EXIT ;  /* 0x000000000000794d */ /* 0x000fea0003800000 */
.L_x_2456:
[----:B------:R-:W0:Y:S02]  /*b120*/  F2I.FTZ.U32.TRUNC.NTZ R5, R24 ;  /* 0x0000001800057305 */ /* 0x000e24000021f000 */
[----:B0-----:R-:W-:Y:S01]  /*b130*/  STG.E [R2.64], R5 ;  /* 0x0000000502007986 */ /* 0x001fe2000c101924 */
[----:B------:R-:W-:Y:S05]  /*b140*/  EXIT ;  /* 0x000000000000794d */ /* 0x000fea0003800000 */
.L_x_2458:
        /* <DEDUP_REMOVED lines=11> */
.L_x_9734:


//--------------------- .text._ZN2at6native18elementwise_kernelILi128ELi2EZNS0_22gpu_kernel_impl_nocastIZZZNS0_61_GLOBAL__N__132982cb_23_ActivationSiluKernel_cu_1520ed90_293620silu_backward_kernelERNS_18TensorIteratorBaseEENKUlvE_clEvENKUlvE0_clEvEUlffE_EEvS5_RKT_EUliE_EEviT1_ --------------------------
	.section	.text._ZN2at6native18elementwise_kernelILi128ELi2EZNS0_22gpu_kernel_impl_nocastIZZZNS0_61_GLOBAL__N__132982cb_23_ActivationSiluKernel_cu_1520ed90_293620silu_backward_kernelERNS_18TensorIteratorBaseEENKUlvE_clEvENKUlvE0_clEvEUlffE_EEvS5_RKT_EUliE_EEviT1_,"ax",@progbits
	.sectioninfo	@"SHI_REGISTERS=13"
	.align	128
        .global         _ZN2at6native18elementwise_kernelILi128ELi2EZNS0_22gpu_kernel_impl_nocastIZZZNS0_61_GLOBAL__N__132982cb_23_ActivationSiluKernel_cu_1520ed90_293620silu_backward_kernelERNS_18TensorIteratorBaseEENKUlvE_clEvENKUlvE0_clEvEUlffE_EEvS5_RKT_EUliE_EEviT1_
        .type           _ZN2at6native18elementwise_kernelILi128ELi2EZNS0_22gpu_kernel_impl_nocastIZZZNS0_61_GLOBAL__N__132982cb_23_ActivationSiluKernel_cu_1520ed90_293620silu_backward_kernelERNS_18TensorIteratorBaseEENKUlvE_clEvENKUlvE0_clEvEUlffE_EEvS5_RKT_EUliE_EEviT1_,@function
        .size           _ZN2at6native18elementwise_kernelILi128ELi2EZNS0_22gpu_kernel_impl_nocastIZZZNS0_61_GLOBAL__N__132982cb_23_ActivationSiluKernel_cu_1520ed90_293620silu_backward_kernelERNS_18TensorIteratorBaseEENKUlvE_clEvENKUlvE0_clEvEUlffE_EEvS5_RKT_EUliE_EEviT1_,(.L_x_9735 - _ZN2at6native18elementwise_kernelILi128ELi2EZNS0_22gpu_kernel_impl_nocastIZZZNS0_61_GLOBAL__N__132982cb_23_ActivationSiluKernel_cu_1520ed90_293620silu_backward_kernelERNS_18TensorIteratorBaseEENKUlvE_clEvENKUlvE0_clEvEUlffE_EEvS5_RKT_EUliE_EEviT1_)
        .other          _ZN2at6native18elementwise_kernelILi128ELi2EZNS0_22gpu_kernel_impl_nocastIZZZNS0_61_GLOBAL__N__132982cb_23_ActivationSiluKernel_cu_1520ed90_293620silu_backward_kernelERNS_18TensorIteratorBaseEENKUlvE_clEvENKUlvE0_clEvEUlffE_EEvS5_RKT_EUliE_EEviT1_,@"STO_CUDA_ENTRY STV_DEFAULT"
_ZN2at6native18elementwise_kernelILi128ELi2EZNS0_22gpu_kernel_impl_nocastIZZZNS0_61_GLOBAL__N__132982cb_23_ActivationSiluKernel_cu_1520ed90_293620silu_backward_kernelERNS_18TensorIteratorBaseEENKUlvE_clEvENKUlvE0_clEvEUlffE_EEvS5_RKT_EUliE_EEviT1_:
.text._ZN2at6native18elementwise_kernelILi128ELi2EZNS0_22gpu_kernel_impl_nocastIZZZNS0_61_GLOBAL__N__132982cb_23_ActivationSiluKernel_cu_1520ed90_293620silu_backward_kernelERNS_18TensorIteratorBaseEENKUlvE_clEvENKUlvE0_clEvEUlffE_EEvS5_RKT_EUliE_EEviT1_:
[----:B------:R-:W-:Y:S02]  /*0000*/  MOV R1, c[0x0][0x28] ;  /* 0x00000a0000017a02 */ /* 0x000fe40000000f00 */
[----:B------:R-:W0:Y:S01]  /*0010*/  S2R R0, SR_CTAID.X ;  /* 0x0000000000007919 */ /* 0x000e220000002500 */
[----:B------:R-:W-:Y:S01]  /*0020*/  ULDC.64 UR4, c[0x0][0x118] ;  /* 0x0000460000047ab9 */ /* 0x000fe20000000a00 */
[----:B------:R-:W-:Y:S02]  /*0030*/  BSSY B0, `(.L_x_2459) ;  /* 0x0000115000007945 */ /* 0x000fe40003800000 */
[----:B------:R-:W0:Y:S02]  /*0040*/  S2R R3, SR_TID.X ;  /* 0x0000000000037919 */ /* 0x000e240000002100 */
[----:B0-----:R-:W-:-:S04]  /*0050*/  LEA R0, R0, R3, 0x8 ;  /* 0x0000000300007211 */ /* 0x001fc800078e40ff */
[----:B------:R-:W-:Y:S02]  /*0060*/  ISETP.GE.AND P0, PT, R0, c[0x0][0x160], PT ;  /* 0x0000580000007a0c */ /* 0x000fe40003f06270 */
[----:B------:R-:W-:-:S11]  /*0070*/  MOV R9, R0 ;  /* 0x0000000000097202 */ /* 0x000fd60000000f00 */
        /* <DEDUP_REMOVED lines=254> */
.L_x_2461:
[----:B------:R-:W-:-:S04]  /*1060*/  IADD3 R4, P0, R4, c[0x0][0x3d8], RZ ;  /* 0x0000f60004047a10 */ /* 0x000fc80007f1e0ff */
[----:B------:R-:W-:-:S05]  /*1070*/  IADD3.X R5, RZ, c[0x0][0x3dc], RZ, P0, !PT ;  /* 0x0000f700ff057a10 */ /* 0x000fca00007fe4ff */
[----:B------:R-:W2:Y:S01]  /*1080*/  LDG.E R4, [R4.64] ;  /* 0x0000000404047981 */ /* 0x000ea2000c1e1900 */
[----:B------:R-:W-:-:S04]  /*1090*/  IADD3 R6, P0, R3, c[0x0][0x3d0], RZ ;  /* 0x0000f40003067a10 */ /* 0x000fc80007f1e0ff */
[----:B------:R-:W-:-:S06]  /*10a0*/  IADD3.X R7, RZ, c[0x0][0x3d4], RZ, P0, !PT ;  /* 0x0000f500ff077a10 */ /* 0x000fcc00007fe4ff */
[----:B------:R-:W3:Y:S01]  /*10b0*/  LDG.E R7, [R6.64] ;  /* 0x0000000406077981 */ /* 0x000ee2000c1e1900 */
[----:B------:R-:W-:Y:S01]  /*10c0*/  IADD3 R2, P0, R2, c[0x0][0x3c8], RZ ;  /* 0x0000f20002027a10 */ /* 0x000fe20007f1e0ff */
[----:B--2---:R-:W-:-:S06]  /*10d0*/  FMUL.FTZ R8, R4, -1.4426950216293334961 ;  /* 0xbfb8aa3b04087820 */ /* 0x004fcc0000410000 */
[----:B------:R-:W0:Y:S02]  /*10e0*/  MUFU.EX2 R8, R8 ;  /* 0x0000000800087308 */ /* 0x000e240000000800 */
[----:B0-----:R-:W-:-:S06]  /*10f0*/  FADD.FTZ R10, R8, 1 ;  /* 0x3f800000080a7421 */ /* 0x001fcc0000010000 */
[----:B------:R-:W0:Y:S02]  /*1100*/  MUFU.RCP R10, R10 ;  /* 0x0000000a000a7308 */ /* 0x000e240000001000 */
[C---:B0-----:R-:W-:Y:S02]  /*1110*/  FADD.FTZ R3, -R10.reuse, 1 ;  /* 0x3f8000000a037421 */ /* 0x041fe40000010100 */
[----:B---3--:R-:W-:Y:S02]  /*1120*/  FMUL.FTZ R9, R10, R7 ;  /* 0x000000070a097220 */ /* 0x008fe40000410000 */
[----:B------:R-:W-:Y:S01]  /*1130*/  FFMA.FTZ R4, R4, R3, 1 ;  /* 0x3f80000004047423 */ /* 0x000fe20000010003 */
[----:B------:R-:W-:-:S03]  /*1140*/  IADD3.X R3, RZ, c[0x0][0x3cc], RZ, P0, !PT ;  /* 0x0000f300ff037a10 */ /* 0x000fc600007fe4ff */
[----:B------:R-:W-:Y:S01]  /*1150*/  FMUL.FTZ R5, R9, R4 ;  /* 0x0000000409057220 */ /* 0x000fe20000410000 */
[----:B------:R-:W-:-:S04]  /*1160*/  IADD3 R9, R0, 0x80, RZ ;  /* 0x0000008000097810 */ /* 0x000fc80007ffe0ff */
[----:B------:R0:W-:Y:S03]  /*1170*/  STG.E [R2.64], R5 ;  /* 0x0000000502007986 */ /* 0x0001e6000c101904 */
.L_x_2460:
[----:B------:R-:W-:Y:S05]  /*1180*/  BSYNC B0 ;  /* 0x0000000000007941 */ /* 0x000fea0003800000 */
.L_x_2459:
[----:B------:R-:W-:-:S13]  /*1190*/  ISETP.GE.AND P0, PT, R9, c[0x0][0x160], PT ;  /* 0x0000580009007a0c */ /* 0x000fda0003f06270 */
[----:B------:R-:W-:Y:S05]  /*11a0*/  @P0 EXIT ;  /* 0x000000000000094d */ /* 0x000fea0003800000 */
[----:B------:R-:W-:Y:S01]  /*11b0*/  ISETP.NE.AND P0, PT, RZ, c[0x0][0x168], PT ;  /* 0x00005a00ff007a0c */ /* 0x000fe20003f05270 */
[----:B------:R-:W-:Y:S01]  /*11c0*/  HFMA2.MMA R0, -RZ, RZ, 0, 0 ;  /* 0x00000000ff007435 */ /* 0x000fe200000001ff */
[----:B0-----:R-:W-:-:S11]  /*11d0*/  CS2R R2, SRZ ;  /* 0x0000000000027805 */ /* 0x001fd6000001ff00 */
        /* <DEDUP_REMOVED lines=250> */
.L_x_2462:
[----:B------:R-:W-:-:S04]  /*2180*/  IADD3 R4, P0, R3, c[0x0][0x3d8], RZ ;  /* 0x0000f60003047a10 */ /* 0x000fc80007f1e0ff */
[----:B------:R-:W-:-:S05]  /*2190*/  IADD3.X R5, RZ, c[0x0][0x3dc], RZ, P0, !PT ;  /* 0x0000f700ff057a10 */ /* 0x000fca00007fe4ff */
[----:B------:R-:W2:Y:S01]  /*21a0*/  LDG.E R4, [R4.64] ;  /* 0x0000000404047981 */ /* 0x000ea2000c1e1900 */
[----:B------:R-:W-:-:S04]  /*21b0*/  IADD3 R2, P0, R2, c[0x0][0x3d0], RZ ;  /* 0x0000f40002027a10 */ /* 0x000fc80007f1e0ff */
[----:B------:R-:W-:-:S05]  /*21c0*/  IADD3.X R3, RZ, c[0x0][0x3d4], RZ, P0, !PT ;  /* 0x0000f500ff037a10 */ /* 0x000fca00007fe4ff */
        /* <DEDUP_REMOVED lines=10> */
[----:B------:R-:W-:-:S05]  /*2270*/  FMUL.FTZ R5, R0, R5 ;  /* 0x0000000500057220 */ /* 0x000fca0000410000 */
[----:B------:R-:W-:Y:S01]  /*2280*/  STG.E [R6.64], R5 ;  /* 0x0000000506007986 */ /* 0x000fe2000c101904 */
[----:B------:R-:W-:Y:S05]  /*2290*/  EXIT ;  /* 0x000000000000794d */ /* 0x000fea0003800000 */
.L_x_2463:
        /* <DEDUP_REMOVED lines=14> */
.L_x_9735:


//--------------------- .text._ZN2at6native27unrolled_elementwise_kernelIZZZNS0_61_GLOBAL__N__132982cb_23_ActivationSiluKernel_cu_1520ed90_293620silu_backward_kernelERNS_18TensorIteratorBaseEENKUlvE_clEvENKUlvE0_clEvEUlffE_St5arrayIPcLm3EELi4E23TrivialOffsetCalculatorILi2EjESB_ILi1EjENS0_6memory15LoadWithoutCastENSE_16StoreWithoutCastEEEviT_T0_T2_T3_T4_T5_ --------------------------
	.section	.text._ZN2at6native27unrolled_elementwise_kernelIZZZNS0_61_GLOBAL__N__132982cb_23_ActivationSiluKernel_cu_1520ed90_293620silu_backward_kernelERNS_18TensorIteratorBaseEENKUlvE_clEvENKUlvE0_clEvEUlffE_St5arrayIPcLm3EELi4E23TrivialOffsetCalculatorILi2EjESB_ILi1EjENS0_6memory15LoadWithoutCastENSE_16StoreWithoutCastEEEviT_T0_T2_T3_T4_T5_,"ax",@progbits
	.sectioninfo	@"SHI_REGISTERS=26"
	.align	128
        .global         _ZN2at6native27unrolled_elementwise_kernelIZZZNS0_61_GLOBAL__N__132982cb_23_ActivationSiluKernel_cu_1520ed90_293620silu_backward_kernelERNS_18TensorIteratorBaseEENKUlvE_clEvENKUlvE0_clEvEUlffE_St5arrayIPcLm3EELi4E23TrivialOffsetCalculatorILi2EjESB_ILi1EjENS0_6memory15LoadWithoutCastENSE_16StoreWithoutCastEEEviT_T0_T2_T3_T4_T5_
        .type           _ZN2at6native27unrolled_elementwise_kernelIZZZNS0_61_GLOBAL__N__132982cb_23_ActivationSiluKernel_cu_1520ed90_293620silu_backward_kernelERNS_18TensorIteratorBaseEENKUlvE_clEvENKUlvE0_clEvEUlffE_St5arrayIPcLm3EELi4E23TrivialOffsetCalculatorILi2EjESB_ILi1EjENS0_6memory15LoadWithoutCastENSE_16StoreWithoutCastEEEviT_T0_T2_T3_T4_T5_,@function
        .size           _ZN2at6native27unrolled_elementwise_kernelIZZZNS0_61_GLOBAL__N__132982cb_23_ActivationSiluKernel_cu_1520ed90_293620silu_backward_kernelERNS_18TensorIteratorBaseEENKUlvE_clEvENKUlvE0_clEvEUlffE_St5arrayIPcLm3EELi4E23TrivialOffsetCalculatorILi2EjESB_ILi1EjENS0_6memory15LoadWithoutCastENSE_16StoreWithoutCastEEEviT_T0_T2_T3_T4_T5_,(.L_x_9736 - _ZN2at6native27unrolled_elementwise_kernelIZZZNS0_61_GLOBAL__N__132982cb_23_ActivationSiluKernel_cu_1520ed90_293620silu_backward_kernelERNS_18TensorIteratorBaseEENKUlvE_clEvENKUlvE0_clEvEUlffE_St5arrayIPcLm3EELi4E23TrivialOffsetCalculatorILi2EjESB_ILi1EjENS0_6memory15LoadWithoutCastENSE_16StoreWithoutCastEEEviT_T0_T2_T3_T4_T5_)
        .other          _ZN2at6native27unrolled_elementwise_kernelIZZZNS0_61_GLOBAL__N__132982cb_23_ActivationSiluKernel_cu_1520ed90_293620silu_backward_kernelERNS_18TensorIteratorBaseEENKUlvE_clEvENKUlvE0_clEvEUlffE_St5arrayIPcLm3EELi4E23TrivialOffsetCalculatorILi2EjESB_ILi1EjENS0_6memory15LoadWithoutCastENSE_16StoreWithoutCastEEEviT_T0_T2_T3_T4_T5_,@"STO_CUDA_ENTRY STV_DEFAULT"
_ZN2at6native27unrolled_elementwise_kernelIZZZNS0_61_GLOBAL__N__132982cb_23_ActivationSiluKernel_cu_1520ed90_293620silu_backward_kernelERNS_18TensorIteratorBaseEENKUlvE_clEvENKUlvE0_clEvEUlffE_St5arrayIPcLm3EELi4E23TrivialOffsetCalculatorILi2EjESB_ILi1EjENS0_6memory15LoadWithoutCastENSE_16StoreWithoutCastEEEviT_T0_T2_T3_T4_T5_:
.text._ZN2at6native27unrolled_elementwise_kernelIZZZNS0_61_GLOBAL__N__132982cb_23_ActivationSiluKernel_cu_1520ed90_293620silu_backward_kernelERNS_18TensorIteratorBaseEENKUlvE_clEvENKUlvE0_clEvEUlffE_St5arrayIPcLm3EELi4E23TrivialOffsetCalculatorILi2EjESB_ILi1EjENS0_6memory15LoadWithoutCastENSE_16StoreWithoutCastEEEviT_T0_T2_T3_T4_T5_:
[----:B------:R-:W-:Y:S02]  /*0000*/  MOV R1, c[0x0][0x28] ;  /* 0x00000a0000017a02 */ /* 0x000fe40000000f00 */
[----:B------:R-:W0:Y:S01]  /*0010*/  S2R R0, SR_CTAID.X ;  /* 0x0000000000007919 */ /* 0x000e220000002500 */
[----:B------:R-:W-:Y:S01]  /*0020*/  MOV R3, 0xfffffe00 ;  /* 0xfffffe0000037802 */ /* 0x000fe20000000f00 */
[----:B------:R-:W-:Y:S01]  /*0030*/  HFMA2.MMA R4, -RZ, RZ, 0, 0 ;  /* 0x00000000ff047435 */ /* 0x000fe200000001ff */
[----:B------:R-:W-:Y:S01]  /*0040*/  ULDC.64 UR4, c[0x0][0x118] ;  /* 0x0000460000047ab9 */ /* 0x000fe20000000a00 */
[----:B------:R-:W1:Y:S02]  /*0050*/  S2R R5, SR_TID.X ;  /* 0x0000000000057919 */ /* 0x000e640000002100 */
[----:B0-----:R-:W-:Y:S01]  /*0060*/  IMAD R2, R0, R3, c[0x0][0x160] ;  /* 0x0000580000027624 */ /* 0x001fe200078e0203 */
[----:B-1----:R-:W-:-:S04]  /*0070*/  MOV R3, R5 ;  /* 0x0000000500037202 */ /* 0x002fc80000000f00 */
[----:B------:R-:W-:-:S13]  /*0080*/  ISETP.GE.AND P0, PT, R5, R2, PT ;  /* 0x000000020500720c */ /* 0x000fda0003f06270 */
[----:B------:R-:W-:Y:S02]  /*0090*/  @!P0 LEA R16, R0, R3, 0x9 ;  /* 0x0000000300108211 */ /* 0x000fe400078e48ff */
[----:B------:R-:W-:Y:S02]  /*00a0*/  @!P0 IADD3 R3, R3, 0x80, RZ ;  /* 0x0000008003038810 */ /* 0x000fe40007ffe0ff */
[----:B------:R-:W-:Y:S02]  /*00b0*/  @!P0 MOV R17, 0x4 ;  /* 0x0000000400118802 */ /* 0x000fe40000000f00 */
[----:B------:R-:W-:-:S03]  /*00c0*/  ISETP.GE.AND P1, PT, R3, R2, PT ;  /* 0x000000020300720c */ /* 0x000fc60003f26270 */
[----:B------:R-:W-:Y:S01]  /*00d0*/  @!P0 IMAD.WIDE.U32 R8, R16, R17, c[0x0][0x178] ;  /* 0x00005e0010088625 */ /* 0x000fe200078e0011 */
[----:B------:R-:W-:-:S04]  /*00e0*/  CS2R R6, SRZ ;  /* 0x0000000000067805 */ /* 0x000fc8000001ff00 */
[----:B------:R0:W2:Y:S05]  /*00f0*/  @!P0 LDG.E R4, [R8.64] ;  /* 0x0000000408048981 */ /* 0x0000aa000c1e1900 */
[----:B------:R-:W-:Y:S02]  /*0100*/  @!P1 LEA R18, R0, R3, 0x9 ;  /* 0x0000000300129211 */ /* 0x000fe400078e48ff */
[----:B------:R-:W-:Y:S02]  /*0110*/  @!P1 IADD3 R3, R3, 0x80, RZ ;  /* 0x0000008003039810 */ /* 0x000fe40007ffe0ff */
[----:B------:R-:W-:Y:S02]  /*0120*/  @!P1 MOV R19, 0x4 ;  /* 0x0000000400139802 */ /* 0x000fe40000000f00 */
[----:B------:R-:W-:-:S03]  /*0130*/  ISETP.GE.AND P3, PT, R3, R2, PT ;  /* 0x000000020300720c */ /* 0x000fc60003f66270 */
[----:B------:R-:W-:-:S05]  /*0140*/  @!P1 IMAD.WIDE.U32 R10, R18, R19, c[0x0][0x178] ;  /* 0x00005e00120a9625 */ /* 0x000fca00078e0013 */
[----:B------:R1:W3:Y:S05]  /*0150*/  @!P1 LDG.E R6, [R10.64] ;  /* 0x000000040a069981 */ /* 0x0002ea000c1e1900 */
[----:B------:R-:W-:Y:S02]  /*0160*/  @!P3 LEA R20, R0, R3, 0x9 ;  /* 0x000000030014b211 */ /* 0x000fe400078e48ff */
[----:B------:R-:W-:-:S05]  /*0170*/  @!P3 MOV R21, 0x4 ;  /* 0x000000040015b802 */ /* 0x000fca0000000f00 */
[----:B------:R-:W-:Y:S01]  /*0180*/  @!P3 IMAD.WIDE.U32 R12, R20, R21, c[0x0][0x178] ;  /* 0x00005e00140cb625 */ /* 0x000fe200078e0015 */
[----:B------:R-:W-:-:S04]  /*0190*/  @!P3 IADD3 R3, R3, 0x80, RZ ;  /* 0x000000800303b810 */ /* 0x000fc80007ffe0ff */
[----:B------:R4:W3:Y:S01]  /*01a0*/  @!P3 LDG.E R7, [R12.64] ;  /* 0x000000040c07b981 */ /* 0x0008e2000c1e1900 */
[----:B------:R-:W-:Y:S01]  /*01b0*/  ISETP.GE.AND P2, PT, R3, R2, PT ;  /* 0x000000020300720c */ /* 0x000fe20003f46270 */
[----:B0-----:R-:W-:Y:S01]  /*01c0*/  CS2R R8, SRZ ;  /* 0x0000000000087805 */ /* 0x001fe2000001ff00 */
[----:B------:R-:W-:Y:S01]  /*01d0*/  @!P0 IMAD.WIDE.U32 R16, R16, R17, c[0x0][0x170] ;  /* 0x00005c0010108625 */ /* 0x000fe200078e0011 */
[----:B-1----:R-:W-:-:S03]  /*01e0*/  MOV R10, RZ ;  /* 0x000000ff000a7202 */ /* 0x002fc60000000f00 */
[----:B------:R-:W-:Y:S01]  /*01f0*/  @!P1 IMAD.WIDE.U32 R18, R18, R19, c[0x0][0x170] ;  /* 0x00005c0012129625 */ /* 0x000fe200078e0013 */
[----:B------:R0:W3:Y:S04]  /*0200*/  @!P0 LDG.E R9, [R16.64] ;  /* 0x0000000410098981 */ /* 0x0000e8000c1e1900 */
[----:B------:R1:W3:Y:S02]  /*0210*/  @!P1 LDG.E R10, [R18.64] ;  /* 0x00000004120a9981 */ /* 0x0002e4000c1e1900 */
[----:B------:R-:W-:Y:S01]  /*0220*/  @!P2 LEA R22, R0, R3, 0x9 ;  /* 0x000000030016a211 */ /* 0x000fe200078e48ff */
[----:B------:R-:W-:Y:S01]  /*0230*/  HFMA2.MMA R3, -RZ, RZ, 0, 0 ;  /* 0x00000000ff037435 */ /* 0x000fe200000001ff */
[----:B------:R-:W-:-:S04]  /*0240*/  @!P2 IMAD.MOV.U32 R23, RZ, RZ, 0x4 ;  /* 0x00000004ff17a424 */ /* 0x000fc800078e00ff */
[----:B------:R-:W-:-:S05]  /*0250*/  @!P2 IMAD.WIDE.U32 R14, R22, R23, c[0x0][0x178] ;  /* 0x00005e00160ea625 */ /* 0x000fca00078e0017 */
[----:B------:R0:W3:Y:S01]  /*0260*/  @!P2 LDG.E R3, [R14.64] ;  /* 0x000000040e03a981 */ /* 0x0000e2000c1e1900 */
[----:B----4-:R-:W-:Y:S01]  /*0270*/  HFMA2.MMA R12, -RZ, RZ, 0, 0 ;  /* 0x00000000ff0c7435 */ /* 0x010fe200000001ff */
[----:B------:R-:W-:-:S09]  /*0280*/  @!P3 IMAD.WIDE.U32 R20, R20, R21, c[0x0][0x170] ;  /* 0x00005c001414b625 */ /* 0x000fd200078e0015 */
[----:B------:R4:W3:Y:S01]  /*0290*/  @!P3 LDG.E R12, [R20.64] ;  /* 0x00000004140cb981 */ /* 0x0008e2000c1e1900 */
[----:B------:R-:W-:Y:S01]  /*02a0*/  MOV R11, R5 ;  /* 0x00000005000b7202 */ /* 0x000fe20000000f00 */
[----:B0-----:R-:W-:-:S03]  /*02b0*/  @!P2 IMAD.WIDE.U32 R14, R22, R23, c[0x0][0x170] ;  /* 0x00005c00160ea625 */ /* 0x001fc600078e0017 */
[C---:B------:R-:W-:Y:S02]  /*02c0*/  IADD3 R13, R11.reuse, 0x80, RZ ;  /* 0x000000800b0d7810 */ /* 0x040fe40007ffe0ff */
[----:B------:R-:W-:Y:S01]  /*02d0*/  IADD3 R17, R11, 0x100, RZ ;  /* 0x000001000b117810 */ /* 0x000fe20007ffe0ff */
[----:B------:R0:W5:Y:S01]  /*02e0*/  @!P2 LDG.E R8, [R14.64] ;  /* 0x000000040e08a981 */ /* 0x000162000c1e1900 */
[-C--:B------:R-:W-:Y:S02]  /*02f0*/  ISETP.GE.AND P2, PT, R13, R2.reuse, PT ;  /* 0x000000020d00720c */ /* 0x080fe40003f46270 */
[----:B------:R-:W-:Y:S02]  /*0300*/  ISETP.GE.AND P3, PT, R17, R2, PT ;  /* 0x000000021100720c */ /* 0x000fe40003f66270 */
[----:B0-----:R-:W-:-:S04]  /*0310*/  IADD3 R15, R11, 0x180, RZ ;  /* 0x000001800b0f7810 */ /* 0x001fc80007ffe0ff */
[----:B------:R-:W-:Y:S02]  /*0320*/  ISETP.GE.AND P1, PT, R15, R2, PT ;  /* 0x000000020f00720c */ /* 0x000fe40003f26270 */
[----:B------:R-:W-:Y:S01]  /*0330*/  @!P0 MOV R11, R13 ;  /* 0x0000000d000b8202 */ /* 0x000fe20000000f00 */
[----:B------:R-:W-:-:S03]  /*0340*/  @!P0 IMAD R13, R0, 0x200, R5 ;  /* 0x00000200000d8824 */ /* 0x000fc600078e0205 */
[----:B------:R-:W-:Y:S01]  /*0350*/  ISETP.GE.AND P4, PT, R11, R2, PT ;  /* 0x000000020b00720c */ /* 0x000fe20003f86270 */
[----:B------:R-:W-:Y:S01]  /*0360*/  BSSY B0, `(.L_x_2464) ;  /* 0x000002b000007945 */ /* 0x000fe20003800000 */
[----:B--2---:R-:W-:-:S06]  /*0370*/  @!P0 FMUL.FTZ R16, R4, -1.4426950216293334961 ;  /* 0xbfb8aa3b04108820 */ /* 0x004fcc0000410000 */
[----:B------:R-:W0:Y:S01]  /*0380*/  @!P0 MUFU.EX2 R16, R16 ;  /* 0x0000001000108308 */ /* 0x000e220000000800 */
[----:B---3--:R-:W-:-:S07]  /*0390*/  @!P2 FMUL.FTZ R17, R6, -1.4426950216293334961 ;  /* 0xbfb8aa3b0611a820 */ /* 0x008fce0000410000 */
[----:B------:R-:W1:Y:S01]  /*03a0*/  @!P2 MUFU.EX2 R17, R17 ;  /* 0x000000110011a308 */ /* 0x000e620000000800 */
[----:B----4-:R-:W-:-:S07]  /*03b0*/  @!P3 FMUL.FTZ R20, R7, -1.4426950216293334961 ;  /* 0xbfb8aa3b0714b820 */ /* 0x010fce0000410000 */
[----:B------:R-:W2:Y:S01]  /*03c0*/  @!P3 MUFU.EX2 R20, R20 ;  /* 0x000000140014b308 */ /* 0x000ea20000000800 */
[----:B0-----:R-:W-:Y:S02]  /*03d0*/  @!P0 FADD.FTZ R14, R16, 1 ;  /* 0x3f800000100e8421 */ /* 0x001fe40000010000 */
[----:B-1----:R-:W-:-:S05]  /*03e0*/  @!P2 FADD.FTZ R18, R17, 1 ;  /* 0x3f8000001112a421 */ /* 0x002fca0000010000 */
[----:B------:R-:W0:Y:S01]  /*03f0*/  @!P0 MUFU.RCP R14, R14 ;  /* 0x0000000e000e8308 */ /* 0x000e220000001000 */
[----:B--2---:R-:W-:-:S07]  /*0400*/  @!P3 FADD.FTZ R16, R20, 1 ;  /* 0x3f8000001410b421 */ /* 0x004fce0000010000 */
[----:B------:R-:W1:Y:S01]  /*0410*/  @!P2 MUFU.RCP R19, R18 ;  /* 0x000000120013a308 */ /* 0x000e620000001000 */
[----:B------:R-:W-:-:S07]  /*0420*/  @!P1 FMUL.FTZ R21, R3, -1.4426950216293334961 ;  /* 0xbfb8aa3b03159820 */ /* 0x000fce0000410000 */
[----:B------:R-:W2:Y:S01]  /*0430*/  @!P3 MUFU.RCP R17, R16 ;  /* 0x000000100011b308 */ /* 0x000ea20000001000 */
[C---:B0-----:R-:W-:Y:S02]  /*0440*/  @!P0 FADD.FTZ R15, -R14.reuse, 1 ;  /* 0x3f8000000e0f8421 */ /* 0x041fe40000010100 */
[----:B------:R-:W-:Y:S02]  /*0450*/  @!P0 FMUL.FTZ R9, R14, R9 ;  /* 0x000000090e098220 */ /* 0x000fe40000410000 */
[----:B------:R-:W-:-:S03]  /*0460*/  @!P0 FFMA.FTZ R4, R15, R4, 1 ;  /* 0x3f8000000f048423 */ /* 0x000fc60000010004 */
[----:B------:R-:W0:Y:S01]  /*0470*/  @!P1 MUFU.EX2 R21, R21 ;  /* 0x0000001500159308 */ /* 0x000e220000000800 */
[----:B------:R-:W-:Y:S01]  /*0480*/  @!P0 FMUL.FTZ R15, R9, R4 ;  /* 0x00000004090f8220 */ /* 0x000fe20000410000 */
[----:B------:R-:W-:Y:S01]  /*0490*/  @!P0 MOV R14, 0x4 ;  /* 0x00000004000e8802 */ /* 0x000fe20000000f00 */
[C---:B-1----:R-:W-:Y:S02]  /*04a0*/  @!P2 FMUL.FTZ R10, R19.reuse, R10 ;  /* 0x0000000a130aa220 */ /* 0x042fe40000410000 */
[----:B------:R-:W-:Y:S02]  /*04b0*/  @!P2 FADD.FTZ R19, -R19, 1 ;  /* 0x3f8000001313a421 */ /* 0x000fe40000010100 */
[----:B--2---:R-:W-:Y:S02]  /*04c0*/  @!P3 FADD.FTZ R4, -R17, 1 ;  /* 0x3f8000001104b421 */ /* 0x004fe40000010100 */
[----:B------:R-:W-:Y:S02]  /*04d0*/  @!P2 FFMA.FTZ R19, R19, R6, 1 ;  /* 0x3f8000001313a423 */ /* 0x000fe40000010006 */
[----:B------:R-:W-:-:S02]  /*04e0*/  @!P3 FFMA.FTZ R9, R4, R7, 1 ;  /* 0x3f8000000409b423 */ /* 0x000fc40000010007 */
[----:B------:R-:W-:-:S05]  /*04f0*/  @!P0 IMAD.WIDE.U32 R6, R13, R14, c[0x0][0x168] ;  /* 0x00005a000d068625 */ /* 0x000fca00078e000e */
[----:B------:R1:W-:Y:S01]  /*0500*/  @!P0 STG.E [R6.64], R15 ;  /* 0x0000000f06008986 */ /* 0x0003e2000c101904 */
[----:B0-----:R-:W-:-:S06]  /*0510*/  @!P1 FADD.FTZ R5, R21, 1 ;  /* 0x3f80000015059421 */ /* 0x001fcc0000010000 */
[----:B------:R-:W0:Y:S01]  /*0520*/  @!P1 MUFU.RCP R5, R5 ;  /* 0x0000000500059308 */ /* 0x000e220000001000 */
[----:B------:R-:W-:Y:S02]  /*0530*/  @!P3 FMUL.FTZ R12, R17, R12 ;  /* 0x0000000c110cb220 */ /* 0x000fe40000410000 */
[----:B------:R-:W-:Y:S02]  /*0540*/  @!P2 FMUL.FTZ R19, R10, R19 ;  /* 0x000000130a13a220 */ /* 0x000fe40000410000 */
[----:B------:R-:W-:Y:S01]  /*0550*/  @!P3 FMUL.FTZ R9, R12, R9 ;  /* 0x000000090c09b220 */ /* 0x000fe20000410000 */
[----:B------:R-:W-:Y:S05]  /*0560*/  @P4 BRA `(.L_x_2465) ;  /* 0x000000a000004947 */ /* 0x000fea0003800000 */
[----:B-1----:R-:W-:Y:S02]  /*0570*/  LEA R6, R0, R11, 0x9 ;  /* 0x0000000b00067211 */ /* 0x002fe400078e48ff */
[----:B------:R-:W-:Y:S02]  /*0580*/  IADD3 R11, R11, 0x80, RZ ;  /* 0x000000800b0b7810 */ /* 0x000fe40007ffe0ff */
[----:B------:R-:W-:-:S02]  /*0590*/  MOV R13, 0x4 ;  /* 0x00000004000d7802 */ /* 0x000fc40000000f00 */
[----:B------:R-:W-:-:S03]  /*05a0*/  ISETP.GE.AND P0, PT, R11, R2, PT ;  /* 0x000000020b00720c */ /* 0x000fc60003f06270 */
[----:B------:R-:W-:-:S05]  /*05b0*/  IMAD.WIDE.U32 R6, R6, R13, c[0x0][0x168] ;  /* 0x00005a0006067625 */ /* 0x000fca00078e000d */
[----:B------:R1:W-:Y:S05]  /*05c0*/  STG.E [R6.64], R19 ;  /* 0x0000001306007986 */ /* 0x0003ea000c101904 */
[----:B------:R-:W-:Y:S02]  /*05d0*/  @!P0 LEA R12, R0, R11, 0x9 ;  /* 0x0000000b000c8211 */ /* 0x000fe400078e48ff */
[----:B------:R-:W-:-:S03]  /*05e0*/  @!P0 IADD3 R11, R11, 0x80, RZ ;  /* 0x000000800b0b8810 */ /* 0x000fc60007ffe0ff */
[----:B------:R-:W-:-:S05]  /*05f0*/  @!P0 IMAD.WIDE.U32 R12, R12, R13, c[0x0][0x168] ;  /* 0x00005a000c0c8625 */ /* 0x000fca00078e000d */
[----:B------:R1:W-:Y:S02]  /*0600*/  @!P0 STG.E [R12.64], R9 ;  /* 0x000000090c008986 */ /* 0x0003e4000c101904 */
.L_x_2465:
[----:B-1----:R-:W-:Y:S05]  /*0610*/  BSYNC B0 ;  /* 0x0000000000007941 */ /* 0x002fea0003800000 */
.L_x_2464:
[----:B------:R-:W-:Y:S01]  /*0620*/  ISETP.GE.AND P0, PT, R11, R2, PT ;  /* 0x000000020b00720c */ /* 0x000fe20003f06270 */
[C---:B0-----:R-:W-:Y:S02]  /*0630*/  @!P1 FADD.FTZ R2, -R5.reuse, 1 ;  /* 0x3f80000005029421 */ /* 0x041fe40000010100 */
[----:B-----5:R-:W-:Y:S02]  /*0640*/  @!P1 FMUL.FTZ R8, R5, R8 ;  /* 0x0000000805089220 */ /* 0x020fe40000410000 */
[----:B------:R-:W-:-:S08]  /*0650*/  @!P1 FFMA.FTZ R3, R2, R3, 1 ;  /* 0x3f80000002039423 */ /* 0x000fd00000010003 */
[----:B------:R-:W-:Y:S05]  /*0660*/  @P0 EXIT ;  /* 0x000000000000094d */ /* 0x000fea0003800000 */
[----:B------:R-:W-:Y:S01]  /*0670*/  HFMA2.MMA R7, -RZ, RZ, 0, 2.384185791015625e-07 ;  /* 0x00000004ff077435 */ /* 0x000fe200000001ff */
[----:B------:R-:W-:Y:S01]  /*0680*/  LEA R2, R0, R11, 0x9 ;  /* 0x0000000b00027211 */ /* 0x000fe200078e48ff */
[----:B------:R-:W-:-:S08]  /*0690*/  @!P1 FMUL.FTZ R5, R8, R3 ;  /* 0x0000000308059220 */ /* 0x000fd00000410000 */
[----:B------:R-:W-:-:S05]  /*06a0*/  IMAD.WIDE.U32 R2, R2, R7, c[0x0][0x168] ;  /* 0x00005a0002027625 */ /* 0x000fca00078e0007 */
[----:B------:R-:W-:Y:S01]  /*06b0*/  STG.E [R2.64], R5 ;  /* 0x0000000502007986 */ /* 0x000fe2000c101904 */
[----:B------:R-:W-:Y:S05]  /*06c0*/  EXIT ;  /* 0x000000000000794d */ /* 0x000fea0003800000 */
.L_x_2466:
        /* <DEDUP_REMOVED lines=11> */
.L_x_9736:


//--------------------- .text._ZN2at6native29vectorized_elementwise_kernelILi2EZZZNS0_61_GLOBAL__N__132982cb_23_ActivationSiluKernel_cu_1520ed90_293620silu_backward_kernelERNS_18TensorIteratorBaseEENKUlvE_clEvENKUlvE0_clEvEUlffE_St5arrayIPcLm3EEEEviT0_T1_ --------------------------
	.section	.text._ZN2at6native29vectorized_elementwise_kernelILi2EZZZNS0_61_GLOBAL__N__132982cb_23_ActivationSiluKernel_cu_1520ed90_293620silu_backward_kernelERNS_18TensorIteratorBaseEENKUlvE_clEvENKUlvE0_clEvEUlffE_St5arrayIPcLm3EEEEviT0_T1_,"ax",@progbits
	.sectioninfo	@"SHI_REGISTERS=32"
	.align	128
        .global         _ZN2at6native29vectorized_elementwise_kernelILi2EZZZNS0_61_GLOBAL__N__132982cb_23_ActivationSiluKernel_cu_1520ed90_293620silu_backward_kernelERNS_18TensorIteratorBaseEENKUlvE_clEvENKUlvE0_clEvEUlffE_St5arrayIPcLm3EEEEviT0_T1_
        .type           _ZN2at6native29vectorized_elementwise_kernelILi2EZZZNS0_61_GLOBAL__N__132982cb_23_ActivationSiluKernel_cu_1520ed90_293620silu_backward_kernelERNS_18TensorIteratorBaseEENKUlvE_clEvENKUlvE0_clEvEUlffE_St5arrayIPcLm3EEEEviT0_T1_,@function
        .size           _ZN2at6native29vectorized_elementwise_kernelILi2EZZZNS0_61_GLOBAL__N__132982cb_23_ActivationSiluKernel_cu_1520ed90_293620silu_backward_kernelERNS_18TensorIteratorBaseEENKUlvE_clEvENKUlvE0_clEvEUlffE_St5arrayIPcLm3EEEEviT0_T1_,(.L_x_9737 - _ZN2at6native29vectorized_elementwise_kernelILi2EZZZNS0_61_GLOBAL__N__132982cb_23_ActivationSiluKernel_cu_1520ed90_293620silu_backward_kernelERNS_18TensorIteratorBaseEENKUlvE_clEvENKUlvE0_clEvEUlffE_St5arrayIPcLm3EEEEviT0_T1_)
        .other          _ZN2at6native29vectorized_elementwise_kernelILi2EZZZNS0_61_GLOBAL__N__132982cb_23_ActivationSiluKernel_cu_1520ed90_293620silu_backward_kernelERNS_18TensorIteratorBaseEENKUlvE_clEvENKUlvE0_clEvEUlffE_St5arrayIPcLm3EEEEviT0_T1_,@"STO_CUDA_ENTRY STV_DEFAULT"
_ZN2at6native29vectorized_elementwise_kernelILi2EZZZNS0_61_GLOBAL__N__132982cb_23_ActivationSiluKernel_cu_1520ed90_293620silu_backward_kernelERNS_18TensorIteratorBaseEENKUlvE_clEvENKUlvE0_clEvEUlffE_St5arrayIPcLm3EEEEviT0_T1_:
.text._ZN2at6native29vectorized_elementwise_kernelILi2EZZZNS0_61_GLOBAL__N__132982cb_23_ActivationSiluKernel_cu_1520ed90_293620silu_backward_kernelERNS_18TensorIteratorBaseEENKUlvE_clEvENKUlvE0_clEvEUlffE_St5arrayIPcLm3EEEEviT0_T1_:
        /* <DEDUP_REMOVED lines=8> */
[----:B------:R-:W-:-:S10]  /*0080*/  HFMA2.MMA R19, -RZ, RZ, 0, 2.384185791015625e-07 ;  /* 0x00000004ff137435 */ /* 0x000fd400000001ff */
[----:B------:R-:W-:-:S06]  /*0090*/  IMAD.WIDE R2, R0, R19, c[0x0][0x178] ;  /* 0x00005e0000027625 */ /* 0x000fcc00078e0213 */
[----:B0-----:R-:W-:-:S05]  /*00a0*/  IMAD.WIDE.U32 R20, R25, 0x8, R2 ;  /* 0x0000000819147825 */ /* 0x001fca00078e0002 */
[----:B------:R-:W2:Y:S04]  /*00b0*/  LDG.E.64 R8, [R20.64] ;  /* 0x0000000414087981 */ /* 0x000ea8000c1e1b00 */
[----:B------:R-:W3:Y:S04]  /*00c0*/  LDG.E.64 R6, [R20.64+0x400] ;  /* 0x0004000414067981 */ /* 0x000ee8000c1e1b00 */
[----:B------:R3:W4:Y:S04]  /*00d0*/  LDG.E.64 R14, [R20.64+0x800] ;  /* 0x00080004140e7981 */ /* 0x000728000c1e1b00 */
[----:B------:R3:W5:Y:S01]  /*00e0*/  LDG.E.64 R12, [R20.64+0xc00] ;  /* 0x000c0004140c7981 */ /* 0x000762000c1e1b00 */
[----:B------:R-:W-:-:S06]  /*00f0*/  IMAD.WIDE R2, R0, R19, c[0x0][0x170] ;  /* 0x00005c0000027625 */ /* 0x000fcc00078e0213 */
[----:B------:R-:W-:-:S05]  /*0100*/  IMAD.WIDE.U32 R26, R25, 0x8, R2 ;  /* 0x00000008191a7825 */ /* 0x000fca00078e0002 */
[----:B------:R5:W5:Y:S04]  /*0110*/  LDG.E.64 R2, [R26.64] ;  /* 0x000000041a027981 */ /* 0x000b68000c1e1b00 */
[----:B------:R5:W5:Y:S04]  /*0120*/  LDG.E.64 R16, [R26.64+0x400] ;  /* 0x000400041a107981 */ /* 0x000b68000c1e1b00 */
[----:B------:R5:W5:Y:S04]  /*0130*/  LDG.E.64 R10, [R26.64+0x800] ;  /* 0x000800041a0a7981 */ /* 0x000b68000c1e1b00 */
[----:B------:R5:W5:Y:S01]  /*0140*/  LDG.E.64 R4, [R26.64+0xc00] ;  /* 0x000c00041a047981 */ /* 0x000b62000c1e1b00 */
[----:B--2---:R-:W-:-:S02]  /*0150*/  FMUL.FTZ R18, R8, -1.4426950216293334961 ;  /* 0xbfb8aa3b08127820 */ /* 0x004fc40000410000 */
[----:B------:R-:W-:Y:S02]  /*0160*/  FMUL.FTZ R24, R9, -1.4426950216293334961 ;  /* 0xbfb8aa3b09187820 */ /* 0x000fe40000410000 */
[----:B---3--:R-:W-:Y:S02]  /*0170*/  FMUL.FTZ R21, R6, -1.4426950216293334961 ;  /* 0xbfb8aa3b06157820 */ /* 0x008fe40000410000 */
[----:B------:R-:W0:Y:S01]  /*0180*/  MUFU.EX2 R18, R18 ;  /* 0x0000001200127308 */ /* 0x000e220000000800 */
[----:B------:R-:W-:Y:S02]  /*0190*/  FMUL.FTZ R20, R7, -1.4426950216293334961 ;  /* 0xbfb8aa3b07147820 */ /* 0x000fe40000410000 */
[----:B----4-:R-:W-:Y:S02]  /*01a0*/  FMUL.FTZ R22, R14, -1.4426950216293334961 ;  /* 0xbfb8aa3b0e167820 */ /* 0x010fe40000410000 */
[----:B-----5:R-:W-:-:S03]  /*01b0*/  FMUL.FTZ R26, R13, -1.4426950216293334961 ;  /* 0xbfb8aa3b0d1a7820 */ /* 0x020fc60000410000 */
[----:B------:R-:W1:Y:S01]  /*01c0*/  MUFU.EX2 R24, R24 ;  /* 0x0000001800187308 */ /* 0x000e620000000800 */
[----:B0-----:R-:W-:-:S07]  /*01d0*/  FADD.FTZ R23, R18, 1 ;  /* 0x3f80000012177421 */ /* 0x001fce0000010000 */
[----:B------:R-:W0:Y:S01]  /*01e0*/  MUFU.EX2 R21, R21 ;  /* 0x0000001500157308 */ /* 0x000e220000000800 */
[----:B------:R-:W-:-:S04]  /*01f0*/  IMAD.WIDE.U32 R18, R0, R19, c[0x0][0x168] ;  /* 0x00005a0000127625 */ /* 0x000fc800078e0013 */
[----:B------:R-:W-:Y:S02]  /*0200*/  FMUL.FTZ R0, R15, -1.4426950216293334961 ;  /* 0xbfb8aa3b0f007820 */ /* 0x000fe40000410000 */
[----:B------:R-:W-:Y:S01]  /*0210*/  IMAD.WIDE R18, R25, 0x8, R18 ;  /* 0x0000000819127825 */ /* 0x000fe200078e0212 */
[----:B------:R-:W2:Y:S03]  /*0220*/  MUFU.RCP R23, R23 ;  /* 0x0000001700177308 */ /* 0x000ea60000001000 */
[----:B------:R-:W-:Y:S02]  /*0230*/  FMUL.FTZ R25, R12, -1.4426950216293334961 ;  /* 0xbfb8aa3b0c197820 */ /* 0x000fe40000410000 */
[----:B-1----:R-:W-:-:S03]  /*0240*/  FADD.FTZ R24, R24, 1 ;  /* 0x3f80000018187421 */ /* 0x002fc60000010000 */
[----:B------:R-:W1:Y:S01]  /*0250*/  MUFU.EX2 R0, R0 ;  /* 0x0000000000007308 */ /* 0x000e620000000800 */
[----:B0-----:R-:W-:-:S07]  /*0260*/  FADD.FTZ R21, R21, 1 ;  /* 0x3f80000015157421 */ /* 0x001fce0000010000 */
[----:B------:R-:W0:Y:S01]  /*0270*/  MUFU.EX2 R22, R22 ;  /* 0x0000001600167308 */ /* 0x000e220000000800 */
[----:B--2---:R-:W-:-:S04]  /*0280*/  FADD.FTZ R27, -R23, 1 ;  /* 0x3f800000171b7421 */ /* 0x004fc80000010100 */
[----:B------:R-:W-:-:S03]  /*0290*/  FFMA.FTZ R8, R8, R27, 1 ;  /* 0x3f80000008087423 */ /* 0x000fc6000001001b */
[----:B------:R-:W2:Y:S01]  /*02a0*/  MUFU.EX2 R25, R25 ;  /* 0x0000001900197308 */ /* 0x000ea20000000800 */
[----:B-1----:R-:W-:-:S07]  /*02b0*/  FADD.FTZ R0, R0, 1 ;  /* 0x3f80000000007421 */ /* 0x002fce0000010000 */
[----:B------:R-:W1:Y:S01]  /*02c0*/  MUFU.EX2 R20, R20 ;  /* 0x0000001400147308 */ /* 0x000e620000000800 */
[----:B0-----:R-:W-:-:S07]  /*02d0*/  FADD.FTZ R22, R22, 1 ;  /* 0x3f80000016167421 */ /* 0x001fce0000010000 */
[----:B------:R-:W0:Y:S01]  /*02e0*/  MUFU.RCP R24, R24 ;  /* 0x0000001800187308 */ /* 0x000e220000001000 */
[----:B--2---:R-:W-:Y:S02]  /*02f0*/  FADD.FTZ R28, R25, 1 ;  /* 0x3f800000191c7421 */ /* 0x004fe40000010000 */
[----:B------:R-:W-:-:S04]  /*0300*/  FMUL.FTZ R25, R2, R23 ;  /* 0x0000001702197220 */ /* 0x000fc80000410000 */
[----:B------:R-:W-:Y:S01]  /*0310*/  FMUL.FTZ R8, R25, R8 ;  /* 0x0000000819087220 */ /* 0x000fe20000410000 */
[----:B------:R-:W2:Y:S01]  /*0320*/  MUFU.EX2 R26, R26 ;  /* 0x0000001a001a7308 */ /* 0x000ea20000000800 */
[----:B-1----:R-:W-:-:S07]  /*0330*/  FADD.FTZ R20, R20, 1 ;  /* 0x3f80000014147421 */ /* 0x002fce0000010000 */
[----:B------:R-:W1:Y:S01]  /*0340*/  MUFU.RCP R21, R21 ;  /* 0x0000001500157308 */ /* 0x000e620000001000 */
[----:B0-----:R-:W-:Y:S02]  /*0350*/  FADD.FTZ R2, -R24, 1 ;  /* 0x3f80000018027421 */ /* 0x001fe40000010100 */
[----:B------:R-:W-:Y:S02]  /*0360*/  FMUL.FTZ R24, R3, R24 ;  /* 0x0000001803187220 */ /* 0x000fe40000410000 */
[----:B------:R-:W-:-:S03]  /*0370*/  FFMA.FTZ R9, R9, R2, 1 ;  /* 0x3f80000009097423 */ /* 0x000fc60000010002 */
[----:B------:R-:W0:Y:S01]  /*0380*/  MUFU.RCP R27, R22 ;  /* 0x00000016001b7308 */ /* 0x000e220000001000 */
[----:B--2---:R-:W-:Y:S02]  /*0390*/  FADD.FTZ R26, R26, 1 ;  /* 0x3f8000001a1a7421 */ /* 0x004fe40000010000 */
[----:B------:R-:W-:-:S05]  /*03a0*/  FMUL.FTZ R9, R24, R9 ;  /* 0x0000000918097220 */ /* 0x000fca0000410000 */
[----:B------:R-:W2:Y:S01]  /*03b0*/  MUFU.RCP R0, R0 ;  /* 0x0000000000007308 */ /* 0x000ea20000001000 */
[----:B-1----:R-:W-:Y:S01]  /*03c0*/  FADD.FTZ R3, -R21, 1 ;  /* 0x3f80000015037421 */ /* 0x002fe20000010100 */
[----:B------:R-:W-:Y:S01]  /*03d0*/  STG.E.64 [R18.64], R8 ;  /* 0x0000000812007986 */ /* 0x000fe2000c101b04 */
[----:B------:R-:W-:Y:S02]  /*03e0*/  FMUL.FTZ R21, R16, R21 ;  /* 0x0000001510157220 */ /* 0x000fe40000410000 */
[----:B------:R-:W-:-:S03]  /*03f0*/  FFMA.FTZ R6, R6, R3, 1 ;  /* 0x3f80000006067423 */ /* 0x000fc60000010003 */
[----:B------:R-:W1:Y:S01]  /*0400*/  MUFU.RCP R20, R20 ;  /* 0x0000001400147308 */ /* 0x000e620000001000 */
[----:B0-----:R-:W-:Y:S02]  /*0410*/  FADD.FTZ R3, -R27, 1 ;  /* 0x3f8000001b037421 */ /* 0x001fe40000010100 */
[----:B------:R-:W-:Y:S02]  /*0420*/  FMUL.FTZ R10, R10, R27 ;  /* 0x0000001b0a0a7220 */ /* 0x000fe40000410000 */
[----:B------:R-:W-:Y:S02]  /*0430*/  FFMA.FTZ R3, R14, R3, 1 ;  /* 0x3f8000000e037423 */ /* 0x000fe40000010003 */
[----:B------:R-:W-:Y:S01]  /*0440*/  FMUL.FTZ R6, R21, R6 ;  /* 0x0000000615067220 */ /* 0x000fe20000410000 */
[----:B------:R-:W0:Y:S01]  /*0450*/  MUFU.RCP R23, R28 ;  /* 0x0000001c00177308 */ /* 0x000e220000001000 */
[----:B--2---:R-:W-:Y:S02]  /*0460*/  FADD.FTZ R16, -R0, 1 ;  /* 0x3f80000000107421 */ /* 0x004fe40000010100 */
[----:B------:R-:W-:-:S02]  /*0470*/  FMUL.FTZ R11, R11, R0 ;  /* 0x000000000b0b7220 */ /* 0x000fc40000410000 */
[----:B------:R-:W-:Y:S02]  /*0480*/  FFMA.FTZ R0, R15, R16, 1 ;  /* 0x3f8000000f007423 */ /* 0x000fe40000010010 */
[----:B------:R-:W-:Y:S01]  /*0490*/  FMUL.FTZ R10, R10, R3 ;  /* 0x000000030a0a7220 */ /* 0x000fe20000410000 */
[----:B------:R-:W2:Y:S01]  /*04a0*/  MUFU.RCP R2, R26 ;  /* 0x0000001a00027308 */ /* 0x000ea20000001000 */
[----:B-1----:R-:W-:Y:S02]  /*04b0*/  FADD.FTZ R22, -R20, 1 ;  /* 0x3f80000014167421 */ /* 0x002fe40000010100 */
[----:B------:R-:W-:Y:S02]  /*04c0*/  FMUL.FTZ R20, R17, R20 ;  /* 0x0000001411147220 */ /* 0x000fe40000410000 */
[----:B------:R-:W-:Y:S02]  /*04d0*/  FFMA.FTZ R7, R7, R22, 1 ;  /* 0x3f80000007077423 */ /* 0x000fe40000010016 */
[----:B------:R-:W-:-:S02]  /*04e0*/  FMUL.FTZ R11, R11, R0 ;  /* 0x000000000b0b7220 */ /* 0x000fc40000410000 */
[----:B0-----:R-:W-:Y:S02]  /*04f0*/  FADD.FTZ R15, -R23, 1 ;  /* 0x3f800000170f7421 */ /* 0x001fe40000010100 */
[----:B------:R-:W-:Y:S01]  /*0500*/  FMUL.FTZ R4, R4, R23 ;  /* 0x0000001704047220 */ /* 0x000fe20000410000 */
[----:B------:R-:W-:Y:S01]  /*0510*/  STG.E.64 [R18.64+0x800], R10 ;  /* 0x0008000a12007986 */ /* 0x000fe2000c101b04 */
[----:B------:R-:W-:Y:S02]  /*0520*/  FFMA.FTZ R15, R12, R15, 1 ;  /* 0x3f8000000c0f7423 */ /* 0x000fe4000001000f */
[----:B------:R-:W-:Y:S02]  /*0530*/  FMUL.FTZ R7, R20, R7 ;  /* 0x0000000714077220 */ /* 0x000fe40000410000 */
[----:B--2---:R-:W-:Y:S02]  /*0540*/  FADD.FTZ R14, -R2, 1 ;  /* 0x3f800000020e7421 */ /* 0x004fe40000010100 */
[----:B------:R-:W-:Y:S01]  /*0550*/  FMUL.FTZ R5, R5, R2 ;  /* 0x0000000205057220 */ /* 0x000fe20000410000 */
[----:B------:R-:W-:Y:S01]  /*0560*/  STG.E.64 [R18.64+0x400], R6 ;  /* 0x0004000612007986 */ /* 0x000fe2000c101b04 */
[----:B------:R-:W-:-:S02]  /*0570*/  FFMA.FTZ R14, R13, R14, 1 ;  /* 0x3f8000000d0e7423 */ /* 0x000fc4000001000e */
[----:B------:R-:W-:Y:S02]  /*0580*/  FMUL.FTZ R4, R4, R15 ;  /* 0x0000000f04047220 */ /* 0x000fe40000410000 */
[----:B------:R-:W-:-:S05]  /*0590*/  FMUL.FTZ R5, R5, R14 ;  /* 0x0000000e05057220 */ /* 0x000fca0000410000 */
[----:B------:R-:W-:Y:S01]  /*05a0*/  STG.E.64 [R18.64+0xc00], R4 ;  /* 0x000c000412007986 */ /* 0x000fe2000c101b04 */
[----:B------:R-:W-:Y:S05]  /*05b0*/  EXIT ;  /* 0x000000000000794d */ /* 0x000fea0003800000 */
.L_x_2467:
[----:B------:R-:W0:Y:S01]  /*05c0*/  S2R R13, SR_TID.X ;  /* 0x00000000000d7919 */ /* 0x000e220000002100 */
[----:B------:R-:W-:Y:S01]  /*05d0*/  CS2R R4, SRZ ;  /* 0x0000000000047805 */ /* 0x000fe2000001ff00 */
[----:B0-----:R-:W-:Y:S02]  /*05e0*/  ISETP.GE.AND P0, PT, R13, R2, PT ;  /* 0x000000020d00720c */ /* 0x001fe40003f06270 */
[----:B------:R-:W-:-:S11]  /*05f0*/  MOV R28, R13 ;  /* 0x0000000d001c7202 */ /* 0x000fd60000000f00 */
[----:B------:R-:W-:Y:S02]  /*0600*/  @!P0 IADD3 R7, R0, R28, RZ ;  /* 0x0000001c00078210 */ /* 0x000fe40007ffe0ff */
[----:B------:R-:W-:Y:S02]  /*0610*/  @!P0 IADD3 R28, R28, 0x80, RZ ;  /* 0x000000801c1c8810 */ /* 0x000fe40007ffe0ff */
[----:B------:R-:W-:Y:S02]  /*0620*/  @!P0 MOV R8, 0x4 ;  /* 0x0000000400088802 */ /* 0x000fe40000000f00 */
[----:B------:R-:W-:-:S13]  /*0630*/  ISETP.GE.AND P4, PT, R28, R2, PT ;  /* 0x000000021c00720c */ /* 0x000fda0003f86270 */
[----:B------:R-:W-:Y:S02]  /*0640*/  @!P4 IADD3 R11, R0, R28, RZ ;  /* 0x0000001c000bc210 */ /* 0x000fe40007ffe0ff */
[----:B------:R-:W-:-:S04]  /*0650*/  @!P4 IADD3 R28, R28, 0x80, RZ ;  /* 0x000000801c1cc810 */ /* 0x000fc80007ffe0ff */
[----:B------:R-:W-:-:S13]  /*0660*/  ISETP.GE.AND P5, PT, R28, R2, PT ;  /* 0x000000021c00720c */ /* 0x000fda0003fa6270 */
[----:B------:R-:W-:Y:S02]  /*0670*/  @!P5 IADD3 R3, R0, R28, RZ ;  /* 0x0000001c0003d210 */ /* 0x000fe40007ffe0ff */
[----:B------:R-:W-:Y:S02]  /*0680*/  @!P5 IADD3 R28, R28, 0x80, RZ ;  /* 0x000000801c1cd810 */ /* 0x000fe40007ffe0ff */
[----:B------:R-:W-:Y:S02]  /*0690*/  @!P5 MOV R12, 0x4 ;  /* 0x00000004000cd802 */ /* 0x000fe40000000f00 */
[----:B------:R-:W-:-:S03]  /*06a0*/  ISETP.GE.AND P1, PT, R28, R2, PT ;  /* 0x000000021c00720c */ /* 0x000fc60003f26270 */
[----:B------:R-:W-:-:S05]  /*06b0*/  @!P5 IMAD.WIDE.U32 R18, R3, R12, c[0x0][0x178] ;  /* 0x00005e000312d625 */ /* 0x000fca00078e000c */
[----:B------:R0:W2:Y:S01]  /*06c0*/  @!P5 LDG.E R5, [R18.64] ;  /* 0x000000041205d981 */ /* 0x0000a2000c1e1900 */
[----:B------:R-:W-:Y:S01]  /*06d0*/  CS2R R22, SRZ ;  /* 0x0000000000167805 */ /* 0x000fe2000001ff00 */
[----:B------:R-:W-:-:S03]  /*06e0*/  @!P0 IMAD.WIDE.U32 R14, R7, R8, c[0x0][0x178] ;  /* 0x00005e00070e8625 */ /* 0x000fc600078e0008 */
[----:B------:R-:W-:Y:S02]  /*06f0*/  @!P1 IADD3 R17, R0, R28, RZ ;  /* 0x0000001c00119210 */ /* 0x000fe40007ffe0ff */
[----:B------:R-:W-:Y:S01]  /*0700*/  @!P1 IADD3 R28, R28, 0x80, RZ ;  /* 0x000000801c1c9810 */ /* 0x000fe20007ffe0ff */
[----:B------:R-:W-:Y:S01]  /*0710*/  HFMA2.MMA R10, -RZ, RZ, 0, 0 ;  /* 0x00000000ff0a7435 */ /* 0x000fe200000001ff */
[----:B------:R-:W-:Y:S01]  /*0720*/  @!P4 MOV R16, 0x4 ;  /* 0x000000040010c802 */ /* 0x000fe20000000f00 */
[----:B0-----:R-:W-:Y:S01]  /*0730*/  @!P5 IMAD.WIDE.U32 R18, R3, R12, c[0x0][0x170] ;  /* 0x00005c000312d625 */ /* 0x001fe200078e000c */
[----:B------:R-:W-:Y:S01]  /*0740*/  ISETP.GE.AND P3, PT, R28, R2, PT ;  /* 0x000000021c00720c */ /* 0x000fe20003f66270 */
[----:B------:R-:W-:Y:S01]  /*0750*/  HFMA2.MMA R3, -RZ, RZ, 0, 0 ;  /* 0x00000000ff037435 */ /* 0x000fe200000001ff */
[----:B------:R-:W-:Y:S01]  /*0760*/  @!P1 MOV R6, 0x4 ;  /* 0x0000000400069802 */ /* 0x000fe20000000f00 */
[----:B------:R0:W3:Y:S01]  /*0770*/  @!P0 LDG.E R22, [R14.64] ;  /* 0x000000040e168981 */ /* 0x0000e2000c1e1900 */
[----:B------:R-:W-:Y:S01]  /*0780*/  @!P4 IMAD.WIDE.U32 R20, R11, R16, c[0x0][0x178] ;  /* 0x00005e000b14c625 */ /* 0x000fe200078e0010 */
[----:B------:R-:W-:-:S02]  /*0790*/  HFMA2.MMA R9, -RZ, RZ, 0, 0 ;  /* 0x00000000ff097435 */ /* 0x000fc400000001ff */
[----:B------:R1:W4:Y:S04]  /*07a0*/  @!P5 LDG.E R4, [R18.64] ;  /* 0x000000041204d981 */ /* 0x000328000c1e1900 */
[----:B------:R5:W3:Y:S02]  /*07b0*/  @!P4 LDG.E R10, [R20.64] ;  /* 0x00000004140ac981 */ /* 0x000ae4000c1e1900 */
[----:B------:R-:W-:Y:S01]  /*07c0*/  @!P3 IADD3 R27, R0, R28, RZ ;  /* 0x0000001c001bb210 */ /* 0x000fe20007ffe0ff */
[----:B0-----:R-:W-:Y:S01]  /*07d0*/  @!P1 IMAD.WIDE.U32 R14, R17, R6, c[0x0][0x178] ;  /* 0x00005e00110e9625 */ /* 0x001fe200078e0006 */
[----:B------:R-:W-:-:S04]  /*07e0*/  @!P3 IADD3 R28, R28, 0x80, RZ ;  /* 0x000000801c1cb810 */ /* 0x000fc80007ffe0ff */
[----:B------:R-:W-:Y:S01]  /*07f0*/  ISETP.GE.AND P2, PT, R28, R2, PT ;  /* 0x000000021c00720c */ /* 0x000fe20003f46270 */
[----:B------:R0:W4:Y:S01]  /*0800*/  @!P1 LDG.E R3, [R14.64] ;  /* 0x000000040e039981 */ /* 0x000122000c1e1900 */
[----:B------:R-:W-:-:S05]  /*0810*/  @!P3 MOV R26, 0x4 ;  /* 0x00000004001ab802 */ /* 0x000fca0000000f00 */
[----:B0-----:R-:W-:-:S06]  /*0820*/  @!P3 IMAD.WIDE.U32 R14, R27, R26, c[0x0][0x178] ;  /* 0x00005e001b0eb625 */ /* 0x001fcc00078e001a */
[----:B------:R-:W-:Y:S02]  /*0830*/  @!P2 IADD3 R24, R0, R28, RZ ;  /* 0x0000001c0018a210 */ /* 0x000fe40007ffe0ff */
[----:B------:R-:W-:Y:S01]  /*0840*/  @!P2 IADD3 R28, R28, 0x80, RZ ;  /* 0x000000801c1ca810 */ /* 0x000fe20007ffe0ff */
[----:B------:R0:W4:Y:S03]  /*0850*/  @!P3 LDG.E R9, [R14.64] ;  /* 0x000000040e09b981 */ /* 0x000126000c1e1900 */
[----:B------:R-:W-:Y:S01]  /*0860*/  ISETP.GE.AND P5, PT, R28, R2, PT ;  /* 0x000000021c00720c */ /* 0x000fe20003fa6270 */
[----:B-1----:R-:W-:Y:S01]  /*0870*/  @!P4 IMAD.WIDE.U32 R18, R11, R16, c[0x0][0x170] ;  /* 0x00005c000b12c625 */ /* 0x002fe200078e0010 */
[----:B------:R-:W-:-:S03]  /*0880*/  MOV R12, RZ ;  /* 0x000000ff000c7202 */ /* 0x000fc60000000f00 */
[----:B-----5:R-:W-:-:S03]  /*0890*/  @!P0 IMAD.WIDE.U32 R20, R7, R8, c[0x0][0x170] ;  /* 0x00005c0007148625 */ /* 0x020fc600078e0008 */
[----:B------:R1:W5:Y:S05]  /*08a0*/  @!P4 LDG.E R12, [R18.64] ;  /* 0x00000004120cc981 */ /* 0x00036a000c1e1900 */
[----:B------:R-:W-:Y:S01]  /*08b0*/  @!P5 IADD3 R25, R0, R28, RZ ;  /* 0x0000001c0019d210 */ /* 0x000fe20007ffe0ff */
[----:B0-----:R-:W-:Y:S01]  /*08c0*/  @!P1 IMAD.WIDE.U32 R14, R17, R6, c[0x0][0x170] ;  /* 0x00005c00110e9625 */ /* 0x001fe200078e0006 */
[----:B------:R-:W-:Y:S01]  /*08d0*/  @!P5 IADD3 R28, R28, 0x80, RZ ;  /* 0x000000801c1cd810 */ /* 0x000fe20007ffe0ff */
[----:B------:R-:W-:Y:S01]  /*08e0*/  HFMA2.MMA R29, -RZ, RZ, 0, 0 ;  /* 0x00000000ff1d7435 */ /* 0x000fe200000001ff */
[----:B------:R-:W-:Y:S01]  /*08f0*/  @!P2 MOV R7, 0x4 ;  /* 0x000000040007a802 */ /* 0x000fe20000000f00 */
[----:B------:R0:W5:Y:S01]  /*0900*/  @!P0 LDG.E R23, [R20.64] ;  /* 0x0000000414178981 */ /* 0x000162000c1e1900 */
[----:B------:R-:W-:-:S02]  /*0910*/  ISETP.GE.AND P4, PT, R28, R2, PT ;  /* 0x000000021c00720c */ /* 0x000fc40003f86270 */
[----:B------:R-:W-:Y:S01]  /*0920*/  MOV R8, RZ ;  /* 0x000000ff00087202 */ /* 0x000fe20000000f00 */
[----:B------:R-:W-:Y:S01]  /*0930*/  @!P2 IMAD.WIDE.U32 R16, R24, R7, c[0x0][0x178] ;  /* 0x00005e001810a625 */ /* 0x000fe200078e0007 */
[----:B------:R-:W-:-:S04]  /*0940*/  @!P5 MOV R6, 0x4 ;  /* 0x000000040006d802 */ /* 0x000fc80000000f00 */
[----:B------:R0:W5:Y:S01]  /*0950*/  @!P2 LDG.E R8, [R16.64] ;  /* 0x000000041008a981 */ /* 0x000162000c1e1900 */
[----:B-1----:R-:W-:-:S05]  /*0960*/  @!P5 IMAD.WIDE.U32 R18, R25, R6, c[0x0][0x178] ;  /* 0x00005e001912d625 */ /* 0x002fca00078e0006 */
[----:B------:R1:W5:Y:S01]  /*0970*/  @!P5 LDG.E R29, [R18.64] ;  /* 0x00000004121dd981 */ /* 0x000362000c1e1900 */
[----:B0-----:R-:W-:Y:S01]  /*0980*/  @!P4 IADD3 R17, R0, R28, RZ ;  /* 0x0000001c0011c210 */ /* 0x001fe20007ffe0ff */
[----:B------:R-:W-:Y:S01]  /*0990*/  HFMA2.MMA R16, -RZ, RZ, 0, 0 ;  /* 0x00000000ff107435 */ /* 0x000fe200000001ff */
[----:B------:R-:W-:-:S05]  /*09a0*/  @!P4 MOV R28, 0x4 ;  /* 0x00000004001cc802 */ /* 0x000fca0000000f00 */
[----:B------:R-:W-:-:S05]  /*09b0*/  @!P4 IMAD.WIDE.U32 R20, R17, R28, c[0x0][0x178] ;  /* 0x00005e001114c625 */ /* 0x000fca00078e001c */
[----:B------:R0:W5:Y:S01]  /*09c0*/  @!P4 LDG.E R16, [R20.64] ;  /* 0x000000041410c981 */ /* 0x000162000c1e1900 */
[----:B------:R-:W-:Y:S01]  /*09d0*/  HFMA2.MMA R11, -RZ, RZ, 0, 0 ;  /* 0x00000000ff0b7435 */ /* 0x000fe200000001ff */
[----:B-1----:R-:W-:-:S09]  /*09e0*/  CS2R R18, SRZ ;  /* 0x0000000000127805 */ /* 0x002fd2000001ff00 */
[----:B------:R1:W5:Y:S01]  /*09f0*/  @!P1 LDG.E R11, [R14.64] ;  /* 0x000000040e0b9981 */ /* 0x000362000c1e1900 */
[----:B0-----:R-:W-:Y:S01]  /*0a00*/  CS2R R20, SRZ ;  /* 0x0000000000147805 */ /* 0x001fe2000001ff00 */
[----:B-1----:R-:W-:-:S04]  /*0a10*/  @!P3 IMAD.WIDE.U32 R14, R27, R26, c[0x0][0x170] ;  /* 0x00005c001b0eb625 */ /* 0x002fc800078e001a */
[----:B------:R-:W-:Y:S01]  /*0a20*/  @!P2 IMAD.WIDE.U32 R26, R24, R7, c[0x0][0x170] ;  /* 0x00005c00181aa625 */ /* 0x000fe200078e0007 */
[----:B------:R0:W5:Y:S03]  /*0a30*/  @!P3 LDG.E R18, [R14.64] ;  /* 0x000000040e12b981 */ /* 0x000166000c1e1900 */
[----:B------:R-:W-:Y:S01]  /*0a40*/  @!P5 IMAD.WIDE.U32 R6, R25, R6, c[0x0][0x170] ;  /* 0x00005c001906d625 */ /* 0x000fe200078e0006 */
[----:B------:R5:W5:Y:S03]  /*0a50*/  @!P2 LDG.E R19, [R26.64] ;  /* 0x000000041a13a981 */ /* 0x000b66000c1e1900 */
[----:B------:R-:W-:Y:S01]  /*0a60*/  @!P4 IMAD.WIDE.U32 R24, R17, R28, c[0x0][0x170] ;  /* 0x00005c001118c625 */ /* 0x000fe200078e001c */
[----:B------:R1:W5:Y:S04]  /*0a70*/  @!P5 LDG.E R20, [R6.64] ;  /* 0x000000040614d981 */ /* 0x000368000c1e1900 */
[----:B------:R1:W5:Y:S01]  /*0a80*/  @!P4 LDG.E R21, [R24.64] ;  /* 0x000000041815c981 */ /* 0x000362000c1e1900 */
[----:B0-----:R-:W-:-:S04]  /*0a90*/  IADD3 R15, R13, 0x100, RZ ;  /* 0x000001000d0f7810 */ /* 0x001fc80007ffe0ff */
[-C--:B------:R-:W-:Y:S02]  /*0aa0*/  ISETP.GE.AND P4, PT, R15, R2.reuse, PT ;  /* 0x000000020f00720c */ /* 0x080fe40003f86270 */
[C---:B------:R-:W-:Y:S02]  /*0ab0*/  IADD3 R15, R13.reuse, 0x80, RZ ;  /* 0x000000800d0f7810 */ /* 0x040fe40007ffe0ff */
[----:B-1----:R-:W-:Y:S02]  /*0ac0*/  IADD3 R7, R13, 0x180, RZ ;  /* 0x000001800d077810 */ /* 0x002fe40007ffe0ff */
[-C--:B------:R-:W-:Y:S02]  /*0ad0*/  ISETP.GE.AND P1, PT, R15, R2.reuse, PT ;  /* 0x000000020f00720c */ /* 0x080fe40003f26270 */
[----:B------:R-:W-:Y:S02]  /*0ae0*/  ISETP.GE.AND P2, PT, R7, R2, PT ;  /* 0x000000020700720c */ /* 0x000fe40003f46270 */
[----:B------:R-:W-:-:S04]  /*0af0*/  IADD3 R7, R13, 0x200, RZ ;  /* 0x000002000d077810 */ /* 0x000fc80007ffe0ff */
[----:B------:R-:W-:Y:S02]  /*0b00*/  ISETP.GE.AND P3, PT, R7, R2, PT ;  /* 0x000000020700720c */ /* 0x000fe40003f66270 */
[----:B------:R-:W-:-:S04]  /*0b10*/  IADD3 R25, R13, 0x280, RZ ;  /* 0x000002800d197810 */ /* 0x000fc80007ffe0ff */
[----:B------:R-:W-:Y:S01]  /*0b20*/  ISETP.GE.AND P6, PT, R25, R2, PT ;  /* 0x000000021900720c */ /* 0x000fe20003fc6270 */
[----:B------:R-:W-:Y:S01]  /*0b30*/  BSSY B0, `(.L_x_2468) ;  /* 0x0000076000007945 */ /* 0x000fe20003800000 */
[----:B------:R-:W-:Y:S01]  /*0b40*/  BSSY B1, `(.L_x_2469) ;  /* 0x000006e000017945 */ /* 0x000fe20003800000 */
[----:B--2---:R-:W-:-:S04]  /*0b50*/  @!P4 FMUL.FTZ R6, R5, -1.4426950216293334961 ;  /* 0xbfb8aa3b0506c820 */ /* 0x004fc80000410000 */
[----:B------:R-:W0:Y:S02]  /*0b60*/  @!P4 MUFU.EX2 R14, R6 ;  /* 0x00000006000ec308 */ /* 0x000e240000000800 */
[----:B0-----:R-:W-:-:S06]  /*0b70*/  @!P4 FADD.FTZ R17, R14, 1 ;  /* 0x3f8000000e11c421 */ /* 0x001fcc0000010000 */
[----:B------:R-:W4:Y:S01]  /*0b80*/  @!P4 MUFU.RCP R17, R17 ;  /* 0x000000110011c308 */ /* 0x000f220000001000 */
[----:B---3--:R-:W-:Y:S02]  /*0b90*/  @!P0 FMUL.FTZ R28, R22, -1.4426950216293334961 ;  /* 0xbfb8aa3b161c8820 */ /* 0x008fe40000410000 */
[----:B------:R-:W-:-:S05]  /*0ba0*/  @!P1 FMUL.FTZ R7, R10, -1.4426950216293334961 ;  /* 0xbfb8aa3b0a079820 */ /* 0x000fca0000410000 */
[----:B------:R-:W0:Y:S01]  /*0bb0*/  @!P0 MUFU.EX2 R28, R28 ;  /* 0x0000001c001c8308 */ /* 0x000e220000000800 */
[----:B----4-:R-:W-:-:S07]  /*0bc0*/  @!P4 FMUL.FTZ R6, R17, R4 ;  /* 0x000000041106c220 */ /* 0x010fce0000410000 */
[----:B------:R-:W1:Y:S01]  /*0bd0*/  @!P1 MUFU.EX2 R7, R7 ;  /* 0x0000000700079308 */ /* 0x000e620000000800 */
[----:B------:R-:W-:Y:S02]  /*0be0*/  @!P4 FADD.FTZ R24, -R17, 1 ;  /* 0x3f8000001118c421 */ /* 0x000fe40000010100 */
[----:B------:R-:W-:-:S06]  /*0bf0*/  @!P3 FMUL.FTZ R17, R9, -1.4426950216293334961 ;  /* 0xbfb8aa3b0911b820 */ /* 0x000fcc0000410000 */
[----:B------:R-:W2:Y:S01]  /*0c00*/  @!P3 MUFU.EX2 R17, R17 ;  /* 0x000000110011b308 */ /* 0x000ea20000000800 */
[----:B------:R-:W-:Y:S02]  /*0c10*/  @!P4 FFMA.FTZ R5, R24, R5, 1 ;  /* 0x3f8000001805c423 */ /* 0x000fe40000010005 */
[----:B0-----:R-:W-:Y:S02]  /*0c20*/  @!P0 FADD.FTZ R14, R28, 1 ;  /* 0x3f8000001c0e8421 */ /* 0x001fe40000010000 */
[----:B------:R-:W-:Y:S02]  /*0c30*/  @!P4 FMUL.FTZ R6, R6, R5 ;  /* 0x000000050606c220 */ /* 0x000fe40000410000 */
[----:B-1----:R-:W-:Y:S01]  /*0c40*/  @!P1 FADD.FTZ R5, R7, 1 ;  /* 0x3f80000007059421 */ /* 0x002fe20000010000 */
[----:B------:R-:W-:Y:S01]  /*0c50*/  IADD3 R7, R13, 0x300, RZ ;  /* 0x000003000d077810 */ /* 0x000fe20007ffe0ff */
[----:B------:R-:W0:Y:S03]  /*0c60*/  @!P0 MUFU.RCP R14, R14 ;  /* 0x0000000e000e8308 */ /* 0x000e260000001000 */
[----:B------:R-:W-:Y:S01]  /*0c70*/  ISETP.GE.AND P5, PT, R7, R2, PT ;  /* 0x000000020700720c */ /* 0x000fe20003fa6270 */
[----:B--2---:R-:W-:Y:S01]  /*0c80*/  @!P3 FADD.FTZ R7, R17, 1 ;  /* 0x3f8000001107b421 */ /* 0x004fe20000010000 */
[----:B------:R-:W-:Y:S01]  /*0c90*/  IADD3 R17, R13, 0x380, RZ ;  /* 0x000003800d117810 */ /* 0x000fe20007ffe0ff */
[----:B------:R-:W-:-:S03]  /*0ca0*/  @!P2 FMUL.FTZ R4, R3, -1.4426950216293334961 ;  /* 0xbfb8aa3b0304a820 */ /* 0x000fc60000410000 */
[----:B------:R-:W-:-:S03]  /*0cb0*/  ISETP.GE.AND P4, PT, R17, R2, PT ;  /* 0x000000021100720c */ /* 0x000fc60003f86270 */
[----:B------:R-:W1:Y:S01]  /*0cc0*/  @!P2 MUFU.EX2 R4, R4 ;  /* 0x000000040004a308 */ /* 0x000e620000000800 */
[----:B-----5:R-:W-:Y:S02]  /*0cd0*/  @!P6 FMUL.FTZ R27, R8, -1.4426950216293334961 ;  /* 0xbfb8aa3b081be820 */ /* 0x020fe40000410000 */
[C---:B0-----:R-:W-:Y:S02]  /*0ce0*/  @!P0 FADD.FTZ R25, -R14.reuse, 1 ;  /* 0x3f8000000e198421 */ /* 0x041fe40000010100 */
[----:B------:R-:W-:Y:S02]  /*0cf0*/  @!P0 FMUL.FTZ R24, R14, R23 ;  /* 0x000000170e188220 */ /* 0x000fe40000410000 */
[----:B------:R-:W-:Y:S01]  /*0d00*/  @!P0 FFMA.FTZ R25, R25, R22, 1 ;  /* 0x3f80000019198423 */ /* 0x000fe20000010016 */
[----:B------:R-:W0:Y:S01]  /*0d10*/  @!P6 MUFU.EX2 R17, R27 ;  /* 0x0000001b0011e308 */ /* 0x000e220000000800 */
[----:B------:R-:W-:-:S07]  /*0d20*/  @!P5 FMUL.FTZ R23, R29, -1.4426950216293334961 ;  /* 0xbfb8aa3b1d17d820 */ /* 0x000fce0000410000 */
[----:B------:R-:W2:Y:S01]  /*0d30*/  @!P1 MUFU.RCP R5, R5 ;  /* 0x0000000500059308 */ /* 0x000ea20000001000 */
[----:B------:R-:W-:-:S07]  /*0d40*/  @!P4 FMUL.FTZ R22, R16, -1.4426950216293334961 ;  /* 0xbfb8aa3b1016c820 */ /* 0x000fce0000410000 */
[----:B------:R-:W3:Y:S01]  /*0d50*/  @!P5 MUFU.EX2 R23, R23 ;  /* 0x000000170017d308 */ /* 0x000ee20000000800 */
[----:B-1----:R-:W-:-:S07]  /*0d60*/  @!P2 FADD.FTZ R26, R4, 1 ;  /* 0x3f800000041aa421 */ /* 0x002fce0000010000 */
[----:B------:R-:W1:Y:S01]  /*0d70*/  @!P4 MUFU.EX2 R22, R22 ;  /* 0x000000160016c308 */ /* 0x000e620000000800 */
[----:B0-----:R-:W-:Y:S02]  /*0d80*/  @!P6 FADD.FTZ R14, R17, 1 ;  /* 0x3f800000110ee421 */ /* 0x001fe40000010000 */
[----:B------:R-:W-:Y:S02]  /*0d90*/  @!P0 FMUL.FTZ R17, R24, R25 ;  /* 0x0000001918118220 */ /* 0x000fe40000410000 */
[----:B--2---:R-:W-:-:S03]  /*0da0*/  @!P1 FADD.FTZ R25, -R5, 1 ;  /* 0x3f80000005199421 */ /* 0x004fc60000010100 */
[----:B------:R0:W2:Y:S01]  /*0db0*/  @!P2 MUFU.RCP R4, R26 ;  /* 0x0000001a0004a308 */ /* 0x0000a20000001000 */
[----:B------:R-:W-:Y:S02]  /*0dc0*/  @!P1 FFMA.FTZ R25, R25, R10, 1 ;  /* 0x3f80000019199423 */ /* 0x000fe4000001000a */
[----:B---3--:R-:W-:Y:S02]  /*0dd0*/  @!P5 FADD.FTZ R24, R23, 1 ;  /* 0x3f8000001718d421 */ /* 0x008fe40000010000 */
[----:B------:R-:W-:Y:S02]  /*0de0*/  @!P1 FMUL.FTZ R12, R5, R12 ;  /* 0x0000000c050c9220 */ /* 0x000fe40000410000 */
[----:B-1----:R-:W-:Y:S01]  /*0df0*/  @!P4 FADD.FTZ R10, R22, 1 ;  /* 0x3f800000160ac421 */ /* 0x002fe20000010000 */
[----:B------:R-:W1:Y:S01]  /*0e00*/  @!P6 MUFU.RCP R14, R14 ;  /* 0x0000000e000ee308 */ /* 0x000e620000001000 */
[----:B------:R-:W-:Y:S02]  /*0e10*/  @!P0 IADD3 R5, R0, R13, RZ ;  /* 0x0000000d00058210 */ /* 0x000fe40007ffe0ff */
[----:B0-----:R-:W-:-:S05]  /*0e20*/  @!P0 MOV R26, 0x4 ;  /* 0x00000004001a8802 */ /* 0x001fca0000000f00 */
[----:B------:R-:W0:Y:S01]  /*0e30*/  @!P3 MUFU.RCP R7, R7 ;  /* 0x000000070007b308 */ /* 0x000e220000001000 */
[C---:B--2---:R-:W-:Y:S02]  /*0e40*/  @!P2 FMUL.FTZ R11, R4.reuse, R11 ;  /* 0x0000000b040ba220 */ /* 0x044fe40000410000 */
[----:B------:R-:W-:Y:S02]  /*0e50*/  @!P2 FADD.FTZ R22, -R4, 1 ;  /* 0x3f8000000416a421 */ /* 0x000fe40000010100 */
[----:B------:R-:W-:-:S03]  /*0e60*/  @!P0 IMAD.WIDE.U32 R4, R5, R26, c[0x0][0x168] ;  /* 0x00005a0005048625 */ /* 0x000fc600078e001a */
[----:B------:R0:W2:Y:S01]  /*0e70*/  @!P5 MUFU.RCP R23, R24 ;  /* 0x000000180017d308 */ /* 0x0000a20000001000 */
[----:B------:R-:W-:Y:S01]  /*0e80*/  @!P0 MOV R13, R15 ;  /* 0x0000000f000d8202 */ /* 0x000fe20000000f00 */
[----:B------:R-:W-:-:S06]  /*0e90*/  @!P2 FFMA.FTZ R22, R22, R3, 1 ;  /* 0x3f8000001616a423 */ /* 0x000fcc0000010003 */
[----:B------:R-:W3:Y:S01]  /*0ea0*/  @!P4 MUFU.RCP R10, R10 ;  /* 0x0000000a000ac308 */ /* 0x000ee20000001000 */
[----:B------:R4:W-:Y:S01]  /*0eb0*/  @!P0 STG.E [R4.64], R17 ;  /* 0x0000001104008986 */ /* 0x0009e2000c101904 */
[----:B------:R-:W-:Y:S01]  /*0ec0*/  ISETP.GE.AND P0, PT, R13, R2, PT ;  /* 0x000000020d00720c */ /* 0x000fe20003f06270 */
[----:B------:R-:W-:Y:S02]  /*0ed0*/  @!P2 FMUL.FTZ R3, R11, R22 ;  /* 0x000000160b03a220 */ /* 0x000fe40000410000 */
[C---:B-1----:R-:W-:Y:S02]  /*0ee0*/  @!P6 FADD.FTZ R11, -R14.reuse, 1 ;  /* 0x3f8000000e0be421 */ /* 0x042fe40000010100 */
[C---:B0-----:R-:W-:Y:S02]  /*0ef0*/  @!P3 FADD.FTZ R24, -R7.reuse, 1 ;  /* 0x3f8000000718b421 */ /* 0x041fe40000010100 */
[----:B------:R-:W-:Y:S02]  /*0f00*/  @!P3 FMUL.FTZ R18, R7, R18 ;  /* 0x000000120712b220 */ /* 0x000fe40000410000 */
[----:B------:R-:W-:-:S02]  /*0f10*/  @!P6 FMUL.FTZ R7, R14, R19 ;  /* 0x000000130e07e220 */ /* 0x000fc40000410000 */
[----:B------:R-:W-:Y:S02]  /*0f20*/  @!P6 FFMA.FTZ R8, R11, R8, 1 ;  /* 0x3f8000000b08e423 */ /* 0x000fe40000010008 */
[C---:B--2---:R-:W-:Y:S02]  /*0f30*/  @!P5 FADD.FTZ R14, -R23.reuse, 1 ;  /* 0x3f800000170ed421 */ /* 0x044fe40000010100 */
[----:B---3--:R-:W-:Y:S02]  /*0f40*/  @!P4 FADD.FTZ R11, -R10, 1 ;  /* 0x3f8000000a0bc421 */ /* 0x008fe40000010100 */
[----:B------:R-:W-:Y:S02]  /*0f50*/  @!P3 FFMA.FTZ R9, R24, R9, 1 ;  /* 0x3f8000001809b423 */ /* 0x000fe40000010009 */
[----:B------:R-:W-:Y:S02]  /*0f60*/  @!P5 FMUL.FTZ R20, R23, R20 ;  /* 0x000000141714d220 */ /* 0x000fe40000410000 */
[----:B------:R-:W-:-:S02]  /*0f70*/  @!P5 FFMA.FTZ R29, R14, R29, 1 ;  /* 0x3f8000000e1dd423 */ /* 0x000fc4000001001d */
[----:B----4-:R-:W-:Y:S02]  /*0f80*/  @!P4 FMUL.FTZ R4, R10, R21 ;  /* 0x000000150a04c220 */ /* 0x010fe40000410000 */
[----:B------:R-:W-:Y:S02]  /*0f90*/  @!P4 FFMA.FTZ R11, R11, R16, 1 ;  /* 0x3f8000000b0bc423 */ /* 0x000fe40000010010 */
[----:B------:R-:W-:Y:S02]  /*0fa0*/  @!P6 FMUL.FTZ R7, R7, R8 ;  /* 0x000000080707e220 */ /* 0x000fe40000410000 */
[----:B------:R-:W-:Y:S02]  /*0fb0*/  @!P1 FMUL.FTZ R12, R12, R25 ;  /* 0x000000190c0c9220 */ /* 0x000fe40000410000 */
[----:B------:R-:W-:Y:S02]  /*0fc0*/  @!P3 FMUL.FTZ R5, R18, R9 ;  /* 0x000000091205b220 */ /* 0x000fe40000410000 */
[----:B------:R-:W-:-:S02]  /*0fd0*/  @!P5 FMUL.FTZ R8, R20, R29 ;  /* 0x0000001d1408d220 */ /* 0x000fc40000410000 */
[----:B------:R-:W-:Y:S01]  /*0fe0*/  @!P4 FMUL.FTZ R4, R4, R11 ;  /* 0x0000000b0404c220 */ /* 0x000fe20000410000 */
[----:B------:R-:W-:Y:S05]  /*0ff0*/  @P0 BRA `(.L_x_2470) ;  /* 0x000000c000000947 */ /* 0x000fea0003800000 */
[----:B------:R-:W-:Y:S02]  /*1000*/  IADD3 R10, R0, R13, RZ ;  /* 0x0000000d000a7210 */ /* 0x000fe40007ffe0ff */
[----:B------:R-:W-:Y:S02]  /*1010*/  MOV R11, 0x4 ;  /* 0x00000004000b7802 */ /* 0x000fe40000000f00 */
[----:B------:R-:W-:-:S03]  /*1020*/  IADD3 R13, R13, 0x80, RZ ;  /* 0x000000800d0d7810 */ /* 0x000fc60007ffe0ff */
[----:B------:R-:W-:Y:S01]  /*1030*/  IMAD.WIDE.U32 R10, R10, R11, c[0x0][0x168] ;  /* 0x00005a000a0a7625 */ /* 0x000fe200078e000b */
[----:B------:R-:W-:-:S04]  /*1040*/  ISETP.GE.AND P0, PT, R13, R2, PT ;  /* 0x000000020d00720c */ /* 0x000fc80003f06270 */
[----:B------:R0:W-:Y:S09]  /*1050*/  STG.E [R10.64], R12 ;  /* 0x0000000c0a007986 */ /* 0x0001f2000c101904 */
[----:B------:R-:W-:Y:S05]  /*1060*/  @P0 BRA `(.L_x_2471) ;  /* 0x000000c000000947 */ /* 0x000fea0003800000 */
[----:B0-----:R-:W-:Y:S01]  /*1070*/  HFMA2.MMA R11, -RZ, RZ, 0, 2.384185791015625e-07 ;  /* 0x00000004ff0b7435 */ /* 0x001fe200000001ff */
[----:B------:R-:W-:-:S02]  /*1080*/  IADD3 R10, R0, R13, RZ ;  /* 0x0000000d000a7210 */ /* 0x000fc40007ffe0ff */
[----:B------:R-:W-:-:S07]  /*1090*/  IADD3 R13, R13, 0x80, RZ ;  /* 0x000000800d0d7810 */ /* 0x000fce0007ffe0ff */
[----:B------:R-:W-:-:S05]  /*10a0*/  IMAD.WIDE.U32 R10, R10, R11, c[0x0][0x168] ;  /* 0x00005a000a0a7625 */ /* 0x000fca00078e000b */
[----:B------:R0:W-:Y:S02]  /*10b0*/  STG.E [R10.64], R6 ;  /* 0x000000060a007986 */ /* 0x0001e4000c101904 */
.L_x_2470:
[----:B------:R-:W-:-:S13]  /*10c0*/  ISETP.GE.AND P0, PT, R13, R2, PT ;  /* 0x000000020d00720c */ /* 0x000fda0003f06270 */
[----:B------:R-:W-:Y:S05]  /*10d0*/  @P0 BRA `(.L_x_2472) ;  /* 0x000000c000000947 */ /* 0x000fea0003800000 */
[----:B0-----:R-:W-:Y:S02]  /*10e0*/  IADD3 R10, R0, R13, RZ ;  /* 0x0000000d000a7210 */ /* 0x001fe40007ffe0ff */
[----:B------:R-:W-:Y:S02]  /*10f0*/  MOV R11, 0x4 ;  /* 0x00000004000b7802 */ /* 0x000fe40000000f00 */
[----:B------:R-:W-:-:S03]  /*1100*/  IADD3 R13, R13, 0x80, RZ ;  /* 0x000000800d0d7810 */ /* 0x000fc60007ffe0ff */
[----:B------:R-:W-:-:S05]  /*1110*/  IMAD.WIDE.U32 R10, R10, R11, c[0x0][0x168] ;  /* 0x00005a000a0a7625 */ /* 0x000fca00078e000b */
[----:B------:R0:W-:Y:S02]  /*1120*/  STG.E [R10.64], R3 ;  /* 0x000000030a007986 */ /* 0x0001e4000c101904 */
.L_x_2471:
[----:B------:R-:W-:-:S13]  /*1130*/  ISETP.GE.AND P0, PT, R13, R2, PT ;  /* 0x000000020d00720c */ /* 0x000fda0003f06270 */
[----:B------:R-:W-:Y:S05]  /*1140*/  @P0 BRA `(.L_x_2473) ;  /* 0x000000d000000947 */ /* 0x000fea0003800000 */
[----:B0-----:R-:W-:Y:S01]  /*1150*/  HFMA2.MMA R11, -RZ, RZ, 0, 2.384185791015625e-07 ;  /* 0x00000004ff0b7435 */ /* 0x001fe200000001ff */
[----:B------:R-:W-:Y:S02]  /*1160*/  IADD3 R10, R0, R13, RZ ;  /* 0x0000000d000a7210 */ /* 0x000fe40007ffe0ff */
[----:B------:R-:W-:-:S07]  /*1170*/  IADD3 R13, R13, 0x80, RZ ;  /* 0x000000800d0d7810 */ /* 0x000fce0007ffe0ff */
[----:B------:R-:W-:-:S05]  /*1180*/  IMAD.WIDE.U32 R10, R10, R11, c[0x0][0x168] ;  /* 0x00005a000a0a7625 */ /* 0x000fca00078e000b */
[----:B------:R0:W-:Y:S02]  /*1190*/  STG.E [R10.64], R5 ;  /* 0x000000050a007986 */ /* 0x0001e4000c101904 */
.L_x_2472:
[----:B------:R-:W-:-:S13]  /*11a0*/  ISETP.GE.AND P0, PT, R13, R2, PT ;  /* 0x000000020d00720c */ /* 0x000fda0003f06270 */
[----:B------:R-:W-:Y:S01]  /*11b0*/  @P0 BREAK B1 ;  /* 0x0000000000010942 */ /* 0x000fe20003800000 */
[----:B------:R-:W-:Y:S05]  /*11c0*/  @P0 BRA `(.L_x_2474) ;  /* 0x000000c000000947 */ /* 0x000fea0003800000 */
[----:B0-----:R-:W-:Y:S02]  /*11d0*/  IADD3 R10, R0, R13, RZ ;  /* 0x0000000d000a7210 */ /* 0x001fe40007ffe0ff */
[----:B------:R-:W-:Y:S02]  /*11e0*/  MOV R11, 0x4 ;  /* 0x00000004000b7802 */ /* 0x000fe40000000f00 */
[----:B------:R-:W-:-:S03]  /*11f0*/  IADD3 R13, R13, 0x80, RZ ;  /* 0x000000800d0d7810 */ /* 0x000fc60007ffe0ff */
[----:B------:R-:W-:-:S05]  /*1200*/  IMAD.WIDE.U32 R10, R10, R11, c[0x0][0x168] ;  /* 0x00005a000a0a7625 */ /* 0x000fca00078e000b */
[----:B------:R0:W-:Y:S02]  /*1210*/  STG.E [R10.64], R7 ;  /* 0x000000070a007986 */ /* 0x0001e4000c101904 */
.L_x_2473:
[----:B------:R-:W-:Y:S05]  /*1220*/  BSYNC B1 ;  /* 0x0000000000017941 */ /* 0x000fea0003800000 */
.L_x_2469:
[----:B------:R-:W-:-:S13]  /*1230*/  ISETP.GE.AND P0, PT, R13, R2, PT ;  /* 0x000000020d00720c */ /* 0x000fda0003f06270 */
[----:B------:R-:W-:Y:S02]  /*1240*/  @!P0 IADD3 R6, R0, R13, RZ ;  /* 0x0000000d00068210 */ /* 0x000fe40007ffe0ff */
[----:B0-----:R-:W-:Y:S02]  /*1250*/  @!P0 MOV R7, 0x4 ;  /* 0x0000000400078802 */ /* 0x001fe40000000f00 */
[----:B------:R-:W-:-:S03]  /*1260*/  @!P0 IADD3 R13, R13, 0x80, RZ ;  /* 0x000000800d0d8810 */ /* 0x000fc60007ffe0ff */
[----:B------:R-:W-:-:S05]  /*1270*/  @!P0 IMAD.WIDE.U32 R6, R6, R7, c[0x0][0x168] ;  /* 0x00005a0006068625 */ /* 0x000fca00078e0007 */
[----:B------:R0:W-:Y:S02]  /*1280*/  @!P0 STG.E [R6.64], R8 ;  /* 0x0000000806008986 */ /* 0x0001e4000c101904 */
.L_x_2474:
[----:B------:R-:W-:Y:S05]  /*1290*/  BSYNC B0 ;  /* 0x0000000000007941 */ /* 0x000fea0003800000 */
.L_x_2468:
[----:B------:R-:W-:Y:S01]  /*12a0*/  WARPSYNC 0xffffffff ;  /* 0xffffffff00007948 */ /* 0x000fe20003800000 */
[----:B------:R-:W-:-:S13]  /*12b0*/  ISETP.GE.AND P0, PT, R13, R2, PT ;  /* 0x000000020d00720c */ /* 0x000fda0003f06270 */
[----:B------:R-:W-:Y:S05]  /*12c0*/  @P0 EXIT ;  /* 0x000000000000094d */ /* 0x000fea0003800000 */
[----:B------:R-:W-:Y:S01]  /*12d0*/  HFMA2.MMA R3, -RZ, RZ, 0, 2.384185791015625e-07 ;  /* 0x00000004ff037435 */ /* 0x000fe200000001ff */
[----:B------:R-:W-:-:S09]  /*12e0*/  IADD3 R2, R0, R13, RZ ;  /* 0x0000000d00027210 */ /* 0x000fd20007ffe0ff */
[----:B------:R-:W-:-:S05]  /*12f0*/  IMAD.WIDE.U32 R2, R2, R3, c[0x0][0x168] ;  /* 0x00005a0002027625 */ /* 0x000fca00078e0003 */
[----:B------:R-:W-:Y:S01]  /*1300*/  STG.E [R2.64], R4 ;  /* 0x0000000402007986 */ /* 0x000fe2000c101904 */
[----:B------:R-:W-:Y:S05]  /*1310*/  EXIT ;  /* 0x000000000000794d */ /* 0x000fea0003800000 */
.L_x_2475:
        /* <DEDUP_REMOVED lines=14> */
.L_x_9737:


//--------------------- .text._ZN2at6native29vectorized_elementwise_kernelILi4EZZZNS0_61_GLOBAL__N__132982cb_23_ActivationSiluKernel_cu_1520ed90_293620silu_backward_kernelERNS_18TensorIteratorBaseEENKUlvE_clEvENKUlvE0_clEvEUlffE_St5arrayIPcLm3EEEEviT0_T1_ --------------------------
	.section	.text._ZN2at6native29vectorized_elementwise_kernelILi4EZZZNS0_61_GLOBAL__N__132982cb_23_ActivationSiluKernel_cu_1520ed90_293620silu_backward_kernelERNS_18TensorIteratorBaseEENKUlvE_clEvENKUlvE0_clEvEUlffE_St5arrayIPcLm3EEEEviT0_T1_,"ax",@progbits
	.sectioninfo	@"SHI_REGISTERS=32"
	.align	128
        .global         _ZN2at6native29vectorized_elementwise_kernelILi4EZZZNS0_61_GLOBAL__N__132982cb_23_ActivationSiluKernel_cu_1520ed90_293620silu_backward_kernelERNS_18TensorIteratorBaseEENKUlvE_clEvENKUlvE0_clEvEUlffE_St5arrayIPcLm3EEEEviT0_T1_
        .type           _ZN2at6native29vectorized_elementwise_kernelILi4EZZZNS0_61_GLOBAL__N__132982cb_23_ActivationSiluKernel_cu_1520ed90_293620silu_backward_kernelERNS_18TensorIteratorBaseEENKUlvE_clEvENKUlvE0_clEvEUlffE_St5arrayIPcLm3EEEEviT0_T1_,@function
        .size           _ZN2at6native29vectorized_elementwise_kernelILi4EZZZNS0_61_GLOBAL__N__132982cb_23_ActivationSiluKernel_cu_1520ed90_293620silu_backward_kernelERNS_18TensorIteratorBaseEENKUlvE_clEvENKUlvE0_clEvEUlffE_St5arrayIPcLm3EEEEviT0_T1_,(.L_x_9738 - _ZN2at6native29vectorized_elementwise_kernelILi4EZZZNS0_61_GLOBAL__N__132982cb_23_ActivationSiluKernel_cu_1520ed90_293620silu_backward_kernelERNS_18TensorIteratorBaseEENKUlvE_clEvENKUlvE0_clEvEUlffE_St5arrayIPcLm3EEEEviT0_T1_)
        .other          _ZN2at6native29vectorized_elementwise_kernelILi4EZZZNS0_61_GLOBAL__N__132982cb_23_ActivationSiluKernel_cu_1520ed90_293620silu_backward_kernelERNS_18TensorIteratorBaseEENKUlvE_clEvENKUlvE0_clEvEUlffE_St5arrayIPcLm3EEEEviT0_T1_,@"STO_CUDA_ENTRY STV_DEFAULT"
_ZN2at6native29vectorized_elementwise_kernelILi4EZZZNS0_61_GLOBAL__N__132982cb_23_ActivationSiluKernel_cu_1520ed90_293620silu_backward_kernelERNS_18TensorIteratorBaseEENKUlvE_clEvENKUlvE0_clEvEUlffE_St5arrayIPcLm3EEEEviT0_T1_:
.text._ZN2at6native29vectorized_elementwise_kernelILi4EZZZNS0_61_GLOBAL__N__132982cb_23_ActivationSiluKernel_cu_1520ed90_293620silu_backward_kernelERNS_18TensorIteratorBaseEENKUlvE_clEvENKUlvE0_clEvEUlffE_St5arrayIPcLm3EEEEviT0_T1_:
        /* <DEDUP_REMOVED lines=11> */
[----:B------:R-:W2:Y:S04]  /*00b0*/  LDG.E.128 R8, [R20.64] ;  /* 0x0000000414087981 */ /* 0x000ea8000c1e1d00 */
[----:B------:R0:W3:Y:S01]  /*00c0*/  LDG.E.128 R12, [R20.64+0x800] ;  /* 0x00080004140c7981 */ /* 0x0000e2000c1e1d00 */
[----:B------:R-:W-:-:S06]  /*00d0*/  IMAD.WIDE R4, R0, R3, c[0x0][0x170] ;  /* 0x00005c0000047625 */ /* 0x000fcc00078e0203 */
[----:B------:R-:W-:-:S05]  /*00e0*/  IMAD.WIDE.U32 R26, R25, 0x10, R4 ;  /* 0x00000010191a7825 */ /* 0x000fca00078e0004 */
[----:B------:R1:W4:Y:S04]  /*00f0*/  LDG.E.128 R16, [R26.64] ;  /* 0x000000041a107981 */ /* 0x000328000c1e1d00 */
[----:B------:R1:W5:Y:S01]  /*0100*/  LDG.E.128 R4, [R26.64+0x800] ;  /* 0x000800041a047981 */ /* 0x000362000c1e1d00 */
[----:B--2---:R-:W-:Y:S02]  /*0110*/  FMUL.FTZ R28, R9, -1.4426950216293334961 ;  /* 0xbfb8aa3b091c7820 */ /* 0x004fe40000410000 */
[----:B------:R-:W-:Y:S02]  /*0120*/  FMUL.FTZ R2, R8, -1.4426950216293334961 ;  /* 0xbfb8aa3b08027820 */ /* 0x000fe40000410000 */
[----:B0-----:R-:W-:Y:S02]  /*0130*/  FMUL.FTZ R20, R11, -1.4426950216293334961 ;  /* 0xbfb8aa3b0b147820 */ /* 0x001fe40000410000 */
[----:B------:R-:W0:Y:S01]  /*0140*/  MUFU.EX2 R28, R28 ;  /* 0x0000001c001c7308 */ /* 0x000e220000000800 */
[----:B------:R-:W-:-:S02]  /*0150*/  FMUL.FTZ R23, R10, -1.4426950216293334961 ;  /* 0xbfb8aa3b0a177820 */ /* 0x000fc40000410000 */
[----:B---3--:R-:W-:-:S05]  /*0160*/  FMUL.FTZ R22, R12, -1.4426950216293334961 ;  /* 0xbfb8aa3b0c167820 */ /* 0x008fca0000410000 */
[----:B------:R-:W2:Y:S01]  /*0170*/  MUFU.EX2 R2, R2 ;  /* 0x0000000200027308 */ /* 0x000ea20000000800 */
[----:B0-----:R-:W-:-:S07]  /*0180*/  FADD.FTZ R24, R28, 1 ;  /* 0x3f8000001c187421 */ /* 0x001fce0000010000 */
[----:B------:R-:W0:Y:S01]  /*0190*/  MUFU.EX2 R20, R20 ;  /* 0x0000001400147308 */ /* 0x000e220000000800 */
[----:B------:R-:W-:Y:S02]  /*01a0*/  FMUL.FTZ R28, R14, -1.4426950216293334961 ;  /* 0xbfb8aa3b0e1c7820 */ /* 0x000fe40000410000 */
[----:B--2---:R-:W-:-:S05]  /*01b0*/  FADD.FTZ R21, R2, 1 ;  /* 0x3f80000002157421 */ /* 0x004fca0000010000 */
[----:B------:R-:W1:Y:S01]  /*01c0*/  MUFU.RCP R24, R24 ;  /* 0x0000001800187308 */ /* 0x000e620000001000 */
[----:B------:R-:W-:-:S04]  /*01d0*/  IMAD.WIDE.U32 R2, R0, R3, c[0x0][0x168] ;  /* 0x00005a0000027625 */ /* 0x000fc800078e0003 */
[----:B------:R-:W-:Y:S02]  /*01e0*/  FMUL.FTZ R0, R13, -1.4426950216293334961 ;  /* 0xbfb8aa3b0d007820 */ /* 0x000fe40000410000 */
[----:B------:R-:W-:Y:S01]  /*01f0*/  IMAD.WIDE R2, R25, 0x10, R2 ;  /* 0x0000001019027825 */ /* 0x000fe200078e0202 */
[----:B------:R-:W2:Y:S03]  /*0200*/  MUFU.RCP R21, R21 ;  /* 0x0000001500157308 */ /* 0x000ea60000001000 */
[----:B0-----:R-:W-:Y:S02]  /*0210*/  FADD.FTZ R20, R20, 1 ;  /* 0x3f80000014147421 */ /* 0x001fe40000010000 */
[----:B-1----:R-:W-:-:S03]  /*0220*/  FADD.FTZ R26, -R24, 1 ;  /* 0x3f800000181a7421 */ /* 0x002fc60000010100 */
[----:B------:R-:W0:Y:S01]  /*0230*/  MUFU.EX2 R23, R23 ;  /* 0x0000001700177308 */ /* 0x000e220000000800 */
[----:B----4-:R-:W-:Y:S02]  /*0240*/  FMUL.FTZ R17, R17, R24 ;  /* 0x0000001811117220 */ /* 0x010fe40000410000 */
[----:B------:R-:W-:Y:S02]  /*0250*/  FFMA.FTZ R26, R9, R26, 1 ;  /* 0x3f800000091a7423 */ /* 0x000fe4000001001a */
[----:B------:R-:W-:Y:S02]  /*0260*/  FMUL.FTZ R9, R15, -1.4426950216293334961 ;  /* 0xbfb8aa3b0f097820 */ /* 0x000fe40000410000 */
[----:B--2---:R-:W-:Y:S01]  /*0270*/  FADD.FTZ R25, -R21, 1 ;  /* 0x3f80000015197421 */ /* 0x004fe20000010100 */
[----:B------:R-:W1:Y:S01]  /*0280*/  MUFU.EX2 R0, R0 ;  /* 0x0000000000007308 */ /* 0x000e620000000800 */
[----:B------:R-:W-:Y:S02]  /*0290*/  FMUL.FTZ R16, R16, R21 ;  /* 0x0000001510107220 */ /* 0x000fe40000410000 */
[----:B------:R-:W-:-:S05]  /*02a0*/  FFMA.FTZ R25, R8, R25, 1 ;  /* 0x3f80000008197423 */ /* 0x000fca0000010019 */
[----:B------:R-:W2:Y:S01]  /*02b0*/  MUFU.EX2 R8, R28 ;  /* 0x0000001c00087308 */ /* 0x000ea20000000800 */
[----:B0-----:R-:W-:-:S07]  /*02c0*/  FADD.FTZ R23, R23, 1 ;  /* 0x3f80000017177421 */ /* 0x001fce0000010000 */
[----:B------:R-:W0:Y:S01]  /*02d0*/  MUFU.EX2 R22, R22 ;  /* 0x0000001600167308 */ /* 0x000e220000000800 */
[----:B-1----:R-:W-:-:S07]  /*02e0*/  FADD.FTZ R0, R0, 1 ;  /* 0x3f80000000007421 */ /* 0x002fce0000010000 */
[----:B------:R-:W1:Y:S01]  /*02f0*/  MUFU.EX2 R9, R9 ;  /* 0x0000000900097308 */ /* 0x000e620000000800 */
[----:B--2---:R-:W-:-:S07]  /*0300*/  FADD.FTZ R29, R8, 1 ;  /* 0x3f800000081d7421 */ /* 0x004fce0000010000 */
[----:B------:R-:W2:Y:S01]  /*0310*/  MUFU.RCP R20, R20 ;  /* 0x0000001400147308 */ /* 0x000ea20000001000 */
[----:B0-----:R-:W-:Y:S02]  /*0320*/  FADD.FTZ R27, R22, 1 ;  /* 0x3f800000161b7421 */ /* 0x001fe40000010000 */
[----:B-1----:R-:W-:-:S05]  /*0330*/  FADD.FTZ R8, R9, 1 ;  /* 0x3f80000009087421 */ /* 0x002fca0000010000 */
[----:B------:R-:W0:Y:S01]  /*0340*/  MUFU.RCP R23, R23 ;  /* 0x0000001700177308 */ /* 0x000e220000001000 */
[----:B--2---:R-:W-:-:S07]  /*0350*/  FADD.FTZ R22, -R20, 1 ;  /* 0x3f80000014167421 */ /* 0x004fce0000010100 */
[----:B------:R-:W5:Y:S01]  /*0360*/  MUFU.RCP R0, R0 ;  /* 0x0000000000007308 */ /* 0x000f620000001000 */
[----:B------:R-:W-:Y:S02]  /*0370*/  FFMA.FTZ R11, R11, R22, 1 ;  /* 0x3f8000000b0b7423 */ /* 0x000fe40000010016 */
[----:B------:R-:W-:-:S05]  /*0380*/  FMUL.FTZ R22, R19, R20 ;  /* 0x0000001413167220 */ /* 0x000fca0000410000 */
[----:B------:R-:W1:Y:S01]  /*0390*/  MUFU.RCP R27, R27 ;  /* 0x0000001b001b7308 */ /* 0x000e620000001000 */
[----:B0-----:R-:W-:Y:S02]  /*03a0*/  FADD.FTZ R9, -R23, 1 ;  /* 0x3f80000017097421 */ /* 0x001fe40000010100 */
[----:B------:R-:W-:Y:S02]  /*03b0*/  FMUL.FTZ R23, R18, R23 ;  /* 0x0000001712177220 */ /* 0x000fe40000410000 */
[----:B------:R-:W-:-:S03]  /*03c0*/  FFMA.FTZ R10, R10, R9, 1 ;  /* 0x3f8000000a0a7423 */ /* 0x000fc60000010009 */
[----:B------:R-:W0:Y:S01]  /*03d0*/  MUFU.RCP R29, R29 ;  /* 0x0000001d001d7308 */ /* 0x000e220000001000 */
[----:B-----5:R-:W-:Y:S02]  /*03e0*/  FMUL.FTZ R19, R5, R0 ;  /* 0x0000000005137220 */ /* 0x020fe40000410000 */
[----:B------:R-:W-:Y:S02]  /*03f0*/  FADD.FTZ R0, -R0, 1 ;  /* 0x3f80000000007421 */ /* 0x000fe40000010100 */
[----:B------:R-:W-:Y:S02]  /*0400*/  FMUL.FTZ R5, R17, R26 ;  /* 0x0000001a11057220 */ /* 0x000fe40000410000 */
[----:B------:R-:W-:Y:S01]  /*0410*/  FFMA.FTZ R0, R13, R0, 1 ;  /* 0x3f8000000d007423 */ /* 0x000fe20000010000 */
[----:B------:R-:W2:Y:S01]  /*0420*/  MUFU.RCP R8, R8 ;  /* 0x0000000800087308 */ /* 0x000ea20000001000 */
[----:B-1----:R-:W-:Y:S02]  /*0430*/  FMUL.FTZ R20, R4, R27 ;  /* 0x0000001b04147220 */ /* 0x002fe40000410000 */
[----:B------:R-:W-:-:S02]  /*0440*/  FADD.FTZ R27, -R27, 1 ;  /* 0x3f8000001b1b7421 */ /* 0x000fc40000010100 */
[----:B------:R-:W-:Y:S02]  /*0450*/  FMUL.FTZ R4, R16, R25 ;  /* 0x0000001910047220 */ /* 0x000fe40000410000 */
[----:B------:R-:W-:Y:S02]  /*0460*/  FFMA.FTZ R27, R12, R27, 1 ;  /* 0x3f8000000c1b7423 */ /* 0x000fe4000001001b */
[----:B0-----:R-:W-:Y:S02]  /*0470*/  FMUL.FTZ R18, R6, R29 ;  /* 0x0000001d06127220 */ /* 0x001fe40000410000 */
[----:B------:R-:W-:Y:S02]  /*0480*/  FADD.FTZ R29, -R29, 1 ;  /* 0x3f8000001d1d7421 */ /* 0x000fe40000010100 */
[----:B------:R-:W-:Y:S02]  /*0490*/  FMUL.FTZ R17, R19, R0 ;  /* 0x0000000013117220 */ /* 0x000fe40000410000 */
[----:B------:R-:W-:-:S02]  /*04a0*/  FFMA.FTZ R29, R14, R29, 1 ;  /* 0x3f8000000e1d7423 */ /* 0x000fc4000001001d */
[----:B--2---:R-:W-:Y:S02]  /*04b0*/  FMUL.FTZ R9, R7, R8 ;  /* 0x0000000807097220 */ /* 0x004fe40000410000 */
[----:B------:R-:W-:Y:S02]  /*04c0*/  FADD.FTZ R8, -R8, 1 ;  /* 0x3f80000008087421 */ /* 0x000fe40000010100 */
[----:B------:R-:W-:Y:S02]  /*04d0*/  FMUL.FTZ R6, R23, R10 ;  /* 0x0000000a17067220 */ /* 0x000fe40000410000 */
[----:B------:R-:W-:Y:S02]  /*04e0*/  FFMA.FTZ R8, R15, R8, 1 ;  /* 0x3f8000000f087423 */ /* 0x000fe40000010008 */
[----:B------:R-:W-:Y:S02]  /*04f0*/  FMUL.FTZ R7, R22, R11 ;  /* 0x0000000b16077220 */ /* 0x000fe40000410000 */
[----:B------:R-:W-:-:S02]  /*0500*/  FMUL.FTZ R16, R20, R27 ;  /* 0x0000001b14107220 */ /* 0x000fc40000410000 */
[----:B------:R-:W-:Y:S01]  /*0510*/  FMUL.FTZ R18, R18, R29 ;  /* 0x0000001d12127220 */ /* 0x000fe20000410000 */
[----:B------:R-:W-:Y:S01]  /*0520*/  STG.E.128 [R2.64], R4 ;  /* 0x0000000402007986 */ /* 0x000fe2000c101d04 */
[----:B------:R-:W-:-:S05]  /*0530*/  FMUL.FTZ R19, R9, R8 ;  /* 0x0000000809137220 */ /* 0x000fca0000410000 */
[----:B------:R-:W-:Y:S01]  /*0540*/  STG.E.128 [R2.64+0x800], R16 ;  /* 0x0008001002007986 */ /* 0x000fe2000c101d04 */
[----:B------:R-:W-:Y:S05]  /*0550*/  EXIT ;  /* 0x000000000000794d */ /* 0x000fea0003800000 */
.L_x_2476:
        /* <DEDUP_REMOVED lines=176> */
.L_x_2479:
[----:B------:R-:W-:-:S13]  /*1060*/  ISETP.GE.AND P0, PT, R13, R2, PT ;  /* 0x000000020d00720c */ /* 0x000fda0003f06270 */
[----:B------:R-:W-:Y:S05]  /*1070*/  @P0 BRA `(.L_x_2481) ;  /* 0x000000c000000947 */ /* 0x000fea0003800000 */
[----:B0-----:R-:W-:Y:S02]  /*1080*/  IADD3 R10, R0, R13, RZ ;  /* 0x0000000d000a7210 */ /* 0x001fe40007ffe0ff */
[----:B------:R-:W-:Y:S02]  /*1090*/  MOV R11, 0x4 ;  /* 0x00000004000b7802 */ /* 0x000fe40000000f00 */
[----:B------:R-:W-:-:S03]  /*10a0*/  IADD3 R13, R13, 0x80, RZ ;  /* 0x000000800d0d7810 */ /* 0x000fc60007ffe0ff */
[----:B------:R-:W-:-:S05]  /*10b0*/  IMAD.WIDE.U32 R10, R10, R11, c[0x0][0x168] ;  /* 0x00005a000a0a7625 */ /* 0x000fca00078e000b */
[----:B------:R0:W-:Y:S02]  /*10c0*/  STG.E [R10.64], R3 ;  /* 0x000000030a007986 */ /* 0x0001e4000c101904 */
.L_x_2480:
[----:B------:R-:W-:-:S13]  /*10d0*/  ISETP.GE.AND P0, PT, R13, R2, PT ;  /* 0x000000020d00720c */ /* 0x000fda0003f06270 */
[----:B------:R-:W-:Y:S05]  /*10e0*/  @P0 BRA `(.L_x_2482) ;  /* 0x000000d000000947 */ /* 0x000fea0003800000 */
[----:B0-----:R-:W-:Y:S01]  /*10f0*/  HFMA2.MMA R11, -RZ, RZ, 0, 2.384185791015625e-07 ;  /* 0x00000004ff0b7435 */ /* 0x001fe200000001ff */
[----:B------:R-:W-:Y:S02]  /*1100*/  IADD3 R10, R0, R13, RZ ;  /* 0x0000000d000a7210 */ /* 0x000fe40007ffe0ff */
[----:B------:R-:W-:-:S07]  /*1110*/  IADD3 R13, R13, 0x80, RZ ;  /* 0x000000800d0d7810 */ /* 0x000fce0007ffe0ff */
[----:B------:R-:W-:-:S05]  /*1120*/  IMAD.WIDE.U32 R10, R10, R11, c[0x0][0x168] ;  /* 0x00005a000a0a7625 */ /* 0x000fca00078e000b */
[----:B------:R0:W-:Y:S02]  /*1130*/  STG.E [R10.64], R5 ;  /* 0x000000050a007986 */ /* 0x0001e4000c101904 */
.L_x_2481:
        /* <DEDUP_REMOVED lines=8> */
.L_x_2482:
[----:B------:R-:W-:Y:S05]  /*11c0*/  BSYNC B1 ;  /* 0x0000000000017941 */ /* 0x000fea0003800000 */
.L_x_2478:
[----:B------:R-:W-:-:S13]  /*11d0*/  ISETP.GE.AND P0, PT, R13, R2, PT ;  /* 0x000000020d00720c */ /* 0x000fda0003f06270 */
[----:B------:R-:W-:Y:S02]  /*11e0*/  @!P0 IADD3 R6, R0, R13, RZ ;  /* 0x0000000d00068210 */ /* 0x000fe40007ffe0ff */
[----:B0-----:R-:W-:Y:S02]  /*11f0*/  @!P0 MOV R7, 0x4 ;  /* 0x0000000400078802 */ /* 0x001fe40000000f00 */
[----:B------:R-:W-:-:S03]  /*1200*/  @!P0 IADD3 R13, R13, 0x80, RZ ;  /* 0x000000800d0d8810 */ /* 0x000fc60007ffe0ff */
[----:B------:R-:W-:-:S05]  /*1210*/  @!P0 IMAD.WIDE.U32 R6, R6, R7, c[0x0][0x168] ;  /* 0x00005a0006068625 */ /* 0x000fca00078e0007 */
[----:B------:R0:W-:Y:S02]  /*1220*/  @!P0 STG.E [R6.64], R8 ;  /* 0x0000000806008986 */ /* 0x0001e4000c101904 */
.L_x_2483:
[----:B------:R-:W-:Y:S05]  /*1230*/  BSYNC B0 ;  /* 0x0000000000007941 */ /* 0x000fea0003800000 */
.L_x_2477:
        /* <DEDUP_REMOVED lines=8> */
.L_x_2484:
        /* <DEDUP_REMOVED lines=12> */
.L_x_9738:


//--------------------- .text._ZN2at6native29vectorized_elementwise_kernelILi8EZZZNS0_61_GLOBAL__N__132982cb_23_ActivationSiluKernel_cu_1520ed90_293620silu_backward_kernelERNS_18TensorIteratorBaseEENKUlvE_clEvENKUlvE0_clEvEUlffE_St5arrayIPcLm3EEEEviT0_T1_ --------------------------
	.section	.text._ZN2at6native29vectorized_elementwise_kernelILi8EZZZNS0_61_GLOBAL__N__132982cb_23_ActivationSiluKernel_cu_1520ed90_293620silu_backward_kernelERNS_18TensorIteratorBaseEENKUlvE_clEvENKUlvE0_clEvEUlffE_St5arrayIPcLm3EEEEviT0_T1_,"ax",@progbits
	.sectioninfo	@"SHI_REGISTERS=4"
	.align	128
        .global         _ZN2at6native29vectorized_elementwise_kernelILi8EZZZNS0_61_GLOBAL__N__132982cb_23_ActivationSiluKernel_cu_1520ed90_293620silu_backward_kernelERNS_18TensorIteratorBaseEENKUlvE_clEvENKUlvE0_clEvEUlffE_St5arrayIPcLm3EEEEviT0_T1_
        .type           _ZN2at6native29vectorized_elementwise_kernelILi8EZZZNS0_61_GLOBAL__N__132982cb_23_ActivationSiluKernel_cu_1520ed90_293620silu_backward_kernelERNS_18TensorIteratorBaseEENKUlvE_clEvENKUlvE0_clEvEUlffE_St5arrayIPcLm3EEEEviT0_T1_,@function
        .size           _ZN2at6native29vectorized_elementwise_kernelILi8EZZZNS0_61_GLOBAL__N__132982cb_23_ActivationSiluKernel_cu_1520ed90_293620silu_backward_kernelERNS_18TensorIteratorBaseEENKUlvE_clEvENKUlvE0_clEvEUlffE_St5arrayIPcLm3EEEEviT0_T1_,(.L_x_9739 - _ZN2at6native29vectorized_elementwise_kernelILi8EZZZNS0_61_GLOBAL__N__132982cb_23_ActivationSiluKernel_cu_1520ed90_293620silu_backward_kernelERNS_18TensorIteratorBaseEENKUlvE_clEvENKUlvE0_clEvEUlffE_St5arrayIPcLm3EEEEviT0_T1_)
        .other          _ZN2at6native29vectorized_elementwise_kernelILi8EZZZNS0_61_GLOBAL__N__132982cb_23_ActivationSiluKernel_cu_1520ed90_293620silu_backward_kernelERNS_18TensorIteratorBaseEENKUlvE_clEvENKUlvE0_clEvEUlffE_St5arrayIPcLm3EEEEviT0_T1_,@"STO_CUDA_ENTRY STV_DEFAULT"
_ZN2at6native29vectorized_elementwise_kernelILi8EZZZNS0_61_GLOBAL__N__132982cb_23_ActivationSiluKernel_cu_1520ed90_293620silu_backward_kernelERNS_18TensorIteratorBaseEENKUlvE_clEvENKUlvE0_clEvEUlffE_St5arrayIPcLm3EEEEviT0_T1_:
.text._ZN2at6native29vectorized_elementwise_kernelILi8EZZZNS0_61_GLOBAL__N__132982cb_23_ActivationSiluKernel_cu_1520ed90_293620silu_backward_kernelERNS_18TensorIteratorBaseEENKUlvE_clEvENKUlvE0_clEvEUlffE_St5arrayIPcLm3EEEEviT0_T1_:
[----:B------:R-:W-:Y:S02]  /*0000*/  MOV R1, c[0x0][0x28] ;  /* 0x00000a0000017a02 */ /* 0x000fe40000000f00 */
[----:B------:R-:W-:Y:S05]  /*0010*/  EXIT ;  /* 0x000000000000794d */ /* 0x000fea0003800000 */
.L_x_2485:
        /* <DEDUP_REMOVED lines=14> */
.L_x_9739:


//--------------------- .text._ZN2at6native18elementwise_kernelILi128ELi4EZNS0_15gpu_kernel_implIZZZNS0_61_GLOBAL__N__132982cb_23_ActivationSiluKernel_cu_1520ed90_293620silu_backward_kernelERNS_18TensorIteratorBaseEENKUlvE_clEvENKUlvE_clEvEUlddE_EEvS5_RKT_EUliE_EEviT1_ --------------------------
	.section	.text._ZN2at6native18elementwise_kernelILi128ELi4EZNS0_15gpu_kernel_implIZZZNS0_61_GLOBAL__N__132982cb_23_ActivationSiluKernel_cu_1520ed90_293620silu_backward_kernelERNS_18TensorIteratorBaseEENKUlvE_clEvENKUlvE_clEvEUlddE_EEvS5_RKT_EUliE_EEviT1_,"ax",@progbits
	.sectioninfo	@"SHI_REGISTERS=28"
	.align	128
        .global         _ZN2at6native18elementwise_kernelILi128ELi4EZNS0_15gpu_kernel_implIZZZNS0_61_GLOBAL__N__132982cb_23_ActivationSiluKernel_cu_1520ed90_293620silu_backward_kernelERNS_18TensorIteratorBaseEENKUlvE_clEvENKUlvE_clEvEUlddE_EEvS5_RKT_EUliE_EEviT1_
        .type           _ZN2at6native18elementwise_kernelILi128ELi4EZNS0_15gpu_kernel_implIZZZNS0_61_GLOBAL__N__132982cb_23_ActivationSiluKernel_cu_1520ed90_293620silu_backward_kernelERNS_18TensorIteratorBaseEENKUlvE_clEvENKUlvE_clEvEUlddE_EEvS5_RKT_EUliE_EEviT1_,@function
        .size           _ZN2at6native18elementwise_kernelILi128ELi4EZNS0_15gpu_kernel_implIZZZNS0_61_GLOBAL__N__132982cb_23_ActivationSiluKernel_cu_1520ed90_293620silu_backward_kernelERNS_18TensorIteratorBaseEENKUlvE_clEvENKUlvE_clEvEUlddE_EEvS5_RKT_EUliE_EEviT1_,(.L_x_9689 - _ZN2at6native18elementwise_kernelILi128ELi4EZNS0_15gpu_kernel_implIZZZNS0_61_GLOBAL__N__132982cb_23_ActivationSiluKernel_cu_1520ed90_293620silu_backward_kernelERNS_18TensorIteratorBaseEENKUlvE_clEvENKUlvE_clEvEUlddE_EEvS5_RKT_EUliE_EEviT1_)
        .other          _ZN2at6native18elementwise_kernelILi128ELi4EZNS0_15gpu_kernel_implIZZZNS0_61_GLOBAL__N__132982cb_23_ActivationSiluKernel_cu_1520ed90_293620silu_backward_kernelERNS_18TensorIteratorBaseEENKUlvE_clEvENKUlvE_clEvEUlddE_EEvS5_RKT_EUliE_EEviT1_,@"STO_CUDA_ENTRY STV_DEFAULT"
_ZN2at6native18elementwise_kernelILi128ELi4EZNS0_15gpu_kernel_implIZZZNS0_61_GLOBAL__N__132982cb_23_ActivationSiluKernel_cu_1520ed90_293620silu_backward_kernelERNS_18TensorIteratorBaseEENKUlvE_clEvENKUlvE_clEvEUlddE_EEvS5_RKT_EUliE_EEviT1_:
.text._ZN2at6native18elementwise_kernelILi128ELi4EZNS0_15gpu_kernel_implIZZZNS0_61_GLOBAL__N__132982cb_23_ActivationSiluKernel_cu_1520ed90_293620silu_backward_kernelERNS_18TensorIteratorBaseEENKUlvE_clEvENKUlvE_clEvEUlddE_EEvS5_RKT_EUliE_EEviT1_:
        /* <DEDUP_REMOVED lines=262> */
.L_x_2488:
        /* <DEDUP_REMOVED lines=17> */
[----:B--2---:R0:W1:Y:S01]  /*1170*/  I2F.F64.S16 R18, R4 ;  /* 0x0000000400127312 */ /* 0x0040620000101c00 */
[----:B------:R-:W-:Y:S05]  /*1180*/  BRA `(.L_x_2494) ;  /* 0x00000e2000007947 */ /* 0x000fea0003800000 */
.L_x_2492:
[----:B------:R-:W2:Y:S02]  /*1190*/  LDG.E.U8 R4, [R4.64] ;  /* 0x0000002404047981 */ /* 0x000ea4000c1e1100 */
[----:B--2---:R0:W1:Y:S01]  /*11a0*/  I2F.F64.U16 R18, R4 ;  /* 0x0000000400127312 */ /* 0x0040620000101800 */
[----:B------:R-:W-:Y:S05]  /*11b0*/  BRA `(.L_x_2494) ;  /* 0x00000df000007947 */ /* 0x000fea0003800000 */
.L_x_2491:
[----:B------:R-:W-:-:S13]  /*11c0*/  ISETP.NE.AND P0, PT, R3, 0x2, PT ;  /* 0x000000020300780c */ /* 0x000fda0003f05270 */
[----:B------:R-:W-:Y:S05]  /*11d0*/  @!P0 BRA `(.L_x_2495) ;  /* 0x000000a000008947 */ /* 0x000fea0003800000 */
[----:B------:R-:W-:-:S13]  /*11e0*/  ISETP.NE.AND P0, PT, R3, 0x3, PT ;  /* 0x000000030300780c */ /* 0x000fda0003f05270 */
[----:B------:R-:W-:Y:S05]  /*11f0*/  @!P0 BRA `(.L_x_2496) ;  /* 0x0000005000008947 */ /* 0x000fea0003800000 */
[----:B------:R-:W-:-:S13]  /*1200*/  ISETP.NE.AND P0, PT, R3, 0x4, PT ;  /* 0x000000040300780c */ /* 0x000fda0003f05270 */
[----:B------:R-:W-:Y:S05]  /*1210*/  @P0 BRA `(.L_x_2493) ;  /* 0x00000bf000000947 */ /* 0x000fea0003800000 */
[----:B------:R-:W2:Y:S02]  /*1220*/  LDG.E.64 R18, [R4.64] ;  /* 0x0000002404127981 */ /* 0x000ea4000c1e1b00 */
[----:B--2---:R-:W0:Y:S01]  /*1230*/  I2F.F64.S64 R18, R18 ;  /* 0x0000001200127312 */ /* 0x004e220000301c00 */
[----:B------:R-:W-:Y:S05]  /*1240*/  BRA `(.L_x_2494) ;  /* 0x00000d6000007947 */ /* 0x000fea0003800000 */
.L_x_2496:
[----:B------:R-:W2:Y:S02]  /*1250*/  LDG.E R4, [R4.64] ;  /* 0x0000002404047981 */ /* 0x000ea4000c1e1900 */
[----:B--2---:R0:W1:Y:S01]  /*1260*/  I2F.F64 R18, R4 ;  /* 0x0000000400127312 */ /* 0x0040620000201c00 */
[----:B------:R-:W-:Y:S05]  /*1270*/  BRA `(.L_x_2494) ;  /* 0x00000d3000007947 */ /* 0x000fea0003800000 */
.L_x_2495:
[----:B------:R-:W2:Y:S02]  /*1280*/  LDG.E.U16 R4, [R4.64] ;  /* 0x0000002404047981 */ /* 0x000ea4000c1e1500 */
[----:B--2---:R0:W1:Y:S01]  /*1290*/  I2F.F64.S16 R18, R4 ;  /* 0x0000000400127312 */ /* 0x0040620000101c00 */
[----:B------:R-:W-:Y:S05]  /*12a0*/  BRA `(.L_x_2494) ;  /* 0x00000d0000007947 */ /* 0x000fea0003800000 */
.L_x_2490:
[----:B------:R-:W-:-:S13]  /*12b0*/  ISETP.GT.AND P0, PT, R3, 0x6, PT ;  /* 0x000000060300780c */ /* 0x000fda0003f04270 */
[----:B------:R-:W-:Y:S05]  /*12c0*/  @P0 BRA `(.L_x_2497) ;  /* 0x000000d000000947 */ /* 0x000fea0003800000 */
[----:B------:R-:W-:-:S13]  /*12d0*/  ISETP.NE.AND P0, PT, R3, 0x5, PT ;  /* 0x000000050300780c */ /* 0x000fda0003f05270 */
[----:B------:R-:W-:Y:S05]  /*12e0*/  @!P0 BRA `(.L_x_2498) ;  /* 0x0000006000008947 */ /* 0x000fea0003800000 */
[----:B------:R-:W-:-:S13]  /*12f0*/  ISETP.NE.AND P0, PT, R3, 0x6, PT ;  /* 0x000000060300780c */ /* 0x000fda0003f05270 */
[----:B------:R-:W-:Y:S05]  /*1300*/  @P0 BRA `(.L_x_2493) ;  /* 0x00000b0000000947 */ /* 0x000fea0003800000 */
[----:B------:R-:W2:Y:S02]  /*1310*/  LDG.E R18, [R4.64] ;  /* 0x0000002404127981 */ /* 0x000ea4000c1e1900 */
[----:B--2---:R-:W-:-:S06]  /*1320*/  FMUL.FTZ R18, R18, 1 ;  /* 0x3f80000012127820 */ /* 0x004fcc0000410000 */
[----:B------:R-:W0:Y:S01]  /*1330*/  F2F.F64.F32 R18, R18 ;  /* 0x0000001200127310 */ /* 0x000e220000201800 */
[----:B------:R-:W-:Y:S05]  /*1340*/  BRA `(.L_x_2494) ;  /* 0x00000c6000007947 */ /* 0x000fea0003800000 */
.L_x_2498:
[----:B------:R-:W2:Y:S02]  /*1350*/  LDG.E.U16 R0, [R4.64] ;  /* 0x0000002404007981 */ /* 0x000ea4000c1e1500 */
[----:B--2---:R-:W-:-:S05]  /*1360*/  HADD2.F32 R0, -RZ, R0.H0_H0 ;  /* 0x20000000ff007230 */ /* 0x004fca0000004100 */
[----:B------:R-:W-:-:S04]  /*1370*/  FMUL.FTZ R0, R0, 1 ;  /* 0x3f80000000007820 */ /* 0x000fc80000410000 */
[----:B------:R0:W1:Y:S01]  /*1380*/  F2F.F64.F32 R18, R0 ;  /* 0x0000000000127310 */ /* 0x0000620000201800 */
[----:B------:R-:W-:Y:S05]  /*1390*/  BRA `(.L_x_2494) ;  /* 0x00000c1000007947 */ /* 0x000fea0003800000 */
.L_x_2497:
[----:B------:R-:W-:-:S13]  /*13a0*/  ISETP.NE.AND P0, PT, R3, 0x7, PT ;  /* 0x000000070300780c */ /* 0x000fda0003f05270 */
[----:B------:R-:W-:Y:S05]  /*13b0*/  @!P0 BRA `(.L_x_2499) ;  /* 0x000000d000008947 */ /* 0x000fea0003800000 */
        /* <DEDUP_REMOVED lines=8> */
.L_x_2500:
[----:B------:R-:W2:Y:S02]  /*1440*/  LDG.E.U16 R4, [R4.64] ;  /* 0x0000002404047981 */ /* 0x000ea4000c1e1500 */
[----:B--2---:R-:W-:-:S05]  /*1450*/  HADD2.F32 R0, -RZ, R4.H0_H0 ;  /* 0x20000004ff007230 */ /* 0x004fca0000004100 */
[----:B------:R-:W-:-:S04]  /*1460*/  FMUL.FTZ R0, R0, 1 ;  /* 0x3f80000000007820 */ /* 0x000fc80000410000 */
[----:B------:R0:W1:Y:S01]  /*1470*/  F2F.F64.F32 R18, R0 ;  /* 0x0000000000127310 */ /* 0x0000620000201800 */
[----:B------:R-:W-:Y:S05]  /*1480*/  BRA `(.L_x_2494) ;  /* 0x00000b2000007947 */ /* 0x000fea0003800000 */
.L_x_2499:
[----:B------:R0:W5:Y:S01]  /*1490*/  LDG.E.64 R18, [R4.64] ;  /* 0x0000002404127981 */ /* 0x000162000c1e1b00 */
[----:B------:R-:W-:Y:S05]  /*14a0*/  BRA `(.L_x_2494) ;  /* 0x00000b0000007947 */ /* 0x000fea0003800000 */
.L_x_2489:
        /* <DEDUP_REMOVED lines=8> */
[----:B------:R-:W2:Y:S01]  /*1530*/  LDG.E.U8 R4, [R4.64] ;  /* 0x0000002404047981 */ /* 0x000ea2000c1e1100 */
[----:B------:R-:W-:Y:S01]  /*1540*/  IMAD.MOV.U32 R18, RZ, RZ, RZ ;  /* 0x000000ffff127224 */ /* 0x000fe200078e00ff */
[----:B--2---:R-:W-:-:S04]  /*1550*/  ISETP.NE.AND P0, PT, R4, RZ, PT ;  /* 0x000000ff0400720c */ /* 0x004fc80003f05270 */
[----:B------:R-:W-:Y:S01]  /*1560*/  FSEL R19, RZ, 1.875, !P0 ;  /* 0x3ff00000ff137808 */ /* 0x000fe20004000000 */
[----:B------:R-:W-:Y:S05]  /*1570*/  BRA `(.L_x_2494) ;  /* 0x00000a3000007947 */ /* 0x000fea0003800000 */
.L_x_2503:
[----:B------:R0:W5:Y:S01]  /*1580*/  LDG.E.64 R18, [R4.64] ;  /* 0x0000002404127981 */ /* 0x000162000c1e1b00 */
[----:B------:R-:W-:Y:S05]  /*1590*/  BRA `(.L_x_2494) ;  /* 0x00000a1000007947 */ /* 0x000fea0003800000 */
.L_x_2502:
        /* <DEDUP_REMOVED lines=24> */
[----:B------:R-:W-:-:S05]  /*1720*/  LOP3.LUT R7, R7, 0x80000000, R0, 0xf8, !PT ;  /* 0x8000000007077812 */ /* 0x000fca00078ef800 */
[----:B------:R-:W-:-:S04]  /*1730*/  FMUL.FTZ R7, R7, 1 ;  /* 0x3f80000007077820 */ /* 0x000fc80000410000 */
[----:B------:R0:W1:Y:S01]  /*1740*/  F2F.F64.F32 R18, R7 ;  /* 0x0000000700127310 */ /* 0x0000620000201800 */
[----:B------:R-:W-:Y:S05]  /*1750*/  BRA `(.L_x_2494) ;  /* 0x0000085000007947 */ /* 0x000fea0003800000 */
.L_x_2505:
        /* <DEDUP_REMOVED lines=11> */
[----:B------:R-:W-:-:S05]  /*1810*/  LOP3.LUT R0, R3, 0x80000000, R0, 0xf8, !PT ;  /* 0x8000000003007812 */ /* 0x000fca00078ef800 */
[----:B------:R-:W-:-:S04]  /*1820*/  FMUL.FTZ R0, R0, 1 ;  /* 0x3f80000000007820 */ /* 0x000fc80000410000 */
[----:B------:R0:W1:Y:S01]  /*1830*/  F2F.F64.F32 R18, R0 ;  /* 0x0000000000127310 */ /* 0x0000620000201800 */
[----:B------:R-:W-:Y:S05]  /*1840*/  BRA `(.L_x_2494) ;  /* 0x0000076000007947 */ /* 0x000fea0003800000 */
.L_x_2504:
[----:B------:R-:W2:Y:S02]  /*1850*/  LDG.E.U16 R0, [R4.64] ;  /* 0x0000002404007981 */ /* 0x000ea4000c1e1500 */
[----:B--2---:R-:W-:-:S05]  /*1860*/  PRMT R0, RZ, 0x5410, R0 ;  /* 0x00005410ff007816 */ /* 0x004fca0000000000 */
[----:B------:R-:W-:-:S04]  /*1870*/  FMUL.FTZ R0, R0, 1 ;  /* 0x3f80000000007820 */ /* 0x000fc80000410000 */
[----:B------:R0:W1:Y:S01]  /*1880*/  F2F.F64.F32 R18, R0 ;  /* 0x0000000000127310 */ /* 0x0000620000201800 */
[----:B------:R-:W-:Y:S05]  /*1890*/  BRA `(.L_x_2494) ;  /* 0x0000071000007947 */ /* 0x000fea0003800000 */
.L_x_2501:
        /* <DEDUP_REMOVED lines=9> */
[----:B--2---:R0:W1:Y:S01]  /*1930*/  I2F.F64.U16 R18, R4 ;  /* 0x0000000400127312 */ /* 0x0040620000101800 */
[----:B------:R-:W-:Y:S05]  /*1940*/  BRA `(.L_x_2494) ;  /* 0x0000066000007947 */ /* 0x000fea0003800000 */
.L_x_2508:
        /* <DEDUP_REMOVED lines=21> */
.L_x_2512:
[----:B------:R-:W-:Y:S05]  /*1aa0*/  BSYNC B1 ;  /* 0x0000000000017941 */ /* 0x000fea0003800000 */
.L_x_2511:
[----:B------:R-:W-:Y:S01]  /*1ab0*/  LEA R5, R0, 0x3b800000, 0x17 ;  /* 0x3b80000000057811 */ /* 0x000fe200078eb8ff */
[----:B------:R-:W-:-:S05]  /*1ac0*/  IMAD.SHL.U32 R0, R3, 0x100000, RZ ;  /* 0x0010000003007824 */ /* 0x000fca00078e00ff */
[----:B------:R-:W-:Y:S02]  /*1ad0*/  LOP3.LUT R0, R5, R0, R6, 0xfe, !PT ;  /* 0x0000000005007212 */ /* 0x000fe400078efe06 */
.L_x_2510:
[----:B------:R-:W-:Y:S05]  /*1ae0*/  BSYNC B0 ;  /* 0x0000000000007941 */ /* 0x000fea0003800000 */
.L_x_2509:
[----:B------:R-:W-:-:S04]  /*1af0*/  FMUL.FTZ R0, R0, 1 ;  /* 0x3f80000000007820 */ /* 0x000fc80000410000 */
[----:B------:R0:W1:Y:S01]  /*1b00*/  F2F.F64.F32 R18, R0 ;  /* 0x0000000000127310 */ /* 0x0000620000201800 */
[----:B------:R-:W-:Y:S05]  /*1b10*/  BRA `(.L_x_2494) ;  /* 0x0000049000007947 */ /* 0x000fea0003800000 */
.L_x_2507:
        /* <DEDUP_REMOVED lines=21> */
.L_x_2516:
[----:B------:R-:W-:Y:S05]  /*1c70*/  BSYNC B1 ;  /* 0x0000000000017941 */ /* 0x000fea0003800000 */
.L_x_2515:
[----:B------:R-:W-:Y:S01]  /*1c80*/  LEA R5, R0, 0x37800000, 0x17 ;  /* 0x3780000000057811 */ /* 0x000fe200078eb8ff */
[----:B------:R-:W-:-:S05]  /*1c90*/  IMAD.SHL.U32 R0, R3, 0x200000, RZ ;  /* 0x0020000003007824 */ /* 0x000fca00078e00ff */
[----:B------:R-:W-:Y:S02]  /*1ca0*/  LOP3.LUT R0, R5, R0, R6, 0xfe, !PT ;  /* 0x0000000005007212 */ /* 0x000fe400078efe06 */
.L_x_2514:
[----:B------:R-:W-:Y:S05]  /*1cb0*/  BSYNC B0 ;  /* 0x0000000000007941 */ /* 0x000fea0003800000 */
.L_x_2513:
[----:B------:R-:W-:-:S04]  /*1cc0*/  FMUL.FTZ R0, R0, 1 ;  /* 0x3f80000000007820 */ /* 0x000fc80000410000 */
[----:B------:R0:W1:Y:S01]  /*1cd0*/  F2F.F64.F32 R18, R0 ;  /* 0x0000000000127310 */ /* 0x0000620000201800 */
[----:B------:R-:W-:Y:S05]  /*1ce0*/  BRA `(.L_x_2494) ;  /* 0x000002c000007947 */ /* 0x000fea0003800000 */
.L_x_2506:
        /* <DEDUP_REMOVED lines=14> */
.L_x_2520:
[----:B------:R-:W-:Y:S05]  /*1dd0*/  BSYNC B0 ;  /* 0x0000000000007941 */ /* 0x000fea0003800000 */
.L_x_2519:
[----:B------:R-:W-:-:S04]  /*1de0*/  FMUL.FTZ R0, R0, 1 ;  /* 0x3f80000000007820 */ /* 0x000fc80000410000 */
[----:B------:R0:W1:Y:S01]  /*1df0*/  F2F.F64.F32 R18, R0 ;  /* 0x0000000000127310 */ /* 0x0000620000201800 */
[----:B------:R-:W-:Y:S05]  /*1e00*/  BRA `(.L_x_2494) ;  /* 0x000001a000007947 */ /* 0x000fea0003800000 */
.L_x_2493:
        /* <DEDUP_REMOVED lines=19> */
[----:B------:R-:W-:Y:S01]  /*1f40*/  CS2R R18, SRZ ;  /* 0x0000000000127805 */ /* 0x000fe2000001ff00 */
[----:B------:R-:W-:Y:S05]  /*1f50*/  BRA `(.L_x_2494) ;  /* 0x0000005000007947 */ /* 0x000fea0003800000 */
.L_x_2518:
[----:B------:R-:W2:Y:S02]  /*1f60*/  LDG.E.64 R18, [R4.64] ;  /* 0x0000002404127981 */ /* 0x000ea4000c1e1b00 */
[----:B--2---:R-:W0:Y:S01]  /*1f70*/  I2F.F64.U64 R18, R18 ;  /* 0x0000001200127312 */ /* 0x004e220000301800 */
[----:B------:R-:W-:Y:S05]  /*1f80*/  BRA `(.L_x_2494) ;  /* 0x0000002000007947 */ /* 0x000fea0003800000 */
.L_x_2517:
[----:B------:R-:W2:Y:S02]  /*1f90*/  LDG.E R4, [R4.64] ;  /* 0x0000002404047981 */ /* 0x000ea4000c1e1900 */
[----:B--2---:R0:W1:Y:S02]  /*1fa0*/  I2F.F64.U32 R18, R4 ;  /* 0x0000000400127312 */ /* 0x0040640000201800 */
.L_x_2494:
[----:B------:R-:W2:Y:S01]  /*1fb0*/  LDC.U8 R3, c[0x0][0x3e3] ;  /* 0x0000f8c0ff037b82 */ /* 0x000ea20000000000 */
[----:B------:R-:W-:-:S05]  /*1fc0*/  IADD3 R22, P1, R22, c[0x0][0x3d8], RZ ;  /* 0x0000f60016167a10 */ /* 0x000fca0007f3e0ff */
[----:B------:R-:W-:Y:S01]  /*1fd0*/  IMAD.X R23, RZ, RZ, c[0x0][0x3dc], P1 ;  /* 0x0000f700ff177624 */ /* 0x000fe200008e06ff */
[----:B0-2---:R-:W-:-:S04]  /*1fe0*/  PRMT R0, R3, 0x9910, RZ ;  /* 0x0000991003007816 */ /* 0x005fc800000000ff */
        /* <DEDUP_REMOVED lines=11> */
[----:B--2---:R-:W0:Y:S01]  /*20a0*/  I2F.F64.S16 R12, R12 ;  /* 0x0000000c000c7312 */ /* 0x004e220000101c00 */
[----:B------:R-:W-:Y:S05]  /*20b0*/  BRA `(.L_x_2526) ;  /* 0x00000e2000007947 */ /* 0x000fea0003800000 */
.L_x_2524:
[----:B------:R-:W2:Y:S02]  /*20c0*/  LDG.E.U8 R12, [R22.64] ;  /* 0x00000024160c7981 */ /* 0x000ea4000c1e1100 */
[----:B--2---:R-:W0:Y:S01]  /*20d0*/  I2F.F64.U16 R12, R12 ;  /* 0x0000000c000c7312 */ /* 0x004e220000101800 */
[----:B------:R-:W-:Y:S05]  /*20e0*/  BRA `(.L_x_2526) ;  /* 0x00000df000007947 */ /* 0x000fea0003800000 */
.L_x_2523:
        /* <DEDUP_REMOVED lines=9> */
.L_x_2528:
[----:B------:R-:W2:Y:S02]  /*2180*/  LDG.E R12, [R22.64] ;  /* 0x00000024160c7981 */ /* 0x000ea4000c1e1900 */
[----:B--2---:R-:W0:Y:S01]  /*2190*/  I2F.F64 R12, R12 ;  /* 0x0000000c000c7312 */ /* 0x004e220000201c00 */
[----:B------:R-:W-:Y:S05]  /*21a0*/  BRA `(.L_x_2526) ;  /* 0x00000d3000007947 */ /* 0x000fea0003800000 */
.L_x_2527:
[----:B------:R-:W2:Y:S02]  /*21b0*/  LDG.E.U16 R12, [R22.64] ;  /* 0x00000024160c7981 */ /* 0x000ea4000c1e1500 */
[----:B--2---:R-:W0:Y:S01]  /*21c0*/  I2F.F64.S16 R12, R12 ;  /* 0x0000000c000c7312 */ /* 0x004e220000101c00 */
[----:B------:R-:W-:Y:S05]  /*21d0*/  BRA `(.L_x_2526) ;  /* 0x00000d0000007947 */ /* 0x000fea0003800000 */
.L_x_2522:
        /* <DEDUP_REMOVED lines=10> */
.L_x_2530:
[----:B------:R-:W2:Y:S02]  /*2280*/  LDG.E.U16 R0, [R22.64] ;  /* 0x0000002416007981 */ /* 0x000ea4000c1e1500 */
[----:B--2---:R-:W-:-:S05]  /*2290*/  HADD2.F32 R0, -RZ, R0.H0_H0 ;  /* 0x20000000ff007230 */ /* 0x004fca0000004100 */
[----:B------:R-:W-:-:S04]  /*22a0*/  FMUL.FTZ R0, R0, 1 ;  /* 0x3f80000000007820 */ /* 0x000fc80000410000 */
[----:B------:R0:W2:Y:S01]  /*22b0*/  F2F.F64.F32 R12, R0 ;  /* 0x00000000000c7310 */ /* 0x0000a20000201800 */
[----:B------:R-:W-:Y:S05]  /*22c0*/  BRA `(.L_x_2526) ;  /* 0x00000c1000007947 */ /* 0x000fea0003800000 */
.L_x_2529:
        /* <DEDUP_REMOVED lines=10> */
.L_x_2532:
[----:B------:R-:W2:Y:S02]  /*2370*/  LDG.E.U16 R22, [R22.64] ;  /* 0x0000002416167981 */ /* 0x000ea4000c1e1500 */
[----:B--2---:R-:W-:-:S05]  /*2380*/  HADD2.F32 R0, -RZ, R22.H0_H0 ;  /* 0x20000016ff007230 */ /* 0x004fca0000004100 */
[----:B------:R-:W-:-:S04]  /*2390*/  FMUL.FTZ R0, R0, 1 ;  /* 0x3f80000000007820 */ /* 0x000fc80000410000 */
[----:B------:R0:W2:Y:S01]  /*23a0*/  F2F.F64.F32 R12, R0 ;  /* 0x00000000000c7310 */ /* 0x0000a20000201800 */
[----:B------:R-:W-:Y:S05]  /*23b0*/  BRA `(.L_x_2526) ;  /* 0x00000b2000007947 */ /* 0x000fea0003800000 */
.L_x_2531:
[----:B------:R0:W5:Y:S01]  /*23c0*/  LDG.E.64 R12, [R22.64] ;  /* 0x00000024160c7981 */ /* 0x000162000c1e1b00 */
[----:B------:R-:W-:Y:S05]  /*23d0*/  BRA `(.L_x_2526) ;  /* 0x00000b0000007947 */ /* 0x000fea0003800000 */
.L_x_2521:
        /* <DEDUP_REMOVED lines=13> */
.L_x_2535:
[----:B------:R0:W5:Y:S01]  /*24b0*/  LDG.E.64 R12, [R22.64] ;  /* 0x00000024160c7981 */ /* 0x000162000c1e1b00 */
[----:B------:R-:W-:Y:S05]  /*24c0*/  BRA `(.L_x_2526) ;  /* 0x00000a1000007947 */ /* 0x000fea0003800000 */
.L_x_2534:
        /* <DEDUP_REMOVED lines=24> */
[----:B------:R-:W-:-:S05]  /*2650*/  LOP3.LUT R5, R5, 0x80000000, R0, 0xf8, !PT ;  /* 0x8000000005057812 */ /* 0x000fca00078ef800 */
[----:B------:R-:W-:-:S04]  /*2660*/  FMUL.FTZ R5, R5, 1 ;  /* 0x3f80000005057820 */ /* 0x000fc80000410000 */
[----:B------:R0:W2:Y:S01]  /*2670*/  F2F.F64.F32 R12, R5 ;  /* 0x00000005000c7310 */ /* 0x0000a20000201800 */
[----:B------:R-:W-:Y:S05]  /*2680*/  BRA `(.L_x_2526) ;  /* 0x0000085000007947 */ /* 0x000fea0003800000 */
.L_x_2537:
        /* <DEDUP_REMOVED lines=13> */
[----:B------:R0:W2:Y:S01]  /*2760*/  F2F.F64.F32 R12, R0 ;  /* 0x00000000000c7310 */ /* 0x0000a20000201800 */
[----:B------:R-:W-:Y:S05]  /*2770*/  BRA `(.L_x_2526) ;  /* 0x0000076000007947 */ /* 0x000fea0003800000 */
.L_x_2536:
[----:B------:R-:W2:Y:S02]  /*2780*/  LDG.E.U16 R0, [R22.64] ;  /* 0x0000002416007981 */ /* 0x000ea4000c1e1500 */
[----:B--2---:R-:W-:-:S05]  /*2790*/  PRMT R0, RZ, 0x5410, R0 ;  /* 0x00005410ff007816 */ /* 0x004fca0000000000 */
[----:B------:R-:W-:-:S04]  /*27a0*/  FMUL.FTZ R0, R0, 1 ;  /* 0x3f80000000007820 */ /* 0x000fc80000410000 */
[----:B------:R0:W2:Y:S01]  /*27b0*/  F2F.F64.F32 R12, R0 ;  /* 0x00000000000c7310 */ /* 0x0000a20000201800 */
[----:B------:R-:W-:Y:S05]  /*27c0*/  BRA `(.L_x_2526) ;  /* 0x0000071000007947 */ /* 0x000fea0003800000 */
.L_x_2533:
        /* <DEDUP_REMOVED lines=9> */
[----:B--2---:R-:W0:Y:S01]  /*2860*/  I2F.F64.U16 R12, R12 ;  /* 0x0000000c000c7312 */ /* 0x004e220000101800 */
[----:B------:R-:W-:Y:S05]  /*2870*/  BRA `(.L_x_2526) ;  /* 0x0000066000007947 */ /* 0x000fea0003800000 */
.L_x_2540:
        /* <DEDUP_REMOVED lines=21> */
.L_x_2544:
[----:B------:R-:W-:Y:S05]  /*29d0*/  BSYNC B1 ;  /* 0x0000000000017941 */ /* 0x000fea0003800000 */
.L_x_2543:
[----:B------:R-:W-:Y:S01]  /*29e0*/  LEA R5, R0, 0x3b800000, 0x17 ;  /* 0x3b80000000057811 */ /* 0x000fe200078eb8ff */
[----:B------:R-:W-:-:S05]  /*29f0*/  IMAD.SHL.U32 R0, R3, 0x100000, RZ ;  /* 0x0010000003007824 */ /* 0x000fca00078e00ff */
[----:B------:R-:W-:Y:S02]  /*2a00*/  LOP3.LUT R0, R5, R0, R6, 0xfe, !PT ;  /* 0x0000000005007212 */ /* 0x000fe400078efe06 */
.L_x_2542:
[----:B------:R-:W-:Y:S05]  /*2a10*/  BSYNC B0 ;  /* 0x0000000000007941 */ /* 0x000fea0003800000 */
.L_x_2541:
[----:B------:R-:W-:-:S04]  /*2a20*/  FMUL.FTZ R0, R0, 1 ;  /* 0x3f80000000007820 */ /* 0x000fc80000410000 */
[----:B------:R0:W2:Y:S01]  /*2a30*/  F2F.F64.F32 R12, R0 ;  /* 0x00000000000c7310 */ /* 0x0000a20000201800 */
[----:B------:R-:W-:Y:S05]  /*2a40*/  BRA `(.L_x_2526) ;  /* 0x0000049000007947 */ /* 0x000fea0003800000 */
.L_x_2539:
        /* <DEDUP_REMOVED lines=21> */
.L_x_2548:
[----:B------:R-:W-:Y:S05]  /*2ba0*/  BSYNC B1 ;  /* 0x0000000000017941 */ /* 0x000fea0003800000 */
.L_x_2547:
[----:B------:R-:W-:Y:S01]  /*2bb0*/  LEA R5, R0, 0x37800000, 0x17 ;  /* 0x3780000000057811 */ /* 0x000fe200078eb8ff */
[----:B------:R-:W-:-:S05]  /*2bc0*/  IMAD.SHL.U32 R0, R3, 0x200000, RZ ;  /* 0x0020000003007824 */ /* 0x000fca00078e00ff */
[----:B------:R-:W-:Y:S02]  /*2bd0*/  LOP3.LUT R0, R5, R0, R6, 0xfe, !PT ;  /* 0x0000000005007212 */ /* 0x000fe400078efe06 */
.L_x_2546:
[----:B------:R-:W-:Y:S05]  /*2be0*/  BSYNC B0 ;  /* 0x0000000000007941 */ /* 0x000fea0003800000 */
.L_x_2545:
[----:B------:R-:W-:-:S04]  /*2bf0*/  FMUL.FTZ R0, R0, 1 ;  /* 0x3f80000000007820 */ /* 0x000fc80000410000 */
[----:B------:R0:W2:Y:S01]  /*2c00*/  F2F.F64.F32 R12, R0 ;  /* 0x00000000000c7310 */ /* 0x0000a20000201800 */
[----:B------:R-:W-:Y:S05]  /*2c10*/  BRA `(.L_x_2526) ;  /* 0x000002c000007947 */ /* 0x000fea0003800000 */
.L_x_2538:
        /* <DEDUP_REMOVED lines=14> */
.L_x_2552:
[----:B------:R-:W-:Y:S05]  /*2d00*/  BSYNC B0 ;  /* 0x0000000000007941 */ /* 0x000fea0003800000 */
.L_x_2551:
[----:B------:R-:W-:-:S04]  /*2d10*/  FMUL.FTZ R0, R0, 1 ;  /* 0x3f80000000007820 */ /* 0x000fc80000410000 */
[----:B------:R0:W2:Y:S01]  /*2d20*/  F2F.F64.F32 R12, R0 ;  /* 0x00000000000c7310 */ /* 0x0000a20000201800 */
[----:B------:R-:W-:Y:S05]  /*2d30*/  BRA `(.L_x_2526) ;  /* 0x000001a000007947 */ /* 0x000fea0003800000 */
.L_x_2525:
        /* <DEDUP_REMOVED lines=18> */
[----:B01---5:R-:W-:Y:S05]  /*2e60*/  CALL.ABS.NOINC R14 ;  /* 0x000000000e007343 */ /* 0x023fea0003c00000 */
[----:B------:R-:W-:Y:S01]  /*2e70*/  CS2R R12, SRZ ;  /* 0x00000000000c7805 */ /* 0x000fe2000001ff00 */
[----:B------:R-:W-:Y:S05]  /*2e80*/  BRA `(.L_x_2526) ;  /* 0x0000005000007947 */ /* 0x000fea0003800000 */
.L_x_2550:
[----:B------:R-:W2:Y:S02]  /*2e90*/  LDG.E.64 R12, [R22.64] ;  /* 0x00000024160c7981 */ /* 0x000ea4000c1e1b00 */
[----:B--2---:R-:W0:Y:S01]  /*2ea0*/  I2F.F64.U64 R12, R12 ;  /* 0x0000000c000c7312 */ /* 0x004e220000301800 */
[----:B------:R-:W-:Y:S05]  /*2eb0*/  BRA `(.L_x_2526) ;  /* 0x0000002000007947 */ /* 0x000fea0003800000 */
.L_x_2549:
[----:B------:R-:W2:Y:S02]  /*2ec0*/  LDG.E R12, [R22.64] ;  /* 0x00000024160c7981 */ /* 0x000ea4000c1e1900 */
[----:B--2---:R-:W0:Y:S02]  /*2ed0*/  I2F.F64.U32 R12, R12 ;  /* 0x0000000c000c7312 */ /* 0x004e240000201800 */
.L_x_2526:
[----:B------:R-:W-:Y:S01]  /*2ee0*/  IMAD.MOV.U32 R4, RZ, RZ, 0x652b82fe ;  /* 0x652b82feff047424 */ /* 0x000fe200078e00ff */
[----:B------:R-:W-:Y:S01]  /*2ef0*/  BSSY B0, `(.L_x_2553) ;  /* 0x0000025000007945 */ /* 0x000fe20003800000 */
[----:B0-----:R-:W-:Y:S02]  /*2f00*/  IMAD.MOV.U32 R5, RZ, RZ, 0x3ff71547 ;  /* 0x3ff71547ff057424 */ /* 0x001fe400078e00ff */
[----:B------:R-:W-:-:S02]  /*2f10*/  IMAD.MOV.U32 R10, RZ, RZ, 0x69ce2bdf ;  /* 0x69ce2bdfff0a7424 */ /* 0x000fc400078e00ff */
[----:B------:R-:W-:Y:S02]  /*2f20*/  IMAD.MOV.U32 R11, RZ, RZ, 0x3e5ade15 ;  /* 0x3e5ade15ff0b7424 */ /* 0x000fe400078e00ff */
[----:B--2--5:R-:W0:-:S06]  /*2f30*/  DFMA R4, -R12, R4, 6.75539944105574400000e+15 ;  /* 0x433800000c04742b */ /* 0x024e0c0000000104 */
[----:B0-----:R-:W0:-:S06]  /*2f40*/  DADD R6, R4, -6.75539944105574400000e+15 ;  /* 0xc338000004067429 */ /* 0x001e0c0000000000 */
[----:B0-----:R-:W0:-:S06]  /*2f50*/  DFMA R8, R6, c[0x2][0x0], -R12 ;  /* 0x0080000006087a2b */ /* 0x001e0c000000080c */
[----:B0-----:R-:W0:-:S06]  /*2f60*/  DFMA R6, R6, c[0x2][0x8], R8 ;  /* 0x0080020006067a2b */ /* 0x001e0c0000000008 */
[----:B0-----:R-:W0:-:S04]  /*2f70*/  DFMA R8, R6, R10, c[0x2][0x10] ;  /* 0x008004000608762b */ /* 0x001e08000000000a */
[----:B------:R-:W-:-:S04]  /*2f80*/  DADD R10, -RZ, -R12 ;  /* 0x00000000ff0a7229 */ /* 0x000fc8000000090c */
[----:B0-----:R-:W0:-:S06]  /*2f90*/  DFMA R8, R6, R8, c[0x2][0x18] ;  /* 0x008006000608762b */ /* 0x001e0c0000000008 */
[----:B0-----:R-:W0:Y:S01]  /*2fa0*/  DFMA R8, R6, R8, c[0x2][0x20] ;  /* 0x008008000608762b */ /* 0x001e220000000008 */
[----:B------:R-:W-:-:S05]  /*2fb0*/  FSETP.GEU.FTZ.AND P0, PT, |R11|, 4.1917929649353027344, PT ;  /* 0x4086232b0b00780b */ /* 0x000fca0003f1e200 */
[----:B0-----:R-:W0:-:S06]  /*2fc0*/  DFMA R8, R6, R8, c[0x2][0x28] ;  /* 0x00800a000608762b */ /* 0x001e0c0000000008 */
[----:B0-----:R-:W0:-:S06]  /*2fd0*/  DFMA R8, R6, R8, c[0x2][0x30] ;  /* 0x00800c000608762b */ /* 0x001e0c0000000008 */
[----:B0-----:R-:W0:-:S06]  /*2fe0*/  DFMA R8, R6, R8, c[0x2][0x38] ;  /* 0x00800e000608762b */ /* 0x001e0c0000000008 */
[----:B0-----:R-:W0:-:S06]  /*2ff0*/  DFMA R8, R6, R8, c[0x2][0x40] ;  /* 0x008010000608762b */ /* 0x001e0c0000000008 */
[----:B0-----:R-:W0:-:S06]  /*3000*/  DFMA R8, R6, R8, c[0x2][0x48] ;  /* 0x008012000608762b */ /* 0x001e0c0000000008 */
[----:B0-----:R-:W0:-:S06]  /*3010*/  DFMA R8, R6, R8, c[0x2][0x50] ;  /* 0x008014000608762b */ /* 0x001e0c0000000008 */
[----:B0-----:R-:W0:-:S06]  /*3020*/  DFMA R8, R6, R8, 1 ;  /* 0x3ff000000608742b */ /* 0x001e0c0000000008 */
[----:B0-----:R-:W0:-:S10]  /*3030*/  DFMA R8, R6, R8, 1 ;  /* 0x3ff000000608742b */ /* 0x001e140000000008 */
[----:B0-----:R-:W-:Y:S02]  /*3040*/  IMAD R7, R4, 0x100000, R9 ;  /* 0x0010000004077824 */ /* 0x001fe400078e0209 */
[----:B------:R-:W-:Y:S01]  /*3050*/  IMAD.MOV.U32 R6, RZ, RZ, R8 ;  /* 0x000000ffff067224 */ /* 0x000fe200078e0008 */
[----:B------:R-:W-:Y:S05]  /*3060*/  @!P0 BRA `(.L_x_2554) ;  /* 0x000000d000008947 */ /* 0x000fea0003800000 */
[----:B------:R-:W-:Y:S01]  /*3070*/  FSETP.GEU.FTZ.AND P1, PT, |R11|, 4.2275390625, PT ;  /* 0x408748000b00780b */ /* 0x000fe20003f3e200 */
[----:B------:R-:W-:-:S04]  /*3080*/  DADD R6, -R12, +INF ;  /* 0x7ff000000c067429 */ /* 0x000fc80000000100 */
[----:B------:R-:W0:-:S06]  /*3090*/  DSETP.GT.AND P0, PT, R12, RZ, PT ;  /* 0x000000ff0c00722a */ /* 0x000e0c0003f04000 */
[----:B0-----:R-:W-:Y:S02]  /*30a0*/  FSEL R6, R6, RZ, !P0 ;  /* 0x000000ff06067208 */ /* 0x001fe40004000000 */
[----:B------:R-:W-:Y:S02]  /*30b0*/  @!P1 LEA.HI R0, R4, R4, RZ, 0x1 ;  /* 0x0000000404009211 */ /* 0x000fe400078f08ff */
[----:B------:R-:W-:Y:S02]  /*30c0*/  FSEL R7, R7, RZ, !P0 ;  /* 0x000000ff07077208 */ /* 0x000fe40004000000 */
[----:B------:R-:W-:-:S05]  /*30d0*/  @!P1 SHF.R.S32.HI R5, RZ, 0x1, R0 ;  /* 0x00000001ff059819 */ /* 0x000fca0000011400 */
[----:B------:R-:W-:Y:S02]  /*30e0*/  @!P1 IMAD.IADD R4, R4, 0x1, -R5 ;  /* 0x0000000104049824 */ /* 0x000fe400078e0a05 */
[----:B------:R-:W-:-:S03]  /*30f0*/  @!P1 IMAD R5, R5, 0x100000, R9 ;  /* 0x0010000005059824 */ /* 0x000fc600078e0209 */
[----:B------:R-:W-:Y:S01]  /*3100*/  @!P1 LEA R9, R4, 0x3ff00000, 0x14 ;  /* 0x3ff0000004099811 */ /* 0x000fe200078ea0ff */
[----:B------:R-:W-:Y:S02]  /*3110*/  @!P1 IMAD.MOV.U32 R4, RZ, RZ, R8 ;  /* 0x000000ffff049224 */ /* 0x000fe400078e0008 */
[----:B------:R-:W-:-:S06]  /*3120*/  @!P1 IMAD.MOV.U32 R8, RZ, RZ, RZ ;  /* 0x000000ffff089224 */ /* 0x000fcc00078e00ff */
[----:B------:R0:W2:-:S06]  /*3130*/  @!P1 DMUL R6, R4, R8 ;  /* 0x0000000804069228 */ /* 0x00008c0000000000 */
.L_x_2554:
[----:B------:R-:W-:Y:S05]  /*3140*/  BSYNC B0 ;  /* 0x0000000000007941 */ /* 0x000fea0003800000 */
.L_x_2553:
[----:B--2---:R-:W2:Y:S01]  /*3150*/  DADD R10, R6, 1 ;  /* 0x3ff00000060a7429 */ /* 0x004ea20000000000 */
[----:B------:R-:W-:Y:S05]  /*3160*/  BSSY B0, `(.L_x_2555) ;  /* 0x0000010000007945 */ /* 0x000fea0003800000 */
[----:B0-2---:R-:W0:Y:S04]  /*3170*/  MUFU.RCP64H R5, R11 ;  /* 0x0000000b00057308 */ /* 0x005e280000001800 */
[----:B------:R-:W-:-:S04]  /*3180*/  IADD3 R4, R11, 0x300402, RZ ;  /* 0x003004020b047810 */ /* 0x000fc80007ffe0ff */
[----:B------:R-:W-:Y:S02]  /*3190*/  FSETP.GEU.AND P0, PT, |R4|, 5.8789094863358348022e-39, PT ;  /* 0x004004020400780b */ /* 0x000fe40003f0e200 */
[----:B0-----:R-:W0:-:S06]  /*31a0*/  DFMA R6, -R10, R4, 1 ;  /* 0x3ff000000a06742b */ /* 0x001e0c0000000104 */
[----:B0-----:R-:W0:-:S06]  /*31b0*/  DFMA R6, R6, R6, R6 ;  /* 0x000000060606722b */ /* 0x001e0c0000000006 */
[----:B0-----:R-:W0:-:S06]  /*31c0*/  DFMA R6, R4, R6, R4 ;  /* 0x000000060406722b */ /* 0x001e0c0000000004 */
[----:B0-----:R-:W0:-:S06]  /*31d0*/  DFMA R8, -R10, R6, 1 ;  /* 0x3ff000000a08742b */ /* 0x001e0c0000000106 */
[----:B0-----:R0:W2:Y:S01]  /*31e0*/  DFMA R8, R6, R8, R6 ;  /* 0x000000080608722b */ /* 0x0010a20000000006 */
[----:B------:R-:W-:Y:S05]  /*31f0*/  @P0 BRA `(.L_x_2556) ;  /* 0x0000006000000947 */ /* 0x000fea0003800000 */
[----:B0-----:R-:W-:Y:S01]  /*3200*/  LOP3.LUT R6, R11, 0x7fffffff, RZ, 0xc0, !PT ;  /* 0x7fffffff0b067812 */ /* 0x001fe200078ec0ff */
[----:B------:R-:W-:Y:S01]  /*3210*/  IMAD.MOV.U32 R4, RZ, RZ, R10 ;  /* 0x000000ffff047224 */ /* 0x000fe200078e000a */
[----:B------:R-:W-:Y:S01]  /*3220*/  MOV R0, 0x3260 ;  /* 0x0000326000007802 */ /* 0x000fe20000000f00 */
[----:B------:R-:W-:Y:S01]  /*3230*/  IMAD.MOV.U32 R5, RZ, RZ, R11 ;  /* 0x000000ffff057224 */ /* 0x000fe200078e000b */
[----:B------:R-:W-:Y:S02]  /*3240*/  IADD3 R6, R6, -0x100000, RZ ;  /* 0xfff0000006067810 */ /* 0x000fe40007ffe0ff */
[----:B-12---:R-:W-:Y:S05]  /*3250*/  CALL.REL.NOINC `($__internal_0_$__cuda_sm20_dblrcp_rn_slowpath_v3) ;  /* 0x0000d7f000007944 */ /* 0x006fea0003c00000 */
.L_x_2556:
[----:B------:R-:W-:Y:S05]  /*3260*/  BSYNC B0 ;  /* 0x0000000000007941 */ /* 0x000fea0003800000 */
.L_x_2555:
[----:B------:R-:W3:Y:S01]  /*3270*/  LDC.U8 R3, c[0x0][0x3e1] ;  /* 0x0000f840ff037b82 */ /* 0x000ee20000000000 */
[----:B012---:R-:W0:-:S04]  /*3280*/  DADD R6, -R8, 1 ;  /* 0x3ff0000008067429 */ /* 0x007e080000000100 */
[----:B------:R-:W-:-:S04]  /*3290*/  DMUL R4, R8, R18 ;  /* 0x0000001208047228 */ /* 0x000fc80000000000 */
[----:B0-----:R-:W0:-:S06]  /*32a0*/  DFMA R6, R6, R12, 1 ;  /* 0x3ff000000606742b */ /* 0x001e0c000000000c */
[----:B0-----:R0:W1:Y:S01]  /*32b0*/  DMUL R4, R4, R6 ;  /* 0x0000000604047228 */ /* 0x0010620000000000 */
[----:B---3--:R-:W-:-:S04]  /*32c0*/  PRMT R0, R3, 0x9910, RZ ;  /* 0x0000991003007816 */ /* 0x008fc800000000ff */
[----:B------:R-:W-:-:S13]  /*32d0*/  ISETP.GT.AND P0, PT, R0, 0x9, PT ;  /* 0x000000090000780c */ /* 0x000fda0003f04270 */
[----:B------:R-:W-:Y:S05]  /*32e0*/  @P0 BRA `(.L_x_2557) ;  /* 0x0000044000000947 */ /* 0x000fea0003800000 */
[----:B01----:R-:W-:-:S13]  /*32f0*/  ISETP.GT.AND P0, PT, R0, 0x4, PT ;  /* 0x000000040000780c */ /* 0x003fda0003f04270 */
[----:B------:R-:W-:Y:S05]  /*3300*/  @P0 BRA `(.L_x_2558) ;  /* 0x000001c000000947 */ /* 0x000fea0003800000 */
[----:B------:R-:W-:-:S13]  /*3310*/  ISETP.GT.AND P0, PT, R0, 0x1, PT ;  /* 0x000000010000780c */ /* 0x000fda0003f04270 */
[----:B------:R-:W-:Y:S05]  /*3320*/  @P0 BRA `(.L_x_2559) ;  /* 0x000000b000000947 */ /* 0x000fea0003800000 */
[----:B------:R-:W-:-:S13]  /*3330*/  ISETP.NE.AND P0, PT, R3, RZ, PT ;  /* 0x000000ff0300720c */ /* 0x000fda0003f05270 */
[----:B------:R-:W-:Y:S05]  /*3340*/  @!P0 BRA `(.L_x_2560) ;  /* 0x0000005000008947 */ /* 0x000fea0003800000 */
[----:B------:R-:W-:-:S13]  /*3350*/  ISETP.NE.AND P0, PT, R0, 0x1, PT ;  /* 0x000000010000780c */ /* 0x000fda0003f05270 */
[----:B------:R-:W-:Y:S05]  /*3360*/  @P0 BRA `(.L_x_2561) ;  /* 0x00000db000000947 */ /* 0x000fea0003800000 */
[----:B------:R-:W0:Y:S02]  /*3370*/  F2I.F64.TRUNC R5, R4 ;  /* 0x0000000400057311 */ /* 0x000e24000030d100 */
[----:B0-----:R0:W-:Y:S01]  /*3380*/  STG.E.U8 [R16.64], R5 ;  /* 0x0000000510007986 */ /* 0x0011e2000c101124 */
[----:B------:R-:W-:Y:S05]  /*3390*/  BRA `(.L_x_2562) ;  /* 0x00000f1000007947 */ /* 0x000fea0003800000 */
.L_x_2560:
[----:B------:R-:W0:Y:S02]  /*33a0*/  F2I.S64.F64.TRUNC R4, R4 ;  /* 0x0000000400047311 */ /* 0x000e24000030d900 */
[----:B0-----:R-:W-:-:S05]  /*33b0*/  IMAD.MOV.U32 R3, RZ, RZ, R4 ;  /* 0x000000ffff037224 */ /* 0x001fca00078e0004 */
[----:B------:R0:W-:Y:S01]  /*33c0*/  STG.E.U8 [R16.64], R3 ;  /* 0x0000000310007986 */ /* 0x0001e2000c101124 */
[----:B------:R-:W-:Y:S05]  /*33d0*/  BRA `(.L_x_2562) ;  /* 0x00000ed000007947 */ /* 0x000fea0003800000 */
.L_x_2559:
[----:B------:R-:W-:-:S13]  /*33e0*/  ISETP.NE.AND P0, PT, R0, 0x2, PT ;  /* 0x000000020000780c */ /* 0x000fda0003f05270 */
[----:B------:R-:W-:Y:S05]  /*33f0*/  @!P0 BRA `(.L_x_2563) ;  /* 0x000000a000008947 */ /* 0x000fea0003800000 */
[----:B------:R-:W-:-:S13]  /*3400*/  ISETP.NE.AND P0, PT, R0, 0x3, PT ;  /* 0x000000030000780c */ /* 0x000fda0003f05270 */
[----:B------:R-:W-:Y:S05]  /*3410*/  @!P0 BRA `(.L_x_2564) ;  /* 0x0000005000008947 */ /* 0x000fea0003800000 */
[----:B------:R-:W-:-:S13]  /*3420*/  ISETP.NE.AND P0, PT, R0, 0x4, PT ;  /* 0x000000040000780c */ /* 0x000fda0003f05270 */
[----:B------:R-:W-:Y:S05]  /*3430*/  @P0 BRA `(.L_x_2561) ;  /* 0x00000ce000000947 */ /* 0x000fea0003800000 */
[----:B------:R-:W0:Y:S02]  /*3440*/  F2I.S64.F64.TRUNC R4, R4 ;  /* 0x0000000400047311 */ /* 0x000e24000030d900 */
[----:B0-----:R0:W-:Y:S01]  /*3450*/  STG.E.64 [R16.64], R4 ;  /* 0x0000000410007986 */ /* 0x0011e2000c101b24 */
[----:B------:R-:W-:Y:S05]  /*3460*/  BRA `(.L_x_2562) ;  /* 0x00000e4000007947 */ /* 0x000fea0003800000 */
.L_x_2564:
[----:B------:R-:W0:Y:S02]  /*3470*/  F2I.F64.TRUNC R5, R4 ;  /* 0x0000000400057311 */ /* 0x000e24000030d100 */
[----:B0-----:R0:W-:Y:S01]  /*3480*/  STG.E [R16.64], R5 ;  /* 0x0000000510007986 */ /* 0x0011e2000c101924 */
[----:B------:R-:W-:Y:S05]  /*3490*/  BRA `(.L_x_2562) ;  /* 0x00000e1000007947 */ /* 0x000fea0003800000 */
.L_x_2563:
[----:B------:R-:W0:Y:S02]  /*34a0*/  F2I.F64.TRUNC R5, R4 ;  /* 0x0000000400057311 */ /* 0x000e24000030d100 */
[----:B0-----:R0:W-:Y:S01]  /*34b0*/  STG.E.U16 [R16.64], R5 ;  /* 0x0000000510007986 */ /* 0x0011e2000c101524 */
[----:B------:R-:W-:Y:S05]  /*34c0*/  BRA `(.L_x_2562) ;  /* 0x00000de000007947 */ /* 0x000fea0003800000 */
.L_x_2558:
[----:B------:R-:W-:-:S13]  /*34d0*/  ISETP.GT.AND P0, PT, R0, 0x6, PT ;  /* 0x000000060000780c */ /* 0x000fda0003f04270 */
[----:B------:R-:W-:Y:S05]  /*34e0*/  @P0 BRA `(.L_x_2565) ;  /* 0x000000f000000947 */ /* 0x000fea0003800000 */
[----:B------:R-:W-:-:S13]  /*34f0*/  ISETP.NE.AND P0, PT, R0, 0x5, PT ;  /* 0x000000050000780c */ /* 0x000fda0003f05270 */
[----:B------:R-:W-:Y:S05]  /*3500*/  @!P0 BRA `(.L_x_2566) ;  /* 0x0000007000008947 */ /* 0x000fea0003800000 */
[----:B------:R-:W-:-:S13]  /*3510*/  ISETP.NE.AND P0, PT, R0, 0x6, PT ;  /* 0x000000060000780c */ /* 0x000fda0003f05270 */
[----:B------:R-:W-:Y:S05]  /*3520*/  @P0 BRA `(.L_x_2561) ;  /* 0x00000bf000000947 */ /* 0x000fea0003800000 */
[----:B------:R-:W0:Y:S01]  /*3530*/  F2F.F32.F64 R3, R4 ;  /* 0x0000000400037310 */ /* 0x000e220000301000 */
[----:B------:R-:W0:-:S14]  /*3540*/  DSETP.GEU.AND P0, PT, |R4|, c[0x2][0x58], PT ;  /* 0x008016000400762a */ /* 0x000e1c0003f0e200 */
[----:B0-----:R-:W-:-:S05]  /*3550*/  @!P0 FMUL R3, R3, 1.175494350822287508e-38 ;  /* 0x0080000003038820 */ /* 0x001fca0000400000 */
[----:B------:R0:W-:Y:S01]  /*3560*/  STG.E [R16.64], R3 ;  /* 0x0000000310007986 */ /* 0x0001e2000c101924 */
[----:B------:R-:W-:Y:S05]  /*3570*/  BRA `(.L_x_2562) ;  /* 0x00000d3000007947 */ /* 0x000fea0003800000 */
.L_x_2566:
[----:B------:R-:W0:Y:S01]  /*3580*/  F2F.F32.F64 R0, R4 ;  /* 0x0000000400007310 */ /* 0x000e220000301000 */
[----:B------:R-:W0:-:S14]  /*3590*/  DSETP.GEU.AND P0, PT, |R4|, c[0x2][0x58], PT ;  /* 0x008016000400762a */ /* 0x000e1c0003f0e200 */
[----:B0-----:R-:W-:-:S05]  /*35a0*/  @!P0 FMUL R0, R0, 1.175494350822287508e-38 ;  /* 0x0080000000008820 */ /* 0x001fca0000400000 */
[----:B------:R-:W-:-:S05]  /*35b0*/  F2FP.PACK_AB R0, RZ, R0 ;  /* 0x00000000ff00723e */ /* 0x000fca00000000ff */
[----:B------:R0:W-:Y:S01]  /*35c0*/  STG.E.U16 [R16.64], R0 ;  /* 0x0000000010007986 */ /* 0x0001e2000c101524 */
[----:B------:R-:W-:Y:S05]  /*35d0*/  BRA `(.L_x_2562) ;  /* 0x00000cd000007947 */ /* 0x000fea0003800000 */
.L_x_2565:
[----:B------:R-:W-:-:S13]  /*35e0*/  ISETP.NE.AND P0, PT, R0, 0x7, PT ;  /* 0x000000070000780c */ /* 0x000fda0003f05270 */
[----:B------:R-:W-:Y:S05]  /*35f0*/  @!P0 BRA `(.L_x_2567) ;  /* 0x0000011000008947 */ /* 0x000fea0003800000 */
[----:B------:R-:W-:-:S13]  /*3600*/  ISETP.NE.AND P0, PT, R0, 0x8, PT ;  /* 0x000000080000780c */ /* 0x000fda0003f05270 */
[----:B------:R-:W-:Y:S05]  /*3610*/  @!P0 BRA `(.L_x_2568) ;  /* 0x0000008000008947 */ /* 0x000fea0003800000 */
[----:B------:R-:W-:-:S13]  /*3620*/  ISETP.NE.AND P0, PT, R0, 0x9, PT ;  /* 0x000000090000780c */ /* 0x000fda0003f05270 */
[----:B------:R-:W-:Y:S05]  /*3630*/  @P0 BRA `(.L_x_2561) ;  /* 0x00000ae000000947 */ /* 0x000fea0003800000 */
[----:B------:R-:W0:Y:S01]  /*3640*/  F2F.F32.F64 R6, R4 ;  /* 0x0000000400067310 */ /* 0x000e220000301000 */
[----:B------:R-:W0:Y:S01]  /*3650*/  DSETP.GEU.AND P0, PT, |R4|, c[0x2][0x58], PT ;  /* 0x008016000400762a */ /* 0x000e220003f0e200 */
[----:B------:R-:W-:-:S13]  /*3660*/  IMAD.MOV.U32 R7, RZ, RZ, RZ ;  /* 0x000000ffff077224 */ /* 0x000fda00078e00ff */
[----:B0-----:R-:W-:-:S05]  /*3670*/  @!P0 FMUL R6, R6, 1.175494350822287508e-38 ;  /* 0x0080000006068820 */ /* 0x001fca0000400000 */
[----:B------:R0:W-:Y:S01]  /*3680*/  STG.E.64 [R16.64], R6 ;  /* 0x0000000610007986 */ /* 0x0001e2000c101b24 */
[----:B------:R-:W-:Y:S05]  /*3690*/  BRA `(.L_x_2562) ;  /* 0x00000c1000007947 */ /* 0x000fea0003800000 */
.L_x_2568:
[----:B------:R-:W0:Y:S01]  /*36a0*/  F2F.F32.F64 R0, R4 ;  /* 0x0000000400007310 */ /* 0x000e220000301000 */
[----:B------:R-:W0:-:S14]  /*36b0*/  DSETP.GEU.AND P0, PT, |R4|, c[0x2][0x58], PT ;  /* 0x008016000400762a */ /* 0x000e1c0003f0e200 */
[----:B0-----:R-:W-:-:S05]  /*36c0*/  @!P0 FMUL R0, R0, 1.175494350822287508e-38 ;  /* 0x0080000000008820 */ /* 0x001fca0000400000 */
[----:B------:R-:W-:-:S04]  /*36d0*/  F2FP.PACK_AB R3, RZ, R0 ;  /* 0x00000000ff03723e */ /* 0x000fc800000000ff */
[----:B------:R-:W-:-:S05]  /*36e0*/  PRMT R3, R3, 0x5410, RZ ;  /* 0x0000541003037816 */ /* 0x000fca00000000ff */
[----:B------:R0:W-:Y:S01]  /*36f0*/  STG.E [R16.64], R3 ;  /* 0x0000000310007986 */ /* 0x0001e2000c101924 */
[----:B------:R-:W-:Y:S05]  /*3700*/  BRA `(.L_x_2562) ;  /* 0x00000ba000007947 */ /* 0x000fea0003800000 */
.L_x_2567:
[----:B------:R0:W-:Y:S01]  /*3710*/  STG.E.64 [R16.64], R4 ;  /* 0x0000000410007986 */ /* 0x0001e2000c101b24 */
[----:B------:R-:W-:Y:S05]  /*3720*/  BRA `(.L_x_2562) ;  /* 0x00000b8000007947 */ /* 0x000fea0003800000 */
.L_x_2557:
[----:B01----:R-:W-:-:S13]  /*3730*/  ISETP.GT.AND P0, PT, R0, 0x18, PT ;  /* 0x000000180000780c */ /* 0x003fda0003f04270 */
[----:B------:R-:W-:Y:S05]  /*3740*/  @P0 BRA `(.L_x_2569) ;  /* 0x0000046000000947 */ /* 0x000fea0003800000 */
[----:B------:R-:W-:-:S13]  /*3750*/  ISETP.GT.AND P0, PT, R0, 0xe, PT ;  /* 0x0000000e0000780c */ /* 0x000fda0003f04270 */
[----:B------:R-:W-:Y:S05]  /*3760*/  @P0 BRA `(.L_x_2570) ;  /* 0x000000b000000947 */ /* 0x000fea0003800000 */
[----:B------:R-:W-:-:S13]  /*3770*/  ISETP.NE.AND P0, PT, R0, 0xa, PT ;  /* 0x0000000a0000780c */ /* 0x000fda0003f05270 */
[----:B------:R-:W-:Y:S05]  /*3780*/  @!P0 BRA `(.L_x_2571) ;  /* 0x0000006000008947 */ /* 0x000fea0003800000 */
[----:B------:R-:W-:-:S13]  /*3790*/  ISETP.NE.AND P0, PT, R0, 0xb, PT ;  /* 0x0000000b0000780c */ /* 0x000fda0003f05270 */
[----:B------:R-:W-:Y:S05]  /*37a0*/  @P0 BRA `(.L_x_2561) ;  /* 0x0000097000000947 */ /* 0x000fea0003800000 */
[----:B------:R-:W0:-:S06]  /*37b0*/  DSETP.NEU.AND P0, PT, R4, RZ, PT ;  /* 0x000000ff0400722a */ /* 0x000e0c0003f0d000 */
[----:B0-----:R-:W-:-:S05]  /*37c0*/  SEL R3, RZ, 0x1, !P0 ;  /* 0x00000001ff037807 */ /* 0x001fca0004000000 */
[----:B------:R0:W-:Y:S01]  /*37d0*/  STG.E.U8 [R16.64], R3 ;  /* 0x0000000310007986 */ /* 0x0001e2000c101124 */
[----:B------:R-:W-:Y:S05]  /*37e0*/  BRA `(.L_x_2562) ;  /* 0x00000ac000007947 */ /* 0x000fea0003800000 */
.L_x_2571:
[----:B------:R-:W-:-:S05]  /*37f0*/  CS2R R6, SRZ ;  /* 0x0000000000067805 */ /* 0x000fca000001ff00 */
[----:B------:R0:W-:Y:S01]  /*3800*/  STG.E.128 [R16.64], R4 ;  /* 0x0000000410007986 */ /* 0x0001e2000c101d24 */
[----:B------:R-:W-:Y:S05]  /*3810*/  BRA `(.L_x_2562) ;  /* 0x00000a9000007947 */ /* 0x000fea0003800000 */
.L_x_2570:
        /* <DEDUP_REMOVED lines=8> */
[----:B------:R-:W-:-:S13]  /*38a0*/  BSSY B0, `(.L_x_2574) ;  /* 0x000000f000007945 */ /* 0x000fda0003800000 */
[----:B0-----:R-:W-:-:S05]  /*38b0*/  @!P0 FMUL R9, R9, 1.175494350822287508e-38 ;  /* 0x0080000009098820 */ /* 0x001fca0000400000 */
        /* <DEDUP_REMOVED lines=13> */
.L_x_2575:
[----:B------:R-:W-:Y:S05]  /*3990*/  BSYNC B0 ;  /* 0x0000000000007941 */ /* 0x000fea0003800000 */
.L_x_2574:
[----:B------:R-:W-:-:S05]  /*39a0*/  LOP3.LUT R7, R0, R7, RZ, 0xfc, !PT ;  /* 0x0000000700077212 */ /* 0x000fca00078efcff */
[----:B------:R0:W-:Y:S01]  /*39b0*/  STG.E.U8 [R16.64], R7 ;  /* 0x0000000710007986 */ /* 0x0001e2000c101124 */
[----:B------:R-:W-:Y:S05]  /*39c0*/  BRA `(.L_x_2562) ;  /* 0x000008e000007947 */ /* 0x000fea0003800000 */
.L_x_2573:
[----:B------:R-:W0:Y:S01]  /*39d0*/  F2F.F32.F64 R7, R4 ;  /* 0x0000000400077310 */ /* 0x000e220000301000 */
[----:B------:R-:W0:Y:S01]  /*39e0*/  DSETP.GEU.AND P0, PT, |R4|, c[0x2][0x58], PT ;  /* 0x008016000400762a */ /* 0x000e220003f0e200 */
[----:B------:R-:W-:-:S13]  /*39f0*/  BSSY B0, `(.L_x_2576) ;  /* 0x0000010000007945 */ /* 0x000fda0003800000 */
[----:B0-----:R-:W-:-:S05]  /*3a00*/  @!P0 FMUL R7, R7, 1.175494350822287508e-38 ;  /* 0x0080000007078820 */ /* 0x001fca0000400000 */
        /* <DEDUP_REMOVED lines=11> */
.L_x_2577:
[----:B------:R-:W-:Y:S01]  /*3ac0*/  IMAD.MOV.U32 R0, RZ, RZ, 0x7f ;  /* 0x0000007fff007424 */ /* 0x000fe200078e00ff */
[----:B------:R-:W-:-:S04]  /*3ad0*/  ISETP.GT.U32.AND P0, PT, R3, 0x7f800000, PT ;  /* 0x7f8000000300780c */ /* 0x000fc80003f04070 */
[----:B------:R-:W-:-:S04]  /*3ae0*/  SEL R0, R0, 0x7c, P0 ;  /* 0x0000007c00007807 */ /* 0x000fc80000000000 */
.L_x_2578:
[----:B------:R-:W-:Y:S05]  /*3af0*/  BSYNC B0 ;  /* 0x0000000000007941 */ /* 0x000fea0003800000 */
.L_x_2576:
[----:B------:R-:W-:-:S04]  /*3b00*/  LOP3.LUT R3, R7, 0x80000000, RZ, 0xc0, !PT ;  /* 0x8000000007037812 */ /* 0x000fc800078ec0ff */
[----:B------:R-:W-:-:S04]  /*3b10*/  SHF.R.U32.HI R3, RZ, 0x18, R3 ;  /* 0x00000018ff037819 */ /* 0x000fc80000011603 */
[----:B------:R-:W-:-:S05]  /*3b20*/  LOP3.LUT R3, R0, R3, RZ, 0xfc, !PT ;  /* 0x0000000300037212 */ /* 0x000fca00078efcff */
[----:B------:R0:W-:Y:S01]  /*3b30*/  STG.E.U8 [R16.64], R3 ;  /* 0x0000000310007986 */ /* 0x0001e2000c101124 */
[----:B------:R-:W-:Y:S05]  /*3b40*/  BRA `(.L_x_2562) ;  /* 0x0000076000007947 */ /* 0x000fea0003800000 */
.L_x_2572:
[----:B------:R-:W0:Y:S01]  /*3b50*/  F2F.F32.F64 R0, R4 ;  /* 0x0000000400007310 */ /* 0x000e220000301000 */
[----:B------:R-:W0:-:S14]  /*3b60*/  DSETP.GEU.AND P0, PT, |R4|, c[0x2][0x58], PT ;  /* 0x008016000400762a */ /* 0x000e1c0003f0e200 */
[----:B0-----:R-:W-:-:S05]  /*3b70*/  @!P0 FMUL R0, R0, 1.175494350822287508e-38 ;  /* 0x0080000000008820 */ /* 0x001fca0000400000 */
[----:B------:R-:W-:-:S05]  /*3b80*/  F2FP.BF16.PACK_AB R0, RZ, R0 ;  /* 0x00000000ff00723e */ /* 0x000fca00000010ff */
[----:B------:R0:W-:Y:S01]  /*3b90*/  STG.E.U16 [R16.64], R0 ;  /* 0x0000000010007986 */ /* 0x0001e2000c101524 */
[----:B------:R-:W-:Y:S05]  /*3ba0*/  BRA `(.L_x_2562) ;  /* 0x0000070000007947 */ /* 0x000fea0003800000 */
.L_x_2569:
        /* <DEDUP_REMOVED lines=8> */
[----:B------:R-:W0:Y:S02]  /*3c30*/  F2I.U32.F64.TRUNC R5, R4 ;  /* 0x0000000400057311 */ /* 0x000e24000030d000 */
[----:B0-----:R0:W-:Y:S01]  /*3c40*/  STG.E.U16 [R16.64], R5 ;  /* 0x0000000510007986 */ /* 0x0011e2000c101524 */
[----:B------:R-:W-:Y:S05]  /*3c50*/  BRA `(.L_x_2562) ;  /* 0x0000065000007947 */ /* 0x000fea0003800000 */
.L_x_2581:
[----:B------:R-:W0:Y:S01]  /*3c60*/  F2F.F32.F64 R7, R4 ;  /* 0x0000000400077310 */ /* 0x000e220000301000 */
[----:B------:R-:W0:Y:S01]  /*3c70*/  DSETP.GEU.AND P0, PT, |R4|, c[0x2][0x58], PT ;  /* 0x008016000400762a */ /* 0x000e220003f0e200 */
[----:B------:R-:W-:Y:S01]  /*3c80*/  BSSY B0, `(.L_x_2582) ;  /* 0x0000015000007945 */ /* 0x000fe20003800000 */
[----:B------:R-:W-:-:S12]  /*3c90*/  IMAD.MOV.U32 R8, RZ, RZ, 0x80 ;  /* 0x00000080ff087424 */ /* 0x000fd800078e00ff */
[----:B0-----:R-:W-:-:S05]  /*3ca0*/  @!P0 FMUL R7, R7, 1.175494350822287508e-38 ;  /* 0x0080000007078820 */ /* 0x001fca0000400000 */
        /* <DEDUP_REMOVED lines=14> */
.L_x_2584:
[----:B------:R-:W-:-:S04]  /*3d90*/  LOP3.LUT R3, R7, 0x80000000, RZ, 0xc0, !PT ;  /* 0x8000000007037812 */ /* 0x000fc800078ec0ff */
[----:B------:R-:W-:-:S04]  /*3da0*/  SHF.R.U32.HI R3, RZ, 0x18, R3 ;  /* 0x00000018ff037819 */ /* 0x000fc80000011603 */
[----:B------:R-:W-:-:S04]  /*3db0*/  LOP3.LUT R0, R0, R3, RZ, 0xfc, !PT ;  /* 0x0000000300007212 */ /* 0x000fc800078efcff */
[----:B------:R-:W-:Y:S02]  /*3dc0*/  PRMT R8, R0, 0x7610, R8 ;  /* 0x0000761000087816 */ /* 0x000fe40000000008 */
.L_x_2583:
[----:B------:R-:W-:Y:S05]  /*3dd0*/  BSYNC B0 ;  /* 0x0000000000007941 */ /* 0x000fea0003800000 */
.L_x_2582:
[----:B------:R0:W-:Y:S01]  /*3de0*/  STG.E.U8 [R16.64], R8 ;  /* 0x0000000810007986 */ /* 0x0001e2000c101124 */
[----:B------:R-:W-:Y:S05]  /*3df0*/  BRA `(.L_x_2562) ;  /* 0x000004b000007947 */ /* 0x000fea0003800000 */
.L_x_2580:
        /* <DEDUP_REMOVED lines=19> */
.L_x_2587:
[----:B------:R-:W-:-:S04]  /*3f30*/  LOP3.LUT R3, R7, 0x80000000, RZ, 0xc0, !PT ;  /* 0x8000000007037812 */ /* 0x000fc800078ec0ff */
[----:B------:R-:W-:-:S04]  /*3f40*/  SHF.R.U32.HI R3, RZ, 0x18, R3 ;  /* 0x00000018ff037819 */ /* 0x000fc80000011603 */
[----:B------:R-:W-:-:S04]  /*3f50*/  LOP3.LUT R0, R0, R3, RZ, 0xfc, !PT ;  /* 0x0000000300007212 */ /* 0x000fc800078efcff */
[----:B------:R-:W-:Y:S02]  /*3f60*/  PRMT R8, R0, 0x7610, R8 ;  /* 0x0000761000087816 */ /* 0x000fe40000000008 */
.L_x_2586:
[----:B------:R-:W-:Y:S05]  /*3f70*/  BSYNC B0 ;  /* 0x0000000000007941 */ /* 0x000fea0003800000 */
.L_x_2585:
[----:B------:R0:W-:Y:S01]  /*3f80*/  STG.E.U8 [R16.64], R8 ;  /* 0x0000000810007986 */ /* 0x0001e2000c101124 */
[----:B------:R-:W-:Y:S05]  /*3f90*/  BRA `(.L_x_2562) ;  /* 0x0000031000007947 */ /* 0x000fea0003800000 */
.L_x_2579:
[----:B------:R-:W-:-:S13]  /*3fa0*/  ISETP.NE.AND P0, PT, R0, 0x1c, PT ;  /* 0x0000001c0000780c */ /* 0x000fda0003f05270 */
[----:B------:R-:W-:Y:S05]  /*3fb0*/  @!P0 BRA `(.L_x_2588) ;  /* 0x000002d000008947 */ /* 0x000fea0003800000 */
[----:B------:R-:W-:-:S13]  /*3fc0*/  ISETP.NE.AND P0, PT, R0, 0x1d, PT ;  /* 0x0000001d0000780c */ /* 0x000fda0003f05270 */
[----:B------:R-:W-:Y:S05]  /*3fd0*/  @!P0 BRA `(.L_x_2589) ;  /* 0x0000028000008947 */ /* 0x000fea0003800000 */
[----:B------:R-:W-:-:S13]  /*3fe0*/  ISETP.NE.AND P0, PT, R0, 0x2c, PT ;  /* 0x0000002c0000780c */ /* 0x000fda0003f05270 */
[----:B------:R-:W-:Y:S05]  /*3ff0*/  @P0 BRA `(.L_x_2561) ;  /* 0x0000012000000947 */ /* 0x000fea0003800000 */
[----:B------:R-:W0:Y:S01]  /*4000*/  F2F.F32.F64 R8, R4 ;  /* 0x0000000400087310 */ /* 0x000e220000301000 */
[----:B------:R-:W0:-:S14]  /*4010*/  DSETP.GEU.AND P0, PT, |R4|, c[0x2][0x58], PT ;  /* 0x008016000400762a */ /* 0x000e1c0003f0e200 */
[----:B0-----:R-:W-:Y:S01]  /*4020*/  @!P0 FMUL R8, R8, 1.175494350822287508e-38 ;  /* 0x0080000008088820 */ /* 0x001fe20000400000 */
        /* <DEDUP_REMOVED lines=15> */
.L_x_2561:
        /* <DEDUP_REMOVED lines=20> */
.L_x_2589:
[----:B------:R-:W0:Y:S02]  /*4260*/  F2I.U64.F64.TRUNC R4, R4 ;  /* 0x0000000400047311 */ /* 0x000e24000030d800 */
[----:B0-----:R0:W-:Y:S01]  /*4270*/  STG.E.64 [R16.64], R4 ;  /* 0x0000000410007986 */ /* 0x0011e2000c101b24 */
[----:B------:R-:W-:Y:S05]  /*4280*/  BRA `(.L_x_2562) ;  /* 0x0000002000007947 */ /* 0x000fea0003800000 */
.L_x_2588:
[----:B------:R-:W0:Y:S02]  /*4290*/  F2I.U32.F64.TRUNC R5, R4 ;  /* 0x0000000400057311 */ /* 0x000e24000030d000 */
[----:B0-----:R0:W-:Y:S02]  /*42a0*/  STG.E [R16.64], R5 ;  /* 0x0000000510007986 */ /* 0x0011e4000c101924 */
.L_x_2562:
[----:B------:R-:W-:-:S05]  /*42b0*/  IMAD R2, R2, 0x200, R25 ;  /* 0x0000020002027824 */ /* 0x000fca00078e0219 */
[----:B------:R-:W-:Y:S02]  /*42c0*/  IADD3 R23, R2, 0x80, RZ ;  /* 0x0000008002177810 */ /* 0x000fe40007ffe0ff */
.L_x_2487:
[----:B------:R-:W-:Y:S05]  /*42d0*/  BSYNC B6 ;  /* 0x0000000000067941 */ /* 0x000fea0003800000 */
.L_x_2486:
        /* <DEDUP_REMOVED lines=258> */
.L_x_2592:
        /* <DEDUP_REMOVED lines=19> */
.L_x_2596:
[----:B------:R-:W2:Y:S02]  /*5430*/  LDG.E.U8 R2, [R2.64] ;  /* 0x0000002402027981 */ /* 0x000ea4000c1e1100 */
[----:B--2---:R0:W1:Y:S01]  /*5440*/  I2F.F64.U16 R18, R2 ;  /* 0x0000000200127312 */ /* 0x0040620000101800 */
[----:B------:R-:W-:Y:S05]  /*5450*/  BRA `(.L_x_2598) ;  /* 0x00000df000007947 */ /* 0x000fea0003800000 */
.L_x_2595:
        /* <DEDUP_REMOVED lines=9> */
.L_x_2600:
[----:B------:R-:W2:Y:S02]  /*54f0*/  LDG.E R2, [R2.64] ;  /* 0x0000002402027981 */ /* 0x000ea4000c1e1900 */
[----:B--2---:R0:W1:Y:S01]  /*5500*/  I2F.F64 R18, R2 ;  /* 0x0000000200127312 */ /* 0x0040620000201c00 */
[----:B------:R-:W-:Y:S05]  /*5510*/  BRA `(.L_x_2598) ;  /* 0x00000d3000007947 */ /* 0x000fea0003800000 */
.L_x_2599:
[----:B------:R-:W2:Y:S02]  /*5520*/  LDG.E.U16 R2, [R2.64] ;  /* 0x0000002402027981 */ /* 0x000ea4000c1e1500 */
[----:B--2---:R0:W1:Y:S01]  /*5530*/  I2F.F64.S16 R18, R2 ;  /* 0x0000000200127312 */ /* 0x0040620000101c00 */
[----:B------:R-:W-:Y:S05]  /*5540*/  BRA `(.L_x_2598) ;  /* 0x00000d0000007947 */ /* 0x000fea0003800000 */
.L_x_2594:
        /* <DEDUP_REMOVED lines=10> */
.L_x_2602:
[----:B------:R-:W2:Y:S02]  /*55f0*/  LDG.E.U16 R0, [R2.64] ;  /* 0x0000002402007981 */ /* 0x000ea4000c1e1500 */
[----:B--2---:R-:W-:-:S05]  /*5600*/  HADD2.F32 R0, -RZ, R0.H0_H0 ;  /* 0x20000000ff007230 */ /* 0x004fca0000004100 */
[----:B------:R-:W-:-:S04]  /*5610*/  FMUL.FTZ R0, R0, 1 ;  /* 0x3f80000000007820 */ /* 0x000fc80000410000 */
[----:B------:R0:W1:Y:S01]  /*5620*/  F2F.F64.F32 R18, R0 ;  /* 0x0000000000127310 */ /* 0x0000620000201800 */
[----:B------:R-:W-:Y:S05]  /*5630*/  BRA `(.L_x_2598) ;  /* 0x00000c1000007947 */ /* 0x000fea0003800000 */
.L_x_2601:
        /* <DEDUP_REMOVED lines=10> */
.L_x_2604:
[----:B------:R-:W2:Y:S02]  /*56e0*/  LDG.E.U16 R2, [R2.64] ;  /* 0x0000002402027981 */ /* 0x000ea4000c1e1500 */
[----:B--2---:R-:W-:-:S05]  /*56f0*/  HADD2.F32 R0, -RZ, R2.H0_H0 ;  /* 0x20000002ff007230 */ /* 0x004fca0000004100 */
[----:B------:R-:W-:-:S04]  /*5700*/  FMUL.FTZ R0, R0, 1 ;  /* 0x3f80000000007820 */ /* 0x000fc80000410000 */
[----:B------:R0:W1:Y:S01]  /*5710*/  F2F.F64.F32 R18, R0 ;  /* 0x0000000000127310 */ /* 0x0000620000201800 */
[----:B------:R-:W-:Y:S05]  /*5720*/  BRA `(.L_x_2598) ;  /* 0x00000b2000007947 */ /* 0x000fea0003800000 */
.L_x_2603:
[----:B------:R0:W5:Y:S01]  /*5730*/  LDG.E.64 R18, [R2.64] ;  /* 0x0000002402127981 */ /* 0x000162000c1e1b00 */
[----:B------:R-:W-:Y:S05]  /*5740*/  BRA `(.L_x_2598) ;  /* 0x00000b0000007947 */ /* 0x000fea0003800000 */
.L_x_2593:
        /* <DEDUP_REMOVED lines=13> */
.L_x_2607:
[----:B------:R0:W5:Y:S01]  /*5820*/  LDG.E.64 R18, [R2.64] ;  /* 0x0000002402127981 */ /* 0x000162000c1e1b00 */
[----:B------:R-:W-:Y:S05]  /*5830*/  BRA `(.L_x_2598) ;  /* 0x00000a1000007947 */ /* 0x000fea0003800000 */
.L_x_2606:
        /* <DEDUP_REMOVED lines=28> */
.L_x_2609:
        /* <DEDUP_REMOVED lines=11> */
[----:B------:R-:W-:-:S05]  /*5ab0*/  LOP3.LUT R4, R4, 0x80000000, R5, 0xf8, !PT ;  /* 0x8000000004047812 */ /* 0x000fca00078ef805 */
[----:B------:R-:W-:-:S04]  /*5ac0*/  FMUL.FTZ R4, R4, 1 ;  /* 0x3f80000004047820 */ /* 0x000fc80000410000 */
[----:B------:R0:W1:Y:S01]  /*5ad0*/  F2F.F64.F32 R18, R4 ;  /* 0x0000000400127310 */ /* 0x0000620000201800 */
[----:B------:R-:W-:Y:S05]  /*5ae0*/  BRA `(.L_x_2598) ;  /* 0x0000076000007947 */ /* 0x000fea0003800000 */
.L_x_2608:
[----:B------:R-:W2:Y:S02]  /*5af0*/  LDG.E.U16 R0, [R2.64] ;  /* 0x0000002402007981 */ /* 0x000ea4000c1e1500 */
[----:B--2---:R-:W-:-:S05]  /*5b00*/  PRMT R0, RZ, 0x5410, R0 ;  /* 0x00005410ff007816 */ /* 0x004fca0000000000 */
[----:B------:R-:W-:-:S04]  /*5b10*/  FMUL.FTZ R0, R0, 1 ;  /* 0x3f80000000007820 */ /* 0x000fc80000410000 */
[----:B------:R0:W1:Y:S01]  /*5b20*/  F2F.F64.F32 R18, R0 ;  /* 0x0000000000127310 */ /* 0x0000620000201800 */
[----:B------:R-:W-:Y:S05]  /*5b30*/  BRA `(.L_x_2598) ;  /* 0x0000071000007947 */ /* 0x000fea0003800000 */
.L_x_2605:
        /* <DEDUP_REMOVED lines=11> */
.L_x_2612:
        /* <DEDUP_REMOVED lines=21> */
.L_x_2616:
[----:B------:R-:W-:Y:S05]  /*5d40*/  BSYNC B1 ;  /* 0x0000000000017941 */ /* 0x000fea0003800000 */
.L_x_2615:
[----:B------:R-:W-:Y:S01]  /*5d50*/  LEA R3, R0, 0x3b800000, 0x17 ;  /* 0x3b80000000037811 */ /* 0x000fe200078eb8ff */
[----:B------:R-:W-:-:S05]  /*5d60*/  IMAD.SHL.U32 R0, R2, 0x100000, RZ ;  /* 0x0010000002007824 */ /* 0x000fca00078e00ff */
[----:B------:R-:W-:Y:S02]  /*5d70*/  LOP3.LUT R0, R3, R0, R4, 0xfe, !PT ;  /* 0x0000000003007212 */ /* 0x000fe400078efe04 */
.L_x_2614:
[----:B------:R-:W-:Y:S05]  /*5d80*/  BSYNC B0 ;  /* 0x0000000000007941 */ /* 0x000fea0003800000 */
.L_x_2613:
[----:B------:R-:W-:-:S04]  /*5d90*/  FMUL.FTZ R0, R0, 1 ;  /* 0x3f80000000007820 */ /* 0x000fc80000410000 */
[----:B------:R0:W1:Y:S01]  /*5da0*/  F2F.F64.F32 R18, R0 ;  /* 0x0000000000127310 */ /* 0x0000620000201800 */
[----:B------:R-:W-:Y:S05]  /*5db0*/  BRA `(.L_x_2598) ;  /* 0x0000049000007947 */ /* 0x000fea0003800000 */
.L_x_2611:
        /* <DEDUP_REMOVED lines=21> */
.L_x_2620:
[----:B------:R-:W-:Y:S05]  /*5f10*/  BSYNC B1 ;  /* 0x0000000000017941 */ /* 0x000fea0003800000 */
.L_x_2619:
[----:B------:R-:W-:Y:S01]  /*5f20*/  LEA R3, R0, 0x37800000, 0x17 ;  /* 0x3780000000037811 */ /* 0x000fe200078eb8ff */
[----:B------:R-:W-:-:S05]  /*5f30*/  IMAD.SHL.U32 R0, R2, 0x200000, RZ ;  /* 0x0020000002007824 */ /* 0x000fca00078e00ff */
[----:B------:R-:W-:Y:S02]  /*5f40*/  LOP3.LUT R0, R3, R0, R4, 0xfe, !PT ;  /* 0x0000000003007212 */ /* 0x000fe400078efe04 */
.L_x_2618:
[----:B------:R-:W-:Y:S05]  /*5f50*/  BSYNC B0 ;  /* 0x0000000000007941 */ /* 0x000fea0003800000 */
.L_x_2617:
[----:B------:R-:W-:-:S04]  /*5f60*/  FMUL.FTZ R0, R0, 1 ;  /* 0x3f80000000007820 */ /* 0x000fc80000410000 */
[----:B------:R0:W1:Y:S01]  /*5f70*/  F2F.F64.F32 R18, R0 ;  /* 0x0000000000127310 */ /* 0x0000620000201800 */
[----:B------:R-:W-:Y:S05]  /*5f80*/  BRA `(.L_x_2598) ;  /* 0x000002c000007947 */ /* 0x000fea0003800000 */
.L_x_2610:
        /* <DEDUP_REMOVED lines=14> */
.L_x_2624:
[----:B------:R-:W-:Y:S05]  /*6070*/  BSYNC B0 ;  /* 0x0000000000007941 */ /* 0x000fea0003800000 */
.L_x_2623:
[----:B------:R-:W-:-:S04]  /*6080*/  FMUL.FTZ R0, R0, 1 ;  /* 0x3f80000000007820 */ /* 0x000fc80000410000 */
[----:B------:R0:W1:Y:S01]  /*6090*/  F2F.F64.F32 R18, R0 ;  /* 0x0000000000127310 */ /* 0x0000620000201800 */
[----:B------:R-:W-:Y:S05]  /*60a0*/  BRA `(.L_x_2598) ;  /* 0x000001a000007947 */ /* 0x000fea0003800000 */
.L_x_2597:
        /* <DEDUP_REMOVED lines=21> */
.L_x_2622:
[----:B------:R-:W2:Y:S02]  /*6200*/  LDG.E.64 R18, [R2.64] ;  /* 0x0000002402127981 */ /* 0x000ea4000c1e1b00 */
[----:B--2---:R-:W0:Y:S01]  /*6210*/  I2F.F64.U64 R18, R18 ;  /* 0x0000001200127312 */ /* 0x004e220000301800 */
[----:B------:R-:W-:Y:S05]  /*6220*/  BRA `(.L_x_2598) ;  /* 0x0000002000007947 */ /* 0x000fea0003800000 */
.L_x_2621:
[----:B------:R-:W2:Y:S02]  /*6230*/  LDG.E R2, [R2.64] ;  /* 0x0000002402027981 */ /* 0x000ea4000c1e1900 */
[----:B--2---:R0:W1:Y:S02]  /*6240*/  I2F.F64.U32 R18, R2 ;  /* 0x0000000200127312 */ /* 0x0040640000201800 */
.L_x_2598:
[----:B0-----:R-:W0:Y:S01]  /*6250*/  LDC.U8 R4, c[0x0][0x3e3] ;  /* 0x0000f8c0ff047b82 */ /* 0x001e220000000000 */
[----:B------:R-:W-:-:S05]  /*6260*/  IADD3 R2, P0, R22, c[0x0][0x3d8], RZ ;  /* 0x0000f60016027a10 */ /* 0x000fca0007f1e0ff */
        /* <DEDUP_REMOVED lines=13> */
[----:B--2---:R0:W2:Y:S01]  /*6340*/  I2F.F64.S16 R12, R2 ;  /* 0x00000002000c7312 */ /* 0x0040a20000101c00 */
[----:B------:R-:W-:Y:S05]  /*6350*/  BRA `(.L_x_2630) ;  /* 0x00000e2000007947 */ /* 0x000fea0003800000 */
.L_x_2628:
[----:B------:R-:W2:Y:S02]  /*6360*/  LDG.E.U8 R2, [R2.64] ;  /* 0x0000002402027981 */ /* 0x000ea4000c1e1100 */
[----:B--2---:R0:W2:Y:S01]  /*6370*/  I2F.F64.U16 R12, R2 ;  /* 0x00000002000c7312 */ /* 0x0040a20000101800 */
[----:B------:R-:W-:Y:S05]  /*6380*/  BRA `(.L_x_2630) ;  /* 0x00000df000007947 */ /* 0x000fea0003800000 */
.L_x_2627:
        /* <DEDUP_REMOVED lines=9> */
.L_x_2632:
[----:B------:R-:W2:Y:S02]  /*6420*/  LDG.E R2, [R2.64] ;  /* 0x0000002402027981 */ /* 0x000ea4000c1e1900 */
[----:B--2---:R0:W2:Y:S01]  /*6430*/  I2F.F64 R12, R2 ;  /* 0x00000002000c7312 */ /* 0x0040a20000201c00 */
[----:B------:R-:W-:Y:S05]  /*6440*/  BRA `(.L_x_2630) ;  /* 0x00000d3000007947 */ /* 0x000fea0003800000 */
.L_x_2631:
[----:B------:R-:W2:Y:S02]  /*6450*/  LDG.E.U16 R2, [R2.64] ;  /* 0x0000002402027981 */ /* 0x000ea4000c1e1500 */
[----:B--2---:R0:W2:Y:S01]  /*6460*/  I2F.F64.S16 R12, R2 ;  /* 0x00000002000c7312 */ /* 0x0040a20000101c00 */
[----:B------:R-:W-:Y:S05]  /*6470*/  BRA `(.L_x_2630) ;  /* 0x00000d0000007947 */ /* 0x000fea0003800000 */
.L_x_2626:
        /* <DEDUP_REMOVED lines=10> */
.L_x_2634:
[----:B------:R-:W2:Y:S02]  /*6520*/  LDG.E.U16 R0, [R2.64] ;  /* 0x0000002402007981 */ /* 0x000ea4000c1e1500 */
[----:B--2---:R-:W-:-:S05]  /*6530*/  HADD2.F32 R0, -RZ, R0.H0_H0 ;  /* 0x20000000ff007230 */ /* 0x004fca0000004100 */
[----:B------:R-:W-:-:S04]  /*6540*/  FMUL.FTZ R0, R0, 1 ;  /* 0x3f80000000007820 */ /* 0x000fc80000410000 */
[----:B------:R0:W2:Y:S01]  /*6550*/  F2F.F64.F32 R12, R0 ;  /* 0x00000000000c7310 */ /* 0x0000a20000201800 */
[----:B------:R-:W-:Y:S05]  /*6560*/  BRA `(.L_x_2630) ;  /* 0x00000c1000007947 */ /* 0x000fea0003800000 */
.L_x_2633:
        /* <DEDUP_REMOVED lines=10> */
.L_x_2636:
[----:B------:R-:W2:Y:S02]  /*6610*/  LDG.E.U16 R2, [R2.64] ;  /* 0x0000002402027981 */ /* 0x000ea4000c1e1500 */
[----:B--2---:R-:W-:-:S05]  /*6620*/  HADD2.F32 R0, -RZ, R2.H0_H0 ;  /* 0x20000002ff007230 */ /* 0x004fca0000004100 */
[----:B------:R-:W-:-:S04]  /*6630*/  FMUL.FTZ R0, R0, 1 ;  /* 0x3f80000000007820 */ /* 0x000fc80000410000 */
[----:B------:R0:W2:Y:S01]  /*6640*/  F2F.F64.F32 R12, R0 ;  /* 0x00000000000c7310 */ /* 0x0000a20000201800 */
[----:B------:R-:W-:Y:S05]  /*6650*/  BRA `(.L_x_2630) ;  /* 0x00000b2000007947 */ /* 0x000fea0003800000 */
.L_x_2635:
[----:B------:R0:W5:Y:S01]  /*6660*/  LDG.E.64 R12, [R2.64] ;  /* 0x00000024020c7981 */ /* 0x000162000c1e1b00 */
[----:B------:R-:W-:Y:S05]  /*6670*/  BRA `(.L_x_2630) ;  /* 0x00000b0000007947 */ /* 0x000fea0003800000 */
.L_x_2625:
        /* <DEDUP_REMOVED lines=13> */
.L_x_2639:
[----:B------:R0:W5:Y:S01]  /*6750*/  LDG.E.64 R12, [R2.64] ;  /* 0x00000024020c7981 */ /* 0x000162000c1e1b00 */
[----:B------:R-:W-:Y:S05]  /*6760*/  BRA `(.L_x_2630) ;  /* 0x00000a1000007947 */ /* 0x000fea0003800000 */
.L_x_2638:
        /* <DEDUP_REMOVED lines=26> */
[----:B------:R0:W2:Y:S01]  /*6910*/  F2F.F64.F32 R12, R5 ;  /* 0x00000005000c7310 */ /* 0x0000a20000201800 */
[----:B------:R-:W-:Y:S05]  /*6920*/  BRA `(.L_x_2630) ;  /* 0x0000085000007947 */ /* 0x000fea0003800000 */
.L_x_2641:
        /* <DEDUP_REMOVED lines=13> */
[----:B------:R0:W2:Y:S01]  /*6a00*/  F2F.F64.F32 R12, R4 ;  /* 0x00000004000c7310 */ /* 0x0000a20000201800 */
[----:B------:R-:W-:Y:S05]  /*6a10*/  BRA `(.L_x_2630) ;  /* 0x0000076000007947 */ /* 0x000fea0003800000 */
.L_x_2640:
[----:B------:R-:W2:Y:S02]  /*6a20*/  LDG.E.U16 R0, [R2.64] ;  /* 0x0000002402007981 */ /* 0x000ea4000c1e1500 */
[----:B--2---:R-:W-:-:S05]  /*6a30*/  PRMT R0, RZ, 0x5410, R0 ;  /* 0x00005410ff007816 */ /* 0x004fca0000000000 */
[----:B------:R-:W-:-:S04]  /*6a40*/  FMUL.FTZ R0, R0, 1 ;  /* 0x3f80000000007820 */ /* 0x000fc80000410000 */
[----:B------:R0:W2:Y:S01]  /*6a50*/  F2F.F64.F32 R12, R0 ;  /* 0x00000000000c7310 */ /* 0x0000a20000201800 */
[----:B------:R-:W-:Y:S05]  /*6a60*/  BRA `(.L_x_2630) ;  /* 0x0000071000007947 */ /* 0x000fea0003800000 */
.L_x_2637:
        /* <DEDUP_REMOVED lines=9> */
[----:B--2---:R0:W2:Y:S01]  /*6b00*/  I2F.F64.U16 R12, R2 ;  /* 0x00000002000c7312 */ /* 0x0040a20000101800 */
[----:B------:R-:W-:Y:S05]  /*6b10*/  BRA `(.L_x_2630) ;  /* 0x0000066000007947 */ /* 0x000fea0003800000 */
.L_x_2644:
        /* <DEDUP_REMOVED lines=21> */
.L_x_2648:
[----:B------:R-:W-:Y:S05]  /*6c70*/  BSYNC B1 ;  /* 0x0000000000017941 */ /* 0x000fea0003800000 */
.L_x_2647:
[----:B------:R-:W-:Y:S01]  /*6c80*/  LEA R3, R0, 0x3b800000, 0x17 ;  /* 0x3b80000000037811 */ /* 0x000fe200078eb8ff */
[----:B------:R-:W-:-:S05]  /*6c90*/  IMAD.SHL.U32 R0, R2, 0x100000, RZ ;  /* 0x0010000002007824 */ /* 0x000fca00078e00ff */
[----:B------:R-:W-:Y:S02]  /*6ca0*/  LOP3.LUT R0, R3, R0, R4, 0xfe, !PT ;  /* 0x0000000003007212 */ /* 0x000fe400078efe04 */
.L_x_2646:
[----:B------:R-:W-:Y:S05]  /*6cb0*/  BSYNC B0 ;  /* 0x0000000000007941 */ /* 0x000fea0003800000 */
.L_x_2645:
[----:B------:R-:W-:-:S04]  /*6cc0*/  FMUL.FTZ R0, R0, 1 ;  /* 0x3f80000000007820 */ /* 0x000fc80000410000 */
[----:B------:R0:W2:Y:S01]  /*6cd0*/  F2F.F64.F32 R12, R0 ;  /* 0x00000000000c7310 */ /* 0x0000a20000201800 */
[----:B------:R-:W-:Y:S05]  /*6ce0*/  BRA `(.L_x_2630) ;  /* 0x0000049000007947 */ /* 0x000fea0003800000 */
.L_x_2643:
        /* <DEDUP_REMOVED lines=21> */
.L_x_2652:
[----:B------:R-:W-:Y:S05]  /*6e40*/  BSYNC B1 ;  /* 0x0000000000017941 */ /* 0x000fea0003800000 */
.L_x_2651:
[----:B------:R-:W-:Y:S01]  /*6e50*/  LEA R3, R0, 0x37800000, 0x17 ;  /* 0x3780000000037811 */ /* 0x000fe200078eb8ff */
[----:B------:R-:W-:-:S05]  /*6e60*/  IMAD.SHL.U32 R0, R2, 0x200000, RZ ;  /* 0x0020000002007824 */ /* 0x000fca00078e00ff */
[----:B------:R-:W-:Y:S02]  /*6e70*/  LOP3.LUT R0, R3, R0, R4, 0xfe, !PT ;  /* 0x0000000003007212 */ /* 0x000fe400078efe04 */
.L_x_2650:
[----:B------:R-:W-:Y:S05]  /*6e80*/  BSYNC B0 ;  /* 0x0000000000007941 */ /* 0x000fea0003800000 */
.L_x_2649:
[----:B------:R-:W-:-:S04]  /*6e90*/  FMUL.FTZ R0, R0, 1 ;  /* 0x3f80000000007820 */ /* 0x000fc80000410000 */
[----:B------:R0:W2:Y:S01]  /*6ea0*/  F2F.F64.F32 R12, R0 ;  /* 0x00000000000c7310 */ /* 0x0000a20000201800 */
[----:B------:R-:W-:Y:S05]  /*6eb0*/  BRA `(.L_x_2630) ;  /* 0x000002c000007947 */ /* 0x000fea0003800000 */
.L_x_2642:
        /* <DEDUP_REMOVED lines=14> */
.L_x_2656:
[----:B------:R-:W-:Y:S05]  /*6fa0*/  BSYNC B0 ;  /* 0x0000000000007941 */ /* 0x000fea0003800000 */
.L_x_2655:
[----:B------:R-:W-:-:S04]  /*6fb0*/  FMUL.FTZ R0, R0, 1 ;  /* 0x3f80000000007820 */ /* 0x000fc80000410000 */
[----:B------:R0:W2:Y:S01]  /*6fc0*/  F2F.F64.F32 R12, R0 ;  /* 0x00000000000c7310 */ /* 0x0000a20000201800 */
[----:B------:R-:W-:Y:S05]  /*6fd0*/  BRA `(.L_x_2630) ;  /* 0x000001a000007947 */ /* 0x000fea0003800000 */
.L_x_2629:
        /* <DEDUP_REMOVED lines=21> */
.L_x_2654:
[----:B------:R-:W2:Y:S02]  /*7130*/  LDG.E.64 R12, [R2.64] ;  /* 0x00000024020c7981 */ /* 0x000ea4000c1e1b00 */
[----:B--2---:R-:W0:Y:S01]  /*7140*/  I2F.F64.U64 R12, R12 ;  /* 0x0000000c000c7312 */ /* 0x004e220000301800 */
[----:B------:R-:W-:Y:S05]  /*7150*/  BRA `(.L_x_2630) ;  /* 0x0000002000007947 */ /* 0x000fea0003800000 */
.L_x_2653:
[----:B------:R-:W2:Y:S02]  /*7160*/  LDG.E R2, [R2.64] ;  /* 0x0000002402027981 */ /* 0x000ea4000c1e1900 */
[----:B--2---:R0:W2:Y:S02]  /*7170*/  I2F.F64.U32 R12, R2 ;  /* 0x00000002000c7312 */ /* 0x0040a40000201800 */
.L_x_2630:
[----:B0-----:R-:W-:Y:S01]  /*7180*/  IMAD.MOV.U32 R2, RZ, RZ, 0x652b82fe ;  /* 0x652b82feff027424 */ /* 0x001fe200078e00ff */
[----:B------:R-:W-:Y:S01]  /*7190*/  BSSY B0, `(.L_x_2657) ;  /* 0x0000025000007945 */ /* 0x000fe20003800000 */
[----:B------:R-:W-:Y:S02]  /*71a0*/  IMAD.MOV.U32 R3, RZ, RZ, 0x3ff71547 ;  /* 0x3ff71547ff037424 */ /* 0x000fe400078e00ff */
        /* <DEDUP_REMOVED lines=35> */
.L_x_2658:
[----:B------:R-:W-:Y:S05]  /*73e0*/  BSYNC B0 ;  /* 0x0000000000007941 */ /* 0x000fea0003800000 */
.L_x_2657:
        /* <DEDUP_REMOVED lines=17> */
.L_x_2660:
[----:B------:R-:W-:Y:S05]  /*7500*/  BSYNC B0 ;  /* 0x0000000000007941 */ /* 0x000fea0003800000 */
.L_x_2659:
[----:B0-----:R-:W0:Y:S01]  /*7510*/  LDC.U8 R6, c[0x0][0x3e1] ;  /* 0x0000f840ff067b82 */ /* 0x001e220000000000 */
[----:B-12---:R-:W1:-:S04]  /*7520*/  DADD R2, -R8, 1 ;  /* 0x3ff0000008027429 */ /* 0x006e480000000100 */
[----:B------:R-:W-:-:S04]  /*7530*/  DMUL R4, R8, R18 ;  /* 0x0000001208047228 */ /* 0x000fc80000000000 */
[----:B-1----:R-:W1:-:S06]  /*7540*/  DFMA R2, R2, R12, 1 ;  /* 0x3ff000000202742b */ /* 0x002e4c000000000c */
[----:B-1----:R1:W2:Y:S01]  /*7550*/  DMUL R4, R4, R2 ;  /* 0x0000000204047228 */ /* 0x0022a20000000000 */
[----:B0-----:R-:W-:-:S04]  /*7560*/  PRMT R0, R6, 0x9910, RZ ;  /* 0x0000991006007816 */ /* 0x001fc800000000ff */
[----:B------:R-:W-:-:S13]  /*7570*/  ISETP.GT.AND P0, PT, R0, 0x9, PT ;  /* 0x000000090000780c */ /* 0x000fda0003f04270 */
[----:B------:R-:W-:Y:S05]  /*7580*/  @P0 BRA `(.L_x_2661) ;  /* 0x0000044000000947 */ /* 0x000fea0003800000 */
[----:B-12---:R-:W-:-:S13]  /*7590*/  ISETP.GT.AND P0, PT, R0, 0x4, PT ;  /* 0x000000040000780c */ /* 0x006fda0003f04270 */
        /* <DEDUP_REMOVED lines=10> */
.L_x_2664:
[----:B------:R-:W0:Y:S02]  /*7640*/  F2I.S64.F64.TRUNC R4, R4 ;  /* 0x0000000400047311 */ /* 0x000e24000030d900 */
[----:B0-----:R-:W-:-:S05]  /*7650*/  IMAD.MOV.U32 R3, RZ, RZ, R4 ;  /* 0x000000ffff037224 */ /* 0x001fca00078e0004 */
[----:B------:R0:W-:Y:S01]  /*7660*/  STG.E.U8 [R16.64], R3 ;  /* 0x0000000310007986 */ /* 0x0001e2000c101124 */
[----:B------:R-:W-:Y:S05]  /*7670*/  BRA `(.L_x_2666) ;  /* 0x00000ed000007947 */ /* 0x000fea0003800000 */
.L_x_2663:
        /* <DEDUP_REMOVED lines=9> */
.L_x_2668:
[----:B------:R-:W0:Y:S02]  /*7710*/  F2I.F64.TRUNC R5, R4 ;  /* 0x0000000400057311 */ /* 0x000e24000030d100 */
[----:B0-----:R0:W-:Y:S01]  /*7720*/  STG.E [R16.64], R5 ;  /* 0x0000000510007986 */ /* 0x0011e2000c101924 */
[----:B------:R-:W-:Y:S05]  /*7730*/  BRA `(.L_x_2666) ;  /* 0x00000e1000007947 */ /* 0x000fea0003800000 */
.L_x_2667:
[----:B------:R-:W0:Y:S02]  /*7740*/  F2I.F64.TRUNC R5, R4 ;  /* 0x0000000400057311 */ /* 0x000e24000030d100 */
[----:B0-----:R0:W-:Y:S01]  /*7750*/  STG.E.U16 [R16.64], R5 ;  /* 0x0000000510007986 */ /* 0x0011e2000c101524 */
[----:B------:R-:W-:Y:S05]  /*7760*/  BRA `(.L_x_2666) ;  /* 0x00000de000007947 */ /* 0x000fea0003800000 */
.L_x_2662:
        /* <DEDUP_REMOVED lines=11> */
.L_x_2670:
[----:B------:R-:W0:Y:S01]  /*7820*/  F2F.F32.F64 R0, R4 ;  /* 0x0000000400007310 */ /* 0x000e220000301000 */
[----:B------:R-:W0:-:S14]  /*7830*/  DSETP.GEU.AND P0, PT, |R4|, c[0x2][0x58], PT ;  /* 0x008016000400762a */ /* 0x000e1c0003f0e200 */
[----:B0-----:R-:W-:-:S05]  /*7840*/  @!P0 FMUL R0, R0, 1.175494350822287508e-38 ;  /* 0x0080000000008820 */ /* 0x001fca0000400000 */
[----:B------:R-:W-:-:S05]  /*7850*/  F2FP.PACK_AB R0, RZ, R0 ;  /* 0x00000000ff00723e */ /* 0x000fca00000000ff */
[----:B------:R0:W-:Y:S01]  /*7860*/  STG.E.U16 [R16.64], R0 ;  /* 0x0000000010007986 */ /* 0x0001e2000c101524 */
[----:B------:R-:W-:Y:S05]  /*7870*/  BRA `(.L_x_2666) ;  /* 0x00000cd000007947 */ /* 0x000fea0003800000 */
.L_x_2669:
        /* <DEDUP_REMOVED lines=12> */
.L_x_2672:
[----:B------:R-:W0:Y:S01]  /*7940*/  F2F.F32.F64 R0, R4 ;  /* 0x0000000400007310 */ /* 0x000e220000301000 */
[----:B------:R-:W0:-:S14]  /*7950*/  DSETP.GEU.AND P0, PT, |R4|, c[0x2][0x58], PT ;  /* 0x008016000400762a */ /* 0x000e1c0003f0e200 */
[----:B0-----:R-:W-:-:S05]  /*7960*/  @!P0 FMUL R0, R0, 1.175494350822287508e-38 ;  /* 0x0080000000008820 */ /* 0x001fca0000400000 */
[----:B------:R-:W-:-:S04]  /*7970*/  F2FP.PACK_AB R3, RZ, R0 ;  /* 0x00000000ff03723e */ /* 0x000fc800000000ff */
[----:B------:R-:W-:-:S05]  /*7980*/  PRMT R3, R3, 0x5410, RZ ;  /* 0x0000541003037816 */ /* 0x000fca00000000ff */
[----:B------:R0:W-:Y:S01]  /*7990*/  STG.E [R16.64], R3 ;  /* 0x0000000310007986 */ /* 0x0001e2000c101924 */
[----:B------:R-:W-:Y:S05]  /*79a0*/  BRA `(.L_x_2666) ;  /* 0x00000ba000007947 */ /* 0x000fea0003800000 */
.L_x_2671:
[----:B------:R0:W-:Y:S01]  /*79b0*/  STG.E.64 [R16.64], R4 ;  /* 0x0000000410007986 */ /* 0x0001e2000c101b24 */
[----:B------:R-:W-:Y:S05]  /*79c0*/  BRA `(.L_x_2666) ;  /* 0x00000b8000007947 */ /* 0x000fea0003800000 */
.L_x_2661:
[----:B-12---:R-:W-:-:S13]  /*79d0*/  ISETP.GT.AND P0, PT, R0, 0x18, PT ;  /* 0x000000180000780c */ /* 0x006fda0003f04270 */
        /* <DEDUP_REMOVED lines=11> */
.L_x_2675:
[----:B------:R-:W-:-:S05]  /*7a90*/  CS2R R6, SRZ ;  /* 0x0000000000067805 */ /* 0x000fca000001ff00 */
[----:B------:R0:W-:Y:S01]  /*7aa0*/  STG.E.128 [R16.64], R4 ;  /* 0x0000000410007986 */ /* 0x0001e2000c101d24 */
[----:B------:R-:W-:Y:S05]  /*7ab0*/  BRA `(.L_x_2666) ;  /* 0x00000a9000007947 */ /* 0x000fea0003800000 */
.L_x_2674:
        /* <DEDUP_REMOVED lines=23> */
.L_x_2679:
[----:B------:R-:W-:Y:S05]  /*7c30*/  BSYNC B0 ;  /* 0x0000000000007941 */ /* 0x000fea0003800000 */
.L_x_2678:
[----:B------:R-:W-:-:S05]  /*7c40*/  LOP3.LUT R3, R0, R3, RZ, 0xfc, !PT ;  /* 0x0000000300037212 */ /* 0x000fca00078efcff */
[----:B------:R0:W-:Y:S01]  /*7c50*/  STG.E.U8 [R16.64], R3 ;  /* 0x0000000310007986 */ /* 0x0001e2000c101124 */
[----:B------:R-:W-:Y:S05]  /*7c60*/  BRA `(.L_x_2666) ;  /* 0x000008e000007947 */ /* 0x000fea0003800000 */
.L_x_2677:
        /* <DEDUP_REMOVED lines=15> */
.L_x_2681:
[----:B------:R-:W-:Y:S01]  /*7d60*/  IMAD.MOV.U32 R0, RZ, RZ, 0x7f ;  /* 0x0000007fff007424 */ /* 0x000fe200078e00ff */
[----:B------:R-:W-:-:S04]  /*7d70*/  ISETP.GT.U32.AND P0, PT, R2, 0x7f800000, PT ;  /* 0x7f8000000200780c */ /* 0x000fc80003f04070 */
[----:B------:R-:W-:-:S04]  /*7d80*/  SEL R0, R0, 0x7c, P0 ;  /* 0x0000007c00007807 */ /* 0x000fc80000000000 */
.L_x_2682:
[----:B------:R-:W-:Y:S05]  /*7d90*/  BSYNC B0 ;  /* 0x0000000000007941 */ /* 0x000fea0003800000 */
.L_x_2680:
[----:B------:R-:W-:-:S04]  /*7da0*/  LOP3.LUT R2, R3, 0x80000000, RZ, 0xc0, !PT ;  /* 0x8000000003027812 */ /* 0x000fc800078ec0ff */
[----:B------:R-:W-:-:S04]  /*7db0*/  SHF.R.U32.HI R3, RZ, 0x18, R2 ;  /* 0x00000018ff037819 */ /* 0x000fc80000011602 */
[----:B------:R-:W-:-:S05]  /*7dc0*/  LOP3.LUT R3, R0, R3, RZ, 0xfc, !PT ;  /* 0x0000000300037212 */ /* 0x000fca00078efcff */
[----:B------:R0:W-:Y:S01]  /*7dd0*/  STG.E.U8 [R16.64], R3 ;  /* 0x0000000310007986 */ /* 0x0001e2000c101124 */
[----:B------:R-:W-:Y:S05]  /*7de0*/  BRA `(.L_x_2666) ;  /* 0x0000076000007947 */ /* 0x000fea0003800000 */
.L_x_2676:
[----:B------:R-:W0:Y:S01]  /*7df0*/  F2F.F32.F64 R0, R4 ;  /* 0x0000000400007310 */ /* 0x000e220000301000 */
[----:B------:R-:W0:-:S14]  /*7e00*/  DSETP.GEU.AND P0, PT, |R4|, c[0x2][0x58], PT ;  /* 0x008016000400762a */ /* 0x000e1c0003f0e200 */
[----:B0-----:R-:W-:-:S05]  /*7e10*/  @!P0 FMUL R0, R0, 1.175494350822287508e-38 ;  /* 0x0080000000008820 */ /* 0x001fca0000400000 */
[----:B------:R-:W-:-:S05]  /*7e20*/  F2FP.BF16.PACK_AB R0, RZ, R0 ;  /* 0x00000000ff00723e */ /* 0x000fca00000010ff */
[----:B------:R0:W-:Y:S01]  /*7e30*/  STG.E.U16 [R16.64], R0 ;  /* 0x0000000010007986 */ /* 0x0001e2000c101524 */
[----:B------:R-:W-:Y:S05]  /*7e40*/  BRA `(.L_x_2666) ;  /* 0x0000070000007947 */ /* 0x000fea0003800000 */
.L_x_2673:
        /* <DEDUP_REMOVED lines=11> */
.L_x_2685:
        /* <DEDUP_REMOVED lines=19> */
.L_x_2688:
[----:B------:R-:W-:-:S04]  /*8030*/  LOP3.LUT R2, R3, 0x80000000, RZ, 0xc0, !PT ;  /* 0x8000000003027812 */ /* 0x000fc800078ec0ff */
[----:B------:R-:W-:-:S04]  /*8040*/  SHF.R.U32.HI R3, RZ, 0x18, R2 ;  /* 0x00000018ff037819 */ /* 0x000fc80000011602 */
[----:B------:R-:W-:-:S04]  /*8050*/  LOP3.LUT R0, R0, R3, RZ, 0xfc, !PT ;  /* 0x0000000300007212 */ /* 0x000fc800078efcff */
[----:B------:R-:W-:Y:S02]  /*8060*/  PRMT R8, R0, 0x7610, R8 ;  /* 0x0000761000087816 */ /* 0x000fe40000000008 */
.L_x_2687:
[----:B------:R-:W-:Y:S05]  /*8070*/  BSYNC B0 ;  /* 0x0000000000007941 */ /* 0x000fea0003800000 */
.L_x_2686:
[----:B------:R0:W-:Y:S01]  /*8080*/  STG.E.U8 [R16.64], R8 ;  /* 0x0000000810007986 */ /* 0x0001e2000c101124 */
[----:B------:R-:W-:Y:S05]  /*8090*/  BRA `(.L_x_2666) ;  /* 0x000004b000007947 */ /* 0x000fea0003800000 */
.L_x_2684:
        /* <DEDUP_REMOVED lines=19> */
.L_x_2691:
[----:B------:R-:W-:-:S04]  /*81d0*/  LOP3.LUT R2, R3, 0x80000000, RZ, 0xc0, !PT ;  /* 0x8000000003027812 */ /* 0x000fc800078ec0ff */
[----:B------:R-:W-:-:S04]  /*81e0*/  SHF.R.U32.HI R3, RZ, 0x18, R2 ;  /* 0x00000018ff037819 */ /* 0x000fc80000011602 */
[----:B------:R-:W-:-:S04]  /*81f0*/  LOP3.LUT R0, R0, R3, RZ, 0xfc, !PT ;  /* 0x0000000300007212 */ /* 0x000fc800078efcff */
[----:B------:R-:W-:Y:S02]  /*8200*/  PRMT R8, R0, 0x7610, R8 ;  /* 0x0000761000087816 */ /* 0x000fe40000000008 */
.L_x_2690:
[----:B------:R-:W-:Y:S05]  /*8210*/  BSYNC B0 ;  /* 0x0000000000007941 */ /* 0x000fea0003800000 */
.L_x_2689:
[----:B------:R0:W-:Y:S01]  /*8220*/  STG.E.U8 [R16.64], R8 ;  /* 0x0000000810007986 */ /* 0x0001e2000c101124 */
[----:B------:R-:W-:Y:S05]  /*8230*/  BRA `(.L_x_2666) ;  /* 0x0000031000007947 */ /* 0x000fea0003800000 */
.L_x_2683:
        /* <DEDUP_REMOVED lines=24> */
.L_x_2665:
        /* <DEDUP_REMOVED lines=20> */
.L_x_2693:
[----:B------:R-:W0:Y:S02]  /*8500*/  F2I.U64.F64.TRUNC R4, R4 ;  /* 0x0000000400047311 */ /* 0x000e24000030d800 */
[----:B0-----:R0:W-:Y:S01]  /*8510*/  STG.E.64 [R16.64], R4 ;  /* 0x0000000410007986 */ /* 0x0011e2000c101b24 */
[----:B------:R-:W-:Y:S05]  /*8520*/  BRA `(.L_x_2666) ;  /* 0x0000002000007947 */ /* 0x000fea0003800000 */
.L_x_2692:
[----:B------:R-:W0:Y:S02]  /*8530*/  F2I.U32.F64.TRUNC R5, R4 ;  /* 0x0000000400057311 */ /* 0x000e24000030d000 */
[----:B0-----:R0:W-:Y:S02]  /*8540*/  STG.E [R16.64], R5 ;  /* 0x0000000510007986 */ /* 0x0011e4000c101924 */
.L_x_2666:
        /* <DEDUP_REMOVED lines=258> */
.L_x_2694:
        /* <DEDUP_REMOVED lines=19> */
.L_x_2698:
[----:B------:R-:W2:Y:S02]  /*96a0*/  LDG.E.U8 R2, [R2.64] ;  /* 0x0000002402027981 */ /* 0x000ea4000c1e1100 */
[----:B--2---:R0:W1:Y:S01]  /*96b0*/  I2F.F64.U16 R18, R2 ;  /* 0x0000000200127312 */ /* 0x0040620000101800 */
[----:B------:R-:W-:Y:S05]  /*96c0*/  BRA `(.L_x_2700) ;  /* 0x00000df000007947 */ /* 0x000fea0003800000 */
.L_x_2697:
        /* <DEDUP_REMOVED lines=9> */
.L_x_2702:
[----:B------:R-:W2:Y:S02]  /*9760*/  LDG.E R2, [R2.64] ;  /* 0x0000002402027981 */ /* 0x000ea4000c1e1900 */
[----:B--2---:R0:W1:Y:S01]  /*9770*/  I2F.F64 R18, R2 ;  /* 0x0000000200127312 */ /* 0x0040620000201c00 */
[----:B------:R-:W-:Y:S05]  /*9780*/  BRA `(.L_x_2700) ;  /* 0x00000d3000007947 */ /* 0x000fea0003800000 */
.L_x_2701:
[----:B------:R-:W2:Y:S02]  /*9790*/  LDG.E.U16 R2, [R2.64] ;  /* 0x0000002402027981 */ /* 0x000ea4000c1e1500 */
[----:B--2---:R0:W1:Y:S01]  /*97a0*/  I2F.F64.S16 R18, R2 ;  /* 0x0000000200127312 */ /* 0x0040620000101c00 */
[----:B------:R-:W-:Y:S05]  /*97b0*/  BRA `(.L_x_2700) ;  /* 0x00000d0000007947 */ /* 0x000fea0003800000 */
.L_x_2696:
        /* <DEDUP_REMOVED lines=10> */
.L_x_2704:
[----:B------:R-:W2:Y:S02]  /*9860*/  LDG.E.U16 R0, [R2.64] ;  /* 0x0000002402007981 */ /* 0x000ea4000c1e1500 */
[----:B--2---:R-:W-:-:S05]  /*9870*/  HADD2.F32 R0, -RZ, R0.H0_H0 ;  /* 0x20000000ff007230 */ /* 0x004fca0000004100 */
[----:B------:R-:W-:-:S04]  /*9880*/  FMUL.FTZ R0, R0, 1 ;  /* 0x3f80000000007820 */ /* 0x000fc80000410000 */
[----:B------:R0:W1:Y:S01]  /*9890*/  F2F.F64.F32 R18, R0 ;  /* 0x0000000000127310 */ /* 0x0000620000201800 */
[----:B------:R-:W-:Y:S05]  /*98a0*/  BRA `(.L_x_2700) ;  /* 0x00000c1000007947 */ /* 0x000fea0003800000 */
.L_x_2703:
        /* <DEDUP_REMOVED lines=10> */
.L_x_2706:
[----:B------:R-:W2:Y:S02]  /*9950*/  LDG.E.U16 R2, [R2.64] ;  /* 0x0000002402027981 */ /* 0x000ea4000c1e1500 */
[----:B--2---:R-:W-:-:S05]  /*9960*/  HADD2.F32 R0, -RZ, R2.H0_H0 ;  /* 0x20000002ff007230 */ /* 0x004fca0000004100 */
[----:B------:R-:W-:-:S04]  /*9970*/  FMUL.FTZ R0, R0, 1 ;  /* 0x3f80000000007820 */ /* 0x000fc80000410000 */
[----:B------:R0:W1:Y:S01]  /*9980*/  F2F.F64.F32 R18, R0 ;  /* 0x0000000000127310 */ /* 0x0000620000201800 */
[----:B------:R-:W-:Y:S05]  /*9990*/  BRA `(.L_x_2700) ;  /* 0x00000b2000007947 */ /* 0x000fea0003800000 */
.L_x_2705:
[----:B------:R0:W5:Y:S01]  /*99a0*/  LDG.E.64 R18, [R2.64] ;  /* 0x0000002402127981 */ /* 0x000162000c1e1b00 */
[----:B------:R-:W-:Y:S05]  /*99b0*/  BRA `(.L_x_2700) ;  /* 0x00000b0000007947 */ /* 0x000fea0003800000 */
.L_x_2695:
        /* <DEDUP_REMOVED lines=13> */
.L_x_2709:
[----:B------:R0:W5:Y:S01]  /*9a90*/  LDG.E.64 R18, [R2.64] ;  /* 0x0000002402127981 */ /* 0x000162000c1e1b00 */
[----:B------:R-:W-:Y:S05]  /*9aa0*/  BRA `(.L_x_2700) ;  /* 0x00000a1000007947 */ /* 0x000fea0003800000 */
.L_x_2708:
        /* <DEDUP_REMOVED lines=28> */
.L_x_2711:
        /* <DEDUP_REMOVED lines=15> */
.L_x_2710:
[----:B------:R-:W2:Y:S02]  /*9d60*/  LDG.E.U16 R0, [R2.64] ;  /* 0x0000002402007981 */ /* 0x000ea4000c1e1500 */
[----:B--2---:R-:W-:-:S05]  /*9d70*/  PRMT R0, RZ, 0x5410, R0 ;  /* 0x00005410ff007816 */ /* 0x004fca0000000000 */
[----:B------:R-:W-:-:S04]  /*9d80*/  FMUL.FTZ R0, R0, 1 ;  /* 0x3f80000000007820 */ /* 0x000fc80000410000 */
[----:B------:R0:W1:Y:S01]  /*9d90*/  F2F.F64.F32 R18, R0 ;  /* 0x0000000000127310 */ /* 0x0000620000201800 */
[----:B------:R-:W-:Y:S05]  /*9da0*/  BRA `(.L_x_2700) ;  /* 0x0000071000007947 */ /* 0x000fea0003800000 */
.L_x_2707:
        /* <DEDUP_REMOVED lines=11> */
.L_x_2714:
        /* <DEDUP_REMOVED lines=21> */
.L_x_2718:
[----:B------:R-:W-:Y:S05]  /*9fb0*/  BSYNC B1 ;  /* 0x0000000000017941 */ /* 0x000fea0003800000 */
.L_x_2717:
[----:B------:R-:W-:Y:S01]  /*9fc0*/  LEA R3, R0, 0x3b800000, 0x17 ;  /* 0x3b80000000037811 */ /* 0x000fe200078eb8ff */
[----:B------:R-:W-:-:S05]  /*9fd0*/  IMAD.SHL.U32 R0, R2, 0x100000, RZ ;  /* 0x0010000002007824 */ /* 0x000fca00078e00ff */
[----:B------:R-:W-:Y:S02]  /*9fe0*/  LOP3.LUT R0, R3, R0, R4, 0xfe, !PT ;  /* 0x0000000003007212 */ /* 0x000fe400078efe04 */
.L_x_2716:
[----:B------:R-:W-:Y:S05]  /*9ff0*/  BSYNC B0 ;  /* 0x0000000000007941 */ /* 0x000fea0003800000 */
.L_x_2715:
[----:B------:R-:W-:-:S04]  /*a000*/  FMUL.FTZ R0, R0, 1 ;  /* 0x3f80000000007820 */ /* 0x000fc80000410000 */
[----:B------:R0:W1:Y:S01]  /*a010*/  F2F.F64.F32 R18, R0 ;  /* 0x0000000000127310 */ /* 0x0000620000201800 */
[----:B------:R-:W-:Y:S05]  /*a020*/  BRA `(.L_x_2700) ;  /* 0x0000049000007947 */ /* 0x000fea0003800000 */
.L_x_2713:
        /* <DEDUP_REMOVED lines=21> */
.L_x_2722:
[----:B------:R-:W-:Y:S05]  /*a180*/  BSYNC B1 ;  /* 0x0000000000017941 */ /* 0x000fea0003800000 */
.L_x_2721:
[----:B------:R-:W-:Y:S01]  /*a190*/  LEA R3, R0, 0x37800000, 0x17 ;  /* 0x3780000000037811 */ /* 0x000fe200078eb8ff */
[----:B------:R-:W-:-:S05]  /*a1a0*/  IMAD.SHL.U32 R0, R2, 0x200000, RZ ;  /* 0x0020000002007824 */ /* 0x000fca00078e00ff */
[----:B------:R-:W-:Y:S02]  /*a1b0*/  LOP3.LUT R0, R3, R0, R4, 0xfe, !PT ;  /* 0x0000000003007212 */ /* 0x000fe400078efe04 */
.L_x_2720:
[----:B------:R-:W-:Y:S05]  /*a1c0*/  BSYNC B0 ;  /* 0x0000000000007941 */ /* 0x000fea0003800000 */
.L_x_2719:
[----:B------:R-:W-:-:S04]  /*a1d0*/  FMUL.FTZ R0, R0, 1 ;  /* 0x3f80000000007820 */ /* 0x000fc80000410000 */
[----:B------:R0:W1:Y:S01]  /*a1e0*/  F2F.F64.F32 R18, R0 ;  /* 0x0000000000127310 */ /* 0x0000620000201800 */
[----:B------:R-:W-:Y:S05]  /*a1f0*/  BRA `(.L_x_2700) ;  /* 0x000002c000007947 */ /* 0x000fea0003800000 */
.L_x_2712:
        /* <DEDUP_REMOVED lines=14> */
.L_x_2726:
[----:B------:R-:W-:Y:S05]  /*a2e0*/  BSYNC B0 ;  /* 0x0000000000007941 */ /* 0x000fea0003800000 */
.L_x_2725:
[----:B------:R-:W-:-:S04]  /*a2f0*/  FMUL.FTZ R0, R0, 1 ;  /* 0x3f80000000007820 */ /* 0x000fc80000410000 */
[----:B------:R0:W1:Y:S01]  /*a300*/  F2F.F64.F32 R18, R0 ;  /* 0x0000000000127310 */ /* 0x0000620000201800 */
[----:B------:R-:W-:Y:S05]  /*a310*/  BRA `(.L_x_2700) ;  /* 0x000001a000007947 */ /* 0x000fea0003800000 */
.L_x_2699:
        /* <DEDUP_REMOVED lines=21> */
.L_x_2724:
[----:B------:R-:W2:Y:S02]  /*a470*/  LDG.E.64 R18, [R2.64] ;  /* 0x0000002402127981 */ /* 0x000ea4000c1e1b00 */
[----:B--2---:R-:W0:Y:S01]  /*a480*/  I2F.F64.U64 R18, R18 ;  /* 0x0000001200127312 */ /* 0x004e220000301800 */
[----:B------:R-:W-:Y:S05]  /*a490*/  BRA `(.L_x_2700) ;  /* 0x0000002000007947 */ /* 0x000fea0003800000 */
.L_x_2723:
[----:B------:R-:W2:Y:S02]  /*a4a0*/  LDG.E R2, [R2.64] ;  /* 0x0000002402027981 */ /* 0x000ea4000c1e1900 */
[----:B--2---:R0:W1:Y:S02]  /*a4b0*/  I2F.F64.U32 R18, R2 ;  /* 0x0000000200127312 */ /* 0x0040640000201800 */
.L_x_2700:
        /* <DEDUP_REMOVED lines=17> */
.L_x_2730:
[----:B------:R-:W2:Y:S02]  /*a5d0*/  LDG.E.U8 R2, [R2.64] ;  /* 0x0000002402027981 */ /* 0x000ea4000c1e1100 */
[----:B--2---:R0:W2:Y:S01]  /*a5e0*/  I2F.F64.U16 R12, R2 ;  /* 0x00000002000c7312 */ /* 0x0040a20000101800 */
[----:B------:R-:W-:Y:S05]  /*a5f0*/  BRA `(.L_x_2732) ;  /* 0x00000df000007947 */ /* 0x000fea0003800000 */
.L_x_2729:
        /* <DEDUP_REMOVED lines=9> */
.L_x_2734:
[----:B------:R-:W2:Y:S02]  /*a690*/  LDG.E R2, [R2.64] ;  /* 0x0000002402027981 */ /* 0x000ea4000c1e1900 */
[----:B--2---:R0:W2:Y:S01]  /*a6a0*/  I2F.F64 R12, R2 ;  /* 0x00000002000c7312 */ /* 0x0040a20000201c00 */
[----:B------:R-:W-:Y:S05]  /*a6b0*/  BRA `(.L_x_2732) ;  /* 0x00000d3000007947 */ /* 0x000fea0003800000 */
.L_x_2733:
[----:B------:R-:W2:Y:S02]  /*a6c0*/  LDG.E.U16 R2, [R2.64] ;  /* 0x0000002402027981 */ /* 0x000ea4000c1e1500 */
[----:B--2---:R0:W2:Y:S01]  /*a6d0*/  I2F.F64.S16 R12, R2 ;  /* 0x00000002000c7312 */ /* 0x0040a20000101c00 */
[----:B------:R-:W-:Y:S05]  /*a6e0*/  BRA `(.L_x_2732) ;  /* 0x00000d0000007947 */ /* 0x000fea0003800000 */
.L_x_2728:
        /* <DEDUP_REMOVED lines=10> */
.L_x_2736:
[----:B------:R-:W2:Y:S02]  /*a790*/  LDG.E.U16 R0, [R2.64] ;  /* 0x0000002402007981 */ /* 0x000ea4000c1e1500 */
[----:B--2---:R-:W-:-:S05]  /*a7a0*/  HADD2.F32 R0, -RZ, R0.H0_H0 ;  /* 0x20000000ff007230 */ /* 0x004fca0000004100 */
[----:B------:R-:W-:-:S04]  /*a7b0*/  FMUL.FTZ R0, R0, 1 ;  /* 0x3f80000000007820 */ /* 0x000fc80000410000 */
[----:B------:R0:W2:Y:S01]  /*a7c0*/  F2F.F64.F32 R12, R0 ;  /* 0x00000000000c7310 */ /* 0x0000a20000201800 */
[----:B------:R-:W-:Y:S05]  /*a7d0*/  BRA `(.L_x_2732) ;  /* 0x00000c1000007947 */ /* 0x000fea0003800000 */
.L_x_2735:
        /* <DEDUP_REMOVED lines=10> */
.L_x_2738:
[----:B------:R-:W2:Y:S02]  /*a880*/  LDG.E.U16 R2, [R2.64] ;  /* 0x0000002402027981 */ /* 0x000ea4000c1e1500 */
[----:B--2---:R-:W-:-:S05]  /*a890*/  HADD2.F32 R0, -RZ, R2.H0_H0 ;  /* 0x20000002ff007230 */ /* 0x004fca0000004100 */
[----:B------:R-:W-:-:S04]  /*a8a0*/  FMUL.FTZ R0, R0, 1 ;  /* 0x3f80000000007820 */ /* 0x000fc80000410000 */
[----:B------:R0:W2:Y:S01]  /*a8b0*/  F2F.F64.F32 R12, R0 ;  /* 0x00000000000c7310 */ /* 0x0000a20000201800 */
[----:B------:R-:W-:Y:S05]  /*a8c0*/  BRA `(.L_x_2732) ;  /* 0x00000b2000007947 */ /* 0x000fea0003800000 */
.L_x_2737:
[----:B------:R0:W5:Y:S01]  /*a8d0*/  LDG.E.64 R12, [R2.64] ;  /* 0x00000024020c7981 */ /* 0x000162000c1e1b00 */
[----:B------:R-:W-:Y:S05]  /*a8e0*/  BRA `(.L_x_2732) ;  /* 0x00000b0000007947 */ /* 0x000fea0003800000 */
.L_x_2727:
        /* <DEDUP_REMOVED lines=13> */
.L_x_2741:
[----:B------:R0:W5:Y:S01]  /*a9c0*/  LDG.E.64 R12, [R2.64] ;  /* 0x00000024020c7981 */ /* 0x000162000c1e1b00 */
[----:B------:R-:W-:Y:S05]  /*a9d0*/  BRA `(.L_x_2732) ;  /* 0x00000a1000007947 */ /* 0x000fea0003800000 */
.L_x_2740:
        /* <DEDUP_REMOVED lines=28> */
.L_x_2743:
        /* <DEDUP_REMOVED lines=15> */
.L_x_2742:
[----:B------:R-:W2:Y:S02]  /*ac90*/  LDG.E.U16 R0, [R2.64] ;  /* 0x0000002402007981 */ /* 0x000ea4000c1e1500 */
[----:B--2---:R-:W-:-:S05]  /*aca0*/  PRMT R0, RZ, 0x5410, R0 ;  /* 0x00005410ff007816 */ /* 0x004fca0000000000 */
[----:B------:R-:W-:-:S04]  /*acb0*/  FMUL.FTZ R0, R0, 1 ;  /* 0x3f80000000007820 */ /* 0x000fc80000410000 */
[----:B------:R0:W2:Y:S01]  /*acc0*/  F2F.F64.F32 R12, R0 ;  /* 0x00000000000c7310 */ /* 0x0000a20000201800 */
[----:B------:R-:W-:Y:S05]  /*acd0*/  BRA `(.L_x_2732) ;  /* 0x0000071000007947 */ /* 0x000fea0003800000 */
.L_x_2739:
        /* <DEDUP_REMOVED lines=11> */
.L_x_2746:
        /* <DEDUP_REMOVED lines=21> */
.L_x_2750:
[----:B------:R-:W-:Y:S05]  /*aee0*/  BSYNC B1 ;  /* 0x0000000000017941 */ /* 0x000fea0003800000 */
.L_x_2749:
[----:B------:R-:W-:Y:S01]  /*aef0*/  LEA R3, R0, 0x3b800000, 0x17 ;  /* 0x3b80000000037811 */ /* 0x000fe200078eb8ff */
[----:B------:R-:W-:-:S05]  /*af00*/  IMAD.SHL.U32 R0, R2, 0x100000, RZ ;  /* 0x0010000002007824 */ /* 0x000fca00078e00ff */
[----:B------:R-:W-:Y:S02]  /*af10*/  LOP3.LUT R0, R3, R0, R4, 0xfe, !PT ;  /* 0x0000000003007212 */ /* 0x000fe400078efe04 */
.L_x_2748:
[----:B------:R-:W-:Y:S05]  /*af20*/  BSYNC B0 ;  /* 0x0000000000007941 */ /* 0x000fea0003800000 */
.L_x_2747:
[----:B------:R-:W-:-:S04]  /*af30*/  FMUL.FTZ R0, R0, 1 ;  /* 0x3f80000000007820 */ /* 0x000fc80000410000 */
[----:B------:R0:W2:Y:S01]  /*af40*/  F2F.F64.F32 R12, R0 ;  /* 0x00000000000c7310 */ /* 0x0000a20000201800 */
[----:B------:R-:W-:Y:S05]  /*af50*/  BRA `(.L_x_2732) ;  /* 0x0000049000007947 */ /* 0x000fea0003800000 */
.L_x_2745:
        /* <DEDUP_REMOVED lines=21> */
.L_x_2754:
[----:B------:R-:W-:Y:S05]  /*b0b0*/  BSYNC B1 ;  /* 0x0000000000017941 */ /* 0x000fea0003800000 */
.L_x_2753:
[----:B------:R-:W-:Y:S01]  /*b0c0*/  LEA R3, R0, 0x37800000, 0x17 ;  /* 0x3780000000037811 */ /* 0x000fe200078eb8ff */
[----:B------:R-:W-:-:S05]  /*b0d0*/  IMAD.SHL.U32 R0, R2, 0x200000, RZ ;  /* 0x0020000002007824 */ /* 0x000fca00078e00ff */
[----:B------:R-:W-:Y:S02]  /*b0e0*/  LOP3.LUT R0, R3, R0, R4, 0xfe, !PT ;  /* 0x0000000003007212 */ /* 0x000fe400078efe04 */
.L_x_2752:
[----:B------:R-:W-:Y:S05]  /*b0f0*/  BSYNC B0 ;  /* 0x0000000000007941 */ /* 0x000fea0003800000 */
.L_x_2751:
[----:B------:R-:W-:-:S04]  /*b100*/  FMUL.FTZ R0, R0, 1 ;  /* 0x3f80000000007820 */ /* 0x000fc80000410000 */
[----:B------:R0:W2:Y:S01]  /*b110*/  F2F.F64.F32 R12, R0 ;  /* 0x00000000000c7310 */ /* 0x0000a20000201800 */
[----:B------:R-:W-:Y:S05]  /*b120*/  BRA `(.L_x_2732) ;  /* 0x000002c000007947 */ /* 0x000fea0003800000 */
.L_x_2744:
        /* <DEDUP_REMOVED lines=14> */
.L_x_2758:
[----:B------:R-:W-:Y:S05]  /*b210*/  BSYNC B0 ;  /* 0x0000000000007941 */ /* 0x000fea0003800000 */
.L_x_2757:
[----:B------:R-:W-:-:S04]  /*b220*/  FMUL.FTZ R0, R0, 1 ;  /* 0x3f80000000007820 */ /* 0x000fc80000410000 */
[----:B------:R0:W2:Y:S01]  /*b230*/  F2F.F64.F32 R12, R0 ;  /* 0x00000000000c7310 */ /* 0x0000a20000201800 */
[----:B------:R-:W-:Y:S05]  /*b240*/  BRA `(.L_x_2732) ;  /* 0x000001a000007947 */ /* 0x000fea0003800000 */
.L_x_2731:
        /* <DEDUP_REMOVED lines=21> */
.L_x_2756:
[----:B------:R-:W2:Y:S02]  /*b3a0*/  LDG.E.64 R12, [R2.64] ;  /* 0x00000024020c7981 */ /* 0x000ea4000c1e1b00 */
[----:B--2---:R-:W0:Y:S01]  /*b3b0*/  I2F.F64.U64 R12, R12 ;  /* 0x0000000c000c7312 */ /* 0x004e220000301800 */
[----:B------:R-:W-:Y:S05]  /*b3c0*/  BRA `(.L_x_2732) ;  /* 0x0000002000007947 */ /* 0x000fea0003800000 */
.L_x_2755:
[----:B------:R-:W2:Y:S02]  /*b3d0*/  LDG.E R2, [R2.64] ;  /* 0x0000002402027981 */ /* 0x000ea4000c1e1900 */
[----:B--2---:R0:W2:Y:S02]  /*b3e0*/  I2F.F64.U32 R12, R2 ;  /* 0x00000002000c7312 */ /* 0x0040a40000201800 */
.L_x_2732:
        /* <DEDUP_REMOVED lines=38> */
.L_x_2760:
[----:B------:R-:W-:Y:S05]  /*b650*/  BSYNC B0 ;  /* 0x0000000000007941 */ /* 0x000fea0003800000 */
.L_x_2759:
        /* <DEDUP_REMOVED lines=17> */
.L_x_2762:
[----:B------:R-:W-:Y:S05]  /*b770*/  BSYNC B0 ;  /* 0x0000000000007941 */ /* 0x000fea0003800000 */
.L_x_2761:
        /* <DEDUP_REMOVED lines=19> */
.L_x_2766:
[----:B------:R-:W0:Y:S02]  /*b8b0*/  F2I.S64.F64.TRUNC R4, R4 ;  /* 0x0000000400047311 */ /* 0x000e24000030d900 */
[----:B0-----:R-:W-:-:S05]  /*b8c0*/  IMAD.MOV.U32 R3, RZ, RZ, R4 ;  /* 0x000000ffff037224 */ /* 0x001fca00078e0004 */
[----:B------:R0:W-:Y:S01]  /*b8d0*/  STG.E.U8 [R16.64], R3 ;  /* 0x0000000310007986 */ /* 0x0001e2000c101124 */
[----:B------:R-:W-:Y:S05]  /*b8e0*/  BRA `(.L_x_2768) ;  /* 0x00000ed000007947 */ /* 0x000fea0003800000 */
.L_x_2765:
        /* <DEDUP_REMOVED lines=9> */
.L_x_2770:
[----:B------:R-:W0:Y:S02]  /*b980*/  F2I.F64.TRUNC R5, R4 ;  /* 0x0000000400057311 */ /* 0x000e24000030d100 */
[----:B0-----:R0:W-:Y:S01]  /*b990*/  STG.E [R16.64], R5 ;  /* 0x0000000510007986 */ /* 0x0011e2000c101924 */
[----:B------:R-:W-:Y:S05]  /*b9a0*/  BRA `(.L_x_2768) ;  /* 0x00000e1000007947 */ /* 0x000fea0003800000 */
.L_x_2769:
[----:B------:R-:W0:Y:S02]  /*b9b0*/  F2I.F64.TRUNC R5, R4 ;  /* 0x0000000400057311 */ /* 0x000e24000030d100 */
[----:B0-----:R0:W-:Y:S01]  /*b9c0*/  STG.E.U16 [R16.64], R5 ;  /* 0x0000000510007986 */ /* 0x0011e2000c101524 */
[----:B------:R-:W-:Y:S05]  /*b9d0*/  BRA `(.L_x_2768) ;  /* 0x00000de000007947 */ /* 0x000fea0003800000 */
.L_x_2764:
        /* <DEDUP_REMOVED lines=11> */
.L_x_2772:
[----:B------:R-:W0:Y:S01]  /*ba90*/  F2F.F32.F64 R0, R4 ;  /* 0x0000000400007310 */ /* 0x000e220000301000 */
[----:B------:R-:W0:-:S14]  /*baa0*/  DSETP.GEU.AND P0, PT, |R4|, c[0x2][0x58], PT ;  /* 0x008016000400762a */ /* 0x000e1c0003f0e200 */
[----:B0-----:R-:W-:-:S05]  /*bab0*/  @!P0 FMUL R0, R0, 1.175494350822287508e-38 ;  /* 0x0080000000008820 */ /* 0x001fca0000400000 */
[----:B------:R-:W-:-:S05]  /*bac0*/  F2FP.PACK_AB R0, RZ, R0 ;  /* 0x00000000ff00723e */ /* 0x000fca00000000ff */
[----:B------:R0:W-:Y:S01]  /*bad0*/  STG.E.U16 [R16.64], R0 ;  /* 0x0000000010007986 */ /* 0x0001e2000c101524 */
[----:B------:R-:W-:Y:S05]  /*bae0*/  BRA `(.L_x_2768) ;  /* 0x00000cd000007947 */ /* 0x000fea0003800000 */
.L_x_2771:
        /* <DEDUP_REMOVED lines=12> */
.L_x_2774:
[----:B------:R-:W0:Y:S01]  /*bbb0*/  F2F.F32.F64 R0, R4 ;  /* 0x0000000400007310 */ /* 0x000e220000301000 */
[----:B------:R-:W0:-:S14]  /*bbc0*/  DSETP.GEU.AND P0, PT, |R4|, c[0x2][0x58], PT ;  /* 0x008016000400762a */ /* 0x000e1c0003f0e200 */
[----:B0-----:R-:W-:-:S05]  /*bbd0*/  @!P0 FMUL R0, R0, 1.175494350822287508e-38 ;  /* 0x0080000000008820 */ /* 0x001fca0000400000 */
[----:B------:R-:W-:-:S04]  /*bbe0*/  F2FP.PACK_AB R3, RZ, R0 ;  /* 0x00000000ff03723e */ /* 0x000fc800000000ff */
[----:B------:R-:W-:-:S05]  /*bbf0*/  PRMT R3, R3, 0x5410, RZ ;  /* 0x0000541003037816 */ /* 0x000fca00000000ff */
[----:B------:R0:W-:Y:S01]  /*bc00*/  STG.E [R16.64], R3 ;  /* 0x0000000310007986 */ /* 0x0001e2000c101924 */
[----:B------:R-:W-:Y:S05]  /*bc10*/  BRA `(.L_x_2768) ;  /* 0x00000ba000007947 */ /* 0x000fea0003800000 */
.L_x_2773:
[----:B------:R0:W-:Y:S01]  /*bc20*/  STG.E.64 [R16.64], R4 ;  /* 0x0000000410007986 */ /* 0x0001e2000c101b24 */
[----:B------:R-:W-:Y:S05]  /*bc30*/  BRA `(.L_x_2768) ;  /* 0x00000b8000007947 */ /* 0x000fea0003800000 */
.L_x_2763:
        /* <DEDUP_REMOVED lines=12> */
.L_x_2777:
[----:B------:R-:W-:-:S05]  /*bd00*/  CS2R R6, SRZ ;  /* 0x0000000000067805 */ /* 0x000fca000001ff00 */
[----:B------:R0:W-:Y:S01]  /*bd10*/  STG.E.128 [R16.64], R4 ;  /* 0x0000000410007986 */ /* 0x0001e2000c101d24 */
[----:B------:R-:W-:Y:S05]  /*bd20*/  BRA `(.L_x_2768) ;  /* 0x00000a9000007947 */ /* 0x000fea0003800000 */
.L_x_2776:
        /* <DEDUP_REMOVED lines=23> */
.L_x_2781:
[----:B------:R-:W-:Y:S05]  /*bea0*/  BSYNC B0 ;  /* 0x0000000000007941 */ /* 0x000fea0003800000 */
.L_x_2780:
[----:B------:R-:W-:-:S05]  /*beb0*/  LOP3.LUT R3, R0, R3, RZ, 0xfc, !PT ;  /* 0x0000000300037212 */ /* 0x000fca00078efcff */
[----:B------:R0:W-:Y:S01]  /*bec0*/  STG.E.U8 [R16.64], R3 ;  /* 0x0000000310007986 */ /* 0x0001e2000c101124 */
[----:B------:R-:W-:Y:S05]  /*bed0*/  BRA `(.L_x_2768) ;  /* 0x000008e000007947 */ /* 0x000fea0003800000 */
.L_x_2779:
        /* <DEDUP_REMOVED lines=15> */
.L_x_2783:
[----:B------:R-:W-:Y:S01]  /*bfd0*/  IMAD.MOV.U32 R0, RZ, RZ, 0x7f ;  /* 0x0000007fff007424 */ /* 0x000fe200078e00ff */
[----:B------:R-:W-:-:S04]  /*bfe0*/  ISETP.GT.U32.AND P0, PT, R2, 0x7f800000, PT ;  /* 0x7f8000000200780c */ /* 0x000fc80003f04070 */
[----:B------:R-:W-:-:S04]  /*bff0*/  SEL R0, R0, 0x7c, P0 ;  /* 0x0000007c00007807 */ /* 0x000fc80000000000 */
.L_x_2784:
[----:B------:R-:W-:Y:S05]  /*c000*/  BSYNC B0 ;  /* 0x0000000000007941 */ /* 0x000fea0003800000 */
.L_x_2782:
[----:B------:R-:W-:-:S04]  /*c010*/  LOP3.LUT R2, R3, 0x80000000, RZ, 0xc0, !PT ;  /* 0x8000000003027812 */ /* 0x000fc800078ec0ff */
[----:B------:R-:W-:-:S04]  /*c020*/  SHF.R.U32.HI R3, RZ, 0x18, R2 ;  /* 0x00000018ff037819 */ /* 0x000fc80000011602 */
[----:B------:R-:W-:-:S05]  /*c030*/  LOP3.LUT R3, R0, R3, RZ, 0xfc, !PT ;  /* 0x0000000300037212 */ /* 0x000fca00078efcff */
[----:B------:R0:W-:Y:S01]  /*c040*/  STG.E.U8 [R16.64], R3 ;  /* 0x0000000310007986 */ /* 0x0001e2000c101124 */
[----:B------:R-:W-:Y:S05]  /*c050*/  BRA `(.L_x_2768) ;  /* 0x0000076000007947 */ /* 0x000fea0003800000 */
.L_x_2778:
[----:B------:R-:W0:Y:S01]  /*c060*/  F2F.F32.F64 R0, R4 ;  /* 0x0000000400007310 */ /* 0x000e220000301000 */
[----:B------:R-:W0:-:S14]  /*c070*/  DSETP.GEU.AND P0, PT, |R4|, c[0x2][0x58], PT ;  /* 0x008016000400762a */ /* 0x000e1c0003f0e200 */
[----:B0-----:R-:W-:-:S05]  /*c080*/  @!P0 FMUL R0, R0, 1.175494350822287508e-38 ;  /* 0x0080000000008820 */ /* 0x001fca0000400000 */
[----:B------:R-:W-:-:S05]  /*c090*/  F2FP.BF16.PACK_AB R0, RZ, R0 ;  /* 0x00000000ff00723e */ /* 0x000fca00000010ff */
[----:B------:R0:W-:Y:S01]  /*c0a0*/  STG.E.U16 [R16.64], R0 ;  /* 0x0000000010007986 */ /* 0x0001e2000c101524 */
[----:B------:R-:W-:Y:S05]  /*c0b0*/  BRA `(.L_x_2768) ;  /* 0x0000070000007947 */ /* 0x000fea0003800000 */
.L_x_2775:
        /* <DEDUP_REMOVED lines=11> */
.L_x_2787:
        /* <DEDUP_REMOVED lines=19> */
.L_x_2790:
[----:B------:R-:W-:-:S04]  /*c2a0*/  LOP3.LUT R2, R3, 0x80000000, RZ, 0xc0, !PT ;  /* 0x8000000003027812 */ /* 0x000fc800078ec0ff */
[----:B------:R-:W-:-:S04]  /*c2b0*/  SHF.R.U32.HI R3, RZ, 0x18, R2 ;  /* 0x00000018ff037819 */ /* 0x000fc80000011602 */
[----:B------:R-:W-:-:S04]  /*c2c0*/  LOP3.LUT R0, R0, R3, RZ, 0xfc, !PT ;  /* 0x0000000300007212 */ /* 0x000fc800078efcff */
[----:B------:R-:W-:Y:S02]  /*c2d0*/  PRMT R8, R0, 0x7610, R8 ;  /* 0x0000761000087816 */ /* 0x000fe40000000008 */
.L_x_2789:
[----:B------:R-:W-:Y:S05]  /*c2e0*/  BSYNC B0 ;  /* 0x0000000000007941 */ /* 0x000fea0003800000 */
.L_x_2788:
[----:B------:R0:W-:Y:S01]  /*c2f0*/  STG.E.U8 [R16.64], R8 ;  /* 0x0000000810007986 */ /* 0x0001e2000c101124 */
[----:B------:R-:W-:Y:S05]  /*c300*/  BRA `(.L_x_2768) ;  /* 0x000004b000007947 */ /* 0x000fea0003800000 */
.L_x_2786:
        /* <DEDUP_REMOVED lines=19> */
.L_x_2793:
[----:B------:R-:W-:-:S04]  /*c440*/  LOP3.LUT R2, R3, 0x80000000, RZ, 0xc0, !PT ;  /* 0x8000000003027812 */ /* 0x000fc800078ec0ff */
[----:B------:R-:W-:-:S04]  /*c450*/  SHF.R.U32.HI R3, RZ, 0x18, R2 ;  /* 0x00000018ff037819 */ /* 0x000fc80000011602 */
[----:B------:R-:W-:-:S04]  /*c460*/  LOP3.LUT R0, R0, R3, RZ, 0xfc, !PT ;  /* 0x0000000300007212 */ /* 0x000fc800078efcff */
[----:B------:R-:W-:Y:S02]  /*c470*/  PRMT R8, R0, 0x7610, R8 ;  /* 0x0000761000087816 */ /* 0x000fe40000000008 */
.L_x_2792:
[----:B------:R-:W-:Y:S05]  /*c480*/  BSYNC B0 ;  /* 0x0000000000007941 */ /* 0x000fea0003800000 */
.L_x_2791:
[----:B------:R0:W-:Y:S01]  /*c490*/  STG.E.U8 [R16.64], R8 ;  /* 0x0000000810007986 */ /* 0x0001e2000c101124 */
[----:B------:R-:W-:Y:S05]  /*c4a0*/  BRA `(.L_x_2768) ;  /* 0x0000031000007947 */ /* 0x000fea0003800000 */
.L_x_2785:
        /* <DEDUP_REMOVED lines=24> */
.L_x_2767:
        /* <DEDUP_REMOVED lines=20> */
.L_x_2795:
[----:B------:R-:W0:Y:S02]  /*c770*/  F2I.U64.F64.TRUNC R4, R4 ;  /* 0x0000000400047311 */ /* 0x000e24000030d800 */
[----:B0-----:R0:W-:Y:S01]  /*c780*/  STG.E.64 [R16.64], R4 ;  /* 0x0000000410007986 */ /* 0x0011e2000c101b24 */
[----:B------:R-:W-:Y:S05]  /*c790*/  BRA `(.L_x_2768) ;  /* 0x0000002000007947 */ /* 0x000fea0003800000 */
.L_x_2794:
[----:B------:R-:W0:Y:S02]  /*c7a0*/  F2I.U32.F64.TRUNC R5, R4 ;  /* 0x0000000400057311 */ /* 0x000e24000030d000 */
[----:B0-----:R0:W-:Y:S02]  /*c7b0*/  STG.E [R16.64], R5 ;  /* 0x0000000510007986 */ /* 0x0011e4000c101924 */
.L_x_2768:
[----:B------:R-:W-:Y:S02]  /*c7c0*/  IADD3 R23, R23, 0x80, RZ ;  /* 0x0000008017177810 */ /* 0x000fe40007ffe0ff */
.L_x_2591:
[----:B------:R-:W-:Y:S05]  /*c7d0*/  BSYNC B6 ;  /* 0x0000000000067941 */ /* 0x000fea0003800000 */
.L_x_2590:
        /* <DEDUP_REMOVED lines=257> */
.L_x_2796:
        /* <DEDUP_REMOVED lines=19> */
.L_x_2800:
[----:B------:R-:W2:Y:S02]  /*d920*/  LDG.E.U8 R2, [R2.64] ;  /* 0x0000002402027981 */ /* 0x000ea4000c1e1100 */
[----:B--2---:R0:W1:Y:S01]  /*d930*/  I2F.F64.U16 R18, R2 ;  /* 0x0000000200127312 */ /* 0x0040620000101800 */
[----:B------:R-:W-:Y:S05]  /*d940*/  BRA `(.L_x_2802) ;  /* 0x00000df000007947 */ /* 0x000fea0003800000 */
.L_x_2799:
        /* <DEDUP_REMOVED lines=9> */
.L_x_2804:
[----:B------:R-:W2:Y:S02]  /*d9e0*/  LDG.E R2, [R2.64] ;  /* 0x0000002402027981 */ /* 0x000ea4000c1e1900 */
[----:B--2---:R0:W1:Y:S01]  /*d9f0*/  I2F.F64 R18, R2 ;  /* 0x0000000200127312 */ /* 0x0040620000201c00 */
[----:B------:R-:W-:Y:S05]  /*da00*/  BRA `(.L_x_2802) ;  /* 0x00000d3000007947 */ /* 0x000fea0003800000 */
.L_x_2803:
[----:B------:R-:W2:Y:S02]  /*da10*/  LDG.E.U16 R2, [R2.64] ;  /* 0x0000002402027981 */ /* 0x000ea4000c1e1500 */
[----:B--2---:R0:W1:Y:S01]  /*da20*/  I2F.F64.S16 R18, R2 ;  /* 0x0000000200127312 */ /* 0x0040620000101c00 */
[----:B------:R-:W-:Y:S05]  /*da30*/  BRA `(.L_x_2802) ;  /* 0x00000d0000007947 */ /* 0x000fea0003800000 */
.L_x_2798:
        /* <DEDUP_REMOVED lines=10> */
.L_x_2806:
[----:B------:R-:W2:Y:S02]  /*dae0*/  LDG.E.U16 R0, [R2.64] ;  /* 0x0000002402007981 */ /* 0x000ea4000c1e1500 */
[----:B--2---:R-:W-:-:S05]  /*daf0*/  HADD2.F32 R0, -RZ, R0.H0_H0 ;  /* 0x20000000ff007230 */ /* 0x004fca0000004100 */
[----:B------:R-:W-:-:S04]  /*db00*/  FMUL.FTZ R0, R0, 1 ;  /* 0x3f80000000007820 */ /* 0x000fc80000410000 */
[----:B------:R0:W1:Y:S01]  /*db10*/  F2F.F64.F32 R18, R0 ;  /* 0x0000000000127310 */ /* 0x0000620000201800 */
[----:B------:R-:W-:Y:S05]  /*db20*/  BRA `(.L_x_2802) ;  /* 0x00000c1000007947 */ /* 0x000fea0003800000 */
.L_x_2805:
        /* <DEDUP_REMOVED lines=10> */
.L_x_2808:
[----:B------:R-:W2:Y:S02]  /*dbd0*/  LDG.E.U16 R2, [R2.64] ;  /* 0x0000002402027981 */ /* 0x000ea4000c1e1500 */
[----:B--2---:R-:W-:-:S05]  /*dbe0*/  HADD2.F32 R0, -RZ, R2.H0_H0 ;  /* 0x20000002ff007230 */ /* 0x004fca0000004100 */
[----:B------:R-:W-:-:S04]  /*dbf0*/  FMUL.FTZ R0, R0, 1 ;  /* 0x3f80000000007820 */ /* 0x000fc80000410000 */
[----:B------:R0:W1:Y:S01]  /*dc00*/  F2F.F64.F32 R18, R0 ;  /* 0x0000000000127310 */ /* 0x0000620000201800 */
[----:B------:R-:W-:Y:S05]  /*dc10*/  BRA `(.L_x_2802) ;  /* 0x00000b2000007947 */ /* 0x000fea0003800000 */
.L_x_2807:
[----:B------:R0:W5:Y:S01]  /*dc20*/  LDG.E.64 R18, [R2.64] ;  /* 0x0000002402127981 */ /* 0x000162000c1e1b00 */
[----:B------:R-:W-:Y:S05]  /*dc30*/  BRA `(.L_x_2802) ;  /* 0x00000b0000007947 */ /* 0x000fea0003800000 */
.L_x_2797:
        /* <DEDUP_REMOVED lines=13> */
.L_x_2811:
[----:B------:R0:W5:Y:S01]  /*dd10*/  LDG.E.64 R18, [R2.64] ;  /* 0x0000002402127981 */ /* 0x000162000c1e1b00 */
[----:B------:R-:W-:Y:S05]  /*dd20*/  BRA `(.L_x_2802) ;  /* 0x00000a1000007947 */ /* 0x000fea0003800000 */
.L_x_2810:
        /* <DEDUP_REMOVED lines=28> */
.L_x_2813:
        /* <DEDUP_REMOVED lines=15> */
.L_x_2812:
[----:B------:R-:W2:Y:S02]  /*dfe0*/  LDG.E.U16 R0, [R2.64] ;  /* 0x0000002402007981 */ /* 0x000ea4000c1e1500 */
[----:B--2---:R-:W-:-:S05]  /*dff0*/  PRMT R0, RZ, 0x5410, R0 ;  /* 0x00005410ff007816 */ /* 0x004fca0000000000 */
[----:B------:R-:W-:-:S04]  /*e000*/  FMUL.FTZ R0, R0, 1 ;  /* 0x3f80000000007820 */ /* 0x000fc80000410000 */
[----:B------:R0:W1:Y:S01]  /*e010*/  F2F.F64.F32 R18, R0 ;  /* 0x0000000000127310 */ /* 0x0000620000201800 */
[----:B------:R-:W-:Y:S05]  /*e020*/  BRA `(.L_x_2802) ;  /* 0x0000071000007947 */ /* 0x000fea0003800000 */
.L_x_2809:
        /* <DEDUP_REMOVED lines=11> */
.L_x_2816:
        /* <DEDUP_REMOVED lines=21> */
.L_x_2820:
[----:B------:R-:W-:Y:S05]  /*e230*/  BSYNC B1 ;  /* 0x0000000000017941 */ /* 0x000fea0003800000 */
.L_x_2819:
[----:B------:R-:W-:Y:S01]  /*e240*/  LEA R3, R0, 0x3b800000, 0x17 ;  /* 0x3b80000000037811 */ /* 0x000fe200078eb8ff */
[----:B------:R-:W-:-:S05]  /*e250*/  IMAD.SHL.U32 R0, R2, 0x100000, RZ ;  /* 0x0010000002007824 */ /* 0x000fca00078e00ff */
[----:B------:R-:W-:Y:S02]  /*e260*/  LOP3.LUT R0, R3, R0, R4, 0xfe, !PT ;  /* 0x0000000003007212 */ /* 0x000fe400078efe04 */
.L_x_2818:
[----:B------:R-:W-:Y:S05]  /*e270*/  BSYNC B0 ;  /* 0x0000000000007941 */ /* 0x000fea0003800000 */
.L_x_2817:
[----:B------:R-:W-:-:S04]  /*e280*/  FMUL.FTZ R0, R0, 1 ;  /* 0x3f80000000007820 */ /* 0x000fc80000410000 */
[----:B------:R0:W1:Y:S01]  /*e290*/  F2F.F64.F32 R18, R0 ;  /* 0x0000000000127310 */ /* 0x0000620000201800 */
[----:B------:R-:W-:Y:S05]  /*e2a0*/  BRA `(.L_x_2802) ;  /* 0x0000049000007947 */ /* 0x000fea0003800000 */
.L_x_2815:
        /* <DEDUP_REMOVED lines=21> */
.L_x_2824:
[----:B------:R-:W-:Y:S05]  /*e400*/  BSYNC B1 ;  /* 0x0000000000017941 */ /* 0x000fea0003800000 */
.L_x_2823:
[----:B------:R-:W-:Y:S01]  /*e410*/  LEA R3, R0, 0x37800000, 0x17 ;  /* 0x3780000000037811 */ /* 0x000fe200078eb8ff */
[----:B------:R-:W-:-:S05]  /*e420*/  IMAD.SHL.U32 R0, R2, 0x200000, RZ ;  /* 0x0020000002007824 */ /* 0x000fca00078e00ff */
[----:B------:R-:W-:Y:S02]  /*e430*/  LOP3.LUT R0, R3, R0, R4, 0xfe, !PT ;  /* 0x0000000003007212 */ /* 0x000fe400078efe04 */
.L_x_2822:
[----:B------:R-:W-:Y:S05]  /*e440*/  BSYNC B0 ;  /* 0x0000000000007941 */ /* 0x000fea0003800000 */
.L_x_2821:
[----:B------:R-:W-:-:S04]  /*e450*/  FMUL.FTZ R0, R0, 1 ;  /* 0x3f80000000007820 */ /* 0x000fc80000410000 */
[----:B------:R0:W1:Y:S01]  /*e460*/  F2F.F64.F32 R18, R0 ;  /* 0x0000000000127310 */ /* 0x0000620000201800 */
[----:B------:R-:W-:Y:S05]  /*e470*/  BRA `(.L_x_2802) ;  /* 0x000002c000007947 */ /* 0x000fea0003800000 */
.L_x_2814:
        /* <DEDUP_REMOVED lines=14> */
.L_x_2828:
[----:B------:R-:W-:Y:S05]  /*e560*/  BSYNC B0 ;  /* 0x0000000000007941 */ /* 0x000fea0003800000 */
.L_x_2827:
[----:B------:R-:W-:-:S04]  /*e570*/  FMUL.FTZ R0, R0, 1 ;  /* 0x3f80000000007820 */ /* 0x000fc80000410000 */
[----:B------:R0:W1:Y:S01]  /*e580*/  F2F.F64.F32 R18, R0 ;  /* 0x0000000000127310 */ /* 0x0000620000201800 */
[----:B------:R-:W-:Y:S05]  /*e590*/  BRA `(.L_x_2802) ;  /* 0x000001a000007947 */ /* 0x000fea0003800000 */
.L_x_2801:
        /* <DEDUP_REMOVED lines=21> */
.L_x_2826:
[----:B------:R-:W2:Y:S02]  /*e6f0*/  LDG.E.64 R18, [R2.64] ;  /* 0x0000002402127981 */ /* 0x000ea4000c1e1b00 */
[----:B--2---:R-:W0:Y:S01]  /*e700*/  I2F.F64.U64 R18, R18 ;  /* 0x0000001200127312 */ /* 0x004e220000301800 */
[----:B------:R-:W-:Y:S05]  /*e710*/  BRA `(.L_x_2802) ;  /* 0x0000002000007947 */ /* 0x000fea0003800000 */
.L_x_2825:
[----:B------:R-:W2:Y:S02]  /*e720*/  LDG.E R2, [R2.64] ;  /* 0x0000002402027981 */ /* 0x000ea4000c1e1900 */
[----:B--2---:R0:W1:Y:S02]  /*e730*/  I2F.F64.U32 R18, R2 ;  /* 0x0000000200127312 */ /* 0x0040640000201800 */
.L_x_2802:
        /* <DEDUP_REMOVED lines=17> */
.L_x_2832:
[----:B------:R-:W2:Y:S02]  /*e850*/  LDG.E.U8 R12, [R22.64] ;  /* 0x00000024160c7981 */ /* 0x000ea4000c1e1100 */
[----:B--2---:R-:W0:Y:S01]  /*e860*/  I2F.F64.U16 R12, R12 ;  /* 0x0000000c000c7312 */ /* 0x004e220000101800 */
[----:B------:R-:W-:Y:S05]  /*e870*/  BRA `(.L_x_2834) ;  /* 0x00000df000007947 */ /* 0x000fea0003800000 */
.L_x_2831:
        /* <DEDUP_REMOVED lines=9> */
.L_x_2836:
[----:B------:R-:W2:Y:S02]  /*e910*/  LDG.E R12, [R22.64] ;  /* 0x00000024160c7981 */ /* 0x000ea4000c1e1900 */
[----:B--2---:R-:W0:Y:S01]  /*e920*/  I2F.F64 R12, R12 ;  /* 0x0000000c000c7312 */ /* 0x004e220000201c00 */
[----:B------:R-:W-:Y:S05]  /*e930*/  BRA `(.L_x_2834) ;  /* 0x00000d3000007947 */ /* 0x000fea0003800000 */
.L_x_2835:
[----:B------:R-:W2:Y:S02]  /*e940*/  LDG.E.U16 R12, [R22.64] ;  /* 0x00000024160c7981 */ /* 0x000ea4000c1e1500 */
[----:B--2---:R-:W0:Y:S01]  /*e950*/  I2F.F64.S16 R12, R12 ;  /* 0x0000000c000c7312 */ /* 0x004e220000101c00 */
[----:B------:R-:W-:Y:S05]  /*e960*/  BRA `(.L_x_2834) ;  /* 0x00000d0000007947 */ /* 0x000fea0003800000 */
.L_x_2830:
        /* <DEDUP_REMOVED lines=10> */
.L_x_2838:
[----:B------:R-:W2:Y:S02]  /*ea10*/  LDG.E.U16 R0, [R22.64] ;  /* 0x0000002416007981 */ /* 0x000ea4000c1e1500 */
[----:B--2---:R-:W-:-:S05]  /*ea20*/  HADD2.F32 R0, -RZ, R0.H0_H0 ;  /* 0x20000000ff007230 */ /* 0x004fca0000004100 */
[----:B------:R-:W-:-:S04]  /*ea30*/  FMUL.FTZ R0, R0, 1 ;  /* 0x3f80000000007820 */ /* 0x000fc80000410000 */
[----:B------:R0:W2:Y:S01]  /*ea40*/  F2F.F64.F32 R12, R0 ;  /* 0x00000000000c7310 */ /* 0x0000a20000201800 */
[----:B------:R-:W-:Y:S05]  /*ea50*/  BRA `(.L_x_2834) ;  /* 0x00000c1000007947 */ /* 0x000fea0003800000 */
.L_x_2837:
        /* <DEDUP_REMOVED lines=10> */
.L_x_2840:
[----:B------:R-:W2:Y:S02]  /*eb00*/  LDG.E.U16 R22, [R22.64] ;  /* 0x0000002416167981 */ /* 0x000ea4000c1e1500 */
[----:B--2---:R-:W-:-:S05]  /*eb10*/  HADD2.F32 R0, -RZ, R22.H0_H0 ;  /* 0x20000016ff007230 */ /* 0x004fca0000004100 */
[----:B------:R-:W-:-:S04]  /*eb20*/  FMUL.FTZ R0, R0, 1 ;  /* 0x3f80000000007820 */ /* 0x000fc80000410000 */
[----:B------:R0:W2:Y:S01]  /*eb30*/  F2F.F64.F32 R12, R0 ;  /* 0x00000000000c7310 */ /* 0x0000a20000201800 */
[----:B------:R-:W-:Y:S05]  /*eb40*/  BRA `(.L_x_2834) ;  /* 0x00000b2000007947 */ /* 0x000fea0003800000 */
.L_x_2839:
[----:B------:R0:W5:Y:S01]  /*eb50*/  LDG.E.64 R12, [R22.64] ;  /* 0x00000024160c7981 */ /* 0x000162000c1e1b00 */
[----:B------:R-:W-:Y:S05]  /*eb60*/  BRA `(.L_x_2834) ;  /* 0x00000b0000007947 */ /* 0x000fea0003800000 */
.L_x_2829:
        /* <DEDUP_REMOVED lines=13> */
.L_x_2843:
[----:B------:R0:W5:Y:S01]  /*ec40*/  LDG.E.64 R12, [R22.64] ;  /* 0x00000024160c7981 */ /* 0x000162000c1e1b00 */
[----:B------:R-:W-:Y:S05]  /*ec50*/  BRA `(.L_x_2834) ;  /* 0x00000a1000007947 */ /* 0x000fea0003800000 */
.L_x_2842:
        /* <DEDUP_REMOVED lines=28> */
.L_x_2845:
        /* <DEDUP_REMOVED lines=15> */
.L_x_2844:
[----:B------:R-:W2:Y:S02]  /*ef10*/  LDG.E.U16 R0, [R22.64] ;  /* 0x0000002416007981 */ /* 0x000ea4000c1e1500 */
[----:B--2---:R-:W-:-:S05]  /*ef20*/  PRMT R0, RZ, 0x5410, R0 ;  /* 0x00005410ff007816 */ /* 0x004fca0000000000 */
[----:B------:R-:W-:-:S04]  /*ef30*/  FMUL.FTZ R0, R0, 1 ;  /* 0x3f80000000007820 */ /* 0x000fc80000410000 */
[----:B------:R0:W2:Y:S01]  /*ef40*/  F2F.F64.F32 R12, R0 ;  /* 0x00000000000c7310 */ /* 0x0000a20000201800 */
[----:B------:R-:W-:Y:S05]  /*ef50*/  BRA `(.L_x_2834) ;  /* 0x0000071000007947 */ /* 0x000fea0003800000 */
.L_x_2841:
        /* <DEDUP_REMOVED lines=11> */
.L_x_2848:
        /* <DEDUP_REMOVED lines=21> */
.L_x_2852:
[----:B------:R-:W-:Y:S05]  /*f160*/  BSYNC B1 ;  /* 0x0000000000017941 */ /* 0x000fea0003800000 */
.L_x_2851:
[----:B------:R-:W-:Y:S01]  /*f170*/  LEA R3, R0, 0x3b800000, 0x17 ;  /* 0x3b80000000037811 */ /* 0x000fe200078eb8ff */
[----:B------:R-:W-:-:S05]  /*f180*/  IMAD.SHL.U32 R0, R2, 0x100000, RZ ;  /* 0x0010000002007824 */ /* 0x000fca00078e00ff */
[----:B------:R-:W-:Y:S02]  /*f190*/  LOP3.LUT R0, R3, R0, R4, 0xfe, !PT ;  /* 0x0000000003007212 */ /* 0x000fe400078efe04 */
.L_x_2850:
[----:B------:R-:W-:Y:S05]  /*f1a0*/  BSYNC B0 ;  /* 0x0000000000007941 */ /* 0x000fea0003800000 */
.L_x_2849:
[----:B------:R-:W-:-:S04]  /*f1b0*/  FMUL.FTZ R0, R0, 1 ;  /* 0x3f80000000007820 */ /* 0x000fc80000410000 */
[----:B------:R0:W2:Y:S01]  /*f1c0*/  F2F.F64.F32 R12, R0 ;  /* 0x00000000000c7310 */ /* 0x0000a20000201800 */
[----:B------:R-:W-:Y:S05]  /*f1d0*/  BRA `(.L_x_2834) ;  /* 0x0000049000007947 */ /* 0x000fea0003800000 */
.L_x_2847:
        /* <DEDUP_REMOVED lines=21> */
.L_x_2856:
[----:B------:R-:W-:Y:S05]  /*f330*/  BSYNC B1 ;  /* 0x0000000000017941 */ /* 0x000fea0003800000 */
.L_x_2855:
[----:B------:R-:W-:Y:S01]  /*f340*/  LEA R3, R0, 0x37800000, 0x17 ;  /* 0x3780000000037811 */ /* 0x000fe200078eb8ff */
[----:B------:R-:W-:-:S05]  /*f350*/  IMAD.SHL.U32 R0, R2, 0x200000, RZ ;  /* 0x0020000002007824 */ /* 0x000fca00078e00ff */
[----:B------:R-:W-:Y:S02]  /*f360*/  LOP3.LUT R0, R3, R0, R4, 0xfe, !PT ;  /* 0x0000000003007212 */ /* 0x000fe400078efe04 */
.L_x_2854:
[----:B------:R-:W-:Y:S05]  /*f370*/  BSYNC B0 ;  /* 0x0000000000007941 */ /* 0x000fea0003800000 */
.L_x_2853:
[----:B------:R-:W-:-:S04]  /*f380*/  FMUL.FTZ R0, R0, 1 ;  /* 0x3f80000000007820 */ /* 0x000fc80000410000 */
[----:B------:R0:W2:Y:S01]  /*f390*/  F2F.F64.F32 R12, R0 ;  /* 0x00000000000c7310 */ /* 0x0000a20000201800 */
[----:B------:R-:W-:Y:S05]  /*f3a0*/  BRA `(.L_x_2834) ;  /* 0x000002c000007947 */ /* 0x000fea0003800000 */
.L_x_2846:
        /* <DEDUP_REMOVED lines=14> */
.L_x_2860:
[----:B------:R-:W-:Y:S05]  /*f490*/  BSYNC B0 ;  /* 0x0000000000007941 */ /* 0x000fea0003800000 */
.L_x_2859:
[----:B------:R-:W-:-:S04]  /*f4a0*/  FMUL.FTZ R0, R0, 1 ;  /* 0x3f80000000007820 */ /* 0x000fc80000410000 */
[----:B------:R0:W2:Y:S01]  /*f4b0*/  F2F.F64.F32 R12, R0 ;  /* 0x00000000000c7310 */ /* 0x0000a20000201800 */
[----:B------:R-:W-:Y:S05]  /*f4c0*/  BRA `(.L_x_2834) ;  /* 0x000001a000007947 */ /* 0x000fea0003800000 */
.L_x_2833:
        /* <DEDUP_REMOVED lines=21> */
.L_x_2858:
[----:B------:R-:W2:Y:S02]  /*f620*/  LDG.E.64 R12, [R22.64] ;  /* 0x00000024160c7981 */ /* 0x000ea4000c1e1b00 */
[----:B--2---:R-:W0:Y:S01]  /*f630*/  I2F.F64.U64 R12, R12 ;  /* 0x0000000c000c7312 */ /* 0x004e220000301800 */
[----:B------:R-:W-:Y:S05]  /*f640*/  BRA `(.L_x_2834) ;  /* 0x0000002000007947 */ /* 0x000fea0003800000 */
.L_x_2857:
[----:B------:R-:W2:Y:S02]  /*f650*/  LDG.E R12, [R22.64] ;  /* 0x00000024160c7981 */ /* 0x000ea4000c1e1900 */
[----:B--2---:R-:W0:Y:S02]  /*f660*/  I2F.F64.U32 R12, R12 ;  /* 0x0000000c000c7312 */ /* 0x004e240000201800 */
.L_x_2834:
        /* <DEDUP_REMOVED lines=38> */
.L_x_2862:
[----:B------:R-:W-:Y:S05]  /*f8d0*/  BSYNC B0 ;  /* 0x0000000000007941 */ /* 0x000fea0003800000 */
.L_x_2861:
        /* <DEDUP_REMOVED lines=17> */
.L_x_2864:
[----:B------:R-:W-:Y:S05]  /*f9f0*/  BSYNC B0 ;  /* 0x0000000000007941 */ /* 0x000fea0003800000 */
.L_x_2863:
        /* <DEDUP_REMOVED lines=17> */
[----:B0-----:R-:W-:Y:S01]  /*fb10*/  STG.E.U8 [R16.64], R5 ;  /* 0x0000000510007986 */ /* 0x001fe2000c101124 */
[----:B------:R-:W-:Y:S05]  /*fb20*/  EXIT ;  /* 0x000000000000794d */ /* 0x000fea0003800000 */
.L_x_2868:
[----:B------:R-:W0:Y:S02]  /*fb30*/  F2I.S64.F64.TRUNC R4, R4 ;  /* 0x0000000400047311 */ /* 0x000e24000030d900 */
[----:B0-----:R-:W-:-:S05]  /*fb40*/  IMAD.MOV.U32 R3, RZ, RZ, R4 ;  /* 0x000000ffff037224 */ /* 0x001fca00078e0004 */
[----:B------:R-:W-:Y:S01]  /*fb50*/  STG.E.U8 [R16.64], R3 ;  /* 0x0000000310007986 */ /* 0x000fe2000c101124 */
[----:B------:R-:W-:Y:S05]  /*fb60*/  EXIT ;  /* 0x000000000000794d */ /* 0x000fea0003800000 */
.L_x_2867:
[----:B------:R-:W-:-:S13]  /*fb70*/  ISETP.NE.AND P0, PT, R0, 0x2, PT ;  /* 0x000000020000780c */ /* 0x000fda0003f05270 */
[----:B------:R-:W-:Y:S05]  /*fb80*/  @!P0 BRA `(.L_x_2870) ;  /* 0x000000a000008947 */ /* 0x000fea0003800000 */
[----:B------:R-:W-:-:S13]  /*fb90*/  ISETP.NE.AND P0, PT, R0, 0x3, PT ;  /* 0x000000030000780c */ /* 0x000fda0003f05270 */
[----:B------:R-:W-:Y:S05]  /*fba0*/  @!P0 BRA `(.L_x_2871) ;  /* 0x0000005000008947 */ /* 0x000fea0003800000 */
[----:B------:R-:W-:-:S13]  /*fbb0*/  ISETP.NE.AND P0, PT, R0, 0x4, PT ;  /* 0x000000040000780c */ /* 0x000fda0003f05270 */
[----:B------:R-:W-:Y:S05]  /*fbc0*/  @P0 BRA `(.L_x_2869) ;  /* 0x00000ce000000947 */ /* 0x000fea0003800000 */
[----:B------:R-:W0:Y:S02]  /*fbd0*/  F2I.S64.F64.TRUNC R4, R4 ;  /* 0x0000000400047311 */ /* 0x000e24000030d900 */
[----:B0-----:R-:W-:Y:S01]  /*fbe0*/  STG.E.64 [R16.64], R4 ;  /* 0x0000000410007986 */ /* 0x001fe2000c101b24 */
[----:B------:R-:W-:Y:S05]  /*fbf0*/  EXIT ;  /* 0x000000000000794d */ /* 0x000fea0003800000 */
.L_x_2871:
[----:B------:R-:W0:Y:S02]  /*fc00*/  F2I.F64.TRUNC R5, R4 ;  /* 0x0000000400057311 */ /* 0x000e24000030d100 */
[----:B0-----:R-:W-:Y:S01]  /*fc10*/  STG.E [R16.64], R5 ;  /* 0x0000000510007986 */ /* 0x001fe2000c101924 */
[----:B------:R-:W-:Y:S05]  /*fc20*/  EXIT ;  /* 0x000000000000794d */ /* 0x000fea0003800000 */
.L_x_2870:
[----:B------:R-:W0:Y:S02]  /*fc30*/  F2I.F64.TRUNC R5, R4 ;  /* 0x0000000400057311 */ /* 0x000e24000030d100 */
[----:B0-----:R-:W-:Y:S01]  /*fc40*/  STG.E.U16 [R16.64], R5 ;  /* 0x0000000510007986 */ /* 0x001fe2000c101524 */
[----:B------:R-:W-:Y:S05]  /*fc50*/  EXIT ;  /* 0x000000000000794d */ /* 0x000fea0003800000 */
.L_x_2866:
        /* <DEDUP_REMOVED lines=9> */
[----:B------:R-:W-:Y:S01]  /*fcf0*/  STG.E [R16.64], R3 ;  /* 0x0000000310007986 */ /* 0x000fe2000c101924 */
[----:B------:R-:W-:Y:S05]  /*fd00*/  EXIT ;  /* 0x000000000000794d */ /* 0x000fea0003800000 */
.L_x_2873:
[----:B------:R-:W0:Y:S01]  /*fd10*/  F2F.F32.F64 R0, R4 ;  /* 0x0000000400007310 */ /* 0x000e220000301000 */
[----:B------:R-:W0:-:S14]  /*fd20*/  DSETP.GEU.AND P0, PT, |R4|, c[0x2][0x58], PT ;  /* 0x008016000400762a */ /* 0x000e1c0003f0e200 */
[----:B0-----:R-:W-:-:S05]  /*fd30*/  @!P0 FMUL R0, R0, 1.175494350822287508e-38 ;  /* 0x0080000000008820 */ /* 0x001fca0000400000 */
[----:B------:R-:W-:-:S05]  /*fd40*/  F2FP.PACK_AB R0, RZ, R0 ;  /* 0x00000000ff00723e */ /* 0x000fca00000000ff */
[----:B------:R-:W-:Y:S01]  /*fd50*/  STG.E.U16 [R16.64], R0 ;  /* 0x0000000010007986 */ /* 0x000fe2000c101524 */
[----:B------:R-:W-:Y:S05]  /*fd60*/  EXIT ;  /* 0x000000000000794d */ /* 0x000fea0003800000 */
.L_x_2872:
        /* <DEDUP_REMOVED lines=10> */
[----:B------:R-:W-:Y:S01]  /*fe10*/  STG.E.64 [R16.64], R2 ;  /* 0x0000000210007986 */ /* 0x000fe2000c101b24 */
[----:B------:R-:W-:Y:S05]  /*fe20*/  EXIT ;  /* 0x000000000000794d */ /* 0x000fea0003800000 */
.L_x_2875:
[----:B------:R-:W0:Y:S01]  /*fe30*/  F2F.F32.F64 R0, R4 ;  /* 0x0000000400007310 */ /* 0x000e220000301000 */
[----:B------:R-:W0:-:S14]  /*fe40*/  DSETP.GEU.AND P0, PT, |R4|, c[0x2][0x58], PT ;  /* 0x008016000400762a */ /* 0x000e1c0003f0e200 */
[----:B0-----:R-:W-:-:S05]  /*fe50*/  @!P0 FMUL R0, R0, 1.175494350822287508e-38 ;  /* 0x0080000000008820 */ /* 0x001fca0000400000 */
[----:B------:R-:W-:-:S04]  /*fe60*/  F2FP.PACK_AB R3, RZ, R0 ;  /* 0x00000000ff03723e */ /* 0x000fc800000000ff */
[----:B------:R-:W-:-:S05]  /*fe70*/  PRMT R3, R3, 0x5410, RZ ;  /* 0x0000541003037816 */ /* 0x000fca00000000ff */
[----:B------:R-:W-:Y:S01]  /*fe80*/  STG.E [R16.64], R3 ;  /* 0x0000000310007986 */ /* 0x000fe2000c101924 */
[----:B------:R-:W-:Y:S05]  /*fe90*/  EXIT ;  /* 0x000000000000794d */ /* 0x000fea0003800000 */
.L_x_2874:
[----:B------:R-:W-:Y:S01]  /*fea0*/  STG.E.64 [R16.64], R4 ;  /* 0x0000000410007986 */ /* 0x000fe2000c101b24 */
[----:B------:R-:W-:Y:S05]  /*feb0*/  EXIT ;  /* 0x000000000000794d */ /* 0x000fea0003800000 */
.L_x_2865:
        /* <DEDUP_REMOVED lines=10> */
[----:B------:R-:W-:Y:S01]  /*ff60*/  STG.E.U8 [R16.64], R3 ;  /* 0x0000000310007986 */ /* 0x000fe2000c101124 */
[----:B------:R-:W-:Y:S05]  /*ff70*/  EXIT ;  /* 0x000000000000794d */ /* 0x000fea0003800000 */
.L_x_2878:
[----:B------:R-:W-:-:S05]  /*ff80*/  CS2R R6, SRZ ;  /* 0x0000000000067805 */ /* 0x000fca000001ff00 */
[----:B------:R-:W-:Y:S01]  /*ff90*/  STG.E.128 [R16.64], R4 ;  /* 0x0000000410007986 */ /* 0x000fe2000c101d24 */
[----:B------:R-:W-:Y:S05]  /*ffa0*/  EXIT ;  /* 0x000000000000794d */ /* 0x000fea0003800000 */
.L_x_2877:
        /* <DEDUP_REMOVED lines=23> */
.L_x_2882:
[----:B------:R-:W-:Y:S05]  /*10120*/  BSYNC B0 ;  /* 0x0000000000007941 */ /* 0x000fea0003800000 */
.L_x_2881:
[----:B------:R-:W-:-:S05]  /*10130*/  LOP3.LUT R3, R0, R3, RZ, 0xfc, !PT ;  /* 0x0000000300037212 */ /* 0x000fca00078efcff */
[----:B------:R-:W-:Y:S01]  /*10140*/  STG.E.U8 [R16.64], R3 ;  /* 0x0000000310007986 */ /* 0x000fe2000c101124 */
[----:B------:R-:W-:Y:S05]  /*10150*/  EXIT ;  /* 0x000000000000794d */ /* 0x000fea0003800000 */
.L_x_2880:
        /* <DEDUP_REMOVED lines=15> */
.L_x_2884:
[----:B------:R-:W-:Y:S01]  /*10250*/  IMAD.MOV.U32 R0, RZ, RZ, 0x7f ;  /* 0x0000007fff007424 */ /* 0x000fe200078e00ff */
[----:B------:R-:W-:-:S04]  /*10260*/  ISETP.GT.U32.AND P0, PT, R2, 0x7f800000, PT ;  /* 0x7f8000000200780c */ /* 0x000fc80003f04070 */
[----:B------:R-:W-:-:S04]  /*10270*/  SEL R0, R0, 0x7c, P0 ;  /* 0x0000007c00007807 */ /* 0x000fc80000000000 */
.L_x_2885:
[----:B------:R-:W-:Y:S05]  /*10280*/  BSYNC B0 ;  /* 0x0000000000007941 */ /* 0x000fea0003800000 */
.L_x_2883:
[----:B------:R-:W-:-:S04]  /*10290*/  LOP3.LUT R2, R3, 0x80000000, RZ, 0xc0, !PT ;  /* 0x8000000003027812 */ /* 0x000fc800078ec0ff */
[----:B------:R-:W-:-:S04]  /*102a0*/  SHF.R.U32.HI R3, RZ, 0x18, R2 ;  /* 0x00000018ff037819 */ /* 0x000fc80000011602 */
[----:B------:R-:W-:-:S05]  /*102b0*/  LOP3.LUT R3, R0, R3, RZ, 0xfc, !PT ;  /* 0x0000000300037212 */ /* 0x000fca00078efcff */
[----:B------:R-:W-:Y:S01]  /*102c0*/  STG.E.U8 [R16.64], R3 ;  /* 0x0000000310007986 */ /* 0x000fe2000c101124 */
[----:B------:R-:W-:Y:S05]  /*102d0*/  EXIT ;  /* 0x000000000000794d */ /* 0x000fea0003800000 */
.L_x_2879:
[----:B------:R-:W0:Y:S01]  /*102e0*/  F2F.F32.F64 R0, R4 ;  /* 0x0000000400007310 */ /* 0x000e220000301000 */
[----:B------:R-:W0:-:S14]  /*102f0*/  DSETP.GEU.AND P0, PT, |R4|, c[0x2][0x58], PT ;  /* 0x008016000400762a */ /* 0x000e1c0003f0e200 */
[----:B0-----:R-:W-:-:S05]  /*10300*/  @!P0 FMUL R0, R0, 1.175494350822287508e-38 ;  /* 0x0080000000008820 */ /* 0x001fca0000400000 */
[----:B------:R-:W-:-:S05]  /*10310*/  F2FP.BF16.PACK_AB R0, RZ, R0 ;  /* 0x00000000ff00723e */ /* 0x000fca00000010ff */
[----:B------:R-:W-:Y:S01]  /*10320*/  STG.E.U16 [R16.64], R0 ;  /* 0x0000000010007986 */ /* 0x000fe2000c101524 */
[----:B------:R-:W-:Y:S05]  /*10330*/  EXIT ;  /* 0x000000000000794d */ /* 0x000fea0003800000 */
.L_x_2876:
        /* <DEDUP_REMOVED lines=9> */
[----:B0-----:R-:W-:Y:S01]  /*103d0*/  STG.E.U16 [R16.64], R5 ;  /* 0x0000000510007986 */ /* 0x001fe2000c101524 */
[----:B------:R-:W-:Y:S05]  /*103e0*/  EXIT ;  /* 0x000000000000794d */ /* 0x000fea0003800000 */
.L_x_2888:
        /* <DEDUP_REMOVED lines=19> */
.L_x_2891:
[----:B------:R-:W-:-:S04]  /*10520*/  LOP3.LUT R2, R3, 0x80000000, RZ, 0xc0, !PT ;  /* 0x8000000003027812 */ /* 0x000fc800078ec0ff */
[----:B------:R-:W-:-:S04]  /*10530*/  SHF.R.U32.HI R3, RZ, 0x18, R2 ;  /* 0x00000018ff037819 */ /* 0x000fc80000011602 */
[----:B------:R-:W-:-:S04]  /*10540*/  LOP3.LUT R0, R0, R3, RZ, 0xfc, !PT ;  /* 0x0000000300007212 */ /* 0x000fc800078efcff */
[----:B------:R-:W-:Y:S02]  /*10550*/  PRMT R8, R0, 0x7610, R8 ;  /* 0x0000761000087816 */ /* 0x000fe40000000008 */
.L_x_2890:
[----:B------:R-:W-:Y:S05]  /*10560*/  BSYNC B0 ;  /* 0x0000000000007941 */ /* 0x000fea0003800000 */
.L_x_2889:
[----:B------:R-:W-:Y:S01]  /*10570*/  STG.E.U8 [R16.64], R8 ;  /* 0x0000000810007986 */ /* 0x000fe2000c101124 */
[----:B------:R-:W-:Y:S05]  /*10580*/  EXIT ;  /* 0x000000000000794d */ /* 0x000fea0003800000 */
.L_x_2887:
        /* <DEDUP_REMOVED lines=19> */
.L_x_2894:
[----:B------:R-:W-:-:S04]  /*106c0*/  LOP3.LUT R2, R3, 0x80000000, RZ, 0xc0, !PT ;  /* 0x8000000003027812 */ /* 0x000fc800078ec0ff */
[----:B------:R-:W-:-:S04]  /*106d0*/  SHF.R.U32.HI R3, RZ, 0x18, R2 ;  /* 0x00000018ff037819 */ /* 0x000fc80000011602 */
[----:B------:R-:W-:-:S04]  /*106e0*/  LOP3.LUT R0, R0, R3, RZ, 0xfc, !PT ;  /* 0x0000000300007212 */ /* 0x000fc800078efcff */
[----:B------:R-:W-:Y:S02]  /*106f0*/  PRMT R8, R0, 0x7610, R8 ;  /* 0x0000761000087816 */ /* 0x000fe40000000008 */
.L_x_2893:
[----:B------:R-:W-:Y:S05]  /*10700*/  BSYNC B0 ;  /* 0x0000000000007941 */ /* 0x000fea0003800000 */
.L_x_2892:
[----:B------:R-:W-:Y:S01]  /*10710*/  STG.E.U8 [R16.64], R8 ;  /* 0x0000000810007986 */ /* 0x000fe2000c101124 */
[----:B------:R-:W-:Y:S05]  /*10720*/  EXIT ;  /* 0x000000000000794d */ /* 0x000fea0003800000 */
.L_x_2886:
        /* <DEDUP_REMOVED lines=24> */
.L_x_2869:
        /* <DEDUP_REMOVED lines=20> */
.L_x_2896:
[----:B------:R-:W0:Y:S02]  /*109f0*/  F2I.U64.F64.TRUNC R4, R4 ;  /* 0x0000000400047311 */ /* 0x000e24000030d800 */
[----:B0-----:R-:W-:Y:S01]  /*10a00*/  STG.E.64 [R16.64], R4 ;  /* 0x0000000410007986 */ /* 0x001fe2000c101b24 */
[----:B------:R-:W-:Y:S05]  /*10a10*/  EXIT ;  /* 0x000000000000794d */ /* 0x000fea0003800000 */
.L_x_2895:
[----:B------:R-:W0:Y:S02]  /*10a20*/  F2I.U32.F64.TRUNC R5, R4 ;  /* 0x0000000400057311 */ /* 0x000e24000030d000 */
[----:B0-----:R-:W-:Y:S01]  /*10a30*/  STG.E [R16.64], R5 ;  /* 0x0000000510007986 */ /* 0x001fe2000c101924 */
[----:B------:R-:W-:Y:S05]  /*10a40*/  EXIT ;  /* 0x000000000000794d */ /* 0x000fea0003800000 */
        .weak           $__internal_0_$__cuda_sm20_dblrcp_rn_slowpath_v3
        .type           $__internal_0_$__cuda_sm20_dblrcp_rn_slowpath_v3,@function
        .size           $__internal_0_$__cuda_sm20_dblrcp_rn_slowpath_v3,(.L_x_9689 - $__internal_0_$__cuda_sm20_dblrcp_rn_slowpath_v3)
$__internal_0_$__cuda_sm20_dblrcp_rn_slowpath_v3:
[----:B------:R-:W0:Y:S01]  /*10a50*/  DSETP.GTU.AND P0, PT, |R4|, +INF , PT ;  /* 0x7ff000000400742a */ /* 0x000e220003f0c200 */
[----:B------:R-:W-:-:S13]  /*10a60*/  BSSY B1, `(.L_x_2897) ;  /* 0x0000022000017945 */ /* 0x000fda0003800000 */
[----:B0-----:R-:W-:Y:S05]  /*10a70*/  @P0 BRA `(.L_x_2898) ;  /* 0x000001e000000947 */ /* 0x001fea0003800000 */
[----:B------:R-:W-:-:S04]  /*10a80*/  LOP3.LUT R3, R5, 0x7fffffff, RZ, 0xc0, !PT ;  /* 0x7fffffff05037812 */ /* 0x000fc800078ec0ff */
[----:B------:R-:W-:-:S04]  /*10a90*/  IADD3 R7, R3, -0x1, RZ ;  /* 0xffffffff03077810 */ /* 0x000fc80007ffe0ff */
[----:B------:R-:W-:-:S13]  /*10aa0*/  ISETP.GE.U32.AND P0, PT, R7, 0x7fefffff, PT ;  /* 0x7fefffff0700780c */ /* 0x000fda0003f06070 */
[----:B------:R-:W-:Y:S01]  /*10ab0*/  @P0 LOP3.LUT R9, R5, 0x7ff00000, RZ, 0x3c, !PT ;  /* 0x7ff0000005090812 */ /* 0x000fe200078e3cff */
[----:B------:R-:W-:Y:S01]  /*10ac0*/  @P0 IMAD.MOV.U32 R8, RZ, RZ, RZ ;  /* 0x000000ffff080224 */ /* 0x000fe200078e00ff */
[----:B------:R-:W-:Y:S05]  /*10ad0*/  @P0 BRA `(.L_x_2899) ;  /* 0x000001a000000947 */ /* 0x000fea0003800000 */
[----:B------:R-:W-:-:S13]  /*10ae0*/  ISETP.GE.U32.AND P0, PT, R3, 0x1000001, PT ;  /* 0x010000010300780c */ /* 0x000fda0003f06070 */
[----:B------:R-:W-:Y:S05]  /*10af0*/  @!P0 BRA `(.L_x_2900) ;  /* 0x000000d000008947 */ /* 0x000fea0003800000 */
[----:B------:R-:W-:Y:S01]  /*10b00*/  IADD3 R11, R5, -0x3fe00000, RZ ;  /* 0xc0200000050b7810 */ /* 0x000fe20007ffe0ff */
[----:B------:R-:W-:-:S03]  /*10b10*/  IMAD.MOV.U32 R10, RZ, RZ, R4 ;  /* 0x000000ffff0a7224 */ /* 0x000fc600078e0004 */
[----:B------:R-:W0:Y:S03]  /*10b20*/  MUFU.RCP64H R7, R11 ;  /* 0x0000000b00077308 */ /* 0x000e260000001800 */
[----:B0-----:R-:W0:-:S06]  /*10b30*/  DFMA R8, -R10, R6, 1 ;  /* 0x3ff000000a08742b */ /* 0x001e0c0000000106 */
[----:B0-----:R-:W0:-:S06]  /*10b40*/  DFMA R8, R8, R8, R8 ;  /* 0x000000080808722b */ /* 0x001e0c0000000008 */
[----:B0-----:R-:W0:-:S06]  /*10b50*/  DFMA R8, R6, R8, R6 ;  /* 0x000000080608722b */ /* 0x001e0c0000000006 */
[----:B0-----:R-:W0:-:S06]  /*10b60*/  DFMA R6, -R10, R8, 1 ;  /* 0x3ff000000a06742b */ /* 0x001e0c0000000108 */
[----:B0-----:R-:W0:-:S06]  /*10b70*/  DFMA R8, R8, R6, R8 ;  /* 0x000000060808722b */ /* 0x001e0c0000000008 */
[----:B0-----:R-:W0:-:S06]  /*10b80*/  DMUL R8, R8, 2.2250738585072013831e-308 ;  /* 0x0010000008087828 */ /* 0x001e0c0000000000 */
[----:B0-----:R-:W0:-:S06]  /*10b90*/  DFMA R4, -R4, R8, 1 ;  /* 0x3ff000000404742b */ /* 0x001e0c0000000108 */
[----:B0-----:R-:W0:-:S06]  /*10ba0*/  DFMA R4, R4, R4, R4 ;  /* 0x000000040404722b */ /* 0x001e0c0000000004 */
[----:B0-----:R0:W1:Y:S01]  /*10bb0*/  DFMA R8, R8, R4, R8 ;  /* 0x000000040808722b */ /* 0x0010620000000008 */
[----:B------:R-:W-:Y:S05]  /*10bc0*/  BRA `(.L_x_2899) ;  /* 0x000000b000007947 */ /* 0x000fea0003800000 */
.L_x_2900:
[----:B------:R-:W0:-:S06]  /*10bd0*/  DMUL R4, R4, 8.11296384146066816958e+31 ;  /* 0x4690000004047828 */ /* 0x000e0c0000000000 */
[----:B0-----:R-:W0:Y:S02]  /*10be0*/  MUFU.RCP64H R7, R5 ;  /* 0x0000000500077308 */ /* 0x001e240000001800 */
[----:B0-----:R-:W0:-:S06]  /*10bf0*/  DFMA R8, -R4, R6, 1 ;  /* 0x3ff000000408742b */ /* 0x001e0c0000000106 */
[----:B0-----:R-:W0:-:S06]  /*10c00*/  DFMA R8, R8, R8, R8 ;  /* 0x000000080808722b */ /* 0x001e0c0000000008 */
[----:B0-----:R-:W0:-:S06]  /*10c10*/  DFMA R8, R6, R8, R6 ;  /* 0x000000080608722b */ /* 0x001e0c0000000006 */
[----:B0-----:R-:W0:-:S06]  /*10c20*/  DFMA R6, -R4, R8, 1 ;  /* 0x3ff000000406742b */ /* 0x001e0c0000000108 */
[----:B0-----:R-:W0:-:S06]  /*10c30*/  DFMA R6, R8, R6, R8 ;  /* 0x000000060806722b */ /* 0x001e0c0000000008 */
[----:B0-----:R0:W1:Y:S01]  /*10c40*/  DMUL R8, R6, 8.11296384146066816958e+31 ;  /* 0x4690000006087828 */ /* 0x0010620000000000 */
[----:B------:R-:W-:Y:S05]  /*10c50*/  BRA `(.L_x_2899) ;  /* 0x0000002000007947 */ /* 0x000fea0003800000 */
.L_x_2898:
[----:B------:R-:W-:Y:S01]  /*10c60*/  LOP3.LUT R9, R5, 0x80000, RZ, 0xfc, !PT ;  /* 0x0008000005097812 */ /* 0x000fe200078efcff */
[----:B------:R-:W-:Y:S02]  /*10c70*/  IMAD.MOV.U32 R8, RZ, RZ, R4 ;  /* 0x000000ffff087224 */ /* 0x000fe400078e0004 */
.L_x_2899:
[----:B------:R-:W-:Y:S05]  /*10c80*/  BSYNC B1 ;  /* 0x0000000000017941 */ /* 0x000fea0003800000 */
.L_x_2897:
[----:B0-----:R-:W-:Y:S02]  /*10c90*/  IMAD.MOV.U32 R4, RZ, RZ, R0 ;  /* 0x000000ffff047224 */ /* 0x001fe400078e0000 */
[----:B------:R-:W-:-:S04]  /*10ca0*/  IMAD.MOV.U32 R5, RZ, RZ, 0x0 ;  /* 0x00000000ff057424 */ /* 0x000fc800078e00ff */
[----:B------:R-:W-:Y:S05]  /*10cb0*/  RET.REL.NODEC R4 `(_ZN2at6native18elementwise_kernelILi128ELi4EZNS0_15gpu_kernel_implIZZZNS0_61_GLOBAL__N__132982cb_23_ActivationSiluKernel_cu_1520ed90_293620silu_backward_kernelERNS_18TensorIteratorBaseEENKUlvE_clEvENKUlvE_clEvEUlddE_EEvS5_RKT_EUliE_EEviT1_) ;  /* 0xfffef34004007950 */ /* 0x000fea0003c3ffff */
.L_x_2901:
        /* <DEDUP_REMOVED lines=12> */
.L_x_9689:


//--------------------- .text._ZN2at6native27unrolled_elementwise_kernelIZZZNS0_61_GLOBAL__N__132982cb_23_ActivationSiluKernel_cu_1520ed90_293620silu_backward_kernelERNS_18TensorIteratorBaseEENKUlvE_clEvENKUlvE_clEvEUlddE_St5arrayIPcLm3EELi4E23TrivialOffsetCalculatorILi2EjESB_ILi1EjENS0_6memory12LoadWithCastILi2EEENSE_13StoreWithCastILi1EEEEEviT_T0_T2_T3_T4_T5_ --------------------------
	.section	.text._ZN2at6native27unrolled_elementwise_kernelIZZZNS0_61_GLOBAL__N__132982cb_23_ActivationSiluKernel_cu_1520ed90_293620silu_backward_kernelERNS_18TensorIteratorBaseEENKUlvE_clEvENKUlvE_clEvEUlddE_St5arrayIPcLm3EELi4E23TrivialOffsetCalculatorILi2EjESB_ILi1EjENS0_6memory12LoadWithCastILi2EEENSE_13StoreWithCastILi1EEEEEviT_T0_T2_T3_T4_T5_,"ax",@progbits
	.sectioninfo	@"SHI_REGISTERS=40"
	.align	128
        .global         _ZN2at6native27unrolled_elementwise_kernelIZZZNS0_61_GLOBAL__N__132982cb_23_ActivationSiluKernel_cu_1520ed90_293620silu_backward_kernelERNS_18TensorIteratorBaseEENKUlvE_clEvENKUlvE_clEvEUlddE_St5arrayIPcLm3EELi4E23TrivialOffsetCalculatorILi2EjESB_ILi1EjENS0_6memory12LoadWithCastILi2EEENSE_13StoreWithCastILi1EEEEEviT_T0_T2_T3_T4_T5_
        .type           _ZN2at6native27unrolled_elementwise_kernelIZZZNS0_61_GLOBAL__N__132982cb_23_ActivationSiluKernel_cu_1520ed90_293620silu_backward_kernelERNS_18TensorIteratorBaseEENKUlvE_clEvENKUlvE_clEvEUlddE_St5arrayIPcLm3EELi4E23TrivialOffsetCalculatorILi2EjESB_ILi1EjENS0_6memory12LoadWithCastILi2EEENSE_13StoreWithCastILi1EEEEEviT_T0_T2_T3_T4_T5_,@function
        .size           _ZN2at6native27unrolled_elementwise_kernelIZZZNS0_61_GLOBAL__N__132982cb_23_ActivationSiluKernel_cu_1520ed90_293620silu_backward_kernelERNS_18TensorIteratorBaseEENKUlvE_clEvENKUlvE_clEvEUlddE_St5arrayIPcLm3EELi4E23TrivialOffsetCalculatorILi2EjESB_ILi1EjENS0_6memory12LoadWithCastILi2EEENSE_13StoreWithCastILi1EEEEEviT_T0_T2_T3_T4_T5_,(.L_x_9690 - _ZN2at6native27unrolled_elementwise_kernelIZZZNS0_61_GLOBAL__N__132982cb_23_ActivationSiluKernel_cu_1520ed90_293620silu_backward_kernelERNS_18TensorIteratorBaseEENKUlvE_clEvENKUlvE_clEvEUlddE_St5arrayIPcLm3EELi4E23TrivialOffsetCalculatorILi2EjESB_ILi1EjENS0_6memory12LoadWithCastILi2EEENSE_13StoreWithCastILi1EEEEEviT_T0_T2_T3_T4_T5_)
        .other          _ZN2at6native27unrolled_elementwise_kernelIZZZNS0_61_GLOBAL__N__132982cb_23_ActivationSiluKernel_cu_1520ed90_293620silu_backward_kernelERNS_18TensorIteratorBaseEENKUlvE_clEvENKUlvE_clEvEUlddE_St5arrayIPcLm3EELi4E23TrivialOffsetCalculatorILi2EjESB_ILi1EjENS0_6memory12LoadWithCastILi2EEENSE_13StoreWithCastILi1EEEEEviT_T0_T2_T3_T4_T5_,@"STO_CUDA_ENTRY STV_DEFAULT"
_ZN2at6native27unrolled_elementwise_kernelIZZZNS0_61_GLOBAL__N__132982cb_23_ActivationSiluKernel_cu_1520ed90_293620silu_backward_kernelERNS_18TensorIteratorBaseEENKUlvE_clEvENKUlvE_clEvEUlddE_St5arrayIPcLm3EELi4E23TrivialOffsetCalculatorILi2EjESB_ILi1EjENS0_6memory12LoadWithCastILi2EEENSE_13StoreWithCastILi1EEEEEviT_T0_T2_T3_T4_T5_:
.text._ZN2at6native27unrolled_elementwise_kernelIZZZNS0_61_GLOBAL__N__132982cb_23_ActivationSiluKernel_cu_1520ed90_293620silu_backward_kernelERNS_18TensorIteratorBaseEENKUlvE_clEvENKUlvE_clEvEUlddE_St5arrayIPcLm3EELi4E23TrivialOffsetCalculatorILi2EjESB_ILi1EjENS0_6memory12LoadWithCastILi2EEENSE_13StoreWithCastILi1EEEEEviT_T0_T2_T3_T4_T5_:
        /* <DEDUP_REMOVED lines=8> */
[----:B------:R-:W-:Y:S01]  /*0080*/  CS2R R34, SRZ ;  /* 0x0000000000227805 */ /* 0x000fe2000001ff00 */
[----:B------:R-:W-:Y:S02]  /*0090*/  CS2R R32, SRZ ;  /* 0x0000000000207805 */ /* 0x000fe4000001ff00 */
[----:B------:R-:W3:Y:S01]  /*00a0*/  LDC.U8 R2, c[0x0][0x185] ;  /* 0x00006140ff027b82 */ /* 0x000ee20000000000 */
        /* <DEDUP_REMOVED lines=21> */
.L_x_2907:
[----:B------:R-:W2:Y:S02]  /*0200*/  LDG.E.U8 R4, [R4.64] ;  /* 0x0000002404047981 */ /* 0x000ea4000c1e1100 */
[----:B--2---:R0:W1:Y:S01]  /*0210*/  I2F.F64.U16 R34, R4 ;  /* 0x0000000400227312 */ /* 0x0040620000101800 */
[----:B------:R-:W-:Y:S05]  /*0220*/  BRA `(.L_x_2909) ;  /* 0x00000e0000007947 */ /* 0x000fea0003800000 */
.L_x_2906:
        /* <DEDUP_REMOVED lines=9> */
.L_x_2911:
[----:B------:R-:W2:Y:S02]  /*02c0*/  LDG.E R4, [R4.64] ;  /* 0x0000002404047981 */ /* 0x000ea4000c1e1900 */
[----:B--2---:R0:W1:Y:S01]  /*02d0*/  I2F.F64 R34, R4 ;  /* 0x0000000400227312 */ /* 0x0040620000201c00 */
[----:B------:R-:W-:Y:S05]  /*02e0*/  BRA `(.L_x_2909) ;  /* 0x00000d4000007947 */ /* 0x000fea0003800000 */
.L_x_2910:
[----:B------:R-:W2:Y:S02]  /*02f0*/  LDG.E.U16 R4, [R4.64] ;  /* 0x0000002404047981 */ /* 0x000ea4000c1e1500 */
[----:B--2---:R0:W1:Y:S01]  /*0300*/  I2F.F64.S16 R34, R4 ;  /* 0x0000000400227312 */ /* 0x0040620000101c00 */
[----:B------:R-:W-:Y:S05]  /*0310*/  BRA `(.L_x_2909) ;  /* 0x00000d1000007947 */ /* 0x000fea0003800000 */
.L_x_2905:
        /* <DEDUP_REMOVED lines=10> */
.L_x_2913:
[----:B------:R-:W2:Y:S02]  /*03c0*/  LDG.E.U16 R0, [R4.64] ;  /* 0x0000002404007981 */ /* 0x000ea4000c1e1500 */
[----:B--2---:R-:W-:-:S05]  /*03d0*/  HADD2.F32 R0, -RZ, R0.H0_H0 ;  /* 0x20000000ff007230 */ /* 0x004fca0000004100 */
[----:B------:R-:W-:-:S04]  /*03e0*/  FMUL.FTZ R0, R0, 1 ;  /* 0x3f80000000007820 */ /* 0x000fc80000410000 */
[----:B------:R0:W1:Y:S01]  /*03f0*/  F2F.F64.F32 R34, R0 ;  /* 0x0000000000227310 */ /* 0x0000620000201800 */
[----:B------:R-:W-:Y:S05]  /*0400*/  BRA `(.L_x_2909) ;  /* 0x00000c2000007947 */ /* 0x000fea0003800000 */
.L_x_2912:
        /* <DEDUP_REMOVED lines=10> */
.L_x_2915:
[----:B------:R-:W2:Y:S02]  /*04b0*/  LDG.E.U16 R4, [R4.64] ;  /* 0x0000002404047981 */ /* 0x000ea4000c1e1500 */
[----:B--2---:R-:W-:-:S05]  /*04c0*/  HADD2.F32 R0, -RZ, R4.H0_H0 ;  /* 0x20000004ff007230 */ /* 0x004fca0000004100 */
[----:B------:R-:W-:-:S04]  /*04d0*/  FMUL.FTZ R0, R0, 1 ;  /* 0x3f80000000007820 */ /* 0x000fc80000410000 */
[----:B------:R0:W1:Y:S01]  /*04e0*/  F2F.F64.F32 R34, R0 ;  /* 0x0000000000227310 */ /* 0x0000620000201800 */
[----:B------:R-:W-:Y:S05]  /*04f0*/  BRA `(.L_x_2909) ;  /* 0x00000b3000007947 */ /* 0x000fea0003800000 */
.L_x_2914:
[----:B------:R0:W5:Y:S01]  /*0500*/  LDG.E.64 R34, [R4.64] ;  /* 0x0000002404227981 */ /* 0x000162000c1e1b00 */
[----:B------:R-:W-:Y:S05]  /*0510*/  BRA `(.L_x_2909) ;  /* 0x00000b1000007947 */ /* 0x000fea0003800000 */
.L_x_2904:
        /* <DEDUP_REMOVED lines=13> */
.L_x_2918:
[----:B------:R0:W5:Y:S01]  /*05f0*/  LDG.E.64 R34, [R4.64] ;  /* 0x0000002404227981 */ /* 0x000162000c1e1b00 */
[----:B------:R-:W-:Y:S05]  /*0600*/  BRA `(.L_x_2909) ;  /* 0x00000a2000007947 */ /* 0x000fea0003800000 */
.L_x_2917:
        /* <DEDUP_REMOVED lines=28> */
.L_x_2920:
        /* <DEDUP_REMOVED lines=16> */
.L_x_2919:
[----:B------:R-:W2:Y:S02]  /*08d0*/  LDG.E.U16 R0, [R4.64] ;  /* 0x0000002404007981 */ /* 0x000ea4000c1e1500 */
[----:B--2---:R-:W-:-:S05]  /*08e0*/  PRMT R0, RZ, 0x5410, R0 ;  /* 0x00005410ff007816 */ /* 0x004fca0000000000 */
[----:B------:R-:W-:-:S04]  /*08f0*/  FMUL.FTZ R0, R0, 1 ;  /* 0x3f80000000007820 */ /* 0x000fc80000410000 */
[----:B------:R0:W1:Y:S01]  /*0900*/  F2F.F64.F32 R34, R0 ;  /* 0x0000000000227310 */ /* 0x0000620000201800 */
[----:B------:R-:W-:Y:S05]  /*0910*/  BRA `(.L_x_2909) ;  /* 0x0000071000007947 */ /* 0x000fea0003800000 */
.L_x_2916:
        /* <DEDUP_REMOVED lines=11> */
.L_x_2923:
        /* <DEDUP_REMOVED lines=21> */
.L_x_2927:
[----:B------:R-:W-:Y:S05]  /*0b20*/  BSYNC B1 ;  /* 0x0000000000017941 */ /* 0x000fea0003800000 */
.L_x_2926:
[----:B------:R-:W-:Y:S01]  /*0b30*/  LEA R5, R0, 0x3b800000, 0x17 ;  /* 0x3b80000000057811 */ /* 0x000fe200078eb8ff */
[----:B------:R-:W-:-:S05]  /*0b40*/  IMAD.SHL.U32 R0, R3, 0x100000, RZ ;  /* 0x0010000003007824 */ /* 0x000fca00078e00ff */
[----:B------:R-:W-:Y:S02]  /*0b50*/  LOP3.LUT R0, R5, R0, R6, 0xfe, !PT ;  /* 0x0000000005007212 */ /* 0x000fe400078efe06 */
.L_x_2925:
[----:B------:R-:W-:Y:S05]  /*0b60*/  BSYNC B0 ;  /* 0x0000000000007941 */ /* 0x000fea0003800000 */
.L_x_2924:
[----:B------:R-:W-:-:S04]  /*0b70*/  FMUL.FTZ R0, R0, 1 ;  /* 0x3f80000000007820 */ /* 0x000fc80000410000 */
[----:B------:R0:W1:Y:S01]  /*0b80*/  F2F.F64.F32 R34, R0 ;  /* 0x0000000000227310 */ /* 0x0000620000201800 */
[----:B------:R-:W-:Y:S05]  /*0b90*/  BRA `(.L_x_2909) ;  /* 0x0000049000007947 */ /* 0x000fea0003800000 */
.L_x_2922:
        /* <DEDUP_REMOVED lines=21> */
.L_x_2931:
[----:B------:R-:W-:Y:S05]  /*0cf0*/  BSYNC B1 ;  /* 0x0000000000017941 */ /* 0x000fea0003800000 */
.L_x_2930:
[----:B------:R-:W-:Y:S01]  /*0d00*/  LEA R5, R0, 0x37800000, 0x17 ;  /* 0x3780000000057811 */ /* 0x000fe200078eb8ff */
[----:B------:R-:W-:-:S05]  /*0d10*/  IMAD.SHL.U32 R0, R3, 0x200000, RZ ;  /* 0x0020000003007824 */ /* 0x000fca00078e00ff */
[----:B------:R-:W-:Y:S02]  /*0d20*/  LOP3.LUT R0, R5, R0, R6, 0xfe, !PT ;  /* 0x0000000005007212 */ /* 0x000fe400078efe06 */
.L_x_2929:
[----:B------:R-:W-:Y:S05]  /*0d30*/  BSYNC B0 ;  /* 0x0000000000007941 */ /* 0x000fea0003800000 */
.L_x_2928:
[----:B------:R-:W-:-:S04]  /*0d40*/  FMUL.FTZ R0, R0, 1 ;  /* 0x3f80000000007820 */ /* 0x000fc80000410000 */
[----:B------:R0:W1:Y:S01]  /*0d50*/  F2F.F64.F32 R34, R0 ;  /* 0x0000000000227310 */ /* 0x0000620000201800 */
[----:B------:R-:W-:Y:S05]  /*0d60*/  BRA `(.L_x_2909) ;  /* 0x000002c000007947 */ /* 0x000fea0003800000 */
.L_x_2921:
        /* <DEDUP_REMOVED lines=14> */
.L_x_2935:
[----:B------:R-:W-:Y:S05]  /*0e50*/  BSYNC B0 ;  /* 0x0000000000007941 */ /* 0x000fea0003800000 */
.L_x_2934:
[----:B------:R-:W-:-:S04]  /*0e60*/  FMUL.FTZ R0, R0, 1 ;  /* 0x3f80000000007820 */ /* 0x000fc80000410000 */
[----:B------:R0:W1:Y:S01]  /*0e70*/  F2F.F64.F32 R34, R0 ;  /* 0x0000000000227310 */ /* 0x0000620000201800 */
[----:B------:R-:W-:Y:S05]  /*0e80*/  BRA `(.L_x_2909) ;  /* 0x000001a000007947 */ /* 0x000fea0003800000 */
.L_x_2908:
        /* <DEDUP_REMOVED lines=21> */
.L_x_2933:
[----:B------:R-:W2:Y:S02]  /*0fe0*/  LDG.E.64 R34, [R4.64] ;  /* 0x0000002404227981 */ /* 0x000ea4000c1e1b00 */
[----:B--2---:R-:W0:Y:S01]  /*0ff0*/  I2F.F64.U64 R34, R34 ;  /* 0x0000002200227312 */ /* 0x004e220000301800 */
[----:B------:R-:W-:Y:S05]  /*1000*/  BRA `(.L_x_2909) ;  /* 0x0000002000007947 */ /* 0x000fea0003800000 */
.L_x_2932:
[----:B------:R-:W2:Y:S02]  /*1010*/  LDG.E R4, [R4.64] ;  /* 0x0000002404047981 */ /* 0x000ea4000c1e1900 */
[----:B--2---:R0:W1:Y:S02]  /*1020*/  I2F.F64.U32 R34, R4 ;  /* 0x0000000400227312 */ /* 0x0040640000201800 */
.L_x_2909:
[----:B0-----:R-:W-:Y:S01]  /*1030*/  PRMT R0, R2, 0x9910, RZ ;  /* 0x0000991002007816 */ /* 0x001fe200000000ff */
[----:B------:R-:W-:-:S03]  /*1040*/  IMAD R4, R36, c[0x0][0x18c], RZ ;  /* 0x0000630024047a24 */ /* 0x000fc600078e02ff */
        /* <DEDUP_REMOVED lines=15> */
.L_x_2939:
[----:B------:R-:W2:Y:S02]  /*1140*/  LDG.E.U8 R4, [R4.64] ;  /* 0x0000002404047981 */ /* 0x000ea4000c1e1100 */
[----:B--2---:R0:W2:Y:S01]  /*1150*/  I2F.F64.U16 R32, R4 ;  /* 0x0000000400207312 */ /* 0x0040a20000101800 */
[----:B------:R-:W-:Y:S05]  /*1160*/  BRA `(.L_x_2941) ;  /* 0x00000df000007947 */ /* 0x000fea0003800000 */
.L_x_2938:
        /* <DEDUP_REMOVED lines=9> */
.L_x_2943:
[----:B------:R-:W2:Y:S02]  /*1200*/  LDG.E R4, [R4.64] ;  /* 0x0000002404047981 */ /* 0x000ea4000c1e1900 */
[----:B--2---:R0:W2:Y:S01]  /*1210*/  I2F.F64 R32, R4 ;  /* 0x0000000400207312 */ /* 0x0040a20000201c00 */
[----:B------:R-:W-:Y:S05]  /*1220*/  BRA `(.L_x_2941) ;  /* 0x00000d3000007947 */ /* 0x000fea0003800000 */
.L_x_2942:
[----:B------:R-:W2:Y:S02]  /*1230*/  LDG.E.U16 R4, [R4.64] ;  /* 0x0000002404047981 */ /* 0x000ea4000c1e1500 */
[----:B--2---:R0:W2:Y:S01]  /*1240*/  I2F.F64.S16 R32, R4 ;  /* 0x0000000400207312 */ /* 0x0040a20000101c00 */
[----:B------:R-:W-:Y:S05]  /*1250*/  BRA `(.L_x_2941) ;  /* 0x00000d0000007947 */ /* 0x000fea0003800000 */
.L_x_2937:
        /* <DEDUP_REMOVED lines=10> */
.L_x_2945:
[----:B------:R-:W2:Y:S02]  /*1300*/  LDG.E.U16 R0, [R4.64] ;  /* 0x0000002404007981 */ /* 0x000ea4000c1e1500 */
[----:B--2---:R-:W-:-:S05]  /*1310*/  HADD2.F32 R0, -RZ, R0.H0_H0 ;  /* 0x20000000ff007230 */ /* 0x004fca0000004100 */
[----:B------:R-:W-:-:S04]  /*1320*/  FMUL.FTZ R0, R0, 1 ;  /* 0x3f80000000007820 */ /* 0x000fc80000410000 */
[----:B------:R0:W2:Y:S01]  /*1330*/  F2F.F64.F32 R32, R0 ;  /* 0x0000000000207310 */ /* 0x0000a20000201800 */
[----:B------:R-:W-:Y:S05]  /*1340*/  BRA `(.L_x_2941) ;  /* 0x00000c1000007947 */ /* 0x000fea0003800000 */
.L_x_2944:
        /* <DEDUP_REMOVED lines=10> */
.L_x_2947:
[----:B------:R-:W2:Y:S02]  /*13f0*/  LDG.E.U16 R4, [R4.64] ;  /* 0x0000002404047981 */ /* 0x000ea4000c1e1500 */
[----:B--2---:R-:W-:-:S05]  /*1400*/  HADD2.F32 R0, -RZ, R4.H0_H0 ;  /* 0x20000004ff007230 */ /* 0x004fca0000004100 */
[----:B------:R-:W-:-:S04]  /*1410*/  FMUL.FTZ R0, R0, 1 ;  /* 0x3f80000000007820 */ /* 0x000fc80000410000 */
[----:B------:R0:W2:Y:S01]  /*1420*/  F2F.F64.F32 R32, R0 ;  /* 0x0000000000207310 */ /* 0x0000a20000201800 */
[----:B------:R-:W-:Y:S05]  /*1430*/  BRA `(.L_x_2941) ;  /* 0x00000b2000007947 */ /* 0x000fea0003800000 */
.L_x_2946:
[----:B------:R0:W5:Y:S01]  /*1440*/  LDG.E.64 R32, [R4.64] ;  /* 0x0000002404207981 */ /* 0x000162000c1e1b00 */
[----:B------:R-:W-:Y:S05]  /*1450*/  BRA `(.L_x_2941) ;  /* 0x00000b0000007947 */ /* 0x000fea0003800000 */
.L_x_2936:
        /* <DEDUP_REMOVED lines=13> */
.L_x_2950:
[----:B------:R0:W5:Y:S01]  /*1530*/  LDG.E.64 R32, [R4.64] ;  /* 0x0000002404207981 */ /* 0x000162000c1e1b00 */
[----:B------:R-:W-:Y:S05]  /*1540*/  BRA `(.L_x_2941) ;  /* 0x00000a1000007947 */ /* 0x000fea0003800000 */
.L_x_2949:
        /* <DEDUP_REMOVED lines=28> */
.L_x_2952:
        /* <DEDUP_REMOVED lines=15> */
.L_x_2951:
[----:B------:R-:W2:Y:S02]  /*1800*/  LDG.E.U16 R0, [R4.64] ;  /* 0x0000002404007981 */ /* 0x000ea4000c1e1500 */
[----:B--2---:R-:W-:-:S05]  /*1810*/  PRMT R0, RZ, 0x5410, R0 ;  /* 0x00005410ff007816 */ /* 0x004fca0000000000 */
[----:B------:R-:W-:-:S04]  /*1820*/  FMUL.FTZ R0, R0, 1 ;  /* 0x3f80000000007820 */ /* 0x000fc80000410000 */
[----:B------:R0:W2:Y:S01]  /*1830*/  F2F.F64.F32 R32, R0 ;  /* 0x0000000000207310 */ /* 0x0000a20000201800 */
[----:B------:R-:W-:Y:S05]  /*1840*/  BRA `(.L_x_2941) ;  /* 0x0000071000007947 */ /* 0x000fea0003800000 */
.L_x_2948:
        /* <DEDUP_REMOVED lines=11> */
.L_x_2955:
        /* <DEDUP_REMOVED lines=21> */
.L_x_2959:
[----:B------:R-:W-:Y:S05]  /*1a50*/  BSYNC B1 ;  /* 0x0000000000017941 */ /* 0x000fea0003800000 */
.L_x_2958:
[----:B------:R-:W-:Y:S01]  /*1a60*/  LEA R5, R0, 0x3b800000, 0x17 ;  /* 0x3b80000000057811 */ /* 0x000fe200078eb8ff */
[----:B------:R-:W-:-:S05]  /*1a70*/  IMAD.SHL.U32 R0, R3, 0x100000, RZ ;  /* 0x0010000003007824 */ /* 0x000fca00078e00ff */
[----:B------:R-:W-:Y:S02]  /*1a80*/  LOP3.LUT R0, R5, R0, R6, 0xfe, !PT ;  /* 0x0000000005007212 */ /* 0x000fe400078efe06 */
.L_x_2957:
[----:B------:R-:W-:Y:S05]  /*1a90*/  BSYNC B0 ;  /* 0x0000000000007941 */ /* 0x000fea0003800000 */
.L_x_2956:
[----:B------:R-:W-:-:S04]  /*1aa0*/  FMUL.FTZ R0, R0, 1 ;  /* 0x3f80000000007820 */ /* 0x000fc80000410000 */
[----:B------:R0:W2:Y:S01]  /*1ab0*/  F2F.F64.F32 R32, R0 ;  /* 0x0000000000207310 */ /* 0x0000a20000201800 */
[----:B------:R-:W-:Y:S05]  /*1ac0*/  BRA `(.L_x_2941) ;  /* 0x0000049000007947 */ /* 0x000fea0003800000 */
.L_x_2954:
        /* <DEDUP_REMOVED lines=21> */
.L_x_2963:
[----:B------:R-:W-:Y:S05]  /*1c20*/  BSYNC B1 ;  /* 0x0000000000017941 */ /* 0x000fea0003800000 */
.L_x_2962:
[----:B------:R-:W-:Y:S01]  /*1c30*/  LEA R5, R0, 0x37800000, 0x17 ;  /* 0x3780000000057811 */ /* 0x000fe200078eb8ff */
[----:B------:R-:W-:-:S05]  /*1c40*/  IMAD.SHL.U32 R0, R3, 0x200000, RZ ;  /* 0x0020000003007824 */ /* 0x000fca00078e00ff */
[----:B------:R-:W-:Y:S02]  /*1c50*/  LOP3.LUT R0, R5, R0, R6, 0xfe, !PT ;  /* 0x0000000005007212 */ /* 0x000fe400078efe06 */
.L_x_2961:
[----:B------:R-:W-:Y:S05]  /*1c60*/  BSYNC B0 ;  /* 0x0000000000007941 */ /* 0x000fea0003800000 */
.L_x_2960:
[----:B------:R-:W-:-:S04]  /*1c70*/  FMUL.FTZ R0, R0, 1 ;  /* 0x3f80000000007820 */ /* 0x000fc80000410000 */
[----:B------:R0:W2:Y:S01]  /*1c80*/  F2F.F64.F32 R32, R0 ;  /* 0x0000000000207310 */ /* 0x0000a20000201800 */
[----:B------:R-:W-:Y:S05]  /*1c90*/  BRA `(.L_x_2941) ;  /* 0x000002c000007947 */ /* 0x000fea0003800000 */
.L_x_2953:
        /* <DEDUP_REMOVED lines=14> */
.L_x_2967:
[----:B------:R-:W-:Y:S05]  /*1d80*/  BSYNC B0 ;  /* 0x0000000000007941 */ /* 0x000fea0003800000 */
.L_x_2966:
[----:B------:R-:W-:-:S04]  /*1d90*/  FMUL.FTZ R0, R0, 1 ;  /* 0x3f80000000007820 */ /* 0x000fc80000410000 */
[----:B------:R0:W2:Y:S01]  /*1da0*/  F2F.F64.F32 R32, R0 ;  /* 0x0000000000207310 */ /* 0x0000a20000201800 */
[----:B------:R-:W-:Y:S05]  /*1db0*/  BRA `(.L_x_2941) ;  /* 0x000001a000007947 */ /* 0x000fea0003800000 */
.L_x_2940:
        /* <DEDUP_REMOVED lines=21> */
.L_x_2965:
[----:B------:R-:W2:Y:S02]  /*1f10*/  LDG.E.64 R32, [R4.64] ;  /* 0x0000002404207981 */ /* 0x000ea4000c1e1b00 */
[----:B--2---:R-:W0:Y:S01]  /*1f20*/  I2F.F64.U64 R32, R32 ;  /* 0x0000002000207312 */ /* 0x004e220000301800 */
[----:B------:R-:W-:Y:S05]  /*1f30*/  BRA `(.L_x_2941) ;  /* 0x0000002000007947 */ /* 0x000fea0003800000 */
.L_x_2964:
[----:B------:R-:W2:Y:S02]  /*1f40*/  LDG.E R4, [R4.64] ;  /* 0x0000002404047981 */ /* 0x000ea4000c1e1900 */
[----:B--2---:R0:W2:Y:S02]  /*1f50*/  I2F.F64.U32 R32, R4 ;  /* 0x0000000400207312 */ /* 0x0040a40000201800 */
.L_x_2941:
[----:B------:R-:W3:Y:S02]  /*1f60*/  S2R R36, SR_TID.X ;  /* 0x0000000000247919 */ /* 0x000ee40000002100 */
[----:B---3--:R-:W-:Y:S02]  /*1f70*/  IADD3 R36, R36, 0x80, RZ ;  /* 0x0000008024247810 */ /* 0x008fe40007ffe0ff */
.L_x_2903:
[----:B-1-3--:R-:W-:Y:S05]  /*1f80*/  BSYNC B6 ;  /* 0x0000000000067941 */ /* 0x00afea0003800000 */
.L_x_2902:
[----:B------:R-:W-:Y:S01]  /*1f90*/  ISETP.GE.AND P0, PT, R36, R31, PT ;  /* 0x0000001f2400720c */ /* 0x000fe20003f06270 */
[----:B------:R-:W-:Y:S01]  /*1fa0*/  BSSY B6, `(.L_x_2968) ;  /* 0x00001eb000067945 */ /* 0x000fe20003800000 */
[----:B------:R-:W-:-:S11]  /*1fb0*/  CS2R R26, SRZ ;  /* 0x00000000001a7805 */ /* 0x000fd6000001ff00 */
[----:B------:R-:W-:Y:S05]  /*1fc0*/  @P0 BRA `(.L_x_2969) ;  /* 0x00001e8000000947 */ /* 0x000fea0003800000 */
        /* <DEDUP_REMOVED lines=16> */
[----:B---3--:R0:W1:Y:S01]  /*20d0*/  I2F.F64.S16 R28, R4 ;  /* 0x00000004001c7312 */ /* 0x0080620000101c00 */
[----:B------:R-:W-:Y:S05]  /*20e0*/  BRA `(.L_x_2975) ;  /* 0x00000e2000007947 */ /* 0x000fea0003800000 */
.L_x_2973:
[----:B------:R-:W3:Y:S02]  /*20f0*/  LDG.E.U8 R4, [R4.64] ;  /* 0x0000002404047981 */ /* 0x000ee4000c1e1100 */
[----:B---3--:R0:W1:Y:S01]  /*2100*/  I2F.F64.U16 R28, R4 ;  /* 0x00000004001c7312 */ /* 0x0080620000101800 */
[----:B------:R-:W-:Y:S05]  /*2110*/  BRA `(.L_x_2975) ;  /* 0x00000df000007947 */ /* 0x000fea0003800000 */
.L_x_2972:
[----:B------:R-:W-:-:S13]  /*2120*/  ISETP.NE.AND P0, PT, R0, 0x2, PT ;  /* 0x000000020000780c */ /* 0x000fda0003f05270 */
[----:B------:R-:W-:Y:S05]  /*2130*/  @!P0 BRA `(.L_x_2976) ;  /* 0x000000a000008947 */ /* 0x000fea0003800000 */
[----:B------:R-:W-:-:S13]  /*2140*/  ISETP.NE.AND P0, PT, R0, 0x3, PT ;  /* 0x000000030000780c */ /* 0x000fda0003f05270 */
[----:B------:R-:W-:Y:S05]  /*2150*/  @!P0 BRA `(.L_x_2977) ;  /* 0x0000005000008947 */ /* 0x000fea0003800000 */
[----:B------:R-:W-:-:S13]  /*2160*/  ISETP.NE.AND P0, PT, R0, 0x4, PT ;  /* 0x000000040000780c */ /* 0x000fda0003f05270 */
[----:B------:R-:W-:Y:S05]  /*2170*/  @P0 BRA `(.L_x_2974) ;  /* 0x00000bf000000947 */ /* 0x000fea0003800000 */
[----:B------:R-:W3:Y:S02]  /*2180*/  LDG.E.64 R28, [R4.64] ;  /* 0x00000024041c7981 */ /* 0x000ee4000c1e1b00 */
[----:B---3--:R-:W0:Y:S01]  /*2190*/  I2F.F64.S64 R28, R28 ;  /* 0x0000001c001c7312 */ /* 0x008e220000301c00 */
[----:B------:R-:W-:Y:S05]  /*21a0*/  BRA `(.L_x_2975) ;  /* 0x00000d6000007947 */ /* 0x000fea0003800000 */
.L_x_2977:
[----:B------:R-:W3:Y:S02]  /*21b0*/  LDG.E R4, [R4.64] ;  /* 0x0000002404047981 */ /* 0x000ee4000c1e1900 */
[----:B---3--:R0:W1:Y:S01]  /*21c0*/  I2F.F64 R28, R4 ;  /* 0x00000004001c7312 */ /* 0x0080620000201c00 */
[----:B------:R-:W-:Y:S05]  /*21d0*/  BRA `(.L_x_2975) ;  /* 0x00000d3000007947 */ /* 0x000fea0003800000 */
.L_x_2976:
[----:B------:R-:W3:Y:S02]  /*21e0*/  LDG.E.U16 R4, [R4.64] ;  /* 0x0000002404047981 */ /* 0x000ee4000c1e1500 */
[----:B---3--:R0:W1:Y:S01]  /*21f0*/  I2F.F64.S16 R28, R4 ;  /* 0x00000004001c7312 */ /* 0x0080620000101c00 */
[----:B------:R-:W-:Y:S05]  /*2200*/  BRA `(.L_x_2975) ;  /* 0x00000d0000007947 */ /* 0x000fea0003800000 */
.L_x_2971:
[----:B------:R-:W-:-:S13]  /*2210*/  ISETP.GT.AND P0, PT, R0, 0x6, PT ;  /* 0x000000060000780c */ /* 0x000fda0003f04270 */
[----:B------:R-:W-:Y:S05]  /*2220*/  @P0 BRA `(.L_x_2978) ;  /* 0x000000d000000947 */ /* 0x000fea0003800000 */
[----:B------:R-:W-:-:S13]  /*2230*/  ISETP.NE.AND P0, PT, R0, 0x5, PT ;  /* 0x000000050000780c */ /* 0x000fda0003f05270 */
[----:B------:R-:W-:Y:S05]  /*2240*/  @!P0 BRA `(.L_x_2979) ;  /* 0x0000006000008947 */ /* 0x000fea0003800000 */
[----:B------:R-:W-:-:S13]  /*2250*/  ISETP.NE.AND P0, PT, R0, 0x6, PT ;  /* 0x000000060000780c */ /* 0x000fda0003f05270 */
[----:B------:R-:W-:Y:S05]  /*2260*/  @P0 BRA `(.L_x_2974) ;  /* 0x00000b0000000947 */ /* 0x000fea0003800000 */
[----:B------:R-:W3:Y:S02]  /*2270*/  LDG.E R28, [R4.64] ;  /* 0x00000024041c7981 */ /* 0x000ee4000c1e1900 */
[----:B---3--:R-:W-:-:S06]  /*2280*/  FMUL.FTZ R28, R28, 1 ;  /* 0x3f8000001c1c7820 */ /* 0x008fcc0000410000 */
[----:B------:R-:W0:Y:S01]  /*2290*/  F2F.F64.F32 R28, R28 ;  /* 0x0000001c001c7310 */ /* 0x000e220000201800 */
[----:B------:R-:W-:Y:S05]  /*22a0*/  BRA `(.L_x_2975) ;  /* 0x00000c6000007947 */ /* 0x000fea0003800000 */
.L_x_2979:
[----:B------:R-:W3:Y:S02]  /*22b0*/  LDG.E.U16 R0, [R4.64] ;  /* 0x0000002404007981 */ /* 0x000ee4000c1e1500 */
[----:B---3--:R-:W-:-:S05]  /*22c0*/  HADD2.F32 R0, -RZ, R0.H0_H0 ;  /* 0x20000000ff007230 */ /* 0x008fca0000004100 */
[----:B------:R-:W-:-:S04]  /*22d0*/  FMUL.FTZ R0, R0, 1 ;  /* 0x3f80000000007820 */ /* 0x000fc80000410000 */
[----:B------:R0:W1:Y:S01]  /*22e0*/  F2F.F64.F32 R28, R0 ;  /* 0x00000000001c7310 */ /* 0x0000620000201800 */
[----:B------:R-:W-:Y:S05]  /*22f0*/  BRA `(.L_x_2975) ;  /* 0x00000c1000007947 */ /* 0x000fea0003800000 */
.L_x_2978:
[----:B------:R-:W-:-:S13]  /*2300*/  ISETP.NE.AND P0, PT, R0, 0x7, PT ;  /* 0x000000070000780c */ /* 0x000fda0003f05270 */
[----:B------:R-:W-:Y:S05]  /*2310*/  @!P0 BRA `(.L_x_2980) ;  /* 0x000000d000008947 */ /* 0x000fea0003800000 */
        /* <DEDUP_REMOVED lines=8> */
.L_x_2981:
[----:B------:R-:W3:Y:S02]  /*23a0*/  LDG.E.U16 R4, [R4.64] ;  /* 0x0000002404047981 */ /* 0x000ee4000c1e1500 */
[----:B---3--:R-:W-:-:S05]  /*23b0*/  HADD2.F32 R0, -RZ, R4.H0_H0 ;  /* 0x20000004ff007230 */ /* 0x008fca0000004100 */
[----:B------:R-:W-:-:S04]  /*23c0*/  FMUL.FTZ R0, R0, 1 ;  /* 0x3f80000000007820 */ /* 0x000fc80000410000 */
[----:B------:R0:W1:Y:S01]  /*23d0*/  F2F.F64.F32 R28, R0 ;  /* 0x00000000001c7310 */ /* 0x0000620000201800 */
[----:B------:R-:W-:Y:S05]  /*23e0*/  BRA `(.L_x_2975) ;  /* 0x00000b2000007947 */ /* 0x000fea0003800000 */
.L_x_2980:
[----:B------:R0:W5:Y:S01]  /*23f0*/  LDG.E.64 R28, [R4.64] ;  /* 0x00000024041c7981 */ /* 0x000162000c1e1b00 */
[----:B------:R-:W-:Y:S05]  /*2400*/  BRA `(.L_x_2975) ;  /* 0x00000b0000007947 */ /* 0x000fea0003800000 */
.L_x_2970:
        /* <DEDUP_REMOVED lines=8> */
[----:B------:R-:W3:Y:S01]  /*2490*/  LDG.E.U8 R4, [R4.64] ;  /* 0x0000002404047981 */ /* 0x000ee2000c1e1100 */
[----:B------:R-:W-:Y:S01]  /*24a0*/  IMAD.MOV.U32 R28, RZ, RZ, RZ ;  /* 0x000000ffff1c7224 */ /* 0x000fe200078e00ff */
[----:B---3--:R-:W-:-:S04]  /*24b0*/  ISETP.NE.AND P0, PT, R4, RZ, PT ;  /* 0x000000ff0400720c */ /* 0x008fc80003f05270 */
[----:B------:R-:W-:Y:S01]  /*24c0*/  FSEL R29, RZ, 1.875, !P0 ;  /* 0x3ff00000ff1d7808 */ /* 0x000fe20004000000 */
[----:B------:R-:W-:Y:S05]  /*24d0*/  BRA `(.L_x_2975) ;  /* 0x00000a3000007947 */ /* 0x000fea0003800000 */
.L_x_2984:
[----:B------:R0:W5:Y:S01]  /*24e0*/  LDG.E.64 R28, [R4.64] ;  /* 0x00000024041c7981 */ /* 0x000162000c1e1b00 */
[----:B------:R-:W-:Y:S05]  /*24f0*/  BRA `(.L_x_2975) ;  /* 0x00000a1000007947 */ /* 0x000fea0003800000 */
.L_x_2983:
        /* <DEDUP_REMOVED lines=28> */
.L_x_2986:
        /* <DEDUP_REMOVED lines=15> */
.L_x_2985:
[----:B------:R-:W3:Y:S02]  /*27b0*/  LDG.E.U16 R0, [R4.64] ;  /* 0x0000002404007981 */ /* 0x000ee4000c1e1500 */
[----:B---3--:R-:W-:-:S05]  /*27c0*/  PRMT R0, RZ, 0x5410, R0 ;  /* 0x00005410ff007816 */ /* 0x008fca0000000000 */
[----:B------:R-:W-:-:S04]  /*27d0*/  FMUL.FTZ R0, R0, 1 ;  /* 0x3f80000000007820 */ /* 0x000fc80000410000 */
[----:B------:R0:W1:Y:S01]  /*27e0*/  F2F.F64.F32 R28, R0 ;  /* 0x00000000001c7310 */ /* 0x0000620000201800 */
[----:B------:R-:W-:Y:S05]  /*27f0*/  BRA `(.L_x_2975) ;  /* 0x0000071000007947 */ /* 0x000fea0003800000 */
.L_x_2982:
        /* <DEDUP_REMOVED lines=9> */
[----:B---3--:R0:W1:Y:S01]  /*2890*/  I2F.F64.U16 R28, R4 ;  /* 0x00000004001c7312 */ /* 0x0080620000101800 */
[----:B------:R-:W-:Y:S05]  /*28a0*/  BRA `(.L_x_2975) ;  /* 0x0000066000007947 */ /* 0x000fea0003800000 */
.L_x_2989:
[----:B------:R-:W3:Y:S01]  /*28b0*/  LDG.E.U8 R3, [R4.64] ;  /* 0x0000002404037981 */ /* 0x000ee2000c1e1100 */
[----:B------:R-:W-:Y:S01]  /*28c0*/  BSSY B0, `(.L_x_2990) ;  /* 0x0000018000007945 */ /* 0x000fe20003800000 */
        /* <DEDUP_REMOVED lines=19> */
.L_x_2993:
[----:B------:R-:W-:Y:S05]  /*2a00*/  BSYNC B1 ;  /* 0x0000000000017941 */ /* 0x000fea0003800000 */
.L_x_2992:
[----:B------:R-:W-:Y:S01]  /*2a10*/  LEA R5, R0, 0x3b800000, 0x17 ;  /* 0x3b80000000057811 */ /* 0x000fe200078eb8ff */
[----:B------:R-:W-:-:S05]  /*2a20*/  IMAD.SHL.U32 R0, R3, 0x100000, RZ ;  /* 0x0010000003007824 */ /* 0x000fca00078e00ff */
[----:B------:R-:W-:Y:S02]  /*2a30*/  LOP3.LUT R0, R5, R0, R6, 0xfe, !PT ;  /* 0x0000000005007212 */ /* 0x000fe400078efe06 */
.L_x_2991:
[----:B------:R-:W-:Y:S05]  /*2a40*/  BSYNC B0 ;  /* 0x0000000000007941 */ /* 0x000fea0003800000 */
.L_x_2990:
[----:B------:R-:W-:-:S04]  /*2a50*/  FMUL.FTZ R0, R0, 1 ;  /* 0x3f80000000007820 */ /* 0x000fc80000410000 */
[----:B------:R0:W1:Y:S01]  /*2a60*/  F2F.F64.F32 R28, R0 ;  /* 0x00000000001c7310 */ /* 0x0000620000201800 */
[----:B------:R-:W-:Y:S05]  /*2a70*/  BRA `(.L_x_2975) ;  /* 0x0000049000007947 */ /* 0x000fea0003800000 */
.L_x_2988:
        /* <DEDUP_REMOVED lines=21> */
.L_x_2997:
[----:B------:R-:W-:Y:S05]  /*2bd0*/  BSYNC B1 ;  /* 0x0000000000017941 */ /* 0x000fea0003800000 */
.L_x_2996:
[----:B------:R-:W-:Y:S01]  /*2be0*/  LEA R5, R0, 0x37800000, 0x17 ;  /* 0x3780000000057811 */ /* 0x000fe200078eb8ff */
[----:B------:R-:W-:-:S05]  /*2bf0*/  IMAD.SHL.U32 R0, R3, 0x200000, RZ ;  /* 0x0020000003007824 */ /* 0x000fca00078e00ff */
[----:B------:R-:W-:Y:S02]  /*2c00*/  LOP3.LUT R0, R5, R0, R6, 0xfe, !PT ;  /* 0x0000000005007212 */ /* 0x000fe400078efe06 */
.L_x_2995:
[----:B------:R-:W-:Y:S05]  /*2c10*/  BSYNC B0 ;  /* 0x0000000000007941 */ /* 0x000fea0003800000 */
.L_x_2994:
[----:B------:R-:W-:-:S04]  /*2c20*/  FMUL.FTZ R0, R0, 1 ;  /* 0x3f80000000007820 */ /* 0x000fc80000410000 */
[----:B------:R0:W1:Y:S01]  /*2c30*/  F2F.F64.F32 R28, R0 ;  /* 0x00000000001c7310 */ /* 0x0000620000201800 */
[----:B------:R-:W-:Y:S05]  /*2c40*/  BRA `(.L_x_2975) ;  /* 0x000002c000007947 */ /* 0x000fea0003800000 */
.L_x_2987:
[----:B------:R-:W-:-:S13]  /*2c50*/  ISETP.NE.AND P0, PT, R0, 0x1c, PT ;  /* 0x0000001c0000780c */ /* 0x000fda0003f05270 */
[----:B------:R-:W-:Y:S05]  /*2c60*/  @!P0 BRA `(.L_x_2998) ;  /* 0x0000028000008947 */ /* 0x000fea0003800000 */
[----:B------:R-:W-:-:S13]  /*2c70*/  ISETP.NE.AND P0, PT, R0, 0x1d, PT ;  /* 0x0000001d0000780c */ /* 0x000fda0003f05270 */
[----:B------:R-:W-:Y:S05]  /*2c80*/  @!P0 BRA `(.L_x_2999) ;  /* 0x0000023000008947 */ /* 0x000fea0003800000 */
[----:B------:R-:W-:-:S13]  /*2c90*/  ISETP.NE.AND P0, PT, R0, 0x2c, PT ;  /* 0x0000002c0000780c */ /* 0x000fda0003f05270 */
[----:B------:R-:W-:Y:S05]  /*2ca0*/  @P0 BRA `(.L_x_2974) ;  /* 0x000000c000000947 */ /* 0x000fea0003800000 */
[----:B------:R-:W3:Y:S01]  /*2cb0*/  LDG.E.U8 R4, [R4.64] ;  /* 0x0000002404047981 */ /* 0x000ee2000c1e1100 */
[----:B------:R-:W-:Y:S01]  /*2cc0*/  BSSY B0, `(.L_x_3000) ;  /* 0x0000007000007945 */ /* 0x000fe20003800000 */
[----:B------:R-:W-:Y:S01]  /*2cd0*/  IMAD.MOV.U32 R0, RZ, RZ, 0x400000 ;  /* 0x00400000ff007424 */ /* 0x000fe200078e00ff */
[----:B---3--:R-:W-:-:S13]  /*2ce0*/  ISETP.NE.AND P0, PT, R4, RZ, PT ;  /* 0x000000ff0400720c */ /* 0x008fda0003f05270 */
[----:B------:R-:W-:Y:S05]  /*2cf0*/  @!P0 BRA `(.L_x_3001) ;  /* 0x0000003000008947 */ /* 0x000fea0003800000 */
[----:B------:R-:W-:-:S13]  /*2d00*/  ISETP.NE.AND P0, PT, R4, 0xff, PT ;  /* 0x000000ff0400780c */ /* 0x000fda0003f05270 */
[----:B------:R-:W-:Y:S02]  /*2d10*/  @!P0 IMAD.MOV.U32 R0, RZ, RZ, 0x7f800001 ;  /* 0x7f800001ff008424 */ /* 0x000fe400078e00ff */
[----:B------:R-:W-:Y:S02]  /*2d20*/  @P0 IMAD.SHL.U32 R0, R4, 0x800000, RZ ;  /* 0x0080000004000824 */ /* 0x000fe400078e00ff */
.L_x_3001:
[----:B------:R-:W-:Y:S05]  /*2d30*/  BSYNC B0 ;  /* 0x0000000000007941 */ /* 0x000fea0003800000 */
.L_x_3000:
[----:B------:R-:W-:-:S04]  /*2d40*/  FMUL.FTZ R0, R0, 1 ;  /* 0x3f80000000007820 */ /* 0x000fc80000410000 */
[----:B------:R0:W1:Y:S01]  /*2d50*/  F2F.F64.F32 R28, R0 ;  /* 0x00000000001c7310 */ /* 0x0000620000201800 */
[----:B------:R-:W-:Y:S05]  /*2d60*/  BRA `(.L_x_2975) ;  /* 0x000001a000007947 */ /* 0x000fea0003800000 */
.L_x_2974:
        /* <DEDUP_REMOVED lines=18> */
[----:B0-2--5:R-:W-:Y:S05]  /*2e90*/  CALL.ABS.NOINC R14 ;  /* 0x000000000e007343 */ /* 0x025fea0003c00000 */
[----:B------:R-:W-:Y:S01]  /*2ea0*/  CS2R R28, SRZ ;  /* 0x00000000001c7805 */ /* 0x000fe2000001ff00 */
[----:B------:R-:W-:Y:S05]  /*2eb0*/  BRA `(.L_x_2975) ;  /* 0x0000005000007947 */ /* 0x000fea0003800000 */
.L_x_2999:
[----:B------:R-:W3:Y:S02]  /*2ec0*/  LDG.E.64 R28, [R4.64] ;  /* 0x00000024041c7981 */ /* 0x000ee4000c1e1b00 */
[----:B---3--:R-:W0:Y:S01]  /*2ed0*/  I2F.F64.U64 R28, R28 ;  /* 0x0000001c001c7312 */ /* 0x008e220000301800 */
[----:B------:R-:W-:Y:S05]  /*2ee0*/  BRA `(.L_x_2975) ;  /* 0x0000002000007947 */ /* 0x000fea0003800000 */
.L_x_2998:
[----:B------:R-:W3:Y:S02]  /*2ef0*/  LDG.E R4, [R4.64] ;  /* 0x0000002404047981 */ /* 0x000ee4000c1e1900 */
[----:B---3--:R0:W1:Y:S02]  /*2f00*/  I2F.F64.U32 R28, R4 ;  /* 0x00000004001c7312 */ /* 0x0080640000201800 */
.L_x_2975:
        /* <DEDUP_REMOVED lines=15> */
[----:B---3--:R0:W3:Y:S01]  /*3000*/  I2F.F64.S16 R26, R4 ;  /* 0x00000004001a7312 */ /* 0x0080e20000101c00 */
[----:B------:R-:W-:Y:S05]  /*3010*/  BRA `(.L_x_3007) ;  /* 0x00000e2000007947 */ /* 0x000fea0003800000 */
.L_x_3005:
[----:B------:R-:W3:Y:S02]  /*3020*/  LDG.E.U8 R4, [R4.64] ;  /* 0x0000002404047981 */ /* 0x000ee4000c1e1100 */
[----:B---3--:R0:W3:Y:S01]  /*3030*/  I2F.F64.U16 R26, R4 ;  /* 0x00000004001a7312 */ /* 0x0080e20000101800 */
[----:B------:R-:W-:Y:S05]  /*3040*/  BRA `(.L_x_3007) ;  /* 0x00000df000007947 */ /* 0x000fea0003800000 */
.L_x_3004:
        /* <DEDUP_REMOVED lines=9> */
.L_x_3009:
[----:B------:R-:W3:Y:S02]  /*30e0*/  LDG.E R4, [R4.64] ;  /* 0x0000002404047981 */ /* 0x000ee4000c1e1900 */
[----:B---3--:R0:W3:Y:S01]  /*30f0*/  I2F.F64 R26, R4 ;  /* 0x00000004001a7312 */ /* 0x0080e20000201c00 */
[----:B------:R-:W-:Y:S05]  /*3100*/  BRA `(.L_x_3007) ;  /* 0x00000d3000007947 */ /* 0x000fea0003800000 */
.L_x_3008:
[----:B------:R-:W3:Y:S02]  /*3110*/  LDG.E.U16 R4, [R4.64] ;  /* 0x0000002404047981 */ /* 0x000ee4000c1e1500 */
[----:B---3--:R0:W3:Y:S01]  /*3120*/  I2F.F64.S16 R26, R4 ;  /* 0x00000004001a7312 */ /* 0x0080e20000101c00 */
[----:B------:R-:W-:Y:S05]  /*3130*/  BRA `(.L_x_3007) ;  /* 0x00000d0000007947 */ /* 0x000fea0003800000 */
.L_x_3003:
        /* <DEDUP_REMOVED lines=10> */
.L_x_3011:
[----:B------:R-:W3:Y:S02]  /*31e0*/  LDG.E.U16 R0, [R4.64] ;  /* 0x0000002404007981 */ /* 0x000ee4000c1e1500 */
[----:B---3--:R-:W-:-:S05]  /*31f0*/  HADD2.F32 R0, -RZ, R0.H0_H0 ;  /* 0x20000000ff007230 */ /* 0x008fca0000004100 */
[----:B------:R-:W-:-:S04]  /*3200*/  FMUL.FTZ R0, R0, 1 ;  /* 0x3f80000000007820 */ /* 0x000fc80000410000 */
[----:B------:R0:W3:Y:S01]  /*3210*/  F2F.F64.F32 R26, R0 ;  /* 0x00000000001a7310 */ /* 0x0000e20000201800 */
[----:B------:R-:W-:Y:S05]  /*3220*/  BRA `(.L_x_3007) ;  /* 0x00000c1000007947 */ /* 0x000fea0003800000 */
.L_x_3010:
        /* <DEDUP_REMOVED lines=10> */
.L_x_3013:
[----:B------:R-:W3:Y:S02]  /*32d0*/  LDG.E.U16 R4, [R4.64] ;  /* 0x0000002404047981 */ /* 0x000ee4000c1e1500 */
[----:B---3--:R-:W-:-:S05]  /*32e0*/  HADD2.F32 R0, -RZ, R4.H0_H0 ;  /* 0x20000004ff007230 */ /* 0x008fca0000004100 */
[----:B------:R-:W-:-:S04]  /*32f0*/  FMUL.FTZ R0, R0, 1 ;  /* 0x3f80000000007820 */ /* 0x000fc80000410000 */
[----:B------:R0:W3:Y:S01]  /*3300*/  F2F.F64.F32 R26, R0 ;  /* 0x00000000001a7310 */ /* 0x0000e20000201800 */
[----:B------:R-:W-:Y:S05]  /*3310*/  BRA `(.L_x_3007) ;  /* 0x00000b2000007947 */ /* 0x000fea0003800000 */
.L_x_3012:
[----:B------:R0:W5:Y:S01]  /*3320*/  LDG.E.64 R26, [R4.64] ;  /* 0x00000024041a7981 */ /* 0x000162000c1e1b00 */
[----:B------:R-:W-:Y:S05]  /*3330*/  BRA `(.L_x_3007) ;  /* 0x00000b0000007947 */ /* 0x000fea0003800000 */
.L_x_3002:
        /* <DEDUP_REMOVED lines=13> */
.L_x_3016:
[----:B------:R0:W5:Y:S01]  /*3410*/  LDG.E.64 R26, [R4.64] ;  /* 0x00000024041a7981 */ /* 0x000162000c1e1b00 */
[----:B------:R-:W-:Y:S05]  /*3420*/  BRA `(.L_x_3007) ;  /* 0x00000a1000007947 */ /* 0x000fea0003800000 */
.L_x_3015:
        /* <DEDUP_REMOVED lines=26> */
[----:B------:R0:W3:Y:S01]  /*35d0*/  F2F.F64.F32 R26, R7 ;  /* 0x00000007001a7310 */ /* 0x0000e20000201800 */
[----:B------:R-:W-:Y:S05]  /*35e0*/  BRA `(.L_x_3007) ;  /* 0x0000085000007947 */ /* 0x000fea0003800000 */
.L_x_3018:
        /* <DEDUP_REMOVED lines=13> */
[----:B------:R0:W3:Y:S01]  /*36c0*/  F2F.F64.F32 R26, R0 ;  /* 0x00000000001a7310 */ /* 0x0000e20000201800 */
[----:B------:R-:W-:Y:S05]  /*36d0*/  BRA `(.L_x_3007) ;  /* 0x0000076000007947 */ /* 0x000fea0003800000 */
.L_x_3017:
[----:B------:R-:W3:Y:S02]  /*36e0*/  LDG.E.U16 R0, [R4.64] ;  /* 0x0000002404007981 */ /* 0x000ee4000c1e1500 */
[----:B---3--:R-:W-:-:S05]  /*36f0*/  PRMT R0, RZ, 0x5410, R0 ;  /* 0x00005410ff007816 */ /* 0x008fca0000000000 */
[----:B------:R-:W-:-:S04]  /*3700*/  FMUL.FTZ R0, R0, 1 ;  /* 0x3f80000000007820 */ /* 0x000fc80000410000 */
[----:B------:R0:W3:Y:S01]  /*3710*/  F2F.F64.F32 R26, R0 ;  /* 0x00000000001a7310 */ /* 0x0000e20000201800 */
[----:B------:R-:W-:Y:S05]  /*3720*/  BRA `(.L_x_3007) ;  /* 0x0000071000007947 */ /* 0x000fea0003800000 */
.L_x_3014:
        /* <DEDUP_REMOVED lines=9> */
[----:B---3--:R0:W3:Y:S01]  /*37c0*/  I2F.F64.U16 R26, R4 ;  /* 0x00000004001a7312 */ /* 0x0080e20000101800 */
[----:B------:R-:W-:Y:S05]  /*37d0*/  BRA `(.L_x_3007) ;  /* 0x0000066000007947 */ /* 0x000fea0003800000 */
.L_x_3021:
        /* <DEDUP_REMOVED lines=21> */
.L_x_3025:
[----:B------:R-:W-:Y:S05]  /*3930*/  BSYNC B1 ;  /* 0x0000000000017941 */ /* 0x000fea0003800000 */
.L_x_3024:
[----:B------:R-:W-:Y:S01]  /*3940*/  LEA R5, R0, 0x3b800000, 0x17 ;  /* 0x3b80000000057811 */ /* 0x000fe200078eb8ff */
[----:B------:R-:W-:-:S05]  /*3950*/  IMAD.SHL.U32 R0, R3, 0x100000, RZ ;  /* 0x0010000003007824 */ /* 0x000fca00078e00ff */
[----:B------:R-:W-:Y:S02]  /*3960*/  LOP3.LUT R0, R5, R0, R6, 0xfe, !PT ;  /* 0x0000000005007212 */ /* 0x000fe400078efe06 */
.L_x_3023:
[----:B------:R-:W-:Y:S05]  /*3970*/  BSYNC B0 ;  /* 0x0000000000007941 */ /* 0x000fea0003800000 */
.L_x_3022:
[----:B------:R-:W-:-:S04]  /*3980*/  FMUL.FTZ R0, R0, 1 ;  /* 0x3f80000000007820 */ /* 0x000fc80000410000 */
[----:B------:R0:W3:Y:S01]  /*3990*/  F2F.F64.F32 R26, R0 ;  /* 0x00000000001a7310 */ /* 0x0000e20000201800 */
[----:B------:R-:W-:Y:S05]  /*39a0*/  BRA `(.L_x_3007) ;  /* 0x0000049000007947 */ /* 0x000fea0003800000 */
.L_x_3020:
        /* <DEDUP_REMOVED lines=21> */
.L_x_3029:
[----:B------:R-:W-:Y:S05]  /*3b00*/  BSYNC B1 ;  /* 0x0000000000017941 */ /* 0x000fea0003800000 */
.L_x_3028:
[----:B------:R-:W-:Y:S01]  /*3b10*/  LEA R5, R0, 0x37800000, 0x17 ;  /* 0x3780000000057811 */ /* 0x000fe200078eb8ff */
[----:B------:R-:W-:-:S05]  /*3b20*/  IMAD.SHL.U32 R0, R3, 0x200000, RZ ;  /* 0x0020000003007824 */ /* 0x000fca00078e00ff */
[----:B------:R-:W-:Y:S02]  /*3b30*/  LOP3.LUT R0, R5, R0, R6, 0xfe, !PT ;  /* 0x0000000005007212 */ /* 0x000fe400078efe06 */
.L_x_3027:
[----:B------:R-:W-:Y:S05]  /*3b40*/  BSYNC B0 ;  /* 0x0000000000007941 */ /* 0x000fea0003800000 */
.L_x_3026:
[----:B------:R-:W-:-:S04]  /*3b50*/  FMUL.FTZ R0, R0, 1 ;  /* 0x3f80000000007820 */ /* 0x000fc80000410000 */
[----:B------:R0:W3:Y:S01]  /*3b60*/  F2F.F64.F32 R26, R0 ;  /* 0x00000000001a7310 */ /* 0x0000e20000201800 */
[----:B------:R-:W-:Y:S05]  /*3b70*/  BRA `(.L_x_3007) ;  /* 0x000002c000007947 */ /* 0x000fea0003800000 */
.L_x_3019:
        /* <DEDUP_REMOVED lines=14> */
.L_x_3033:
[----:B------:R-:W-:Y:S05]  /*3c60*/  BSYNC B0 ;  /* 0x0000000000007941 */ /* 0x000fea0003800000 */
.L_x_3032:
[----:B------:R-:W-:-:S04]  /*3c70*/  FMUL.FTZ R0, R0, 1 ;  /* 0x3f80000000007820 */ /* 0x000fc80000410000 */
[----:B------:R0:W3:Y:S01]  /*3c80*/  F2F.F64.F32 R26, R0 ;  /* 0x00000000001a7310 */ /* 0x0000e20000201800 */
[----:B------:R-:W-:Y:S05]  /*3c90*/  BRA `(.L_x_3007) ;  /* 0x000001a000007947 */ /* 0x000fea0003800000 */
.L_x_3006:
        /* <DEDUP_REMOVED lines=18> */
[----:B012--5:R-:W-:Y:S05]  /*3dc0*/  CALL.ABS.NOINC R14 ;  /* 0x000000000e007343 */ /* 0x027fea0003c00000 */
[----:B------:R-:W-:Y:S01]  /*3dd0*/  CS2R R26, SRZ ;  /* 0x00000000001a7805 */ /* 0x000fe2000001ff00 */
[----:B------:R-:W-:Y:S05]  /*3de0*/  BRA `(.L_x_3007) ;  /* 0x0000005000007947 */ /* 0x000fea0003800000 */
.L_x_3031:
[----:B------:R-:W3:Y:S02]  /*3df0*/  LDG.E.64 R26, [R4.64] ;  /* 0x00000024041a7981 */ /* 0x000ee4000c1e1b00 */
[----:B---3--:R-:W0:Y:S01]  /*3e00*/  I2F.F64.U64 R26, R26 ;  /* 0x0000001a001a7312 */ /* 0x008e220000301800 */
[----:B------:R-:W-:Y:S05]  /*3e10*/  BRA `(.L_x_3007) ;  /* 0x0000002000007947 */ /* 0x000fea0003800000 */
.L_x_3030:
[----:B------:R-:W3:Y:S02]  /*3e20*/  LDG.E R4, [R4.64] ;  /* 0x0000002404047981 */ /* 0x000ee4000c1e1900 */
[----:B---3--:R0:W3:Y:S02]  /*3e30*/  I2F.F64.U32 R26, R4 ;  /* 0x00000004001a7312 */ /* 0x0080e40000201800 */
.L_x_3007:
[----:B------:R-:W-:-:S03]  /*3e40*/  IADD3 R36, R36, 0x80, RZ ;  /* 0x0000008024247810 */ /* 0x000fc60007ffe0ff */
.L_x_2969:
[----:B------:R-:W-:Y:S05]  /*3e50*/  BSYNC B6 ;  /* 0x0000000000067941 */ /* 0x000fea0003800000 */
.L_x_2968:
[----:B------:R-:W-:Y:S01]  /*3e60*/  ISETP.GE.AND P0, PT, R36, R31, PT ;  /* 0x0000001f2400720c */ /* 0x000fe20003f06270 */
[----:B------:R-:W-:Y:S01]  /*3e70*/  BSSY B6, `(.L_x_3034) ;  /* 0x00001ed000067945 */ /* 0x000fe20003800000 */
[----:B------:R-:W-:Y:S01]  /*3e80*/  CS2R R18, SRZ ;  /* 0x0000000000127805 */ /* 0x000fe2000001ff00 */
[----:B------:R-:W-:Y:S01]  /*3e90*/  CS2R R24, SRZ ;  /* 0x0000000000187805 */ /* 0x000fe2000001ff00 */
[----:B------:R-:W-:-:S09]  /*3ea0*/  CS2R R22, SRZ ;  /* 0x0000000000167805 */ /* 0x000fd2000001ff00 */
        /* <DEDUP_REMOVED lines=17> */
[----:B----4-:R0:W4:Y:S01]  /*3fc0*/  I2F.F64.S16 R24, R4 ;  /* 0x0000000400187312 */ /* 0x0101220000101c00 */
[----:B------:R-:W-:Y:S05]  /*3fd0*/  BRA `(.L_x_3041) ;  /* 0x00000e2000007947 */ /* 0x000fea0003800000 */
.L_x_3039:
[----:B------:R-:W4:Y:S02]  /*3fe0*/  LDG.E.U8 R4, [R4.64] ;  /* 0x0000002404047981 */ /* 0x000f24000c1e1100 */
[----:B----4-:R0:W4:Y:S01]  /*3ff0*/  I2F.F64.U16 R24, R4 ;  /* 0x0000000400187312 */ /* 0x0101220000101800 */
[----:B------:R-:W-:Y:S05]  /*4000*/  BRA `(.L_x_3041) ;  /* 0x00000df000007947 */ /* 0x000fea0003800000 */
.L_x_3038:
[----:B------:R-:W-:-:S13]  /*4010*/  ISETP.NE.AND P0, PT, R0, 0x2, PT ;  /* 0x000000020000780c */ /* 0x000fda0003f05270 */
[----:B------:R-:W-:Y:S05]  /*4020*/  @!P0 BRA `(.L_x_3042) ;  /* 0x000000a000008947 */ /* 0x000fea0003800000 */
[----:B------:R-:W-:-:S13]  /*4030*/  ISETP.NE.AND P0, PT, R0, 0x3, PT ;  /* 0x000000030000780c */ /* 0x000fda0003f05270 */
[----:B------:R-:W-:Y:S05]  /*4040*/  @!P0 BRA `(.L_x_3043) ;  /* 0x0000005000008947 */ /* 0x000fea0003800000 */
[----:B------:R-:W-:-:S13]  /*4050*/  ISETP.NE.AND P0, PT, R0, 0x4, PT ;  /* 0x000000040000780c */ /* 0x000fda0003f05270 */
[----:B------:R-:W-:Y:S05]  /*4060*/  @P0 BRA `(.L_x_3040) ;  /* 0x00000bf000000947 */ /* 0x000fea0003800000 */
[----:B------:R-:W4:Y:S02]  /*4070*/  LDG.E.64 R24, [R4.64] ;  /* 0x0000002404187981 */ /* 0x000f24000c1e1b00 */
[----:B----4-:R-:W0:Y:S01]  /*4080*/  I2F.F64.S64 R24, R24 ;  /* 0x0000001800187312 */ /* 0x010e220000301c00 */
[----:B------:R-:W-:Y:S05]  /*4090*/  BRA `(.L_x_3041) ;  /* 0x00000d6000007947 */ /* 0x000fea0003800000 */
.L_x_3043:
[----:B------:R-:W4:Y:S02]  /*40a0*/  LDG.E R4, [R4.64] ;  /* 0x0000002404047981 */ /* 0x000f24000c1e1900 */
[----:B----4-:R0:W4:Y:S01]  /*40b0*/  I2F.F64 R24, R4 ;  /* 0x0000000400187312 */ /* 0x0101220000201c00 */
[----:B------:R-:W-:Y:S05]  /*40c0*/  BRA `(.L_x_3041) ;  /* 0x00000d3000007947 */ /* 0x000fea0003800000 */
.L_x_3042:
[----:B------:R-:W4:Y:S02]  /*40d0*/  LDG.E.U16 R4, [R4.64] ;  /* 0x0000002404047981 */ /* 0x000f24000c1e1500 */
[----:B----4-:R0:W4:Y:S01]  /*40e0*/  I2F.F64.S16 R24, R4 ;  /* 0x0000000400187312 */ /* 0x0101220000101c00 */
[----:B------:R-:W-:Y:S05]  /*40f0*/  BRA `(.L_x_3041) ;  /* 0x00000d0000007947 */ /* 0x000fea0003800000 */
.L_x_3037:
[----:B------:R-:W-:-:S13]  /*4100*/  ISETP.GT.AND P0, PT, R0, 0x6, PT ;  /* 0x000000060000780c */ /* 0x000fda0003f04270 */
[----:B------:R-:W-:Y:S05]  /*4110*/  @P0 BRA `(.L_x_3044) ;  /* 0x000000d000000947 */ /* 0x000fea0003800000 */
[----:B------:R-:W-:-:S13]  /*4120*/  ISETP.NE.AND P0, PT, R0, 0x5, PT ;  /* 0x000000050000780c */ /* 0x000fda0003f05270 */
[----:B------:R-:W-:Y:S05]  /*4130*/  @!P0 BRA `(.L_x_3045) ;  /* 0x0000006000008947 */ /* 0x000fea0003800000 */
[----:B------:R-:W-:-:S13]  /*4140*/  ISETP.NE.AND P0, PT, R0, 0x6, PT ;  /* 0x000000060000780c */ /* 0x000fda0003f05270 */
[----:B------:R-:W-:Y:S05]  /*4150*/  @P0 BRA `(.L_x_3040) ;  /* 0x00000b0000000947 */ /* 0x000fea0003800000 */
[----:B------:R-:W4:Y:S02]  /*4160*/  LDG.E R24, [R4.64] ;  /* 0x0000002404187981 */ /* 0x000f24000c1e1900 */
[----:B----4-:R-:W-:-:S06]  /*4170*/  FMUL.FTZ R24, R24, 1 ;  /* 0x3f80000018187820 */ /* 0x010fcc0000410000 */
[----:B------:R-:W0:Y:S01]  /*4180*/  F2F.F64.F32 R24, R24 ;  /* 0x0000001800187310 */ /* 0x000e220000201800 */
[----:B------:R-:W-:Y:S05]  /*4190*/  BRA `(.L_x_3041) ;  /* 0x00000c6000007947 */ /* 0x000fea0003800000 */
.L_x_3045:
[----:B------:R-:W4:Y:S02]  /*41a0*/  LDG.E.U16 R0, [R4.64] ;  /* 0x0000002404007981 */ /* 0x000f24000c1e1500 */
[----:B----4-:R-:W-:-:S05]  /*41b0*/  HADD2.F32 R0, -RZ, R0.H0_H0 ;  /* 0x20000000ff007230 */ /* 0x010fca0000004100 */
[----:B------:R-:W-:-:S04]  /*41c0*/  FMUL.FTZ R0, R0, 1 ;  /* 0x3f80000000007820 */ /* 0x000fc80000410000 */
[----:B------:R0:W4:Y:S01]  /*41d0*/  F2F.F64.F32 R24, R0 ;  /* 0x0000000000187310 */ /* 0x0001220000201800 */
[----:B------:R-:W-:Y:S05]  /*41e0*/  BRA `(.L_x_3041) ;  /* 0x00000c1000007947 */ /* 0x000fea0003800000 */
.L_x_3044:
[----:B------:R-:W-:-:S13]  /*41f0*/  ISETP.NE.AND P0, PT, R0, 0x7, PT ;  /* 0x000000070000780c */ /* 0x000fda0003f05270 */
[----:B------:R-:W-:Y:S05]  /*4200*/  @!P0 BRA `(.L_x_3046) ;  /* 0x000000d000008947 */ /* 0x000fea0003800000 */
        /* <DEDUP_REMOVED lines=8> */
.L_x_3047:
[----:B------:R-:W4:Y:S02]  /*4290*/  LDG.E.U16 R4, [R4.64] ;  /* 0x0000002404047981 */ /* 0x000f24000c1e1500 */
[----:B----4-:R-:W-:-:S05]  /*42a0*/  HADD2.F32 R0, -RZ, R4.H0_H0 ;  /* 0x20000004ff007230 */ /* 0x010fca0000004100 */
[----:B------:R-:W-:-:S04]  /*42b0*/  FMUL.FTZ R0, R0, 1 ;  /* 0x3f80000000007820 */ /* 0x000fc80000410000 */
[----:B------:R0:W4:Y:S01]  /*42c0*/  F2F.F64.F32 R24, R0 ;  /* 0x0000000000187310 */ /* 0x0001220000201800 */
[----:B------:R-:W-:Y:S05]  /*42d0*/  BRA `(.L_x_3041) ;  /* 0x00000b2000007947 */ /* 0x000fea0003800000 */
.L_x_3046:
[----:B------:R0:W5:Y:S01]  /*42e0*/  LDG.E.64 R24, [R4.64] ;  /* 0x0000002404187981 */ /* 0x000162000c1e1b00 */
[----:B------:R-:W-:Y:S05]  /*42f0*/  BRA `(.L_x_3041) ;  /* 0x00000b0000007947 */ /* 0x000fea0003800000 */
.L_x_3036:
        /* <DEDUP_REMOVED lines=8> */
[----:B------:R-:W4:Y:S01]  /*4380*/  LDG.E.U8 R4, [R4.64] ;  /* 0x0000002404047981 */ /* 0x000f22000c1e1100 */
[----:B------:R-:W-:Y:S01]  /*4390*/  IMAD.MOV.U32 R24, RZ, RZ, RZ ;  /* 0x000000ffff187224 */ /* 0x000fe200078e00ff */
[----:B----4-:R-:W-:-:S04]  /*43a0*/  ISETP.NE.AND P0, PT, R4, RZ, PT ;  /* 0x000000ff0400720c */ /* 0x010fc80003f05270 */
[----:B------:R-:W-:Y:S01]  /*43b0*/  FSEL R25, RZ, 1.875, !P0 ;  /* 0x3ff00000ff197808 */ /* 0x000fe20004000000 */
[----:B------:R-:W-:Y:S05]  /*43c0*/  BRA `(.L_x_3041) ;  /* 0x00000a3000007947 */ /* 0x000fea0003800000 */
.L_x_3050:
[----:B------:R0:W5:Y:S01]  /*43d0*/  LDG.E.64 R24, [R4.64] ;  /* 0x0000002404187981 */ /* 0x000162000c1e1b00 */
[----:B------:R-:W-:Y:S05]  /*43e0*/  BRA `(.L_x_3041) ;  /* 0x00000a1000007947 */ /* 0x000fea0003800000 */
.L_x_3049:
        /* <DEDUP_REMOVED lines=26> */
[----:B------:R0:W4:Y:S01]  /*4590*/  F2F.F64.F32 R24, R7 ;  /* 0x0000000700187310 */ /* 0x0001220000201800 */
[----:B------:R-:W-:Y:S05]  /*45a0*/  BRA `(.L_x_3041) ;  /* 0x0000085000007947 */ /* 0x000fea0003800000 */
.L_x_3052:
        /* <DEDUP_REMOVED lines=13> */
[----:B------:R0:W4:Y:S01]  /*4680*/  F2F.F64.F32 R24, R0 ;  /* 0x0000000000187310 */ /* 0x0001220000201800 */
[----:B------:R-:W-:Y:S05]  /*4690*/  BRA `(.L_x_3041) ;  /* 0x0000076000007947 */ /* 0x000fea0003800000 */
.L_x_3051:
[----:B------:R-:W4:Y:S02]  /*46a0*/  LDG.E.U16 R0, [R4.64] ;  /* 0x0000002404007981 */ /* 0x000f24000c1e1500 */
[----:B----4-:R-:W-:-:S05]  /*46b0*/  PRMT R0, RZ, 0x5410, R0 ;  /* 0x00005410ff007816 */ /* 0x010fca0000000000 */
[----:B------:R-:W-:-:S04]  /*46c0*/  FMUL.FTZ R0, R0, 1 ;  /* 0x3f80000000007820 */ /* 0x000fc80000410000 */
[----:B------:R0:W4:Y:S01]  /*46d0*/  F2F.F64.F32 R24, R0 ;  /* 0x0000000000187310 */ /* 0x0001220000201800 */
[----:B------:R-:W-:Y:S05]  /*46e0*/  BRA `(.L_x_3041) ;  /* 0x0000071000007947 */ /* 0x000fea0003800000 */
.L_x_3048:
        /* <DEDUP_REMOVED lines=9> */
[----:B----4-:R0:W4:Y:S01]  /*4780*/  I2F.F64.U16 R24, R4 ;  /* 0x0000000400187312 */ /* 0x0101220000101800 */
[----:B------:R-:W-:Y:S05]  /*4790*/  BRA `(.L_x_3041) ;  /* 0x0000066000007947 */ /* 0x000fea0003800000 */
.L_x_3055:
[----:B------:R-:W4:Y:S01]  /*47a0*/  LDG.E.U8 R3, [R4.64] ;  /* 0x0000002404037981 */ /* 0x000f22000c1e1100 */
[----:B------:R-:W-:Y:S01]  /*47b0*/  BSSY B0, `(.L_x_3056) ;  /* 0x0000018000007945 */ /* 0x000fe20003800000 */
        /* <DEDUP_REMOVED lines=19> */
.L_x_3059:
[----:B------:R-:W-:Y:S05]  /*48f0*/  BSYNC B1 ;  /* 0x0000000000017941 */ /* 0x000fea0003800000 */
.L_x_3058:
[----:B------:R-:W-:Y:S01]  /*4900*/  LEA R5, R0, 0x3b800000, 0x17 ;  /* 0x3b80000000057811 */ /* 0x000fe200078eb8ff */
[----:B------:R-:W-:-:S05]  /*4910*/  IMAD.SHL.U32 R0, R3, 0x100000, RZ ;  /* 0x0010000003007824 */ /* 0x000fca00078e00ff */
[----:B------:R-:W-:Y:S02]  /*4920*/  LOP3.LUT R0, R5, R0, R6, 0xfe, !PT ;  /* 0x0000000005007212 */ /* 0x000fe400078efe06 */
.L_x_3057:
[----:B------:R-:W-:Y:S05]  /*4930*/  BSYNC B0 ;  /* 0x0000000000007941 */ /* 0x000fea0003800000 */
.L_x_3056:
[----:B------:R-:W-:-:S04]  /*4940*/  FMUL.FTZ R0, R0, 1 ;  /* 0x3f80000000007820 */ /* 0x000fc80000410000 */
[----:B------:R0:W4:Y:S01]  /*4950*/  F2F.F64.F32 R24, R0 ;  /* 0x0000000000187310 */ /* 0x0001220000201800 */
[----:B------:R-:W-:Y:S05]  /*4960*/  BRA `(.L_x_3041) ;  /* 0x0000049000007947 */ /* 0x000fea0003800000 */
.L_x_3054:
        /* <DEDUP_REMOVED lines=21> */
.L_x_3063:
[----:B------:R-:W-:Y:S05]  /*4ac0*/  BSYNC B1 ;  /* 0x0000000000017941 */ /* 0x000fea0003800000 */
.L_x_3062:
[----:B------:R-:W-:Y:S01]  /*4ad0*/  LEA R5, R0, 0x37800000, 0x17 ;  /* 0x3780000000057811 */ /* 0x000fe200078eb8ff */
[----:B------:R-:W-:-:S05]  /*4ae0*/  IMAD.SHL.U32 R0, R3, 0x200000, RZ ;  /* 0x0020000003007824 */ /* 0x000fca00078e00ff */
[----:B------:R-:W-:Y:S02]  /*4af0*/  LOP3.LUT R0, R5, R0, R6, 0xfe, !PT ;  /* 0x0000000005007212 */ /* 0x000fe400078efe06 */
.L_x_3061:
[----:B------:R-:W-:Y:S05]  /*4b00*/  BSYNC B0 ;  /* 0x0000000000007941 */ /* 0x000fea0003800000 */
.L_x_3060:
[----:B------:R-:W-:-:S04]  /*4b10*/  FMUL.FTZ R0, R0, 1 ;  /* 0x3f80000000007820 */ /* 0x000fc80000410000 */
[----:B------:R0:W4:Y:S01]  /*4b20*/  F2F.F64.F32 R24, R0 ;  /* 0x0000000000187310 */ /* 0x0001220000201800 */
[----:B------:R-:W-:Y:S05]  /*4b30*/  BRA `(.L_x_3041) ;  /* 0x000002c000007947 */ /* 0x000fea0003800000 */
.L_x_3053:
[----:B------:R-:W-:-:S13]  /*4b40*/  ISETP.NE.AND P0, PT, R0, 0x1c, PT ;  /* 0x0000001c0000780c */ /* 0x000fda0003f05270 */
[----:B------:R-:W-:Y:S05]  /*4b50*/  @!P0 BRA `(.L_x_3064) ;  /* 0x0000028000008947 */ /* 0x000fea0003800000 */
[----:B------:R-:W-:-:S13]  /*4b60*/  ISETP.NE.AND P0, PT, R0, 0x1d, PT ;  /* 0x0000001d0000780c */ /* 0x000fda0003f05270 */
[----:B------:R-:W-:Y:S05]  /*4b70*/  @!P0 BRA `(.L_x_3065) ;  /* 0x0000023000008947 */ /* 0x000fea0003800000 */
[----:B------:R-:W-:-:S13]  /*4b80*/  ISETP.NE.AND P0, PT, R0, 0x2c, PT ;  /* 0x0000002c0000780c */ /* 0x000fda0003f05270 */
[----:B------:R-:W-:Y:S05]  /*4b90*/  @P0 BRA `(.L_x_3040) ;  /* 0x000000c000000947 */ /* 0x000fea0003800000 */
[----:B------:R-:W4:Y:S01]  /*4ba0*/  LDG.E.U8 R4, [R4.64] ;  /* 0x0000002404047981 */ /* 0x000f22000c1e1100 */
[----:B------:R-:W-:Y:S01]  /*4bb0*/  BSSY B0, `(.L_x_3066) ;  /* 0x0000007000007945 */ /* 0x000fe20003800000 */
[----:B------:R-:W-:Y:S01]  /*4bc0*/  IMAD.MOV.U32 R0, RZ, RZ, 0x400000 ;  /* 0x00400000ff007424 */ /* 0x000fe200078e00ff */
[----:B----4-:R-:W-:-:S13]  /*4bd0*/  ISETP.NE.AND P0, PT, R4, RZ, PT ;  /* 0x000000ff0400720c */ /* 0x010fda0003f05270 */
[----:B------:R-:W-:Y:S05]  /*4be0*/  @!P0 BRA `(.L_x_3067) ;  /* 0x0000003000008947 */ /* 0x000fea0003800000 */
[----:B------:R-:W-:-:S13]  /*4bf0*/  ISETP.NE.AND P0, PT, R4, 0xff, PT ;  /* 0x000000ff0400780c */ /* 0x000fda0003f05270 */
[----:B------:R-:W-:Y:S02]  /*4c00*/  @!P0 IMAD.MOV.U32 R0, RZ, RZ, 0x7f800001 ;  /* 0x7f800001ff008424 */ /* 0x000fe400078e00ff */
[----:B------:R-:W-:Y:S02]  /*4c10*/  @P0 IMAD.SHL.U32 R0, R4, 0x800000, RZ ;  /* 0x0080000004000824 */ /* 0x000fe400078e00ff */
.L_x_3067:
[----:B------:R-:W-:Y:S05]  /*4c20*/  BSYNC B0 ;  /* 0x0000000000007941 */ /* 0x000fea0003800000 */
.L_x_3066:
[----:B------:R-:W-:-:S04]  /*4c30*/  FMUL.FTZ R0, R0, 1 ;  /* 0x3f80000000007820 */ /* 0x000fc80000410000 */
[----:B------:R0:W4:Y:S01]  /*4c40*/  F2F.F64.F32 R24, R0 ;  /* 0x0000000000187310 */ /* 0x0001220000201800 */
[----:B------:R-:W-:Y:S05]  /*4c50*/  BRA `(.L_x_3041) ;  /* 0x000001a000007947 */ /* 0x000fea0003800000 */
.L_x_3040:
        /* <DEDUP_REMOVED lines=18> */
[----:B0123-5:R-:W-:Y:S05]  /*4d80*/  CALL.ABS.NOINC R14 ;  /* 0x000000000e007343 */ /* 0x02ffea0003c00000 */
[----:B------:R-:W-:Y:S01]  /*4d90*/  CS2R R24, SRZ ;  /* 0x0000000000187805 */ /* 0x000fe2000001ff00 */
[----:B------:R-:W-:Y:S05]  /*4da0*/  BRA `(.L_x_3041) ;  /* 0x0000005000007947 */ /* 0x000fea0003800000 */
.L_x_3065:
[----:B------:R-:W4:Y:S02]  /*4db0*/  LDG.E.64 R24, [R4.64] ;  /* 0x0000002404187981 */ /* 0x000f24000c1e1b00 */
[----:B----4-:R-:W0:Y:S01]  /*4dc0*/  I2F.F64.U64 R24, R24 ;  /* 0x0000001800187312 */ /* 0x010e220000301800 */
[----:B------:R-:W-:Y:S05]  /*4dd0*/  BRA `(.L_x_3041) ;  /* 0x0000002000007947 */ /* 0x000fea0003800000 */
.L_x_3064:
[----:B------:R-:W4:Y:S02]  /*4de0*/  LDG.E R4, [R4.64] ;  /* 0x0000002404047981 */ /* 0x000f24000c1e1900 */
[----:B----4-:R0:W4:Y:S02]  /*4df0*/  I2F.F64.U32 R24, R4 ;  /* 0x0000000400187312 */ /* 0x0101240000201800 */
.L_x_3041:
        /* <DEDUP_REMOVED lines=15> */
[----:B----4-:R0:W4:Y:S01]  /*4ef0*/  I2F.F64.S16 R22, R4 ;  /* 0x0000000400167312 */ /* 0x0101220000101c00 */
[----:B------:R-:W-:Y:S05]  /*4f00*/  BRA `(.L_x_3073) ;  /* 0x00000e2000007947 */ /* 0x000fea0003800000 */
.L_x_3071:
[----:B----4-:R-:W4:Y:S02]  /*4f10*/  LDG.E.U8 R4, [R4.64] ;  /* 0x0000002404047981 */ /* 0x010f24000c1e1100 */
[----:B----4-:R0:W4:Y:S01]  /*4f20*/  I2F.F64.U16 R22, R4 ;  /* 0x0000000400167312 */ /* 0x0101220000101800 */
[----:B------:R-:W-:Y:S05]  /*4f30*/  BRA `(.L_x_3073) ;  /* 0x00000df000007947 */ /* 0x000fea0003800000 */
.L_x_3070:
[----:B------:R-:W-:-:S13]  /*4f40*/  ISETP.NE.AND P0, PT, R0, 0x2, PT ;  /* 0x000000020000780c */ /* 0x000fda0003f05270 */
[----:B------:R-:W-:Y:S05]  /*4f50*/  @!P0 BRA `(.L_x_3074) ;  /* 0x000000a000008947 */ /* 0x000fea0003800000 */
[----:B------:R-:W-:-:S13]  /*4f60*/  ISETP.NE.AND P0, PT, R0, 0x3, PT ;  /* 0x000000030000780c */ /* 0x000fda0003f05270 */
[----:B------:R-:W-:Y:S05]  /*4f70*/  @!P0 BRA `(.L_x_3075) ;  /* 0x0000005000008947 */ /* 0x000fea0003800000 */
[----:B------:R-:W-:-:S13]  /*4f80*/  ISETP.NE.AND P0, PT, R0, 0x4, PT ;  /* 0x000000040000780c */ /* 0x000fda0003f05270 */
[----:B------:R-:W-:Y:S05]  /*4f90*/  @P0 BRA `(.L_x_3072) ;  /* 0x00000bf000000947 */ /* 0x000fea0003800000 */
[----:B----4-:R-:W4:Y:S02]  /*4fa0*/  LDG.E.64 R22, [R4.64] ;  /* 0x0000002404167981 */ /* 0x010f24000c1e1b00 */
[----:B----4-:R-:W0:Y:S01]  /*4fb0*/  I2F.F64.S64 R22, R22 ;  /* 0x0000001600167312 */ /* 0x010e220000301c00 */
[----:B------:R-:W-:Y:S05]  /*4fc0*/  BRA `(.L_x_3073) ;  /* 0x00000d6000007947 */ /* 0x000fea0003800000 */
.L_x_3075:
[----:B----4-:R-:W4:Y:S02]  /*4fd0*/  LDG.E R4, [R4.64] ;  /* 0x0000002404047981 */ /* 0x010f24000c1e1900 */
[----:B----4-:R0:W4:Y:S01]  /*4fe0*/  I2F.F64 R22, R4 ;  /* 0x0000000400167312 */ /* 0x0101220000201c00 */
[----:B------:R-:W-:Y:S05]  /*4ff0*/  BRA `(.L_x_3073) ;  /* 0x00000d3000007947 */ /* 0x000fea0003800000 */
.L_x_3074:
[----:B----4-:R-:W4:Y:S02]  /*5000*/  LDG.E.U16 R4, [R4.64] ;  /* 0x0000002404047981 */ /* 0x010f24000c1e1500 */
[----:B----4-:R0:W4:Y:S01]  /*5010*/  I2F.F64.S16 R22, R4 ;  /* 0x0000000400167312 */ /* 0x0101220000101c00 */
[----:B------:R-:W-:Y:S05]  /*5020*/  BRA `(.L_x_3073) ;  /* 0x00000d0000007947 */ /* 0x000fea0003800000 */
.L_x_3069:
[----:B------:R-:W-:-:S13]  /*5030*/  ISETP.GT.AND P0, PT, R0, 0x6, PT ;  /* 0x000000060000780c */ /* 0x000fda0003f04270 */
[----:B------:R-:W-:Y:S05]  /*5040*/  @P0 BRA `(.L_x_3076) ;  /* 0x000000d000000947 */ /* 0x000fea0003800000 */
[----:B------:R-:W-:-:S13]  /*5050*/  ISETP.NE.AND P0, PT, R0, 0x5, PT ;  /* 0x000000050000780c */ /* 0x000fda0003f05270 */
[----:B------:R-:W-:Y:S05]  /*5060*/  @!P0 BRA `(.L_x_3077) ;  /* 0x0000006000008947 */ /* 0x000fea0003800000 */
[----:B------:R-:W-:-:S13]  /*5070*/  ISETP.NE.AND P0, PT, R0, 0x6, PT ;  /* 0x000000060000780c */ /* 0x000fda0003f05270 */
[----:B------:R-:W-:Y:S05]  /*5080*/  @P0 BRA `(.L_x_3072) ;  /* 0x00000b0000000947 */ /* 0x000fea0003800000 */
[----:B----4-:R-:W4:Y:S02]  /*5090*/  LDG.E R22, [R4.64] ;  /* 0x0000002404167981 */ /* 0x010f24000c1e1900 */
[----:B----4-:R-:W-:-:S06]  /*50a0*/  FMUL.FTZ R22, R22, 1 ;  /* 0x3f80000016167820 */ /* 0x010fcc0000410000 */
[----:B------:R-:W0:Y:S01]  /*50b0*/  F2F.F64.F32 R22, R22 ;  /* 0x0000001600167310 */ /* 0x000e220000201800 */
[----:B------:R-:W-:Y:S05]  /*50c0*/  BRA `(.L_x_3073) ;  /* 0x00000c6000007947 */ /* 0x000fea0003800000 */
.L_x_3077:
[----:B----4-:R-:W4:Y:S02]  /*50d0*/  LDG.E.U16 R0, [R4.64] ;  /* 0x0000002404007981 */ /* 0x010f24000c1e1500 */
[----:B----4-:R-:W-:-:S05]  /*50e0*/  HADD2.F32 R0, -RZ, R0.H0_H0 ;  /* 0x20000000ff007230 */ /* 0x010fca0000004100 */
[----:B------:R-:W-:-:S04]  /*50f0*/  FMUL.FTZ R0, R0, 1 ;  /* 0x3f80000000007820 */ /* 0x000fc80000410000 */
[----:B------:R0:W4:Y:S01]  /*5100*/  F2F.F64.F32 R22, R0 ;  /* 0x0000000000167310 */ /* 0x0001220000201800 */
[----:B------:R-:W-:Y:S05]  /*5110*/  BRA `(.L_x_3073) ;  /* 0x00000c1000007947 */ /* 0x000fea0003800000 */
.L_x_3076:
[----:B------:R-:W-:-:S13]  /*5120*/  ISETP.NE.AND P0, PT, R0, 0x7, PT ;  /* 0x000000070000780c */ /* 0x000fda0003f05270 */
[----:B------:R-:W-:Y:S05]  /*5130*/  @!P0 BRA `(.L_x_3078) ;  /* 0x000000d000008947 */ /* 0x000fea0003800000 */
        /* <DEDUP_REMOVED lines=8> */
.L_x_3079:
[----:B----4-:R-:W4:Y:S02]  /*51c0*/  LDG.E.U16 R4, [R4.64] ;  /* 0x0000002404047981 */ /* 0x010f24000c1e1500 */
[----:B----4-:R-:W-:-:S05]  /*51d0*/  HADD2.F32 R0, -RZ, R4.H0_H0 ;  /* 0x20000004ff007230 */ /* 0x010fca0000004100 */
[----:B------:R-:W-:-:S04]  /*51e0*/  FMUL.FTZ R0, R0, 1 ;  /* 0x3f80000000007820 */ /* 0x000fc80000410000 */
[----:B------:R0:W4:Y:S01]  /*51f0*/  F2F.F64.F32 R22, R0 ;  /* 0x0000000000167310 */ /* 0x0001220000201800 */
[----:B------:R-:W-:Y:S05]  /*5200*/  BRA `(.L_x_3073) ;  /* 0x00000b2000007947 */ /* 0x000fea0003800000 */
.L_x_3078:
[----:B------:R0:W5:Y:S01]  /*5210*/  LDG.E.64 R22, [R4.64] ;  /* 0x0000002404167981 */ /* 0x000162000c1e1b00 */
[----:B------:R-:W-:Y:S05]  /*5220*/  BRA `(.L_x_3073) ;  /* 0x00000b0000007947 */ /* 0x000fea0003800000 */
.L_x_3068:
        /* <DEDUP_REMOVED lines=8> */
[----:B----4-:R-:W4:Y:S01]  /*52b0*/  LDG.E.U8 R4, [R4.64] ;  /* 0x0000002404047981 */ /* 0x010f22000c1e1100 */
[----:B------:R-:W-:Y:S01]  /*52c0*/  IMAD.MOV.U32 R22, RZ, RZ, RZ ;  /* 0x000000ffff167224 */ /* 0x000fe200078e00ff */
[----:B----4-:R-:W-:-:S04]  /*52d0*/  ISETP.NE.AND P0, PT, R4, RZ, PT ;  /* 0x000000ff0400720c */ /* 0x010fc80003f05270 */
[----:B------:R-:W-:Y:S01]  /*52e0*/  FSEL R23, RZ, 1.875, !P0 ;  /* 0x3ff00000ff177808 */ /* 0x000fe20004000000 */
[----:B------:R-:W-:Y:S05]  /*52f0*/  BRA `(.L_x_3073) ;  /* 0x00000a3000007947 */ /* 0x000fea0003800000 */
.L_x_3082:
[----:B------:R0:W5:Y:S01]  /*5300*/  LDG.E.64 R22, [R4.64] ;  /* 0x0000002404167981 */ /* 0x000162000c1e1b00 */
[----:B------:R-:W-:Y:S05]  /*5310*/  BRA `(.L_x_3073) ;  /* 0x00000a1000007947 */ /* 0x000fea0003800000 */
.L_x_3081:
        /* <DEDUP_REMOVED lines=28> */
.L_x_3084:
        /* <DEDUP_REMOVED lines=15> */
.L_x_3083:
[----:B----4-:R-:W4:Y:S02]  /*55d0*/  LDG.E.U16 R0, [R4.64] ;  /* 0x0000002404007981 */ /* 0x010f24000c1e1500 */
[----:B----4-:R-:W-:-:S05]  /*55e0*/  PRMT R0, RZ, 0x5410, R0 ;  /* 0x00005410ff007816 */ /* 0x010fca0000000000 */
[----:B------:R-:W-:-:S04]  /*55f0*/  FMUL.FTZ R0, R0, 1 ;  /* 0x3f80000000007820 */ /* 0x000fc80000410000 */
[----:B------:R0:W4:Y:S01]  /*5600*/  F2F.F64.F32 R22, R0 ;  /* 0x0000000000167310 */ /* 0x0001220000201800 */
[----:B------:R-:W-:Y:S05]  /*5610*/  BRA `(.L_x_3073) ;  /* 0x0000071000007947 */ /* 0x000fea0003800000 */
.L_x_3080:
        /* <DEDUP_REMOVED lines=9> */
[----:B----4-:R0:W4:Y:S01]  /*56b0*/  I2F.F64.U16 R22, R4 ;  /* 0x0000000400167312 */ /* 0x0101220000101800 */
[----:B------:R-:W-:Y:S05]  /*56c0*/  BRA `(.L_x_3073) ;  /* 0x0000066000007947 */ /* 0x000fea0003800000 */
.L_x_3087:
[----:B----4-:R-:W4:Y:S01]  /*56d0*/  LDG.E.U8 R3, [R4.64] ;  /* 0x0000002404037981 */ /* 0x010f22000c1e1100 */
        /* <DEDUP_REMOVED lines=20> */
.L_x_3091:
[----:B------:R-:W-:Y:S05]  /*5820*/  BSYNC B1 ;  /* 0x0000000000017941 */ /* 0x000fea0003800000 */
.L_x_3090:
[----:B------:R-:W-:Y:S01]  /*5830*/  LEA R5, R0, 0x3b800000, 0x17 ;  /* 0x3b80000000057811 */ /* 0x000fe200078eb8ff */
[----:B------:R-:W-:-:S05]  /*5840*/  IMAD.SHL.U32 R0, R3, 0x100000, RZ ;  /* 0x0010000003007824 */ /* 0x000fca00078e00ff */
[----:B------:R-:W-:Y:S02]  /*5850*/  LOP3.LUT R0, R5, R0, R6, 0xfe, !PT ;  /* 0x0000000005007212 */ /* 0x000fe400078efe06 */
.L_x_3089:
[----:B------:R-:W-:Y:S05]  /*5860*/  BSYNC B0 ;  /* 0x0000000000007941 */ /* 0x000fea0003800000 */
.L_x_3088:
[----:B------:R-:W-:-:S04]  /*5870*/  FMUL.FTZ R0, R0, 1 ;  /* 0x3f80000000007820 */ /* 0x000fc80000410000 */
[----:B------:R0:W4:Y:S01]  /*5880*/  F2F.F64.F32 R22, R0 ;  /* 0x0000000000167310 */ /* 0x0001220000201800 */
[----:B------:R-:W-:Y:S05]  /*5890*/  BRA `(.L_x_3073) ;  /* 0x0000049000007947 */ /* 0x000fea0003800000 */
.L_x_3086:
        /* <DEDUP_REMOVED lines=21> */
.L_x_3095:
[----:B------:R-:W-:Y:S05]  /*59f0*/  BSYNC B1 ;  /* 0x0000000000017941 */ /* 0x000fea0003800000 */
.L_x_3094:
[----:B------:R-:W-:Y:S01]  /*5a00*/  LEA R5, R0, 0x37800000, 0x17 ;  /* 0x3780000000057811 */ /* 0x000fe200078eb8ff */
[----:B------:R-:W-:-:S05]  /*5a10*/  IMAD.SHL.U32 R0, R3, 0x200000, RZ ;  /* 0x0020000003007824 */ /* 0x000fca00078e00ff */
[----:B------:R-:W-:Y:S02]  /*5a20*/  LOP3.LUT R0, R5, R0, R6, 0xfe, !PT ;  /* 0x0000000005007212 */ /* 0x000fe400078efe06 */
.L_x_3093:
[----:B------:R-:W-:Y:S05]  /*5a30*/  BSYNC B0 ;  /* 0x0000000000007941 */ /* 0x000fea0003800000 */
.L_x_3092:
[----:B------:R-:W-:-:S04]  /*5a40*/  FMUL.FTZ R0, R0, 1 ;  /* 0x3f80000000007820 */ /* 0x000fc80000410000 */
[----:B------:R0:W4:Y:S01]  /*5a50*/  F2F.F64.F32 R22, R0 ;  /* 0x0000000000167310 */ /* 0x0001220000201800 */
[----:B------:R-:W-:Y:S05]  /*5a60*/  BRA `(.L_x_3073) ;  /* 0x000002c000007947 */ /* 0x000fea0003800000 */
.L_x_3085:
[----:B------:R-:W-:-:S13]  /*5a70*/  ISETP.NE.AND P0, PT, R0, 0x1c, PT ;  /* 0x0000001c0000780c */ /* 0x000fda0003f05270 */
[----:B------:R-:W-:Y:S05]  /*5a80*/  @!P0 BRA `(.L_x_3096) ;  /* 0x0000028000008947 */ /* 0x000fea0003800000 */
[----:B------:R-:W-:-:S13]  /*5a90*/  ISETP.NE.AND P0, PT, R0, 0x1d, PT ;  /* 0x0000001d0000780c */ /* 0x000fda0003f05270 */
[----:B------:R-:W-:Y:S05]  /*5aa0*/  @!P0 BRA `(.L_x_3097) ;  /* 0x0000023000008947 */ /* 0x000fea0003800000 */
[----:B------:R-:W-:-:S13]  /*5ab0*/  ISETP.NE.AND P0, PT, R0, 0x2c, PT ;  /* 0x0000002c0000780c */ /* 0x000fda0003f05270 */
[----:B------:R-:W-:Y:S05]  /*5ac0*/  @P0 BRA `(.L_x_3072) ;  /* 0x000000c000000947 */ /* 0x000fea0003800000 */
[----:B----4-:R-:W4:Y:S01]  /*5ad0*/  LDG.E.U8 R4, [R4.64] ;  /* 0x0000002404047981 */ /* 0x010f22000c1e1100 */
[----:B------:R-:W-:Y:S01]  /*5ae0*/  BSSY B0, `(.L_x_3098) ;  /* 0x0000007000007945 */ /* 0x000fe20003800000 */
[----:B------:R-:W-:Y:S01]  /*5af0*/  IMAD.MOV.U32 R0, RZ, RZ, 0x400000 ;  /* 0x00400000ff007424 */ /* 0x000fe200078e00ff */
[----:B----4-:R-:W-:-:S13]  /*5b00*/  ISETP.NE.AND P0, PT, R4, RZ, PT ;  /* 0x000000ff0400720c */ /* 0x010fda0003f05270 */
[----:B------:R-:W-:Y:S05]  /*5b10*/  @!P0 BRA `(.L_x_3099) ;  /* 0x0000003000008947 */ /* 0x000fea0003800000 */
[----:B------:R-:W-:-:S13]  /*5b20*/  ISETP.NE.AND P0, PT, R4, 0xff, PT ;  /* 0x000000ff0400780c */ /* 0x000fda0003f05270 */
[----:B------:R-:W-:Y:S02]  /*5b30*/  @!P0 IMAD.MOV.U32 R0, RZ, RZ, 0x7f800001 ;  /* 0x7f800001ff008424 */ /* 0x000fe400078e00ff */
[----:B------:R-:W-:Y:S02]  /*5b40*/  @P0 IMAD.SHL.U32 R0, R4, 0x800000, RZ ;  /* 0x0080000004000824 */ /* 0x000fe400078e00ff */
.L_x_3099:
[----:B------:R-:W-:Y:S05]  /*5b50*/  BSYNC B0 ;  /* 0x0000000000007941 */ /* 0x000fea0003800000 */
.L_x_3098:
[----:B------:R-:W-:-:S04]  /*5b60*/  FMUL.FTZ R0, R0, 1 ;  /* 0x3f80000000007820 */ /* 0x000fc80000410000 */
[----:B------:R0:W4:Y:S01]  /*5b70*/  F2F.F64.F32 R22, R0 ;  /* 0x0000000000167310 */ /* 0x0001220000201800 */
[----:B------:R-:W-:Y:S05]  /*5b80*/  BRA `(.L_x_3073) ;  /* 0x000001a000007947 */ /* 0x000fea0003800000 */
.L_x_3072:
        /* <DEDUP_REMOVED lines=18> */
[----:B012345:R-:W-:Y:S05]  /*5cb0*/  CALL.ABS.NOINC R14 ;  /* 0x000000000e007343 */ /* 0x03ffea0003c00000 */
[----:B------:R-:W-:Y:S01]  /*5cc0*/  CS2R R22, SRZ ;  /* 0x0000000000167805 */ /* 0x000fe2000001ff00 */
[----:B------:R-:W-:Y:S05]  /*5cd0*/  BRA `(.L_x_3073) ;  /* 0x0000005000007947 */ /* 0x000fea0003800000 */
.L_x_3097:
[----:B----4-:R-:W4:Y:S02]  /*5ce0*/  LDG.E.64 R22, [R4.64] ;  /* 0x0000002404167981 */ /* 0x010f24000c1e1b00 */
[----:B----4-:R-:W0:Y:S01]  /*5cf0*/  I2F.F64.U64 R22, R22 ;  /* 0x0000001600167312 */ /* 0x010e220000301800 */
[----:B------:R-:W-:Y:S05]  /*5d00*/  BRA `(.L_x_3073) ;  /* 0x0000002000007947 */ /* 0x000fea0003800000 */
.L_x_3096:
[----:B----4-:R-:W4:Y:S02]  /*5d10*/  LDG.E R4, [R4.64] ;  /* 0x0000002404047981 */ /* 0x010f24000c1e1900 */
[----:B----4-:R0:W4:Y:S02]  /*5d20*/  I2F.F64.U32 R22, R4 ;  /* 0x0000000400167312 */ /* 0x0101240000201800 */
.L_x_3073:
[----:B------:R-:W-:-:S03]  /*5d30*/  IADD3 R36, R36, 0x80, RZ ;  /* 0x0000008024247810 */ /* 0x000fc60007ffe0ff */
.L_x_3035:
[----:B------:R-:W-:Y:S05]  /*5d40*/  BSYNC B6 ;  /* 0x0000000000067941 */ /* 0x000fea0003800000 */
.L_x_3034:
        /* <DEDUP_REMOVED lines=22> */
.L_x_3105:
[----:B----4-:R-:W4:Y:S02]  /*5eb0*/  LDG.E.U8 R4, [R4.64] ;  /* 0x0000002404047981 */ /* 0x010f24000c1e1100 */
[----:B----4-:R0:W4:Y:S01]  /*5ec0*/  I2F.F64.U16 R16, R4 ;  /* 0x0000000400107312 */ /* 0x0101220000101800 */
[----:B------:R-:W-:Y:S05]  /*5ed0*/  BRA `(.L_x_3107) ;  /* 0x00000df000007947 */ /* 0x000fea0003800000 */
.L_x_3104:
        /* <DEDUP_REMOVED lines=9> */
.L_x_3109:
[----:B----4-:R-:W4:Y:S02]  /*5f70*/  LDG.E R4, [R4.64] ;  /* 0x0000002404047981 */ /* 0x010f24000c1e1900 */
[----:B----4-:R0:W4:Y:S01]  /*5f80*/  I2F.F64 R16, R4 ;  /* 0x0000000400107312 */ /* 0x0101220000201c00 */
[----:B------:R-:W-:Y:S05]  /*5f90*/  BRA `(.L_x_3107) ;  /* 0x00000d3000007947 */ /* 0x000fea0003800000 */
.L_x_3108:
[----:B----4-:R-:W4:Y:S02]  /*5fa0*/  LDG.E.U16 R4, [R4.64] ;  /* 0x0000002404047981 */ /* 0x010f24000c1e1500 */
[----:B----4-:R0:W4:Y:S01]  /*5fb0*/  I2F.F64.S16 R16, R4 ;  /* 0x0000000400107312 */ /* 0x0101220000101c00 */
[----:B------:R-:W-:Y:S05]  /*5fc0*/  BRA `(.L_x_3107) ;  /* 0x00000d0000007947 */ /* 0x000fea0003800000 */
.L_x_3103:
        /* <DEDUP_REMOVED lines=10> */
.L_x_3111:
[----:B----4-:R-:W4:Y:S02]  /*6070*/  LDG.E.U16 R0, [R4.64] ;  /* 0x0000002404007981 */ /* 0x010f24000c1e1500 */
[----:B----4-:R-:W-:-:S05]  /*6080*/  HADD2.F32 R0, -RZ, R0.H0_H0 ;  /* 0x20000000ff007230 */ /* 0x010fca0000004100 */
[----:B------:R-:W-:-:S04]  /*6090*/  FMUL.FTZ R0, R0, 1 ;  /* 0x3f80000000007820 */ /* 0x000fc80000410000 */
[----:B------:R0:W4:Y:S01]  /*60a0*/  F2F.F64.F32 R16, R0 ;  /* 0x0000000000107310 */ /* 0x0001220000201800 */
[----:B------:R-:W-:Y:S05]  /*60b0*/  BRA `(.L_x_3107) ;  /* 0x00000c1000007947 */ /* 0x000fea0003800000 */
.L_x_3110:
        /* <DEDUP_REMOVED lines=10> */
.L_x_3113:
[----:B----4-:R-:W4:Y:S02]  /*6160*/  LDG.E.U16 R4, [R4.64] ;  /* 0x0000002404047981 */ /* 0x010f24000c1e1500 */
[----:B----4-:R-:W-:-:S05]  /*6170*/  HADD2.F32 R0, -RZ, R4.H0_H0 ;  /* 0x20000004ff007230 */ /* 0x010fca0000004100 */
[----:B------:R-:W-:-:S04]  /*6180*/  FMUL.FTZ R0, R0, 1 ;  /* 0x3f80000000007820 */ /* 0x000fc80000410000 */
[----:B------:R0:W4:Y:S01]  /*6190*/  F2F.F64.F32 R16, R0 ;  /* 0x0000000000107310 */ /* 0x0001220000201800 */
[----:B------:R-:W-:Y:S05]  /*61a0*/  BRA `(.L_x_3107) ;  /* 0x00000b2000007947 */ /* 0x000fea0003800000 */
.L_x_3112:
[----:B------:R0:W5:Y:S01]  /*61b0*/  LDG.E.64 R16, [R4.64] ;  /* 0x0000002404107981 */ /* 0x000162000c1e1b00 */
[----:B------:R-:W-:Y:S05]  /*61c0*/  BRA `(.L_x_3107) ;  /* 0x00000b0000007947 */ /* 0x000fea0003800000 */
.L_x_3102:
        /* <DEDUP_REMOVED lines=13> */
.L_x_3116:
[----:B------:R0:W5:Y:S01]  /*62a0*/  LDG.E.64 R16, [R4.64] ;  /* 0x0000002404107981 */ /* 0x000162000c1e1b00 */
[----:B------:R-:W-:Y:S05]  /*62b0*/  BRA `(.L_x_3107) ;  /* 0x00000a1000007947 */ /* 0x000fea0003800000 */
.L_x_3115:
        /* <DEDUP_REMOVED lines=28> */
.L_x_3118:
        /* <DEDUP_REMOVED lines=15> */
.L_x_3117:
[----:B----4-:R-:W4:Y:S02]  /*6570*/  LDG.E.U16 R0, [R4.64] ;  /* 0x0000002404007981 */ /* 0x010f24000c1e1500 */
[----:B----4-:R-:W-:-:S05]  /*6580*/  PRMT R0, RZ, 0x5410, R0 ;  /* 0x00005410ff007816 */ /* 0x010fca0000000000 */
[----:B------:R-:W-:-:S04]  /*6590*/  FMUL.FTZ R0, R0, 1 ;  /* 0x3f80000000007820 */ /* 0x000fc80000410000 */
[----:B------:R0:W4:Y:S01]  /*65a0*/  F2F.F64.F32 R16, R0 ;  /* 0x0000000000107310 */ /* 0x0001220000201800 */
[----:B------:R-:W-:Y:S05]  /*65b0*/  BRA `(.L_x_3107) ;  /* 0x0000071000007947 */ /* 0x000fea0003800000 */
.L_x_3114:
        /* <DEDUP_REMOVED lines=11> */
.L_x_3121:
        /* <DEDUP_REMOVED lines=21> */
.L_x_3125:
[----:B------:R-:W-:Y:S05]  /*67c0*/  BSYNC B1 ;  /* 0x0000000000017941 */ /* 0x000fea0003800000 */
.L_x_3124:
[----:B------:R-:W-:Y:S01]  /*67d0*/  LEA R5, R0, 0x3b800000, 0x17 ;  /* 0x3b80000000057811 */ /* 0x000fe200078eb8ff */
[----:B------:R-:W-:-:S05]  /*67e0*/  IMAD.SHL.U32 R0, R3, 0x100000, RZ ;  /* 0x0010000003007824 */ /* 0x000fca00078e00ff */
[----:B------:R-:W-:Y:S02]  /*67f0*/  LOP3.LUT R0, R5, R0, R6, 0xfe, !PT ;  /* 0x0000000005007212 */ /* 0x000fe400078efe06 */
.L_x_3123:
[----:B------:R-:W-:Y:S05]  /*6800*/  BSYNC B0 ;  /* 0x0000000000007941 */ /* 0x000fea0003800000 */
.L_x_3122:
[----:B------:R-:W-:-:S04]  /*6810*/  FMUL.FTZ R0, R0, 1 ;  /* 0x3f80000000007820 */ /* 0x000fc80000410000 */
[----:B------:R0:W4:Y:S01]  /*6820*/  F2F.F64.F32 R16, R0 ;  /* 0x0000000000107310 */ /* 0x0001220000201800 */
[----:B------:R-:W-:Y:S05]  /*6830*/  BRA `(.L_x_3107) ;  /* 0x0000049000007947 */ /* 0x000fea0003800000 */
.L_x_3120:
        /* <DEDUP_REMOVED lines=21> */
.L_x_3129:
[----:B------:R-:W-:Y:S05]  /*6990*/  BSYNC B1 ;  /* 0x0000000000017941 */ /* 0x000fea0003800000 */
.L_x_3128:
[----:B------:R-:W-:Y:S01]  /*69a0*/  LEA R5, R0, 0x37800000, 0x17 ;  /* 0x3780000000057811 */ /* 0x000fe200078eb8ff */
[----:B------:R-:W-:-:S05]  /*69b0*/  IMAD.SHL.U32 R0, R3, 0x200000, RZ ;  /* 0x0020000003007824 */ /* 0x000fca00078e00ff */
[----:B------:R-:W-:Y:S02]  /*69c0*/  LOP3.LUT R0, R5, R0, R6, 0xfe, !PT ;  /* 0x0000000005007212 */ /* 0x000fe400078efe06 */
.L_x_3127:
[----:B------:R-:W-:Y:S05]  /*69d0*/  BSYNC B0 ;  /* 0x0000000000007941 */ /* 0x000fea0003800000 */
.L_x_3126:
[----:B------:R-:W-:-:S04]  /*69e0*/  FMUL.FTZ R0, R0, 1 ;  /* 0x3f80000000007820 */ /* 0x000fc80000410000 */
[----:B------:R0:W4:Y:S01]  /*69f0*/  F2F.F64.F32 R16, R0 ;  /* 0x0000000000107310 */ /* 0x0001220000201800 */
[----:B------:R-:W-:Y:S05]  /*6a00*/  BRA `(.L_x_3107) ;  /* 0x000002c000007947 */ /* 0x000fea0003800000 */
.L_x_3119:
        /* <DEDUP_REMOVED lines=14> */
.L_x_3133:
[----:B------:R-:W-:Y:S05]  /*6af0*/  BSYNC B0 ;  /* 0x0000000000007941 */ /* 0x000fea0003800000 */
.L_x_3132:
[----:B------:R-:W-:-:S04]  /*6b00*/  FMUL.FTZ R0, R0, 1 ;  /* 0x3f80000000007820 */ /* 0x000fc80000410000 */
[----:B------:R0:W4:Y:S01]  /*6b10*/  F2F.F64.F32 R16, R0 ;  /* 0x0000000000107310 */ /* 0x0001220000201800 */
[----:B------:R-:W-:Y:S05]  /*6b20*/  BRA `(.L_x_3107) ;  /* 0x000001a000007947 */ /* 0x000fea0003800000 */
.L_x_3106:
        /* <DEDUP_REMOVED lines=21> */
.L_x_3131:
[----:B----4-:R-:W4:Y:S02]  /*6c80*/  LDG.E.64 R16, [R4.64] ;  /* 0x0000002404107981 */ /* 0x010f24000c1e1b00 */
[----:B----4-:R-:W0:Y:S01]  /*6c90*/  I2F.F64.U64 R16, R16 ;  /* 0x0000001000107312 */ /* 0x010e220000301800 */
[----:B------:R-:W-:Y:S05]  /*6ca0*/  BRA `(.L_x_3107) ;  /* 0x0000002000007947 */ /* 0x000fea0003800000 */
.L_x_3130:
[----:B----4-:R-:W4:Y:S02]  /*6cb0*/  LDG.E R4, [R4.64] ;  /* 0x0000002404047981 */ /* 0x010f24000c1e1900 */
[----:B----4-:R0:W4:Y:S02]  /*6cc0*/  I2F.F64.U32 R16, R4 ;  /* 0x0000000400107312 */ /* 0x0101240000201800 */
.L_x_3107:
        /* <DEDUP_REMOVED lines=17> */
.L_x_3137:
[----:B----4-:R-:W4:Y:S02]  /*6de0*/  LDG.E.U8 R4, [R4.64] ;  /* 0x0000002404047981 */ /* 0x010f24000c1e1100 */
[----:B----4-:R0:W4:Y:S01]  /*6df0*/  I2F.F64.U16 R18, R4 ;  /* 0x0000000400127312 */ /* 0x0101220000101800 */
[----:B------:R-:W-:Y:S05]  /*6e00*/  BRA `(.L_x_3101) ;  /* 0x00000de000007947 */ /* 0x000fea0003800000 */
.L_x_3136:
        /* <DEDUP_REMOVED lines=9> */
.L_x_3140:
[----:B----4-:R-:W4:Y:S02]  /*6ea0*/  LDG.E R4, [R4.64] ;  /* 0x0000002404047981 */ /* 0x010f24000c1e1900 */
[----:B----4-:R0:W4:Y:S01]  /*6eb0*/  I2F.F64 R18, R4 ;  /* 0x0000000400127312 */ /* 0x0101220000201c00 */
[----:B------:R-:W-:Y:S05]  /*6ec0*/  BRA `(.L_x_3101) ;  /* 0x00000d2000007947 */ /* 0x000fea0003800000 */
.L_x_3139:
[----:B----4-:R-:W4:Y:S02]  /*6ed0*/  LDG.E.U16 R4, [R4.64] ;  /* 0x0000002404047981 */ /* 0x010f24000c1e1500 */
[----:B----4-:R0:W4:Y:S01]  /*6ee0*/  I2F.F64.S16 R18, R4 ;  /* 0x0000000400127312 */ /* 0x0101220000101c00 */
[----:B------:R-:W-:Y:S05]  /*6ef0*/  BRA `(.L_x_3101) ;  /* 0x00000cf000007947 */ /* 0x000fea0003800000 */
.L_x_3135:
        /* <DEDUP_REMOVED lines=10> */
.L_x_3142:
[----:B----4-:R-:W4:Y:S02]  /*6fa0*/  LDG.E.U16 R0, [R4.64] ;  /* 0x0000002404007981 */ /* 0x010f24000c1e1500 */
[----:B----4-:R-:W-:-:S05]  /*6fb0*/  HADD2.F32 R0, -RZ, R0.H0_H0 ;  /* 0x20000000ff007230 */ /* 0x010fca0000004100 */
[----:B------:R-:W-:-:S04]  /*6fc0*/  FMUL.FTZ R0, R0, 1 ;  /* 0x3f80000000007820 */ /* 0x000fc80000410000 */
[----:B------:R0:W4:Y:S01]  /*6fd0*/  F2F.F64.F32 R18, R0 ;  /* 0x0000000000127310 */ /* 0x0001220000201800 */
[----:B------:R-:W-:Y:S05]  /*6fe0*/  BRA `(.L_x_3101) ;  /* 0x00000c0000007947 */ /* 0x000fea0003800000 */
.L_x_3141:
        /* <DEDUP_REMOVED lines=10> */
.L_x_3144:
[----:B----4-:R-:W4:Y:S02]  /*7090*/  LDG.E.U16 R4, [R4.64] ;  /* 0x0000002404047981 */ /* 0x010f24000c1e1500 */
[----:B----4-:R-:W-:-:S05]  /*70a0*/  HADD2.F32 R0, -RZ, R4.H0_H0 ;  /* 0x20000004ff007230 */ /* 0x010fca0000004100 */
[----:B------:R-:W-:-:S04]  /*70b0*/  FMUL.FTZ R0, R0, 1 ;  /* 0x3f80000000007820 */ /* 0x000fc80000410000 */
[----:B------:R0:W4:Y:S01]  /*70c0*/  F2F.F64.F32 R18, R0 ;  /* 0x0000000000127310 */ /* 0x0001220000201800 */
[----:B------:R-:W-:Y:S05]  /*70d0*/  BRA `(.L_x_3101) ;  /* 0x00000b1000007947 */ /* 0x000fea0003800000 */
.L_x_3143:
[----:B------:R0:W5:Y:S01]  /*70e0*/  LDG.E.64 R18, [R4.64] ;  /* 0x0000002404127981 */ /* 0x000162000c1e1b00 */
[----:B------:R-:W-:Y:S05]  /*70f0*/  BRA `(.L_x_3101) ;  /* 0x00000af000007947 */ /* 0x000fea0003800000 */
.L_x_3134:
        /* <DEDUP_REMOVED lines=13> */
.L_x_3147:
[----:B------:R0:W5:Y:S01]  /*71d0*/  LDG.E.64 R18, [R4.64] ;  /* 0x0000002404127981 */ /* 0x000162000c1e1b00 */
[----:B------:R-:W-:Y:S05]  /*71e0*/  BRA `(.L_x_3101) ;  /* 0x00000a0000007947 */ /* 0x000fea0003800000 */
.L_x_3146:
        /* <DEDUP_REMOVED lines=26> */
[----:B------:R0:W4:Y:S01]  /*7390*/  F2F.F64.F32 R18, R3 ;  /* 0x0000000300127310 */ /* 0x0001220000201800 */
[----:B------:R-:W-:Y:S05]  /*73a0*/  BRA `(.L_x_3101) ;  /* 0x0000084000007947 */ /* 0x000fea0003800000 */
.L_x_3149:
[----:B----4-:R-:W4:Y:S02]  /*73b0*/  LDG.E.U8 R3, [R4.64] ;  /* 0x0000002404037981 */ /* 0x010f24000c1e1100 */
[----:B----4-:R-:W-:-:S05]  /*73c0*/  IMAD.SHL.U32 R0, R3, 0x2000000, RZ ;  /* 0x0200000003007824 */ /* 0x010fca00078e00ff */
        /* <DEDUP_REMOVED lines=11> */
[----:B------:R0:W4:Y:S01]  /*7480*/  F2F.F64.F32 R18, R2 ;  /* 0x0000000200127310 */ /* 0x0001220000201800 */
[----:B------:R-:W-:Y:S05]  /*7490*/  BRA `(.L_x_3101) ;  /* 0x0000075000007947 */ /* 0x000fea0003800000 */
.L_x_3148:
[----:B----4-:R-:W4:Y:S02]  /*74a0*/  LDG.E.U16 R0, [R4.64] ;  /* 0x0000002404007981 */ /* 0x010f24000c1e1500 */
[----:B----4-:R-:W-:-:S05]  /*74b0*/  PRMT R0, RZ, 0x5410, R0 ;  /* 0x00005410ff007816 */ /* 0x010fca0000000000 */
[----:B------:R-:W-:-:S04]  /*74c0*/  FMUL.FTZ R0, R0, 1 ;  /* 0x3f80000000007820 */ /* 0x000fc80000410000 */
[----:B------:R0:W4:Y:S01]  /*74d0*/  F2F.F64.F32 R18, R0 ;  /* 0x0000000000127310 */ /* 0x0001220000201800 */
[----:B------:R-:W-:Y:S05]  /*74e0*/  BRA `(.L_x_3101) ;  /* 0x0000070000007947 */ /* 0x000fea0003800000 */
.L_x_3145:
        /* <DEDUP_REMOVED lines=11> */
.L_x_3152:
        /* <DEDUP_REMOVED lines=21> */
.L_x_3156:
[----:B------:R-:W-:Y:S05]  /*76f0*/  BSYNC B1 ;  /* 0x0000000000017941 */ /* 0x000fea0003800000 */
.L_x_3155:
[----:B------:R-:W-:Y:S01]  /*7700*/  LEA R3, R0, 0x3b800000, 0x17 ;  /* 0x3b80000000037811 */ /* 0x000fe200078eb8ff */
[----:B------:R-:W-:-:S05]  /*7710*/  IMAD.SHL.U32 R0, R2, 0x100000, RZ ;  /* 0x0010000002007824 */ /* 0x000fca00078e00ff */
[----:B------:R-:W-:Y:S02]  /*7720*/  LOP3.LUT R0, R3, R0, R4, 0xfe, !PT ;  /* 0x0000000003007212 */ /* 0x000fe400078efe04 */
.L_x_3154:
[----:B------:R-:W-:Y:S05]  /*7730*/  BSYNC B0 ;  /* 0x0000000000007941 */ /* 0x000fea0003800000 */
.L_x_3153:
[----:B------:R-:W-:-:S04]  /*7740*/  FMUL.FTZ R0, R0, 1 ;  /* 0x3f80000000007820 */ /* 0x000fc80000410000 */
[----:B------:R0:W4:Y:S01]  /*7750*/  F2F.F64.F32 R18, R0 ;  /* 0x0000000000127310 */ /* 0x0001220000201800 */
[----:B------:R-:W-:Y:S05]  /*7760*/  BRA `(.L_x_3101) ;  /* 0x0000048000007947 */ /* 0x000fea0003800000 */
.L_x_3151:
        /* <DEDUP_REMOVED lines=21> */
.L_x_3160:
[----:B------:R-:W-:Y:S05]  /*78c0*/  BSYNC B1 ;  /* 0x0000000000017941 */ /* 0x000fea0003800000 */
.L_x_3159:
[----:B------:R-:W-:Y:S01]  /*78d0*/  LEA R3, R0, 0x37800000, 0x17 ;  /* 0x3780000000037811 */ /* 0x000fe200078eb8ff */
[----:B------:R-:W-:-:S05]  /*78e0*/  IMAD.SHL.U32 R0, R2, 0x200000, RZ ;  /* 0x0020000002007824 */ /* 0x000fca00078e00ff */
[----:B------:R-:W-:Y:S02]  /*78f0*/  LOP3.LUT R0, R3, R0, R4, 0xfe, !PT ;  /* 0x0000000003007212 */ /* 0x000fe400078efe04 */
.L_x_3158:
[----:B------:R-:W-:Y:S05]  /*7900*/  BSYNC B0 ;  /* 0x0000000000007941 */ /* 0x000fea0003800000 */
.L_x_3157:
[----:B------:R-:W-:-:S04]  /*7910*/  FMUL.FTZ R0, R0, 1 ;  /* 0x3f80000000007820 */ /* 0x000fc80000410000 */
[----:B------:R0:W4:Y:S01]  /*7920*/  F2F.F64.F32 R18, R0 ;  /* 0x0000000000127310 */ /* 0x0001220000201800 */
[----:B------:R-:W-:Y:S05]  /*7930*/  BRA `(.L_x_3101) ;  /* 0x000002b000007947 */ /* 0x000fea0003800000 */
.L_x_3150:
        /* <DEDUP_REMOVED lines=14> */
.L_x_3164:
[----:B------:R-:W-:Y:S05]  /*7a20*/  BSYNC B0 ;  /* 0x0000000000007941 */ /* 0x000fea0003800000 */
.L_x_3163:
[----:B------:R-:W-:-:S04]  /*7a30*/  FMUL.FTZ R0, R0, 1 ;  /* 0x3f80000000007820 */ /* 0x000fc80000410000 */
[----:B------:R0:W4:Y:S01]  /*7a40*/  F2F.F64.F32 R18, R0 ;  /* 0x0000000000127310 */ /* 0x0001220000201800 */
[----:B------:R-:W-:Y:S05]  /*7a50*/  BRA `(.L_x_3101) ;  /* 0x0000019000007947 */ /* 0x000fea0003800000 */
.L_x_3138:
        /* <DEDUP_REMOVED lines=19> */
[----:B------:R-:W-:Y:S05]  /*7b90*/  BRA `(.L_x_3101) ;  /* 0x0000005000007947 */ /* 0x000fea0003800000 */
.L_x_3162:
[----:B----4-:R-:W4:Y:S02]  /*7ba0*/  LDG.E.64 R18, [R4.64] ;  /* 0x0000002404127981 */ /* 0x010f24000c1e1b00 */
[----:B----4-:R-:W0:Y:S01]  /*7bb0*/  I2F.F64.U64 R18, R18 ;  /* 0x0000001200127312 */ /* 0x010e220000301800 */
[----:B------:R-:W-:Y:S05]  /*7bc0*/  BRA `(.L_x_3101) ;  /* 0x0000002000007947 */ /* 0x000fea0003800000 */
.L_x_3161:
[----:B----4-:R-:W4:Y:S02]  /*7bd0*/  LDG.E R4, [R4.64] ;  /* 0x0000002404047981 */ /* 0x010f24000c1e1900 */
[----:B----4-:R0:W4:Y:S02]  /*7be0*/  I2F.F64.U32 R18, R4 ;  /* 0x0000000400127312 */ /* 0x0101240000201800 */
.L_x_3101:
[----:B------:R-:W-:Y:S05]  /*7bf0*/  BSYNC B6 ;  /* 0x0000000000067941 */ /* 0x000fea0003800000 */
.L_x_3100:
[----:B0-----:R-:W0:Y:S01]  /*7c00*/  S2R R0, SR_TID.X ;  /* 0x0000000000007919 */ /* 0x001e220000002100 */
[----:B------:R-:W-:Y:S01]  /*7c10*/  BSSY B0, `(.L_x_3165) ;  /* 0x0000042000007945 */ /* 0x000fe20003800000 */
[----:B0-----:R-:W-:-:S13]  /*7c20*/  ISETP.GE.AND P0, PT, R0, R31, PT ;  /* 0x0000001f0000720c */ /* 0x001fda0003f06270 */
[----:B------:R-:W-:Y:S05]  /*7c30*/  @P0 BRA `(.L_x_3166) ;  /* 0x000003f000000947 */ /* 0x000fea0003800000 */
[----:B------:R-:W-:Y:S01]  /*7c40*/  IMAD.MOV.U32 R2, RZ, RZ, 0x652b82fe ;  /* 0x652b82feff027424 */ /* 0x000fe200078e00ff */
[----:B--2--5:R-:W0:Y:S01]  /*7c50*/  DADD R8, -RZ, -R32 ;  /* 0x00000000ff087229 */ /* 0x024e220000000920 */
[----:B------:R-:W-:Y:S01]  /*7c60*/  IMAD.MOV.U32 R3, RZ, RZ, 0x3ff71547 ;  /* 0x3ff71547ff037424 */ /* 0x000fe200078e00ff */
[----:B------:R-:W-:Y:S05]  /*7c70*/  BSSY B1, `(.L_x_3167) ;  /* 0x0000023000017945 */ /* 0x000fea0003800000 */
[----:B------:R-:W2:-:S03]  /*7c80*/  DFMA R2, -R32, R2, 6.75539944105574400000e+15 ;  /* 0x433800002002742b */ /* 0x000e860000000102 */
[----:B0-----:R-:W-:-:S03]  /*7c90*/  FSETP.GEU.FTZ.AND P0, PT, |R9|, 4.1917929649353027344, PT ;  /* 0x4086232b0900780b */ /* 0x001fc60003f1e200 */
[----:B--2---:R-:W0:-:S06]  /*7ca0*/  DADD R4, R2, -6.75539944105574400000e+15 ;  /* 0xc338000002047429 */ /* 0x004e0c0000000000 */
[----:B0-----:R-:W0:-:S06]  /*7cb0*/  DFMA R6, R4, c[0x2][0x0], -R32 ;  /* 0x0080000004067a2b */ /* 0x001e0c0000000820 */
[----:B0-----:R0:W2:Y:S02]  /*7cc0*/  DFMA R4, R4, c[0x2][0x8], R6 ;  /* 0x0080020004047a2b */ /* 0x0010a40000000006 */
[----:B0-----:R-:W-:Y:S02]  /*7cd0*/  IMAD.MOV.U32 R6, RZ, RZ, 0x69ce2bdf ;  /* 0x69ce2bdfff067424 */ /* 0x001fe400078e00ff */
[----:B------:R-:W-:-:S06]  /*7ce0*/  IMAD.MOV.U32 R7, RZ, RZ, 0x3e5ade15 ;  /* 0x3e5ade15ff077424 */ /* 0x000fcc00078e00ff */
[----:B--2---:R-:W0:-:S06]  /*7cf0*/  DFMA R6, R4, R6, c[0x2][0x10] ;  /* 0x008004000406762b */ /* 0x004e0c0000000006 */
[----:B0-----:R-:W0:-:S06]  /*7d00*/  DFMA R6, R4, R6, c[0x2][0x18] ;  /* 0x008006000406762b */ /* 0x001e0c0000000006 */
[----:B0-----:R-:W0:-:S06]  /*7d10*/  DFMA R6, R4, R6, c[0x2][0x20] ;  /* 0x008008000406762b */ /* 0x001e0c0000000006 */
        /* <DEDUP_REMOVED lines=24> */
.L_x_3168:
[----:B------:R-:W-:Y:S05]  /*7ea0*/  BSYNC B1 ;  /* 0x0000000000017941 */ /* 0x000fea0003800000 */
.L_x_3167:
        /* <DEDUP_REMOVED lines=11> */
[----:B------:R-:W-:Y:S01]  /*7f60*/  LOP3.LUT R10, R9, 0x7fffffff, RZ, 0xc0, !PT ;  /* 0x7fffffff090a7812 */ /* 0x000fe200078ec0ff */
[----:B0-----:R-:W-:Y:S01]  /*7f70*/  IMAD.MOV.U32 R6, RZ, RZ, R8 ;  /* 0x000000ffff067224 */ /* 0x001fe200078e0008 */
[----:B------:R-:W-:Y:S01]  /*7f80*/  MOV R14, 0x7fc0 ;  /* 0x00007fc0000e7802 */ /* 0x000fe20000000f00 */
[----:B------:R-:W-:Y:S01]  /*7f90*/  IMAD.MOV.U32 R7, RZ, RZ, R9 ;  /* 0x000000ffff077224 */ /* 0x000fe200078e0009 */
[----:B------:R-:W-:Y:S02]  /*7fa0*/  IADD3 R10, R10, -0x100000, RZ ;  /* 0xfff000000a0a7810 */ /* 0x000fe40007ffe0ff */
[----:B-1234-:R-:W-:Y:S05]  /*7fb0*/  CALL.REL.NOINC `($__internal_1_$__cuda_sm20_dblrcp_rn_slowpath_v3) ;  /* 0x0000508000007944 */ /* 0x01efea0003c00000 */
[----:B01----:R-:W-:Y:S02]  /*7fc0*/  IMAD.MOV.U32 R4, RZ, RZ, R8 ;  /* 0x000000ffff047224 */ /* 0x003fe400078e0008 */
[----:B------:R-:W-:Y:S02]  /*7fd0*/  IMAD.MOV.U32 R5, RZ, RZ, R9 ;  /* 0x000000ffff057224 */ /* 0x000fe400078e0009 */
.L_x_3170:
[----:B------:R-:W-:Y:S05]  /*7fe0*/  BSYNC B1 ;  /* 0x0000000000017941 */ /* 0x000fea0003800000 */
.L_x_3169:
[----:B--2---:R-:W2:-:S04]  /*7ff0*/  DADD R2, -R4, 1 ;  /* 0x3ff0000004027429 */ /* 0x004e880000000100 */
[----:B------:R-:W-:-:S04]  /*8000*/  DMUL R4, R4, R34 ;  /* 0x0000002204047228 */ /* 0x000fc80000000000 */
[----:B--2---:R-:W2:-:S06]  /*8010*/  DFMA R2, R2, R32, 1 ;  /* 0x3ff000000202742b */ /* 0x004e8c0000000020 */
[----:B--2---:R2:W0:-:S06]  /*8020*/  DMUL R4, R4, R2 ;  /* 0x0000000204047228 */ /* 0x00440c0000000000 */
.L_x_3166:
[----:B------:R-:W-:Y:S05]  /*8030*/  BSYNC B0 ;  /* 0x0000000000007941 */ /* 0x000fea0003800000 */
.L_x_3165:
[----:B------:R-:W4:Y:S01]  /*8040*/  S2R R0, SR_TID.X ;  /* 0x0000000000007919 */ /* 0x000f220000002100 */
[----:B------:R-:W-:Y:S01]  /*8050*/  BSSY B0, `(.L_x_3171) ;  /* 0x0000040000007945 */ /* 0x000fe20003800000 */
[----:B--2-4-:R-:W-:-:S04]  /*8060*/  IADD3 R2, R0, 0x80, RZ ;  /* 0x0000008000027810 */ /* 0x014fc80007ffe0ff */
[----:B------:R-:W-:-:S13]  /*8070*/  ISETP.GE.AND P0, PT, R2, R31, PT ;  /* 0x0000001f0200720c */ /* 0x000fda0003f06270 */
[----:B------:R-:W-:Y:S05]  /*8080*/  @P0 BRA `(.L_x_3172) ;  /* 0x000003c000000947 */ /* 0x000fea0003800000 */
[----:B0-----:R-:W-:Y:S01]  /*8090*/  IMAD.MOV.U32 R6, RZ, RZ, 0x652b82fe ;  /* 0x652b82feff067424 */ /* 0x001fe200078e00ff */
[----:B---3-5:R-:W0:Y:S01]  /*80a0*/  DADD R12, -RZ, -R26 ;  /* 0x00000000ff0c7229 */ /* 0x028e22000000091a */
        /* <DEDUP_REMOVED lines=33> */
[----:B------:R-:W-:-:S06]  /*82c0*/  @!P1 IMAD.MOV.U32 R6, RZ, RZ, RZ ;  /* 0x000000ffff069224 */ /* 0x000fcc00078e00ff */
[----:B------:R0:W2:-:S06]  /*82d0*/  @!P1 DMUL R10, R8, R6 ;  /* 0x00000006080a9228 */ /* 0x00008c0000000000 */
.L_x_3174:
[----:B------:R-:W-:Y:S05]  /*82e0*/  BSYNC B1 ;  /* 0x0000000000017941 */ /* 0x000fea0003800000 */
.L_x_3173:
[----:B0-2---:R-:W0:Y:S01]  /*82f0*/  DADD R6, R10, 1 ;  /* 0x3ff000000a067429 */ /* 0x005e220000000000 */
[----:B------:R-:W-:Y:S05]  /*8300*/  BSSY B1, `(.L_x_3175) ;  /* 0x0000010000017945 */ /* 0x000fea0003800000 */
[----:B0-----:R-:W0:Y:S04]  /*8310*/  MUFU.RCP64H R9, R7 ;  /* 0x0000000700097308 */ /* 0x001e280000001800 */
        /* <DEDUP_REMOVED lines=8> */
[----:B--2---:R-:W-:Y:S02]  /*83a0*/  LOP3.LUT R10, R7, 0x7fffffff, RZ, 0xc0, !PT ;  /* 0x7fffffff070a7812 */ /* 0x004fe400078ec0ff */
[----:B------:R-:W-:Y:S02]  /*83b0*/  MOV R14, 0x83e0 ;  /* 0x000083e0000e7802 */ /* 0x000fe40000000f00 */
[----:B------:R-:W-:Y:S02]  /*83c0*/  IADD3 R10, R10, -0x100000, RZ ;  /* 0xfff000000a0a7810 */ /* 0x000fe40007ffe0ff */
[----:B01----:R-:W-:Y:S05]  /*83d0*/  CALL.REL.NOINC `($__internal_1_$__cuda_sm20_dblrcp_rn_slowpath_v3) ;  /* 0x00004c6000007944 */ /* 0x003fea0003c00000 */
[----:B01----:R-:W-:Y:S02]  /*83e0*/  IMAD.MOV.U32 R10, RZ, RZ, R8 ;  /* 0x000000ffff0a7224 */ /* 0x003fe400078e0008 */
[----:B------:R-:W-:Y:S02]  /*83f0*/  IMAD.MOV.U32 R11, RZ, RZ, R9 ;  /* 0x000000ffff0b7224 */ /* 0x000fe400078e0009 */
.L_x_3176:
[----:B------:R-:W-:Y:S05]  /*8400*/  BSYNC B1 ;  /* 0x0000000000017941 */ /* 0x000fea0003800000 */
.L_x_3175:
[----:B--2---:R-:W2:-:S04]  /*8410*/  DADD R6, -R10, 1 ;  /* 0x3ff000000a067429 */ /* 0x004e880000000100 */
[----:B-1----:R-:W-:-:S04]  /*8420*/  DMUL R28, R10, R28 ;  /* 0x0000001c0a1c7228 */ /* 0x002fc80000000000 */
[----:B--2---:R-:W1:-:S06]  /*8430*/  DFMA R6, R6, R26, 1 ;  /* 0x3ff000000606742b */ /* 0x004e4c000000001a */
[----:B-1----:R1:W2:-:S06]  /*8440*/  DMUL R28, R28, R6 ;  /* 0x000000061c1c7228 */ /* 0x00228c0000000000 */
.L_x_3172:
[----:B------:R-:W-:Y:S05]  /*8450*/  BSYNC B0 ;  /* 0x0000000000007941 */ /* 0x000fea0003800000 */
.L_x_3171:
[----:B01----:R-:W-:Y:S01]  /*8460*/  IADD3 R6, R0, 0x100, RZ ;  /* 0x0000010000067810 */ /* 0x003fe20007ffe0ff */
[----:B------:R-:W-:Y:S03]  /*8470*/  BSSY B0, `(.L_x_3177) ;  /* 0x0000040000007945 */ /* 0x000fe60003800000 */
[----:B------:R-:W-:-:S13]  /*8480*/  ISETP.GE.AND P0, PT, R6, R31, PT ;  /* 0x0000001f0600720c */ /* 0x000fda0003f06270 */
[----:B------:R-:W-:Y:S05]  /*8490*/  @P0 BRA `(.L_x_3178) ;  /* 0x000003d000000947 */ /* 0x000fea0003800000 */
[----:B------:R-:W-:Y:S01]  /*84a0*/  IMAD.MOV.U32 R6, RZ, RZ, 0x652b82fe ;  /* 0x652b82feff067424 */ /* 0x000fe200078e00ff */
[----:B------:R-:W-:Y:S01]  /*84b0*/  BSSY B1, `(.L_x_3179) ;  /* 0x0000025000017945 */ /* 0x000fe20003800000 */
[----:B------:R-:W-:Y:S02]  /*84c0*/  IMAD.MOV.U32 R7, RZ, RZ, 0x3ff71547 ;  /* 0x3ff71547ff077424 */ /* 0x000fe400078e00ff */
[----:B------:R-:W-:Y:S02]  /*84d0*/  IMAD.MOV.U32 R12, RZ, RZ, 0x69ce2bdf ;  /* 0x69ce2bdfff0c7424 */ /* 0x000fe400078e00ff */
[----:B------:R-:W-:Y:S02]  /*84e0*/  IMAD.MOV.U32 R13, RZ, RZ, 0x3e5ade15 ;  /* 0x3e5ade15ff0d7424 */ /* 0x000fe400078e00ff */
[----:B-----5:R-:W0:-:S06]  /*84f0*/  DFMA R6, -R22, R6, 6.75539944105574400000e+15 ;  /* 0x433800001606742b */ /* 0x020e0c0000000106 */
        /* <DEDUP_REMOVED lines=31> */
[----:B------:R0:W1:-:S06]  /*86f0*/  @!P1 DMUL R8, R6, R10 ;  /* 0x0000000a06089228 */ /* 0x00004c0000000000 */
.L_x_3180:
[----:B------:R-:W-:Y:S05]  /*8700*/  BSYNC B1 ;  /* 0x0000000000017941 */ /* 0x000fea0003800000 */
.L_x_3179:
[----:B-1----:R-:W1:Y:S01]  /*8710*/  DADD R12, R8, 1 ;  /* 0x3ff00000080c7429 */ /* 0x002e620000000000 */
[----:B------:R-:W-:Y:S05]  /*8720*/  BSSY B1, `(.L_x_3181) ;  /* 0x0000010000017945 */ /* 0x000fea0003800000 */
[----:B01----:R-:W0:Y:S04]  /*8730*/  MUFU.RCP64H R7, R13 ;  /* 0x0000000d00077308 */ /* 0x003e280000001800 */
[----:B------:R-:W-:-:S04]  /*8740*/  IADD3 R6, R13, 0x300402, RZ ;  /* 0x003004020d067810 */ /* 0x000fc80007ffe0ff */
[----:B------:R-:W-:Y:S02]  /*8750*/  FSETP.GEU.AND P0, PT, |R6|, 5.8789094863358348022e-39, PT ;  /* 0x004004020600780b */ /* 0x000fe40003f0e200 */
[----:B0-----:R-:W0:-:S06]  /*8760*/  DFMA R8, -R12, R6, 1 ;  /* 0x3ff000000c08742b */ /* 0x001e0c0000000106 */
[----:B0-----:R-:W0:-:S06]  /*8770*/  DFMA R8, R8, R8, R8 ;  /* 0x000000080808722b */ /* 0x001e0c0000000008 */
[----:B0-----:R-:W0:-:S06]  /*8780*/  DFMA R8, R6, R8, R6 ;  /* 0x000000080608722b */ /* 0x001e0c0000000006 */
[----:B0-----:R-:W0:-:S06]  /*8790*/  DFMA R10, -R12, R8, 1 ;  /* 0x3ff000000c0a742b */ /* 0x001e0c0000000108 */
[----:B0-----:R0:W1:Y:S01]  /*87a0*/  DFMA R8, R8, R10, R8 ;  /* 0x0000000a0808722b */ /* 0x0010620000000008 */
[----:B------:R-:W-:Y:S05]  /*87b0*/  @P0 BRA `(.L_x_3182) ;  /* 0x0000006000000947 */ /* 0x000fea0003800000 */
[----:B0-----:R-:W-:Y:S01]  /*87c0*/  LOP3.LUT R10, R13, 0x7fffffff, RZ, 0xc0, !PT ;  /* 0x7fffffff0d0a7812 */ /* 0x001fe200078ec0ff */
[----:B------:R-:W-:Y:S01]  /*87d0*/  IMAD.MOV.U32 R6, RZ, RZ, R12 ;  /* 0x000000ffff067224 */ /* 0x000fe200078e000c */
[----:B------:R-:W-:Y:S01]  /*87e0*/  MOV R14, 0x8820 ;  /* 0x00008820000e7802 */ /* 0x000fe20000000f00 */
[----:B------:R-:W-:Y:S01]  /*87f0*/  IMAD.MOV.U32 R7, RZ, RZ, R13 ;  /* 0x000000ffff077224 */ /* 0x000fe200078e000d */
[----:B------:R-:W-:Y:S02]  /*8800*/  IADD3 R10, R10, -0x100000, RZ ;  /* 0xfff000000a0a7810 */ /* 0x000fe40007ffe0ff */
[----:B-123--:R-:W-:Y:S05]  /*8810*/  CALL.REL.NOINC `($__internal_1_$__cuda_sm20_dblrcp_rn_slowpath_v3) ;  /* 0x0000482000007944 */ /* 0x00efea0003c00000 */
.L_x_3182:
[----:B------:R-:W-:Y:S05]  /*8820*/  BSYNC B1 ;  /* 0x0000000000017941 */ /* 0x000fea0003800000 */
.L_x_3181:
[----:B01----:R-:W0:-:S04]  /*8830*/  DADD R6, -R8, 1 ;  /* 0x3ff0000008067429 */ /* 0x003e080000000100 */
[----:B------:R-:W-:-:S04]  /*8840*/  DMUL R24, R8, R24 ;  /* 0x0000001808187228 */ /* 0x000fc80000000000 */
[----:B0-----:R-:W0:-:S06]  /*8850*/  DFMA R6, R6, R22, 1 ;  /* 0x3ff000000606742b */ /* 0x001e0c0000000016 */
[----:B0-----:R0:W1:-:S06]  /*8860*/  DMUL R24, R24, R6 ;  /* 0x0000000618187228 */ /* 0x00104c0000000000 */
.L_x_3178:
[----:B------:R-:W-:Y:S05]  /*8870*/  BSYNC B0 ;  /* 0x0000000000007941 */ /* 0x000fea0003800000 */
.L_x_3177:
[----:B------:R-:W-:Y:S01]  /*8880*/  IADD3 R0, R0, 0x180, RZ ;  /* 0x0000018000007810 */ /* 0x000fe20007ffe0ff */
[----:B------:R-:W-:Y:S03]  /*8890*/  BSSY B0, `(.L_x_3183) ;  /* 0x0000040000007945 */ /* 0x000fe60003800000 */
[----:B------:R-:W-:-:S13]  /*88a0*/  ISETP.GE.AND P0, PT, R0, R31, PT ;  /* 0x0000001f0000720c */ /* 0x000fda0003f06270 */
[----:B------:R-:W-:Y:S05]  /*88b0*/  @P0 BRA `(.L_x_3184) ;  /* 0x000003d000000947 */ /* 0x000fea0003800000 */
[----:B0-----:R-:W-:Y:S01]  /*88c0*/  IMAD.MOV.U32 R6, RZ, RZ, 0x652b82fe ;  /* 0x652b82feff067424 */ /* 0x001fe200078e00ff */
        /* <DEDUP_REMOVED lines=36> */
[----:B------:R0:W4:-:S06]  /*8b10*/  @!P1 DMUL R8, R6, R10 ;  /* 0x0000000a06089228 */ /* 0x00010c0000000000 */
.L_x_3186:
[----:B------:R-:W-:Y:S05]  /*8b20*/  BSYNC B1 ;  /* 0x0000000000017941 */ /* 0x000fea0003800000 */
.L_x_3185:
[----:B----4-:R-:W4:Y:S01]  /*8b30*/  DADD R12, R8, 1 ;  /* 0x3ff00000080c7429 */ /* 0x010f220000000000 */
[----:B------:R-:W-:Y:S05]  /*8b40*/  BSSY B1, `(.L_x_3187) ;  /* 0x0000010000017945 */ /* 0x000fea0003800000 */
[----:B0---4-:R-:W0:Y:S04]  /*8b50*/  MUFU.RCP64H R7, R13 ;  /* 0x0000000d00077308 */ /* 0x011e280000001800 */
[----:B------:R-:W-:-:S04]  /*8b60*/  IADD3 R6, R13, 0x300402, RZ ;  /* 0x003004020d067810 */ /* 0x000fc80007ffe0ff */
[----:B------:R-:W-:Y:S02]  /*8b70*/  FSETP.GEU.AND P0, PT, |R6|, 5.8789094863358348022e-39, PT ;  /* 0x004004020600780b */ /* 0x000fe40003f0e200 */
[----:B0-----:R-:W0:-:S06]  /*8b80*/  DFMA R8, -R12, R6, 1 ;  /* 0x3ff000000c08742b */ /* 0x001e0c0000000106 */
[----:B0-----:R-:W0:-:S06]  /*8b90*/  DFMA R8, R8, R8, R8 ;  /* 0x000000080808722b */ /* 0x001e0c0000000008 */
[----:B0-----:R-:W0:-:S06]  /*8ba0*/  DFMA R8, R6, R8, R6 ;  /* 0x000000080608722b */ /* 0x001e0c0000000006 */
[----:B0-----:R-:W0:-:S06]  /*8bb0*/  DFMA R10, -R12, R8, 1 ;  /* 0x3ff000000c0a742b */ /* 0x001e0c0000000108 */
[----:B0-----:R0:W4:Y:S01]  /*8bc0*/  DFMA R8, R8, R10, R8 ;  /* 0x0000000a0808722b */ /* 0x0011220000000008 */
[----:B------:R-:W-:Y:S05]  /*8bd0*/  @P0 BRA `(.L_x_3188) ;  /* 0x0000006000000947 */ /* 0x000fea0003800000 */
[----:B0-----:R-:W-:Y:S01]  /*8be0*/  LOP3.LUT R10, R13, 0x7fffffff, RZ, 0xc0, !PT ;  /* 0x7fffffff0d0a7812 */ /* 0x001fe200078ec0ff */
[----:B------:R-:W-:Y:S01]  /*8bf0*/  IMAD.MOV.U32 R6, RZ, RZ, R12 ;  /* 0x000000ffff067224 */ /* 0x000fe200078e000c */
[----:B------:R-:W-:Y:S01]  /*8c00*/  MOV R14, 0x8c40 ;  /* 0x00008c40000e7802 */ /* 0x000fe20000000f00 */
[----:B------:R-:W-:Y:S01]  /*8c10*/  IMAD.MOV.U32 R7, RZ, RZ, R13 ;  /* 0x000000ffff077224 */ /* 0x000fe200078e000d */
[----:B------:R-:W-:Y:S02]  /*8c20*/  IADD3 R10, R10, -0x100000, RZ ;  /* 0xfff000000a0a7810 */ /* 0x000fe40007ffe0ff */
[----:B-1234-:R-:W-:Y:S05]  /*8c30*/  CALL.REL.NOINC `($__internal_1_$__cuda_sm20_dblrcp_rn_slowpath_v3) ;  /* 0x0000440000007944 */ /* 0x01efea0003c00000 */
.L_x_3188:
[----:B------:R-:W-:Y:S05]  /*8c40*/  BSYNC B1 ;  /* 0x0000000000017941 */ /* 0x000fea0003800000 */
.L_x_3187:
[----:B01--4-:R-:W0:-:S04]  /*8c50*/  DADD R6, -R8, 1 ;  /* 0x3ff0000008067429 */ /* 0x013e080000000100 */
[----:B------:R-:W-:-:S04]  /*8c60*/  DMUL R16, R8, R16 ;  /* 0x0000001008107228 */ /* 0x000fc80000000000 */
[----:B0-----:R-:W0:-:S06]  /*8c70*/  DFMA R6, R6, R18, 1 ;  /* 0x3ff000000606742b */ /* 0x001e0c0000000012 */
[----:B0-----:R0:W1:-:S06]  /*8c80*/  DMUL R16, R16, R6 ;  /* 0x0000000610107228 */ /* 0x00104c0000000000 */
.L_x_3184:
[----:B------:R-:W-:Y:S05]  /*8c90*/  BSYNC B0 ;  /* 0x0000000000007941 */ /* 0x000fea0003800000 */
.L_x_3183:
[----:B------:R-:W4:Y:S01]  /*8ca0*/  S2R R0, SR_CTAID.X ;  /* 0x0000000000007919 */ /* 0x000f220000002500 */
[----:B------:R-:W-:Y:S01]  /*8cb0*/  IMAD.MOV.U32 R3, RZ, RZ, -0x200 ;  /* 0xfffffe00ff037424 */ /* 0x000fe200078e00ff */
[----:B-----5:R-:W0:Y:S01]  /*8cc0*/  LDC.U8 R23, c[0x0][0x190] ;  /* 0x00006400ff177b82 */ /* 0x020e220000000000 */
[----:B------:R-:W-:Y:S01]  /*8cd0*/  BSSY B6, `(.L_x_3189) ;  /* 0x000011d000067945 */ /* 0x000fe20003800000 */
[----:B------:R-:W3:Y:S01]  /*8ce0*/  S2R R19, SR_TID.X ;  /* 0x0000000000137919 */ /* 0x000ee20000002100 */
[----:B----4-:R-:W-:-:S05]  /*8cf0*/  IMAD R22, R0, R3, c[0x0][0x160] ;  /* 0x0000580000167624 */ /* 0x010fca00078e0203 */
[----:B---3--:R-:W-:-:S13]  /*8d00*/  ISETP.GE.AND P0, PT, R19, R22, PT ;  /* 0x000000161300720c */ /* 0x008fda0003f06270 */
        /* <DEDUP_REMOVED lines=17> */
[----:B------:R-:W0:Y:S01]  /*8e20*/  F2I.F64.TRUNC R5, R4 ;  /* 0x0000000400057311 */ /* 0x000e22000030d100 */
[----:B------:R-:W-:Y:S01]  /*8e30*/  IMAD.MOV.U32 R19, RZ, RZ, R2 ;  /* 0x000000ffff137224 */ /* 0x000fe200078e0002 */
[----:B0-----:R0:W-:Y:S01]  /*8e40*/  STG.E.U8 [R8.64], R5 ;  /* 0x0000000508007986 */ /* 0x0011e2000c101124 */
[----:B------:R-:W-:Y:S05]  /*8e50*/  BRA `(.L_x_3190) ;  /* 0x0000104000007947 */ /* 0x000fea0003800000 */
.L_x_3194:
[----:B------:R-:W0:Y:S01]  /*8e60*/  F2I.S64.F64.TRUNC R4, R4 ;  /* 0x0000000400047311 */ /* 0x000e22000030d900 */
[----:B------:R-:W-:Y:S02]  /*8e70*/  IMAD.MOV.U32 R19, RZ, RZ, R2 ;  /* 0x000000ffff137224 */ /* 0x000fe400078e0002 */
[----:B0-----:R-:W-:-:S05]  /*8e80*/  IMAD.MOV.U32 R3, RZ, RZ, R4 ;  /* 0x000000ffff037224 */ /* 0x001fca00078e0004 */
[----:B------:R0:W-:Y:S01]  /*8e90*/  STG.E.U8 [R8.64], R3 ;  /* 0x0000000308007986 */ /* 0x0001e2000c101124 */
[----:B------:R-:W-:Y:S05]  /*8ea0*/  BRA `(.L_x_3190) ;  /* 0x00000ff000007947 */ /* 0x000fea0003800000 */
.L_x_3193:
[----:B------:R-:W-:-:S13]  /*8eb0*/  ISETP.NE.AND P0, PT, R0, 0x2, PT ;  /* 0x000000020000780c */ /* 0x000fda0003f05270 */
[----:B------:R-:W-:Y:S05]  /*8ec0*/  @!P0 BRA `(.L_x_3196) ;  /* 0x000000c000008947 */ /* 0x000fea0003800000 */
[----:B------:R-:W-:-:S13]  /*8ed0*/  ISETP.NE.AND P0, PT, R0, 0x3, PT ;  /* 0x000000030000780c */ /* 0x000fda0003f05270 */
[----:B------:R-:W-:Y:S05]  /*8ee0*/  @!P0 BRA `(.L_x_3197) ;  /* 0x0000006000008947 */ /* 0x000fea0003800000 */
[----:B------:R-:W-:-:S13]  /*8ef0*/  ISETP.NE.AND P0, PT, R0, 0x4, PT ;  /* 0x000000040000780c */ /* 0x000fda0003f05270 */
[----:B------:R-:W-:Y:S05]  /*8f00*/  @P0 BRA `(.L_x_3195) ;  /* 0x00000dd000000947 */ /* 0x000fea0003800000 */
[----:B------:R-:W0:Y:S01]  /*8f10*/  F2I.S64.F64.TRUNC R4, R4 ;  /* 0x0000000400047311 */ /* 0x000e22000030d900 */
[----:B------:R-:W-:Y:S01]  /*8f20*/  IMAD.MOV.U32 R19, RZ, RZ, R2 ;  /* 0x000000ffff137224 */ /* 0x000fe200078e0002 */
[----:B0-----:R0:W-:Y:S01]  /*8f30*/  STG.E.64 [R8.64], R4 ;  /* 0x0000000408007986 */ /* 0x0011e2000c101b24 */
[----:B------:R-:W-:Y:S05]  /*8f40*/  BRA `(.L_x_3190) ;  /* 0x00000f5000007947 */ /* 0x000fea0003800000 */
.L_x_3197:
[----:B------:R-:W0:Y:S01]  /*8f50*/  F2I.F64.TRUNC R5, R4 ;  /* 0x0000000400057311 */ /* 0x000e22000030d100 */
[----:B------:R-:W-:Y:S01]  /*8f60*/  IMAD.MOV.U32 R19, RZ, RZ, R2 ;  /* 0x000000ffff137224 */ /* 0x000fe200078e0002 */
[----:B0-----:R0:W-:Y:S01]  /*8f70*/  STG.E [R8.64], R5 ;  /* 0x0000000508007986 */ /* 0x0011e2000c101924 */
[----:B------:R-:W-:Y:S05]  /*8f80*/  BRA `(.L_x_3190) ;  /* 0x00000f1000007947 */ /* 0x000fea0003800000 */
.L_x_3196:
[----:B------:R-:W0:Y:S01]  /*8f90*/  F2I.F64.TRUNC R5, R4 ;  /* 0x0000000400057311 */ /* 0x000e22000030d100 */
[----:B------:R-:W-:Y:S01]  /*8fa0*/  IMAD.MOV.U32 R19, RZ, RZ, R2 ;  /* 0x000000ffff137224 */ /* 0x000fe200078e0002 */
[----:B0-----:R0:W-:Y:S01]  /*8fb0*/  STG.E.U16 [R8.64], R5 ;  /* 0x0000000508007986 */ /* 0x0011e2000c101524 */
[----:B------:R-:W-:Y:S05]  /*8fc0*/  BRA `(.L_x_3190) ;  /* 0x00000ed000007947 */ /* 0x000fea0003800000 */
.L_x_3192:
[----:B------:R-:W-:-:S13]  /*8fd0*/  ISETP.GT.AND P0, PT, R0, 0x6, PT ;  /* 0x000000060000780c */ /* 0x000fda0003f04270 */
[----:B------:R-:W-:Y:S05]  /*8fe0*/  @P0 BRA `(.L_x_3198) ;  /* 0x0000011000000947 */ /* 0x000fea0003800000 */
[----:B------:R-:W-:-:S13]  /*8ff0*/  ISETP.NE.AND P0, PT, R0, 0x5, PT ;  /* 0x000000050000780c */ /* 0x000fda0003f05270 */
[----:B------:R-:W-:Y:S05]  /*9000*/  @!P0 BRA `(.L_x_3199) ;  /* 0x0000008000008947 */ /* 0x000fea0003800000 */
[----:B------:R-:W-:-:S13]  /*9010*/  ISETP.NE.AND P0, PT, R0, 0x6, PT ;  /* 0x000000060000780c */ /* 0x000fda0003f05270 */
[----:B------:R-:W-:Y:S05]  /*9020*/  @P0 BRA `(.L_x_3195) ;  /* 0x00000cb000000947 */ /* 0x000fea0003800000 */
[----:B------:R-:W0:Y:S01]  /*9030*/  F2F.F32.F64 R3, R4 ;  /* 0x0000000400037310 */ /* 0x000e220000301000 */
[----:B------:R-:W0:Y:S01]  /*9040*/  DSETP.GEU.AND P0, PT, |R4|, c[0x2][0x58], PT ;  /* 0x008016000400762a */ /* 0x000e220003f0e200 */
[----:B------:R-:W-:-:S13]  /*9050*/  IMAD.MOV.U32 R19, RZ, RZ, R2 ;  /* 0x000000ffff137224 */ /* 0x000fda00078e0002 */
[----:B0-----:R-:W-:-:S05]  /*9060*/  @!P0 FMUL R3, R3, 1.175494350822287508e-38 ;  /* 0x0080000003038820 */ /* 0x001fca0000400000 */
[----:B------:R0:W-:Y:S01]  /*9070*/  STG.E [R8.64], R3 ;  /* 0x0000000308007986 */ /* 0x0001e2000c101924 */
[----:B------:R-:W-:Y:S05]  /*9080*/  BRA `(.L_x_3190) ;  /* 0x00000e1000007947 */ /* 0x000fea0003800000 */
.L_x_3199:
[----:B------:R-:W0:Y:S01]  /*9090*/  F2F.F32.F64 R0, R4 ;  /* 0x0000000400007310 */ /* 0x000e220000301000 */
[----:B------:R-:W0:Y:S01]  /*90a0*/  DSETP.GEU.AND P0, PT, |R4|, c[0x2][0x58], PT ;  /* 0x008016000400762a */ /* 0x000e220003f0e200 */
[----:B------:R-:W-:-:S13]  /*90b0*/  IMAD.MOV.U32 R19, RZ, RZ, R2 ;  /* 0x000000ffff137224 */ /* 0x000fda00078e0002 */
[----:B0-----:R-:W-:-:S05]  /*90c0*/  @!P0 FMUL R0, R0, 1.175494350822287508e-38 ;  /* 0x0080000000008820 */ /* 0x001fca0000400000 */
[----:B------:R-:W-:-:S05]  /*90d0*/  F2FP.PACK_AB R0, RZ, R0 ;  /* 0x00000000ff00723e */ /* 0x000fca00000000ff */
[----:B------:R0:W-:Y:S01]  /*90e0*/  STG.E.U16 [R8.64], R0 ;  /* 0x0000000008007986 */ /* 0x0001e2000c101524 */
[----:B------:R-:W-:Y:S05]  /*90f0*/  BRA `(.L_x_3190) ;  /* 0x00000da000007947 */ /* 0x000fea0003800000 */
.L_x_3198:
        /* <DEDUP_REMOVED lines=8> */
[----:B------:R-:W-:Y:S02]  /*9180*/  IMAD.MOV.U32 R7, RZ, RZ, RZ ;  /* 0x000000ffff077224 */ /* 0x000fe400078e00ff */
[----:B------:R-:W-:-:S11]  /*9190*/  IMAD.MOV.U32 R19, RZ, RZ, R2 ;  /* 0x000000ffff137224 */ /* 0x000fd600078e0002 */
[----:B0-----:R-:W-:-:S05]  /*91a0*/  @!P0 FMUL R6, R6, 1.175494350822287508e-38 ;  /* 0x0080000006068820 */ /* 0x001fca0000400000 */
[----:B------:R0:W-:Y:S01]  /*91b0*/  STG.E.64 [R8.64], R6 ;  /* 0x0000000608007986 */ /* 0x0001e2000c101b24 */
[----:B------:R-:W-:Y:S05]  /*91c0*/  BRA `(.L_x_3190) ;  /* 0x00000cd000007947 */ /* 0x000fea0003800000 */
.L_x_3201:
[----:B------:R-:W0:Y:S01]  /*91d0*/  F2F.F32.F64 R0, R4 ;  /* 0x0000000400007310 */ /* 0x000e220000301000 */
[----:B------:R-:W0:Y:S01]  /*91e0*/  DSETP.GEU.AND P0, PT, |R4|, c[0x2][0x58], PT ;  /* 0x008016000400762a */ /* 0x000e220003f0e200 */
[----:B------:R-:W-:-:S13]  /*91f0*/  IMAD.MOV.U32 R19, RZ, RZ, R2 ;  /* 0x000000ffff137224 */ /* 0x000fda00078e0002 */
[----:B0-----:R-:W-:-:S05]  /*9200*/  @!P0 FMUL R0, R0, 1.175494350822287508e-38 ;  /* 0x0080000000008820 */ /* 0x001fca0000400000 */
[----:B------:R-:W-:-:S04]  /*9210*/  F2FP.PACK_AB R3, RZ, R0 ;  /* 0x00000000ff03723e */ /* 0x000fc800000000ff */
[----:B------:R-:W-:-:S05]  /*9220*/  PRMT R3, R3, 0x5410, RZ ;  /* 0x0000541003037816 */ /* 0x000fca00000000ff */
[----:B------:R0:W-:Y:S01]  /*9230*/  STG.E [R8.64], R3 ;  /* 0x0000000308007986 */ /* 0x0001e2000c101924 */
[----:B------:R-:W-:Y:S05]  /*9240*/  BRA `(.L_x_3190) ;  /* 0x00000c5000007947 */ /* 0x000fea0003800000 */
.L_x_3200:
[----:B------:R0:W-:Y:S01]  /*9250*/  STG.E.64 [R8.64], R4 ;  /* 0x0000000408007986 */ /* 0x0001e2000c101b24 */
[----:B------:R-:W-:Y:S01]  /*9260*/  IMAD.MOV.U32 R19, RZ, RZ, R2 ;  /* 0x000000ffff137224 */ /* 0x000fe200078e0002 */
[----:B------:R-:W-:Y:S05]  /*9270*/  BRA `(.L_x_3190) ;  /* 0x00000c2000007947 */ /* 0x000fea0003800000 */
.L_x_3191:
        /* <DEDUP_REMOVED lines=8> */
[----:B------:R-:W0:Y:S01]  /*9300*/  DSETP.NEU.AND P0, PT, R4, RZ, PT ;  /* 0x000000ff0400722a */ /* 0x000e220003f0d000 */
[----:B------:R-:W-:-:S05]  /*9310*/  IMAD.MOV.U32 R19, RZ, RZ, R2 ;  /* 0x000000ffff137224 */ /* 0x000fca00078e0002 */
[----:B0-----:R-:W-:-:S05]  /*9320*/  SEL R3, RZ, 0x1, !P0 ;  /* 0x00000001ff037807 */ /* 0x001fca0004000000 */
[----:B------:R0:W-:Y:S01]  /*9330*/  STG.E.U8 [R8.64], R3 ;  /* 0x0000000308007986 */ /* 0x0001e2000c101124 */
[----:B------:R-:W-:Y:S05]  /*9340*/  BRA `(.L_x_3190) ;  /* 0x00000b5000007947 */ /* 0x000fea0003800000 */
.L_x_3204:
[----:B------:R-:W-:Y:S01]  /*9350*/  CS2R R6, SRZ ;  /* 0x0000000000067805 */ /* 0x000fe2000001ff00 */
[----:B------:R-:W-:-:S04]  /*9360*/  IMAD.MOV.U32 R19, RZ, RZ, R2 ;  /* 0x000000ffff137224 */ /* 0x000fc800078e0002 */
[----:B------:R0:W-:Y:S01]  /*9370*/  STG.E.128 [R8.64], R4 ;  /* 0x0000000408007986 */ /* 0x0001e2000c101d24 */
[----:B------:R-:W-:Y:S05]  /*9380*/  BRA `(.L_x_3190) ;  /* 0x00000b1000007947 */ /* 0x000fea0003800000 */
.L_x_3203:
        /* <DEDUP_REMOVED lines=23> */
.L_x_3208:
[----:B------:R-:W-:Y:S05]  /*9500*/  BSYNC B0 ;  /* 0x0000000000007941 */ /* 0x000fea0003800000 */
.L_x_3207:
[----:B------:R-:W-:Y:S01]  /*9510*/  LOP3.LUT R7, R0, R7, RZ, 0xfc, !PT ;  /* 0x0000000700077212 */ /* 0x000fe200078efcff */
[----:B------:R-:W-:-:S04]  /*9520*/  IMAD.MOV.U32 R19, RZ, RZ, R2 ;  /* 0x000000ffff137224 */ /* 0x000fc800078e0002 */
[----:B------:R0:W-:Y:S01]  /*9530*/  STG.E.U8 [R8.64], R7 ;  /* 0x0000000708007986 */ /* 0x0001e2000c101124 */
[----:B------:R-:W-:Y:S05]  /*9540*/  BRA `(.L_x_3190) ;  /* 0x0000095000007947 */ /* 0x000fea0003800000 */
.L_x_3206:
        /* <DEDUP_REMOVED lines=15> */
.L_x_3210:
[----:B------:R-:W-:Y:S01]  /*9640*/  IMAD.MOV.U32 R0, RZ, RZ, 0x7f ;  /* 0x0000007fff007424 */ /* 0x000fe200078e00ff */
[----:B------:R-:W-:-:S04]  /*9650*/  ISETP.GT.U32.AND P0, PT, R3, 0x7f800000, PT ;  /* 0x7f8000000300780c */ /* 0x000fc80003f04070 */
[----:B------:R-:W-:-:S04]  /*9660*/  SEL R0, R0, 0x7c, P0 ;  /* 0x0000007c00007807 */ /* 0x000fc80000000000 */
.L_x_3211:
[----:B------:R-:W-:Y:S05]  /*9670*/  BSYNC B0 ;  /* 0x0000000000007941 */ /* 0x000fea0003800000 */
.L_x_3209:
[----:B------:R-:W-:Y:S01]  /*9680*/  LOP3.LUT R3, R7, 0x80000000, RZ, 0xc0, !PT ;  /* 0x8000000007037812 */ /* 0x000fe200078ec0ff */
[----:B------:R-:W-:-:S03]  /*9690*/  IMAD.MOV.U32 R19, RZ, RZ, R2 ;  /* 0x000000ffff137224 */ /* 0x000fc600078e0002 */
[----:B------:R-:W-:-:S04]  /*96a0*/  SHF.R.U32.HI R3, RZ, 0x18, R3 ;  /* 0x00000018ff037819 */ /* 0x000fc80000011603 */
[----:B------:R-:W-:-:S05]  /*96b0*/  LOP3.LUT R3, R0, R3, RZ, 0xfc, !PT ;  /* 0x0000000300037212 */ /* 0x000fca00078efcff */
[----:B------:R0:W-:Y:S01]  /*96c0*/  STG.E.U8 [R8.64], R3 ;  /* 0x0000000308007986 */ /* 0x0001e2000c101124 */
[----:B------:R-:W-:Y:S05]  /*96d0*/  BRA `(.L_x_3190) ;  /* 0x000007c000007947 */ /* 0x000fea0003800000 */
.L_x_3205:
[----:B------:R-:W0:Y:S01]  /*96e0*/  F2F.F32.F64 R0, R4 ;  /* 0x0000000400007310 */ /* 0x000e220000301000 */
[----:B------:R-:W0:Y:S01]  /*96f0*/  DSETP.GEU.AND P0, PT, |R4|, c[0x2][0x58], PT ;  /* 0x008016000400762a */ /* 0x000e220003f0e200 */
[----:B------:R-:W-:-:S13]  /*9700*/  IMAD.MOV.U32 R19, RZ, RZ, R2 ;  /* 0x000000ffff137224 */ /* 0x000fda00078e0002 */
[----:B0-----:R-:W-:-:S05]  /*9710*/  @!P0 FMUL R0, R0, 1.175494350822287508e-38 ;  /* 0x0080000000008820 */ /* 0x001fca0000400000 */
[----:B------:R-:W-:-:S05]  /*9720*/  F2FP.BF16.PACK_AB R0, RZ, R0 ;  /* 0x00000000ff00723e */ /* 0x000fca00000010ff */
[----:B------:R0:W-:Y:S01]  /*9730*/  STG.E.U16 [R8.64], R0 ;  /* 0x0000000008007986 */ /* 0x0001e2000c101524 */
[----:B------:R-:W-:Y:S05]  /*9740*/  BRA `(.L_x_3190) ;  /* 0x0000075000007947 */ /* 0x000fea0003800000 */
.L_x_3202:
        /* <DEDUP_REMOVED lines=8> */
[----:B------:R-:W0:Y:S01]  /*97d0*/  F2I.U32.F64.TRUNC R5, R4 ;  /* 0x0000000400057311 */ /* 0x000e22000030d000 */
[----:B------:R-:W-:Y:S01]  /*97e0*/  IMAD.MOV.U32 R19, RZ, RZ, R2 ;  /* 0x000000ffff137224 */ /* 0x000fe200078e0002 */
[----:B0-----:R0:W-:Y:S01]  /*97f0*/  STG.E.U16 [R8.64], R5 ;  /* 0x0000000508007986 */ /* 0x0011e2000c101524 */
[----:B------:R-:W-:Y:S05]  /*9800*/  BRA `(.L_x_3190) ;  /* 0x0000069000007947 */ /* 0x000fea0003800000 */
.L_x_3214:
        /* <DEDUP_REMOVED lines=19> */
.L_x_3217:
[----:B------:R-:W-:-:S04]  /*9940*/  LOP3.LUT R0, R7, 0x80000000, RZ, 0xc0, !PT ;  /* 0x8000000007007812 */ /* 0x000fc800078ec0ff */
[----:B------:R-:W-:-:S04]  /*9950*/  SHF.R.U32.HI R0, RZ, 0x18, R0 ;  /* 0x00000018ff007819 */ /* 0x000fc80000011600 */
[----:B------:R-:W-:Y:S02]  /*9960*/  LOP3.LUT R0, R3, R0, RZ, 0xfc, !PT ;  /* 0x0000000003007212 */ /* 0x000fe400078efcff */
.L_x_3216:
[----:B------:R-:W-:Y:S05]  /*9970*/  BSYNC B0 ;  /* 0x0000000000007941 */ /* 0x000fea0003800000 */
.L_x_3215:
[----:B------:R0:W-:Y:S01]  /*9980*/  STG.E.U8 [R8.64], R0 ;  /* 0x0000000008007986 */ /* 0x0001e2000c101124 */
[----:B------:R-:W-:Y:S01]  /*9990*/  IMAD.MOV.U32 R19, RZ, RZ, R2 ;  /* 0x000000ffff137224 */ /* 0x000fe200078e0002 */
[----:B------:R-:W-:Y:S05]  /*99a0*/  BRA `(.L_x_3190) ;  /* 0x000004f000007947 */ /* 0x000fea0003800000 */
.L_x_3213:
        /* <DEDUP_REMOVED lines=19> */
.L_x_3220:
[----:B------:R-:W-:-:S04]  /*9ae0*/  LOP3.LUT R0, R7, 0x80000000, RZ, 0xc0, !PT ;  /* 0x8000000007007812 */ /* 0x000fc800078ec0ff */
[----:B------:R-:W-:-:S04]  /*9af0*/  SHF.R.U32.HI R0, RZ, 0x18, R0 ;  /* 0x00000018ff007819 */ /* 0x000fc80000011600 */
[----:B------:R-:W-:Y:S02]  /*9b00*/  LOP3.LUT R0, R3, R0, RZ, 0xfc, !PT ;  /* 0x0000000003007212 */ /* 0x000fe400078efcff */
.L_x_3219:
[----:B------:R-:W-:Y:S05]  /*9b10*/  BSYNC B0 ;  /* 0x0000000000007941 */ /* 0x000fea0003800000 */
.L_x_3218:
[----:B------:R0:W-:Y:S01]  /*9b20*/  STG.E.U8 [R8.64], R0 ;  /* 0x0000000008007986 */ /* 0x0001e2000c101124 */
[----:B------:R-:W-:Y:S01]  /*9b30*/  IMAD.MOV.U32 R19, RZ, RZ, R2 ;  /* 0x000000ffff137224 */ /* 0x000fe200078e0002 */
[----:B------:R-:W-:Y:S05]  /*9b40*/  BRA `(.L_x_3190) ;  /* 0x0000035000007947 */ /* 0x000fea0003800000 */
.L_x_3212:
        /* <DEDUP_REMOVED lines=8> */
[----:B------:R-:W-:-:S13]  /*9bd0*/  IMAD.MOV.U32 R19, RZ, RZ, R2 ;  /* 0x000000ffff137224 */ /* 0x000fda00078e0002 */
        /* <DEDUP_REMOVED lines=16> */
.L_x_3195:
        /* <DEDUP_REMOVED lines=18> */
[----:B012---:R-:W-:Y:S05]  /*9e00*/  CALL.ABS.NOINC R14 ;  /* 0x000000000e007343 */ /* 0x007fea0003c00000 */
[----:B------:R-:W-:Y:S01]  /*9e10*/  IMAD.MOV.U32 R19, RZ, RZ, R2 ;  /* 0x000000ffff137224 */ /* 0x000fe200078e0002 */
[----:B------:R-:W-:Y:S05]  /*9e20*/  BRA `(.L_x_3190) ;  /* 0x0000007000007947 */ /* 0x000fea0003800000 */
.L_x_3222:
[----:B------:R-:W0:Y:S01]  /*9e30*/  F2I.U64.F64.TRUNC R4, R4 ;  /* 0x0000000400047311 */ /* 0x000e22000030d800 */
[----:B------:R-:W-:Y:S01]  /*9e40*/  IMAD.MOV.U32 R19, RZ, RZ, R2 ;  /* 0x000000ffff137224 */ /* 0x000fe200078e0002 */
[----:B0-----:R0:W-:Y:S01]  /*9e50*/  STG.E.64 [R8.64], R4 ;  /* 0x0000000408007986 */ /* 0x0011e2000c101b24 */
[----:B------:R-:W-:Y:S05]  /*9e60*/  BRA `(.L_x_3190) ;  /* 0x0000003000007947 */ /* 0x000fea0003800000 */
.L_x_3221:
[----:B------:R-:W0:Y:S01]  /*9e70*/  F2I.U32.F64.TRUNC R5, R4 ;  /* 0x0000000400057311 */ /* 0x000e22000030d000 */
[----:B------:R-:W-:Y:S01]  /*9e80*/  IMAD.MOV.U32 R19, RZ, RZ, R2 ;  /* 0x000000ffff137224 */ /* 0x000fe200078e0002 */
[----:B0-----:R0:W-:Y:S06]  /*9e90*/  STG.E [R8.64], R5 ;  /* 0x0000000508007986 */ /* 0x0011ec000c101924 */
.L_x_3190:
[----:B0-----:R-:W-:Y:S05]  /*9ea0*/  BSYNC B6 ;  /* 0x0000000000067941 */ /* 0x001fea0003800000 */
.L_x_3189:
[----:B------:R-:W-:Y:S01]  /*9eb0*/  ISETP.GE.AND P0, PT, R19, R22, PT ;  /* 0x000000161300720c */ /* 0x000fe20003f06270 */
[----:B------:R-:W-:-:S12]  /*9ec0*/  BSSY B6, `(.L_x_3223) ;  /* 0x0000210000067945 */ /* 0x000fd80003800000 */
[----:B------:R-:W-:Y:S05]  /*9ed0*/  @P0 BRA `(.L_x_3224) ;  /* 0x000020e000000947 */ /* 0x000fea0003800000 */
[----:B------:R-:W0:Y:S01]  /*9ee0*/  S2R R0, SR_CTAID.X ;  /* 0x0000000000007919 */ /* 0x000e220000002500 */
[----:B------:R-:W-:Y:S01]  /*9ef0*/  PRMT R3, R23, 0x9910, RZ ;  /* 0x0000991017037816 */ /* 0x000fe200000000ff */
[----:B0-----:R-:W-:-:S04]  /*9f00*/  IMAD R0, R0, 0x200, R19 ;  /* 0x0000020000007824 */ /* 0x001fc800078e0213 */
        /* <DEDUP_REMOVED lines=14> */
[----:B--2---:R-:W0:Y:S02]  /*9ff0*/  F2I.F64.TRUNC R29, R28 ;  /* 0x0000001c001d7311 */ /* 0x004e24000030d100 */
[----:B0-----:R0:W-:Y:S01]  /*a000*/  STG.E.U8 [R2.64], R29 ;  /* 0x0000001d02007986 */ /* 0x0011e2000c101124 */
[----:B------:R-:W-:Y:S05]  /*a010*/  BRA `(.L_x_3230) ;  /* 0x00000f1000007947 */ /* 0x000fea0003800000 */
.L_x_3228:
[----:B--2---:R-:W0:Y:S02]  /*a020*/  F2I.S64.F64.TRUNC R28, R28 ;  /* 0x0000001c001c7311 */ /* 0x004e24000030d900 */
[----:B0-----:R-:W-:-:S05]  /*a030*/  IMAD.MOV.U32 R5, RZ, RZ, R28 ;  /* 0x000000ffff057224 */ /* 0x001fca00078e001c */
[----:B------:R0:W-:Y:S01]  /*a040*/  STG.E.U8 [R2.64], R5 ;  /* 0x0000000502007986 */ /* 0x0001e2000c101124 */
[----:B------:R-:W-:Y:S05]  /*a050*/  BRA `(.L_x_3230) ;  /* 0x00000ed000007947 */ /* 0x000fea0003800000 */
.L_x_3227:
[----:B------:R-:W-:-:S13]  /*a060*/  ISETP.NE.AND P0, PT, R0, 0x2, PT ;  /* 0x000000020000780c */ /* 0x000fda0003f05270 */
[----:B------:R-:W-:Y:S05]  /*a070*/  @!P0 BRA `(.L_x_3231) ;  /* 0x000000a000008947 */ /* 0x000fea0003800000 */
[----:B------:R-:W-:-:S13]  /*a080*/  ISETP.NE.AND P0, PT, R0, 0x3, PT ;  /* 0x000000030000780c */ /* 0x000fda0003f05270 */
[----:B------:R-:W-:Y:S05]  /*a090*/  @!P0 BRA `(.L_x_3232) ;  /* 0x0000005000008947 */ /* 0x000fea0003800000 */
[----:B------:R-:W-:-:S13]  /*a0a0*/  ISETP.NE.AND P0, PT, R0, 0x4, PT ;  /* 0x000000040000780c */ /* 0x000fda0003f05270 */
[----:B------:R-:W-:Y:S05]  /*a0b0*/  @P0 BRA `(.L_x_3229) ;  /* 0x00000ce000000947 */ /* 0x000fea0003800000 */
[----:B--2---:R-:W0:Y:S02]  /*a0c0*/  F2I.S64.F64.TRUNC R28, R28 ;  /* 0x0000001c001c7311 */ /* 0x004e24000030d900 */
[----:B0-----:R0:W-:Y:S01]  /*a0d0*/  STG.E.64 [R2.64], R28 ;  /* 0x0000001c02007986 */ /* 0x0011e2000c101b24 */
[----:B------:R-:W-:Y:S05]  /*a0e0*/  BRA `(.L_x_3230) ;  /* 0x00000e4000007947 */ /* 0x000fea0003800000 */
.L_x_3232:
[----:B--2---:R-:W0:Y:S02]  /*a0f0*/  F2I.F64.TRUNC R29, R28 ;  /* 0x0000001c001d7311 */ /* 0x004e24000030d100 */
[----:B0-----:R0:W-:Y:S01]  /*a100*/  STG.E [R2.64], R29 ;  /* 0x0000001d02007986 */ /* 0x0011e2000c101924 */
[----:B------:R-:W-:Y:S05]  /*a110*/  BRA `(.L_x_3230) ;  /* 0x00000e1000007947 */ /* 0x000fea0003800000 */
.L_x_3231:
[----:B--2---:R-:W0:Y:S02]  /*a120*/  F2I.F64.TRUNC R29, R28 ;  /* 0x0000001c001d7311 */ /* 0x004e24000030d100 */
[----:B0-----:R0:W-:Y:S01]  /*a130*/  STG.E.U16 [R2.64], R29 ;  /* 0x0000001d02007986 */ /* 0x0011e2000c101524 */
[----:B------:R-:W-:Y:S05]  /*a140*/  BRA `(.L_x_3230) ;  /* 0x00000de000007947 */ /* 0x000fea0003800000 */
.L_x_3226:
[----:B------:R-:W-:-:S13]  /*a150*/  ISETP.GT.AND P0, PT, R0, 0x6, PT ;  /* 0x000000060000780c */ /* 0x000fda0003f04270 */
[----:B------:R-:W-:Y:S05]  /*a160*/  @P0 BRA `(.L_x_3233) ;  /* 0x000000f000000947 */ /* 0x000fea0003800000 */
[----:B------:R-:W-:-:S13]  /*a170*/  ISETP.NE.AND P0, PT, R0, 0x5, PT ;  /* 0x000000050000780c */ /* 0x000fda0003f05270 */
[----:B------:R-:W-:Y:S05]  /*a180*/  @!P0 BRA `(.L_x_3234) ;  /* 0x0000007000008947 */ /* 0x000fea0003800000 */
[----:B------:R-:W-:-:S13]  /*a190*/  ISETP.NE.AND P0, PT, R0, 0x6, PT ;  /* 0x000000060000780c */ /* 0x000fda0003f05270 */
[----:B------:R-:W-:Y:S05]  /*a1a0*/  @P0 BRA `(.L_x_3229) ;  /* 0x00000bf000000947 */ /* 0x000fea0003800000 */
[----:B--2---:R-:W0:Y:S01]  /*a1b0*/  F2F.F32.F64 R5, R28 ;  /* 0x0000001c00057310 */ /* 0x004e220000301000 */
[----:B------:R-:W0:-:S14]  /*a1c0*/  DSETP.GEU.AND P0, PT, |R28|, c[0x2][0x58], PT ;  /* 0x008016001c00762a */ /* 0x000e1c0003f0e200 */
[----:B0-----:R-:W-:-:S05]  /*a1d0*/  @!P0 FMUL R5, R5, 1.175494350822287508e-38 ;  /* 0x0080000005058820 */ /* 0x001fca0000400000 */
[----:B------:R0:W-:Y:S01]  /*a1e0*/  STG.E [R2.64], R5 ;  /* 0x0000000502007986 */ /* 0x0001e2000c101924 */
[----:B------:R-:W-:Y:S05]  /*a1f0*/  BRA `(.L_x_3230) ;  /* 0x00000d3000007947 */ /* 0x000fea0003800000 */
.L_x_3234:
[----:B--2---:R-:W0:Y:S01]  /*a200*/  F2F.F32.F64 R0, R28 ;  /* 0x0000001c00007310 */ /* 0x004e220000301000 */
[----:B------:R-:W0:-:S14]  /*a210*/  DSETP.GEU.AND P0, PT, |R28|, c[0x2][0x58], PT ;  /* 0x008016001c00762a */ /* 0x000e1c0003f0e200 */
[----:B0-----:R-:W-:-:S05]  /*a220*/  @!P0 FMUL R0, R0, 1.175494350822287508e-38 ;  /* 0x0080000000008820 */ /* 0x001fca0000400000 */
[----:B------:R-:W-:-:S05]  /*a230*/  F2FP.PACK_AB R0, RZ, R0 ;  /* 0x00000000ff00723e */ /* 0x000fca00000000ff */
[----:B------:R0:W-:Y:S01]  /*a240*/  STG.E.U16 [R2.64], R0 ;  /* 0x0000000002007986 */ /* 0x0001e2000c101524 */
[----:B------:R-:W-:Y:S05]  /*a250*/  BRA `(.L_x_3230) ;  /* 0x00000cd000007947 */ /* 0x000fea0003800000 */
.L_x_3233:
[----:B------:R-:W-:-:S13]  /*a260*/  ISETP.NE.AND P0, PT, R0, 0x7, PT ;  /* 0x000000070000780c */ /* 0x000fda0003f05270 */
[----:B------:R-:W-:Y:S05]  /*a270*/  @!P0 BRA `(.L_x_3235) ;  /* 0x0000011000008947 */ /* 0x000fea0003800000 */
[----:B------:R-:W-:-:S13]  /*a280*/  ISETP.NE.AND P0, PT, R0, 0x8, PT ;  /* 0x000000080000780c */ /* 0x000fda0003f05270 */
[----:B------:R-:W-:Y:S05]  /*a290*/  @!P0 BRA `(.L_x_3236) ;  /* 0x0000008000008947 */ /* 0x000fea0003800000 */
[----:B------:R-:W-:-:S13]  /*a2a0*/  ISETP.NE.AND P0, PT, R0, 0x9, PT ;  /* 0x000000090000780c */ /* 0x000fda0003f05270 */
[----:B------:R-:W-:Y:S05]  /*a2b0*/  @P0 BRA `(.L_x_3229) ;  /* 0x00000ae000000947 */ /* 0x000fea0003800000 */
[----:B--2---:R-:W0:Y:S01]  /*a2c0*/  F2F.F32.F64 R4, R28 ;  /* 0x0000001c00047310 */ /* 0x004e220000301000 */
[----:B------:R-:W0:Y:S01]  /*a2d0*/  DSETP.GEU.AND P0, PT, |R28|, c[0x2][0x58], PT ;  /* 0x008016001c00762a */ /* 0x000e220003f0e200 */
[----:B------:R-:W-:-:S13]  /*a2e0*/  IMAD.MOV.U32 R5, RZ, RZ, RZ ;  /* 0x000000ffff057224 */ /* 0x000fda00078e00ff */
[----:B0-----:R-:W-:-:S05]  /*a2f0*/  @!P0 FMUL R4, R4, 1.175494350822287508e-38 ;  /* 0x0080000004048820 */ /* 0x001fca0000400000 */
[----:B------:R0:W-:Y:S01]  /*a300*/  STG.E.64 [R2.64], R4 ;  /* 0x0000000402007986 */ /* 0x0001e2000c101b24 */
[----:B------:R-:W-:Y:S05]  /*a310*/  BRA `(.L_x_3230) ;  /* 0x00000c1000007947 */ /* 0x000fea0003800000 */
.L_x_3236:
[----:B--2---:R-:W0:Y:S01]  /*a320*/  F2F.F32.F64 R0, R28 ;  /* 0x0000001c00007310 */ /* 0x004e220000301000 */
[----:B------:R-:W0:-:S14]  /*a330*/  DSETP.GEU.AND P0, PT, |R28|, c[0x2][0x58], PT ;  /* 0x008016001c00762a */ /* 0x000e1c0003f0e200 */
[----:B0-----:R-:W-:-:S05]  /*a340*/  @!P0 FMUL R0, R0, 1.175494350822287508e-38 ;  /* 0x0080000000008820 */ /* 0x001fca0000400000 */
[----:B------:R-:W-:-:S04]  /*a350*/  F2FP.PACK_AB R5, RZ, R0 ;  /* 0x00000000ff05723e */ /* 0x000fc800000000ff */
[----:B------:R-:W-:-:S05]  /*a360*/  PRMT R5, R5, 0x5410, RZ ;  /* 0x0000541005057816 */ /* 0x000fca00000000ff */
[----:B------:R0:W-:Y:S01]  /*a370*/  STG.E [R2.64], R5 ;  /* 0x0000000502007986 */ /* 0x0001e2000c101924 */
[----:B------:R-:W-:Y:S05]  /*a380*/  BRA `(.L_x_3230) ;  /* 0x00000ba000007947 */ /* 0x000fea0003800000 */
.L_x_3235:
[----:B--2---:R0:W-:Y:S01]  /*a390*/  STG.E.64 [R2.64], R28 ;  /* 0x0000001c02007986 */ /* 0x0041e2000c101b24 */
[----:B------:R-:W-:Y:S05]  /*a3a0*/  BRA `(.L_x_3230) ;  /* 0x00000b8000007947 */ /* 0x000fea0003800000 */
.L_x_3225:
        /* <DEDUP_REMOVED lines=8> */
[----:B--2---:R-:W0:-:S06]  /*a430*/  DSETP.NEU.AND P0, PT, R28, RZ, PT ;  /* 0x000000ff1c00722a */ /* 0x004e0c0003f0d000 */
[----:B0-----:R-:W-:-:S05]  /*a440*/  SEL R5, RZ, 0x1, !P0 ;  /* 0x00000001ff057807 */ /* 0x001fca0004000000 */
[----:B------:R0:W-:Y:S01]  /*a450*/  STG.E.U8 [R2.64], R5 ;  /* 0x0000000502007986 */ /* 0x0001e2000c101124 */
[----:B------:R-:W-:Y:S05]  /*a460*/  BRA `(.L_x_3230) ;  /* 0x00000ac000007947 */ /* 0x000fea0003800000 */
.L_x_3239:
[----:B------:R-:W-:-:S05]  /*a470*/  CS2R R30, SRZ ;  /* 0x00000000001e7805 */ /* 0x000fca000001ff00 */
[----:B--2---:R0:W-:Y:S01]  /*a480*/  STG.E.128 [R2.64], R28 ;  /* 0x0000001c02007986 */ /* 0x0041e2000c101d24 */
[----:B------:R-:W-:Y:S05]  /*a490*/  BRA `(.L_x_3230) ;  /* 0x00000a9000007947 */ /* 0x000fea0003800000 */
.L_x_3238:
        /* <DEDUP_REMOVED lines=23> */
.L_x_3243:
[----:B------:R-:W-:Y:S05]  /*a610*/  BSYNC B0 ;  /* 0x0000000000007941 */ /* 0x000fea0003800000 */
.L_x_3242:
[----:B------:R-:W-:-:S05]  /*a620*/  LOP3.LUT R5, R0, R5, RZ, 0xfc, !PT ;  /* 0x0000000500057212 */ /* 0x000fca00078efcff */
[----:B------:R0:W-:Y:S01]  /*a630*/  STG.E.U8 [R2.64], R5 ;  /* 0x0000000502007986 */ /* 0x0001e2000c101124 */
[----:B------:R-:W-:Y:S05]  /*a640*/  BRA `(.L_x_3230) ;  /* 0x000008e000007947 */ /* 0x000fea0003800000 */
.L_x_3241:
[----:B--2---:R-:W0:Y:S01]  /*a650*/  F2F.F32.F64 R5, R28 ;  /* 0x0000001c00057310 */ /* 0x004e220000301000 */
        /* <DEDUP_REMOVED lines=14> */
.L_x_3245:
[----:B------:R-:W-:Y:S01]  /*a740*/  IMAD.MOV.U32 R0, RZ, RZ, 0x7f ;  /* 0x0000007fff007424 */ /* 0x000fe200078e00ff */
[----:B------:R-:W-:-:S04]  /*a750*/  ISETP.GT.U32.AND P0, PT, R4, 0x7f800000, PT ;  /* 0x7f8000000400780c */ /* 0x000fc80003f04070 */
[----:B------:R-:W-:-:S04]  /*a760*/  SEL R0, R0, 0x7c, P0 ;  /* 0x0000007c00007807 */ /* 0x000fc80000000000 */
.L_x_3246:
[----:B------:R-:W-:Y:S05]  /*a770*/  BSYNC B0 ;  /* 0x0000000000007941 */ /* 0x000fea0003800000 */
.L_x_3244:
[----:B------:R-:W-:-:S04]  /*a780*/  LOP3.LUT R4, R5, 0x80000000, RZ, 0xc0, !PT ;  /* 0x8000000005047812 */ /* 0x000fc800078ec0ff */
[----:B------:R-:W-:-:S04]  /*a790*/  SHF.R.U32.HI R5, RZ, 0x18, R4 ;  /* 0x00000018ff057819 */ /* 0x000fc80000011604 */
[----:B------:R-:W-:-:S05]  /*a7a0*/  LOP3.LUT R5, R0, R5, RZ, 0xfc, !PT ;  /* 0x0000000500057212 */ /* 0x000fca00078efcff */
[----:B------:R0:W-:Y:S01]  /*a7b0*/  STG.E.U8 [R2.64], R5 ;  /* 0x0000000502007986 */ /* 0x0001e2000c101124 */
[----:B------:R-:W-:Y:S05]  /*a7c0*/  BRA `(.L_x_3230) ;  /* 0x0000076000007947 */ /* 0x000fea0003800000 */
.L_x_3240:
[----:B--2---:R-:W0:Y:S01]  /*a7d0*/  F2F.F32.F64 R0, R28 ;  /* 0x0000001c00007310 */ /* 0x004e220000301000 */
[----:B------:R-:W0:-:S14]  /*a7e0*/  DSETP.GEU.AND P0, PT, |R28|, c[0x2][0x58], PT ;  /* 0x008016001c00762a */ /* 0x000e1c0003f0e200 */
[----:B0-----:R-:W-:-:S05]  /*a7f0*/  @!P0 FMUL R0, R0, 1.175494350822287508e-38 ;  /* 0x0080000000008820 */ /* 0x001fca0000400000 */
[----:B------:R-:W-:-:S05]  /*a800*/  F2FP.BF16.PACK_AB R0, RZ, R0 ;  /* 0x00000000ff00723e */ /* 0x000fca00000010ff */
[----:B------:R0:W-:Y:S01]  /*a810*/  STG.E.U16 [R2.64], R0 ;  /* 0x0000000002007986 */ /* 0x0001e2000c101524 */
[----:B------:R-:W-:Y:S05]  /*a820*/  BRA `(.L_x_3230) ;  /* 0x0000070000007947 */ /* 0x000fea0003800000 */
.L_x_3237:
        /* <DEDUP_REMOVED lines=8> */
[----:B--2---:R-:W0:Y:S02]  /*a8b0*/  F2I.U32.F64.TRUNC R29, R28 ;  /* 0x0000001c001d7311 */ /* 0x004e24000030d000 */
[----:B0-----:R0:W-:Y:S01]  /*a8c0*/  STG.E.U16 [R2.64], R29 ;  /* 0x0000001d02007986 */ /* 0x0011e2000c101524 */
[----:B------:R-:W-:Y:S05]  /*a8d0*/  BRA `(.L_x_3230) ;  /* 0x0000065000007947 */ /* 0x000fea0003800000 */
.L_x_3249:
[----:B--2---:R-:W0:Y:S01]  /*a8e0*/  F2F.F32.F64 R7, R28 ;  /* 0x0000001c00077310 */ /* 0x004e220000301000 */
        /* <DEDUP_REMOVED lines=18> */
.L_x_3252:
[----:B------:R-:W-:-:S04]  /*aa10*/  LOP3.LUT R0, R7, 0x80000000, RZ, 0xc0, !PT ;  /* 0x8000000007007812 */ /* 0x000fc800078ec0ff */
[----:B------:R-:W-:-:S04]  /*aa20*/  SHF.R.U32.HI R5, RZ, 0x18, R0 ;  /* 0x00000018ff057819 */ /* 0x000fc80000011600 */
[----:B------:R-:W-:-:S04]  /*aa30*/  LOP3.LUT R4, R4, R5, RZ, 0xfc, !PT ;  /* 0x0000000504047212 */ /* 0x000fc800078efcff */
[----:B------:R-:W-:Y:S02]  /*aa40*/  PRMT R0, R4, 0x7610, R0 ;  /* 0x0000761004007816 */ /* 0x000fe40000000000 */
.L_x_3251:
[----:B------:R-:W-:Y:S05]  /*aa50*/  BSYNC B0 ;  /* 0x0000000000007941 */ /* 0x000fea0003800000 */
.L_x_3250:
[----:B------:R0:W-:Y:S01]  /*aa60*/  STG.E.U8 [R2.64], R0 ;  /* 0x0000000002007986 */ /* 0x0001e2000c101124 */
[----:B------:R-:W-:Y:S05]  /*aa70*/  BRA `(.L_x_3230) ;  /* 0x000004b000007947 */ /* 0x000fea0003800000 */
.L_x_3248:
        /* <DEDUP_REMOVED lines=19> */
.L_x_3255:
[----:B------:R-:W-:-:S04]  /*abb0*/  LOP3.LUT R0, R7, 0x80000000, RZ, 0xc0, !PT ;  /* 0x8000000007007812 */ /* 0x000fc800078ec0ff */
[----:B------:R-:W-:-:S04]  /*abc0*/  SHF.R.U32.HI R5, RZ, 0x18, R0 ;  /* 0x00000018ff057819 */ /* 0x000fc80000011600 */
[----:B------:R-:W-:-:S04]  /*abd0*/  LOP3.LUT R4, R4, R5, RZ, 0xfc, !PT ;  /* 0x0000000504047212 */ /* 0x000fc800078efcff */
[----:B------:R-:W-:Y:S02]  /*abe0*/  PRMT R0, R4, 0x7610, R0 ;  /* 0x0000761004007816 */ /* 0x000fe40000000000 */
.L_x_3254:
[----:B------:R-:W-:Y:S05]  /*abf0*/  BSYNC B0 ;  /* 0x0000000000007941 */ /* 0x000fea0003800000 */
.L_x_3253:
[----:B------:R0:W-:Y:S01]  /*ac00*/  STG.E.U8 [R2.64], R0 ;  /* 0x0000000002007986 */ /* 0x0001e2000c101124 */
[----:B------:R-:W-:Y:S05]  /*ac10*/  BRA `(.L_x_3230) ;  /* 0x0000031000007947 */ /* 0x000fea0003800000 */
.L_x_3247:
[----:B------:R-:W-:-:S13]  /*ac20*/  ISETP.NE.AND P0, PT, R0, 0x1c, PT ;  /* 0x0000001c0000780c */ /* 0x000fda0003f05270 */
[----:B------:R-:W-:Y:S05]  /*ac30*/  @!P0 BRA `(.L_x_3256) ;  /* 0x000002d000008947 */ /* 0x000fea0003800000 */
[----:B------:R-:W-:-:S13]  /*ac40*/  ISETP.NE.AND P0, PT, R0, 0x1d, PT ;  /* 0x0000001d0000780c */ /* 0x000fda0003f05270 */
[----:B------:R-:W-:Y:S05]  /*ac50*/  @!P0 BRA `(.L_x_3257) ;  /* 0x0000028000008947 */ /* 0x000fea0003800000 */
[----:B------:R-:W-:-:S13]  /*ac60*/  ISETP.NE.AND P0, PT, R0, 0x2c, PT ;  /* 0x0000002c0000780c */ /* 0x000fda0003f05270 */
[----:B------:R-:W-:Y:S05]  /*ac70*/  @P0 BRA `(.L_x_3229) ;  /* 0x0000012000000947 */ /* 0x000fea0003800000 */
[----:B--2---:R-:W0:Y:S01]  /*ac80*/  F2F.F32.F64 R6, R28 ;  /* 0x0000001c00067310 */ /* 0x004e220000301000 */
        /* <DEDUP_REMOVED lines=17> */
.L_x_3229:
        /* <DEDUP_REMOVED lines=19> */
[----:B------:R-:W-:Y:S05]  /*aed0*/  BRA `(.L_x_3230) ;  /* 0x0000005000007947 */ /* 0x000fea0003800000 */
.L_x_3257:
[----:B--2---:R-:W0:Y:S02]  /*aee0*/  F2I.U64.F64.TRUNC R28, R28 ;  /* 0x0000001c001c7311 */ /* 0x004e24000030d800 */
[----:B0-----:R0:W-:Y:S01]  /*aef0*/  STG.E.64 [R2.64], R28 ;  /* 0x0000001c02007986 */ /* 0x0011e2000c101b24 */
[----:B------:R-:W-:Y:S05]  /*af00*/  BRA `(.L_x_3230) ;  /* 0x0000002000007947 */ /* 0x000fea0003800000 */
.L_x_3256:
[----:B--2---:R-:W0:Y:S02]  /*af10*/  F2I.U32.F64.TRUNC R29, R28 ;  /* 0x0000001c001d7311 */ /* 0x004e24000030d000 */
[----:B0-----:R0:W-:Y:S02]  /*af20*/  STG.E [R2.64], R29 ;  /* 0x0000001d02007986 */ /* 0x0011e4000c101924 */
.L_x_3230:
[----:B------:R-:W-:-:S04]  /*af30*/  IADD3 R19, R19, 0x80, RZ ;  /* 0x0000008013137810 */ /* 0x000fc80007ffe0ff */
[----:B------:R-:W-:-:S13]  /*af40*/  ISETP.GE.AND P0, PT, R19, R22, PT ;  /* 0x000000161300720c */ /* 0x000fda0003f06270 */
[----:B------:R-:W-:Y:S05]  /*af50*/  @P0 BRA `(.L_x_3224) ;  /* 0x0000106000000947 */ /* 0x000fea0003800000 */
[----:B0-----:R-:W0:Y:S01]  /*af60*/  S2R R0, SR_CTAID.X ;  /* 0x0000000000007919 */ /* 0x001e220000002500 */
        /* <DEDUP_REMOVED lines=16> */
[----:B-1----:R-:W0:Y:S02]  /*b070*/  F2I.F64.TRUNC R25, R24 ;  /* 0x0000001800197311 */ /* 0x002e24000030d100 */
[----:B0-----:R0:W-:Y:S01]  /*b080*/  STG.E.U8 [R2.64], R25 ;  /* 0x0000001902007986 */ /* 0x0011e2000c101124 */
[----:B------:R-:W-:Y:S05]  /*b090*/  BRA `(.L_x_3263) ;  /* 0x00000f1000007947 */ /* 0x000fea0003800000 */
.L_x_3261:
[----:B-1----:R-:W0:Y:S02]  /*b0a0*/  F2I.S64.F64.TRUNC R24, R24 ;  /* 0x0000001800187311 */ /* 0x002e24000030d900 */
[----:B0-----:R-:W-:-:S05]  /*b0b0*/  IMAD.MOV.U32 R5, RZ, RZ, R24 ;  /* 0x000000ffff057224 */ /* 0x001fca00078e0018 */
[----:B------:R0:W-:Y:S01]  /*b0c0*/  STG.E.U8 [R2.64], R5 ;  /* 0x0000000502007986 */ /* 0x0001e2000c101124 */
[----:B------:R-:W-:Y:S05]  /*b0d0*/  BRA `(.L_x_3263) ;  /* 0x00000ed000007947 */ /* 0x000fea0003800000 */
.L_x_3260:
[----:B------:R-:W-:-:S13]  /*b0e0*/  ISETP.NE.AND P0, PT, R0, 0x2, PT ;  /* 0x000000020000780c */ /* 0x000fda0003f05270 */
[----:B------:R-:W-:Y:S05]  /*b0f0*/  @!P0 BRA `(.L_x_3264) ;  /* 0x000000a000008947 */ /* 0x000fea0003800000 */
[----:B------:R-:W-:-:S13]  /*b100*/  ISETP.NE.AND P0, PT, R0, 0x3, PT ;  /* 0x000000030000780c */ /* 0x000fda0003f05270 */
[----:B------:R-:W-:Y:S05]  /*b110*/  @!P0 BRA `(.L_x_3265) ;  /* 0x0000005000008947 */ /* 0x000fea0003800000 */
[----:B------:R-:W-:-:S13]  /*b120*/  ISETP.NE.AND P0, PT, R0, 0x4, PT ;  /* 0x000000040000780c */ /* 0x000fda0003f05270 */
[----:B------:R-:W-:Y:S05]  /*b130*/  @P0 BRA `(.L_x_3262) ;  /* 0x00000ce000000947 */ /* 0x000fea0003800000 */
[----:B-1----:R-:W0:Y:S02]  /*b140*/  F2I.S64.F64.TRUNC R24, R24 ;  /* 0x0000001800187311 */ /* 0x002e24000030d900 */
[----:B0-----:R0:W-:Y:S01]  /*b150*/  STG.E.64 [R2.64], R24 ;  /* 0x0000001802007986 */ /* 0x0011e2000c101b24 */
[----:B------:R-:W-:Y:S05]  /*b160*/  BRA `(.L_x_3263) ;  /* 0x00000e4000007947 */ /* 0x000fea0003800000 */
.L_x_3265:
[----:B-1----:R-:W0:Y:S02]  /*b170*/  F2I.F64.TRUNC R25, R24 ;  /* 0x0000001800197311 */ /* 0x002e24000030d100 */
[----:B0-----:R0:W-:Y:S01]  /*b180*/  STG.E [R2.64], R25 ;  /* 0x0000001902007986 */ /* 0x0011e2000c101924 */
[----:B------:R-:W-:Y:S05]  /*b190*/  BRA `(.L_x_3263) ;  /* 0x00000e1000007947 */ /* 0x000fea0003800000 */
.L_x_3264:
[----:B-1----:R-:W0:Y:S02]  /*b1a0*/  F2I.F64.TRUNC R25, R24 ;  /* 0x0000001800197311 */ /* 0x002e24000030d100 */
[----:B0-----:R0:W-:Y:S01]  /*b1b0*/  STG.E.U16 [R2.64], R25 ;  /* 0x0000001902007986 */ /* 0x0011e2000c101524 */
[----:B------:R-:W-:Y:S05]  /*b1c0*/  BRA `(.L_x_3263) ;  /* 0x00000de000007947 */ /* 0x000fea0003800000 */
.L_x_3259:
[----:B------:R-:W-:-:S13]  /*b1d0*/  ISETP.GT.AND P0, PT, R0, 0x6, PT ;  /* 0x000000060000780c */ /* 0x000fda0003f04270 */
[----:B------:R-:W-:Y:S05]  /*b1e0*/  @P0 BRA `(.L_x_3266) ;  /* 0x000000f000000947 */ /* 0x000fea0003800000 */
[----:B------:R-:W-:-:S13]  /*b1f0*/  ISETP.NE.AND P0, PT, R0, 0x5, PT ;  /* 0x000000050000780c */ /* 0x000fda0003f05270 */
[----:B------:R-:W-:Y:S05]  /*b200*/  @!P0 BRA `(.L_x_3267) ;  /* 0x0000007000008947 */ /* 0x000fea0003800000 */
[----:B------:R-:W-:-:S13]  /*b210*/  ISETP.NE.AND P0, PT, R0, 0x6, PT ;  /* 0x000000060000780c */ /* 0x000fda0003f05270 */
[----:B------:R-:W-:Y:S05]  /*b220*/  @P0 BRA `(.L_x_3262) ;  /* 0x00000bf000000947 */ /* 0x000fea0003800000 */
[----:B-1----:R-:W0:Y:S01]  /*b230*/  F2F.F32.F64 R5, R24 ;  /* 0x0000001800057310 */ /* 0x002e220000301000 */
[----:B------:R-:W0:-:S14]  /*b240*/  DSETP.GEU.AND P0, PT, |R24|, c[0x2][0x58], PT ;  /* 0x008016001800762a */ /* 0x000e1c0003f0e200 */
[----:B0-----:R-:W-:-:S05]  /*b250*/  @!P0 FMUL R5, R5, 1.175494350822287508e-38 ;  /* 0x0080000005058820 */ /* 0x001fca0000400000 */
[----:B------:R0:W-:Y:S01]  /*b260*/  STG.E [R2.64], R5 ;  /* 0x0000000502007986 */ /* 0x0001e2000c101924 */
[----:B------:R-:W-:Y:S05]  /*b270*/  BRA `(.L_x_3263) ;  /* 0x00000d3000007947 */ /* 0x000fea0003800000 */
.L_x_3267:
[----:B-1----:R-:W0:Y:S01]  /*b280*/  F2F.F32.F64 R0, R24 ;  /* 0x0000001800007310 */ /* 0x002e220000301000 */
[----:B------:R-:W0:-:S14]  /*b290*/  DSETP.GEU.AND P0, PT, |R24|, c[0x2][0x58], PT ;  /* 0x008016001800762a */ /* 0x000e1c0003f0e200 */
[----:B0-----:R-:W-:-:S05]  /*b2a0*/  @!P0 FMUL R0, R0, 1.175494350822287508e-38 ;  /* 0x0080000000008820 */ /* 0x001fca0000400000 */
[----:B------:R-:W-:-:S05]  /*b2b0*/  F2FP.PACK_AB R0, RZ, R0 ;  /* 0x00000000ff00723e */ /* 0x000fca00000000ff */
[----:B------:R0:W-:Y:S01]  /*b2c0*/  STG.E.U16 [R2.64], R0 ;  /* 0x0000000002007986 */ /* 0x0001e2000c101524 */
[----:B------:R-:W-:Y:S05]  /*b2d0*/  BRA `(.L_x_3263) ;  /* 0x00000cd000007947 */ /* 0x000fea0003800000 */
.L_x_3266:
[----:B------:R-:W-:-:S13]  /*b2e0*/  ISETP.NE.AND P0, PT, R0, 0x7, PT ;  /* 0x000000070000780c */ /* 0x000fda0003f05270 */
[----:B------:R-:W-:Y:S05]  /*b2f0*/  @!P0 BRA `(.L_x_3268) ;  /* 0x0000011000008947 */ /* 0x000fea0003800000 */
[----:B------:R-:W-:-:S13]  /*b300*/  ISETP.NE.AND P0, PT, R0, 0x8, PT ;  /* 0x000000080000780c */ /* 0x000fda0003f05270 */
[----:B------:R-:W-:Y:S05]  /*b310*/  @!P0 BRA `(.L_x_3269) ;  /* 0x0000008000008947 */ /* 0x000fea0003800000 */
[----:B------:R-:W-:-:S13]  /*b320*/  ISETP.NE.AND P0, PT, R0, 0x9, PT ;  /* 0x000000090000780c */ /* 0x000fda0003f05270 */
[----:B------:R-:W-:Y:S05]  /*b330*/  @P0 BRA `(.L_x_3262) ;  /* 0x00000ae000000947 */ /* 0x000fea0003800000 */
[----:B-1----:R-:W0:Y:S01]  /*b340*/  F2F.F32.F64 R4, R24 ;  /* 0x0000001800047310 */ /* 0x002e220000301000 */
[----:B------:R-:W0:Y:S01]  /*b350*/  DSETP.GEU.AND P0, PT, |R24|, c[0x2][0x58], PT ;  /* 0x008016001800762a */ /* 0x000e220003f0e200 */
[----:B------:R-:W-:-:S13]  /*b360*/  IMAD.MOV.U32 R5, RZ, RZ, RZ ;  /* 0x000000ffff057224 */ /* 0x000fda00078e00ff */
[----:B0-----:R-:W-:-:S05]  /*b370*/  @!P0 FMUL R4, R4, 1.175494350822287508e-38 ;  /* 0x0080000004048820 */ /* 0x001fca0000400000 */
[----:B------:R0:W-:Y:S01]  /*b380*/  STG.E.64 [R2.64], R4 ;  /* 0x0000000402007986 */ /* 0x0001e2000c101b24 */
[----:B------:R-:W-:Y:S05]  /*b390*/  BRA `(.L_x_3263) ;  /* 0x00000c1000007947 */ /* 0x000fea0003800000 */
.L_x_3269:
[----:B-1----:R-:W0:Y:S01]  /*b3a0*/  F2F.F32.F64 R0, R24 ;  /* 0x0000001800007310 */ /* 0x002e220000301000 */
[----:B------:R-:W0:-:S14]  /*b3b0*/  DSETP.GEU.AND P0, PT, |R24|, c[0x2][0x58], PT ;  /* 0x008016001800762a */ /* 0x000e1c0003f0e200 */
[----:B0-----:R-:W-:-:S05]  /*b3c0*/  @!P0 FMUL R0, R0, 1.175494350822287508e-38 ;  /* 0x0080000000008820 */ /* 0x001fca0000400000 */
[----:B------:R-:W-:-:S04]  /*b3d0*/  F2FP.PACK_AB R5, RZ, R0 ;  /* 0x00000000ff05723e */ /* 0x000fc800000000ff */
[----:B------:R-:W-:-:S05]  /*b3e0*/  PRMT R5, R5, 0x5410, RZ ;  /* 0x0000541005057816 */ /* 0x000fca00000000ff */
[----:B------:R0:W-:Y:S01]  /*b3f0*/  STG.E [R2.64], R5 ;  /* 0x0000000502007986 */ /* 0x0001e2000c101924 */
[----:B------:R-:W-:Y:S05]  /*b400*/  BRA `(.L_x_3263) ;  /* 0x00000ba000007947 */ /* 0x000fea0003800000 */
.L_x_3268:
[----:B-1----:R0:W-:Y:S01]  /*b410*/  STG.E.64 [R2.64], R24 ;  /* 0x0000001802007986 */ /* 0x0021e2000c101b24 */
[----:B------:R-:W-:Y:S05]  /*b420*/  BRA `(.L_x_3263) ;  /* 0x00000b8000007947 */ /* 0x000fea0003800000 */
.L_x_3258:
        /* <DEDUP_REMOVED lines=8> */
[----:B-1----:R-:W0:-:S06]  /*b4b0*/  DSETP.NEU.AND P0, PT, R24, RZ, PT ;  /* 0x000000ff1800722a */ /* 0x002e0c0003f0d000 */
[----:B0-----:R-:W-:-:S05]  /*b4c0*/  SEL R5, RZ, 0x1, !P0 ;  /* 0x00000001ff057807 */ /* 0x001fca0004000000 */
[----:B------:R0:W-:Y:S01]  /*b4d0*/  STG.E.U8 [R2.64], R5 ;  /* 0x0000000502007986 */ /* 0x0001e2000c101124 */
[----:B------:R-:W-:Y:S05]  /*b4e0*/  BRA `(.L_x_3263) ;  /* 0x00000ac000007947 */ /* 0x000fea0003800000 */
.L_x_3272:
[----:B------:R-:W-:-:S05]  /*b4f0*/  CS2R R26, SRZ ;  /* 0x00000000001a7805 */ /* 0x000fca000001ff00 */
[----:B-1----:R0:W-:Y:S01]  /*b500*/  STG.E.128 [R2.64], R24 ;  /* 0x0000001802007986 */ /* 0x0021e2000c101d24 */
[----:B------:R-:W-:Y:S05]  /*b510*/  BRA `(.L_x_3263) ;  /* 0x00000a9000007947 */ /* 0x000fea0003800000 */
.L_x_3271:
        /* <DEDUP_REMOVED lines=23> */
.L_x_3276:
[----:B------:R-:W-:Y:S05]  /*b690*/  BSYNC B0 ;  /* 0x0000000000007941 */ /* 0x000fea0003800000 */
.L_x_3275:
[----:B------:R-:W-:-:S05]  /*b6a0*/  LOP3.LUT R5, R0, R5, RZ, 0xfc, !PT ;  /* 0x0000000500057212 */ /* 0x000fca00078efcff */
[----:B------:R0:W-:Y:S01]  /*b6b0*/  STG.E.U8 [R2.64], R5 ;  /* 0x0000000502007986 */ /* 0x0001e2000c101124 */
[----:B------:R-:W-:Y:S05]  /*b6c0*/  BRA `(.L_x_3263) ;  /* 0x000008e000007947 */ /* 0x000fea0003800000 */
.L_x_3274:
[----:B-1----:R-:W0:Y:S01]  /*b6d0*/  F2F.F32.F64 R5, R24 ;  /* 0x0000001800057310 */ /* 0x002e220000301000 */
        /* <DEDUP_REMOVED lines=14> */
.L_x_3278:
[----:B------:R-:W-:Y:S01]  /*b7c0*/  IMAD.MOV.U32 R0, RZ, RZ, 0x7f ;  /* 0x0000007fff007424 */ /* 0x000fe200078e00ff */
[----:B------:R-:W-:-:S04]  /*b7d0*/  ISETP.GT.U32.AND P0, PT, R4, 0x7f800000, PT ;  /* 0x7f8000000400780c */ /* 0x000fc80003f04070 */
[----:B------:R-:W-:-:S04]  /*b7e0*/  SEL R0, R0, 0x7c, P0 ;  /* 0x0000007c00007807 */ /* 0x000fc80000000000 */
.L_x_3279:
[----:B------:R-:W-:Y:S05]  /*b7f0*/  BSYNC B0 ;  /* 0x0000000000007941 */ /* 0x000fea0003800000 */
.L_x_3277:
[----:B------:R-:W-:-:S04]  /*b800*/  LOP3.LUT R4, R5, 0x80000000, RZ, 0xc0, !PT ;  /* 0x8000000005047812 */ /* 0x000fc800078ec0ff */
[----:B------:R-:W-:-:S04]  /*b810*/  SHF.R.U32.HI R5, RZ, 0x18, R4 ;  /* 0x00000018ff057819 */ /* 0x000fc80000011604 */
[----:B------:R-:W-:-:S05]  /*b820*/  LOP3.LUT R5, R0, R5, RZ, 0xfc, !PT ;  /* 0x0000000500057212 */ /* 0x000fca00078efcff */
[----:B------:R0:W-:Y:S01]  /*b830*/  STG.E.U8 [R2.64], R5 ;  /* 0x0000000502007986 */ /* 0x0001e2000c101124 */
[----:B------:R-:W-:Y:S05]  /*b840*/  BRA `(.L_x_3263) ;  /* 0x0000076000007947 */ /* 0x000fea0003800000 */
.L_x_3273:
[----:B-1----:R-:W0:Y:S01]  /*b850*/  F2F.F32.F64 R0, R24 ;  /* 0x0000001800007310 */ /* 0x002e220000301000 */
[----:B------:R-:W0:-:S14]  /*b860*/  DSETP.GEU.AND P0, PT, |R24|, c[0x2][0x58], PT ;  /* 0x008016001800762a */ /* 0x000e1c0003f0e200 */
[----:B0-----:R-:W-:-:S05]  /*b870*/  @!P0 FMUL R0, R0, 1.175494350822287508e-38 ;  /* 0x0080000000008820 */ /* 0x001fca0000400000 */
[----:B------:R-:W-:-:S05]  /*b880*/  F2FP.BF16.PACK_AB R0, RZ, R0 ;  /* 0x00000000ff00723e */ /* 0x000fca00000010ff */
[----:B------:R0:W-:Y:S01]  /*b890*/  STG.E.U16 [R2.64], R0 ;  /* 0x0000000002007986 */ /* 0x0001e2000c101524 */
[----:B------:R-:W-:Y:S05]  /*b8a0*/  BRA `(.L_x_3263) ;  /* 0x0000070000007947 */ /* 0x000fea0003800000 */
.L_x_3270:
        /* <DEDUP_REMOVED lines=8> */
[----:B-1----:R-:W0:Y:S02]  /*b930*/  F2I.U32.F64.TRUNC R25, R24 ;  /* 0x0000001800197311 */ /* 0x002e24000030d000 */
[----:B0-----:R0:W-:Y:S01]  /*b940*/  STG.E.U16 [R2.64], R25 ;  /* 0x0000001902007986 */ /* 0x0011e2000c101524 */
[----:B------:R-:W-:Y:S05]  /*b950*/  BRA `(.L_x_3263) ;  /* 0x0000065000007947 */ /* 0x000fea0003800000 */
.L_x_3282:
[----:B-1----:R-:W0:Y:S01]  /*b960*/  F2F.F32.F64 R7, R24 ;  /* 0x0000001800077310 */ /* 0x002e220000301000 */
        /* <DEDUP_REMOVED lines=18> */
.L_x_3285:
[----:B------:R-:W-:-:S04]  /*ba90*/  LOP3.LUT R0, R7, 0x80000000, RZ, 0xc0, !PT ;  /* 0x8000000007007812 */ /* 0x000fc800078ec0ff */
[----:B------:R-:W-:-:S04]  /*baa0*/  SHF.R.U32.HI R5, RZ, 0x18, R0 ;  /* 0x00000018ff057819 */ /* 0x000fc80000011600 */
[----:B------:R-:W-:-:S04]  /*bab0*/  LOP3.LUT R4, R4, R5, RZ, 0xfc, !PT ;  /* 0x0000000504047212 */ /* 0x000fc800078efcff */
[----:B------:R-:W-:Y:S02]  /*bac0*/  PRMT R0, R4, 0x7610, R0 ;  /* 0x0000761004007816 */ /* 0x000fe40000000000 */
.L_x_3284:
[----:B------:R-:W-:Y:S05]  /*bad0*/  BSYNC B0 ;  /* 0x0000000000007941 */ /* 0x000fea0003800000 */
.L_x_3283:
[----:B------:R0:W-:Y:S01]  /*bae0*/  STG.E.U8 [R2.64], R0 ;  /* 0x0000000002007986 */ /* 0x0001e2000c101124 */
[----:B------:R-:W-:Y:S05]  /*baf0*/  BRA `(.L_x_3263) ;  /* 0x000004b000007947 */ /* 0x000fea0003800000 */
.L_x_3281:
        /* <DEDUP_REMOVED lines=19> */
.L_x_3288:
[----:B------:R-:W-:-:S04]  /*bc30*/  LOP3.LUT R0, R7, 0x80000000, RZ, 0xc0, !PT ;  /* 0x8000000007007812 */ /* 0x000fc800078ec0ff */
[----:B------:R-:W-:-:S04]  /*bc40*/  SHF.R.U32.HI R5, RZ, 0x18, R0 ;  /* 0x00000018ff057819 */ /* 0x000fc80000011600 */
[----:B------:R-:W-:-:S04]  /*bc50*/  LOP3.LUT R4, R4, R5, RZ, 0xfc, !PT ;  /* 0x0000000504047212 */ /* 0x000fc800078efcff */
[----:B------:R-:W-:Y:S02]  /*bc60*/  PRMT R0, R4, 0x7610, R0 ;  /* 0x0000761004007816 */ /* 0x000fe40000000000 */
.L_x_3287:
[----:B------:R-:W-:Y:S05]  /*bc70*/  BSYNC B0 ;  /* 0x0000000000007941 */ /* 0x000fea0003800000 */
.L_x_3286:
[----:B------:R0:W-:Y:S01]  /*bc80*/  STG.E.U8 [R2.64], R0 ;  /* 0x0000000002007986 */ /* 0x0001e2000c101124 */
[----:B------:R-:W-:Y:S05]  /*bc90*/  BRA `(.L_x_3263) ;  /* 0x0000031000007947 */ /* 0x000fea0003800000 */
.L_x_3280:
[----:B------:R-:W-:-:S13]  /*bca0*/  ISETP.NE.AND P0, PT, R0, 0x1c, PT ;  /* 0x0000001c0000780c */ /* 0x000fda0003f05270 */
[----:B------:R-:W-:Y:S05]  /*bcb0*/  @!P0 BRA `(.L_x_3289) ;  /* 0x000002d000008947 */ /* 0x000fea0003800000 */
[----:B------:R-:W-:-:S13]  /*bcc0*/  ISETP.NE.AND P0, PT, R0, 0x1d, PT ;  /* 0x0000001d0000780c */ /* 0x000fda0003f05270 */
[----:B------:R-:W-:Y:S05]  /*bcd0*/  @!P0 BRA `(.L_x_3290) ;  /* 0x0000028000008947 */ /* 0x000fea0003800000 */
[----:B------:R-:W-:-:S13]  /*bce0*/  ISETP.NE.AND P0, PT, R0, 0x2c, PT ;  /* 0x0000002c0000780c */ /* 0x000fda0003f05270 */
[----:B------:R-:W-:Y:S05]  /*bcf0*/  @P0 BRA `(.L_x_3262) ;  /* 0x0000012000000947 */ /* 0x000fea0003800000 */
[----:B-1----:R-:W0:Y:S01]  /*bd00*/  F2F.F32.F64 R6, R24 ;  /* 0x0000001800067310 */ /* 0x002e220000301000 */
        /* <DEDUP_REMOVED lines=17> */
.L_x_3262:
        /* <DEDUP_REMOVED lines=18> */
[----:B01----:R-:W-:Y:S05]  /*bf40*/  CALL.ABS.NOINC R2 ;  /* 0x0000000002007343 */ /* 0x003fea0003c00000 */
[----:B------:R-:W-:Y:S05]  /*bf50*/  BRA `(.L_x_3263) ;  /* 0x0000005000007947 */ /* 0x000fea0003800000 */
.L_x_3290:
[----:B-1----:R-:W0:Y:S02]  /*bf60*/  F2I.U64.F64.TRUNC R24, R24 ;  /* 0x0000001800187311 */ /* 0x002e24000030d800 */
[----:B0-----:R0:W-:Y:S01]  /*bf70*/  STG.E.64 [R2.64], R24 ;  /* 0x0000001802007986 */ /* 0x0011e2000c101b24 */
[----:B------:R-:W-:Y:S05]  /*bf80*/  BRA `(.L_x_3263) ;  /* 0x0000002000007947 */ /* 0x000fea0003800000 */
.L_x_3289:
[----:B-1----:R-:W0:Y:S02]  /*bf90*/  F2I.U32.F64.TRUNC R25, R24 ;  /* 0x0000001800197311 */ /* 0x002e24000030d000 */
[----:B0-----:R0:W-:Y:S02]  /*bfa0*/  STG.E [R2.64], R25 ;  /* 0x0000001902007986 */ /* 0x0011e4000c101924 */
.L_x_3263:
[----:B------:R-:W-:Y:S02]  /*bfb0*/  IADD3 R19, R19, 0x80, RZ ;  /* 0x0000008013137810 */ /* 0x000fe40007ffe0ff */
.L_x_3224:
[----:B------:R-:W-:Y:S05]  /*bfc0*/  BSYNC B6 ;  /* 0x0000000000067941 */ /* 0x000fea0003800000 */
.L_x_3223:
[----:B------:R-:W-:-:S13]  /*bfd0*/  ISETP.GE.AND P0, PT, R19, R22, PT ;  /* 0x000000161300720c */ /* 0x000fda0003f06270 */
[----:B------:R-:W-:Y:S05]  /*bfe0*/  @P0 EXIT ;  /* 0x000000000000094d */ /* 0x000fea0003800000 */
[----:B0-----:R-:W0:Y:S02]  /*bff0*/  S2R R0, SR_CTAID.X ;  /* 0x0000000000007919 */ /* 0x001e240000002500 */
[----:B0-----:R-:W-:Y:S01]  /*c000*/  IMAD R19, R0, 0x200, R19 ;  /* 0x0000020000137824 */ /* 0x001fe200078e0213 */
[----:B------:R-:W-:-:S03]  /*c010*/  PRMT R0, R23, 0x9910, RZ ;  /* 0x0000991017007816 */ /* 0x000fc600000000ff */
[----:B------:R-:W-:Y:S01]  /*c020*/  IMAD R19, R19, c[0x0][0x194], RZ ;  /* 0x0000650013137a24 */ /* 0x000fe200078e02ff */
[----:B------:R-:W-:-:S04]  /*c030*/  ISETP.GT.AND P1, PT, R0, 0x9, PT ;  /* 0x000000090000780c */ /* 0x000fc80003f24270 */
[----:B------:R-:W-:-:S05]  /*c040*/  IADD3 R2, P0, R19, c[0x0][0x168], RZ ;  /* 0x00005a0013027a10 */ /* 0x000fca0007f1e0ff */
[----:B------:R-:W-:-:S04]  /*c050*/  IMAD.X R3, RZ, RZ, c[0x0][0x16c], P0 ;  /* 0x00005b00ff037624 */ /* 0x000fc800000e06ff */
        /* <DEDUP_REMOVED lines=10> */
[----:B0-----:R-:W-:Y:S01]  /*c100*/  STG.E.U8 [R2.64], R17 ;  /* 0x0000001102007986 */ /* 0x001fe2000c101124 */
[----:B------:R-:W-:Y:S05]  /*c110*/  EXIT ;  /* 0x000000000000794d */ /* 0x000fea0003800000 */
.L_x_3294:
[----:B-1----:R-:W0:Y:S02]  /*c120*/  F2I.S64.F64.TRUNC R16, R16 ;  /* 0x0000001000107311 */ /* 0x002e24000030d900 */
[----:B0-----:R-:W-:-:S05]  /*c130*/  IMAD.MOV.U32 R5, RZ, RZ, R16 ;  /* 0x000000ffff057224 */ /* 0x001fca00078e0010 */
[----:B------:R-:W-:Y:S01]  /*c140*/  STG.E.U8 [R2.64], R5 ;  /* 0x0000000502007986 */ /* 0x000fe2000c101124 */
[----:B------:R-:W-:Y:S05]  /*c150*/  EXIT ;  /* 0x000000000000794d */ /* 0x000fea0003800000 */
.L_x_3293:
[----:B------:R-:W-:-:S13]  /*c160*/  ISETP.NE.AND P0, PT, R0, 0x2, PT ;  /* 0x000000020000780c */ /* 0x000fda0003f05270 */
[----:B------:R-:W-:Y:S05]  /*c170*/  @!P0 BRA `(.L_x_3296) ;  /* 0x000000a000008947 */ /* 0x000fea0003800000 */
[----:B------:R-:W-:-:S13]  /*c180*/  ISETP.NE.AND P0, PT, R0, 0x3, PT ;  /* 0x000000030000780c */ /* 0x000fda0003f05270 */
[----:B------:R-:W-:Y:S05]  /*c190*/  @!P0 BRA `(.L_x_3297) ;  /* 0x0000005000008947 */ /* 0x000fea0003800000 */
[----:B------:R-:W-:-:S13]  /*c1a0*/  ISETP.NE.AND P0, PT, R0, 0x4, PT ;  /* 0x000000040000780c */ /* 0x000fda0003f05270 */
[----:B------:R-:W-:Y:S05]  /*c1b0*/  @P0 BRA `(.L_x_3295) ;  /* 0x00000ce000000947 */ /* 0x000fea0003800000 */
[----:B-1----:R-:W0:Y:S02]  /*c1c0*/  F2I.S64.F64.TRUNC R16, R16 ;  /* 0x0000001000107311 */ /* 0x002e24000030d900 */
[----:B0-----:R-:W-:Y:S01]  /*c1d0*/  STG.E.64 [R2.64], R16 ;  /* 0x0000001002007986 */ /* 0x001fe2000c101b24 */
[----:B------:R-:W-:Y:S05]  /*c1e0*/  EXIT ;  /* 0x000000000000794d */ /* 0x000fea0003800000 */
.L_x_3297:
[----:B-1----:R-:W0:Y:S02]  /*c1f0*/  F2I.F64.TRUNC R17, R16 ;  /* 0x0000001000117311 */ /* 0x002e24000030d100 */
[----:B0-----:R-:W-:Y:S01]  /*c200*/  STG.E [R2.64], R17 ;  /* 0x0000001102007986 */ /* 0x001fe2000c101924 */
[----:B------:R-:W-:Y:S05]  /*c210*/  EXIT ;  /* 0x000000000000794d */ /* 0x000fea0003800000 */
.L_x_3296:
[----:B-1----:R-:W0:Y:S02]  /*c220*/  F2I.F64.TRUNC R17, R16 ;  /* 0x0000001000117311 */ /* 0x002e24000030d100 */
[----:B0-----:R-:W-:Y:S01]  /*c230*/  STG.E.U16 [R2.64], R17 ;  /* 0x0000001102007986 */ /* 0x001fe2000c101524 */
[----:B------:R-:W-:Y:S05]  /*c240*/  EXIT ;  /* 0x000000000000794d */ /* 0x000fea0003800000 */
.L_x_3292:
        /* <DEDUP_REMOVED lines=9> */
[----:B------:R-:W-:Y:S01]  /*c2e0*/  STG.E [R2.64], R5 ;  /* 0x0000000502007986 */ /* 0x000fe2000c101924 */
[----:B------:R-:W-:Y:S05]  /*c2f0*/  EXIT ;  /* 0x000000000000794d */ /* 0x000fea0003800000 */
.L_x_3299:
[----:B-1----:R-:W0:Y:S01]  /*c300*/  F2F.F32.F64 R0, R16 ;  /* 0x0000001000007310 */ /* 0x002e220000301000 */
[----:B------:R-:W0:-:S14]  /*c310*/  DSETP.GEU.AND P0, PT, |R16|, c[0x2][0x58], PT ;  /* 0x008016001000762a */ /* 0x000e1c0003f0e200 */
[----:B0-----:R-:W-:-:S05]  /*c320*/  @!P0 FMUL R0, R0, 1.175494350822287508e-38 ;  /* 0x0080000000008820 */ /* 0x001fca0000400000 */
[----:B------:R-:W-:-:S05]  /*c330*/  F2FP.PACK_AB R0, RZ, R0 ;  /* 0x00000000ff00723e */ /* 0x000fca00000000ff */
[----:B------:R-:W-:Y:S01]  /*c340*/  STG.E.U16 [R2.64], R0 ;  /* 0x0000000002007986 */ /* 0x000fe2000c101524 */
[----:B------:R-:W-:Y:S05]  /*c350*/  EXIT ;  /* 0x000000000000794d */ /* 0x000fea0003800000 */
.L_x_3298:
        /* <DEDUP_REMOVED lines=10> */
[----:B------:R-:W-:Y:S01]  /*c400*/  STG.E.64 [R2.64], R4 ;  /* 0x0000000402007986 */ /* 0x000fe2000c101b24 */
[----:B------:R-:W-:Y:S05]  /*c410*/  EXIT ;  /* 0x000000000000794d */ /* 0x000fea0003800000 */
.L_x_3301:
[----:B-1----:R-:W0:Y:S01]  /*c420*/  F2F.F32.F64 R0, R16 ;  /* 0x0000001000007310 */ /* 0x002e220000301000 */
[----:B------:R-:W0:-:S14]  /*c430*/  DSETP.GEU.AND P0, PT, |R16|, c[0x2][0x58], PT ;  /* 0x008016001000762a */ /* 0x000e1c0003f0e200 */
[----:B0-----:R-:W-:-:S05]  /*c440*/  @!P0 FMUL R0, R0, 1.175494350822287508e-38 ;  /* 0x0080000000008820 */ /* 0x001fca0000400000 */
[----:B------:R-:W-:-:S04]  /*c450*/  F2FP.PACK_AB R5, RZ, R0 ;  /* 0x00000000ff05723e */ /* 0x000fc800000000ff */
[----:B------:R-:W-:-:S05]  /*c460*/  PRMT R5, R5, 0x5410, RZ ;  /* 0x0000541005057816 */ /* 0x000fca00000000ff */
[----:B------:R-:W-:Y:S01]  /*c470*/  STG.E [R2.64], R5 ;  /* 0x0000000502007986 */ /* 0x000fe2000c101924 */
[----:B------:R-:W-:Y:S05]  /*c480*/  EXIT ;  /* 0x000000000000794d */ /* 0x000fea0003800000 */
.L_x_3300:
[----:B-1----:R-:W-:Y:S01]  /*c490*/  STG.E.64 [R2.64], R16 ;  /* 0x0000001002007986 */ /* 0x002fe2000c101b24 */
[----:B------:R-:W-:Y:S05]  /*c4a0*/  EXIT ;  /* 0x000000000000794d */ /* 0x000fea0003800000 */
.L_x_3291:
        /* <DEDUP_REMOVED lines=10> */
[----:B------:R-:W-:Y:S01]  /*c550*/  STG.E.U8 [R2.64], R5 ;  /* 0x0000000502007986 */ /* 0x000fe2000c101124 */
[----:B------:R-:W-:Y:S05]  /*c560*/  EXIT ;  /* 0x000000000000794d */ /* 0x000fea0003800000 */
.L_x_3304:
[----:B------:R-:W-:-:S05]  /*c570*/  CS2R R18, SRZ ;  /* 0x0000000000127805 */ /* 0x000fca000001ff00 */
[----:B-1----:R-:W-:Y:S01]  /*c580*/  STG.E.128 [R2.64], R16 ;  /* 0x0000001002007986 */ /* 0x002fe2000c101d24 */
[----:B------:R-:W-:Y:S05]  /*c590*/  EXIT ;  /* 0x000000000000794d */ /* 0x000fea0003800000 */
.L_x_3303:
        /* <DEDUP_REMOVED lines=23> */
.L_x_3308:
[----:B------:R-:W-:Y:S05]  /*c710*/  BSYNC B0 ;  /* 0x0000000000007941 */ /* 0x000fea0003800000 */
.L_x_3307:
[----:B------:R-:W-:-:S05]  /*c720*/  LOP3.LUT R5, R0, R5, RZ, 0xfc, !PT ;  /* 0x0000000500057212 */ /* 0x000fca00078efcff */
[----:B------:R-:W-:Y:S01]  /*c730*/  STG.E.U8 [R2.64], R5 ;  /* 0x0000000502007986 */ /* 0x000fe2000c101124 */
[----:B------:R-:W-:Y:S05]  /*c740*/  EXIT ;  /* 0x000000000000794d */ /* 0x000fea0003800000 */
.L_x_3306:
        /* <DEDUP_REMOVED lines=15> */
.L_x_3310:
[----:B------:R-:W-:Y:S01]  /*c840*/  IMAD.MOV.U32 R0, RZ, RZ, 0x7f ;  /* 0x0000007fff007424 */ /* 0x000fe200078e00ff */
[----:B------:R-:W-:-:S04]  /*c850*/  ISETP.GT.U32.AND P0, PT, R4, 0x7f800000, PT ;  /* 0x7f8000000400780c */ /* 0x000fc80003f04070 */
[----:B------:R-:W-:-:S04]  /*c860*/  SEL R0, R0, 0x7c, P0 ;  /* 0x0000007c00007807 */ /* 0x000fc80000000000 */
.L_x_3311:
[----:B------:R-:W-:Y:S05]  /*c870*/  BSYNC B0 ;  /* 0x0000000000007941 */ /* 0x000fea0003800000 */
.L_x_3309:
[----:B------:R-:W-:-:S04]  /*c880*/  LOP3.LUT R4, R5, 0x80000000, RZ, 0xc0, !PT ;  /* 0x8000000005047812 */ /* 0x000fc800078ec0ff */
[----:B------:R-:W-:-:S04]  /*c890*/  SHF.R.U32.HI R5, RZ, 0x18, R4 ;  /* 0x00000018ff057819 */ /* 0x000fc80000011604 */
[----:B------:R-:W-:-:S05]  /*c8a0*/  LOP3.LUT R5, R0, R5, RZ, 0xfc, !PT ;  /* 0x0000000500057212 */ /* 0x000fca00078efcff */
[----:B------:R-:W-:Y:S01]  /*c8b0*/  STG.E.U8 [R2.64], R5 ;  /* 0x0000000502007986 */ /* 0x000fe2000c101124 */
[----:B------:R-:W-:Y:S05]  /*c8c0*/  EXIT ;  /* 0x000000000000794d */ /* 0x000fea0003800000 */
.L_x_3305:
[----:B-1----:R-:W0:Y:S01]  /*c8d0*/  F2F.F32.F64 R0, R16 ;  /* 0x0000001000007310 */ /* 0x002e220000301000 */
[----:B------:R-:W0:-:S14]  /*c8e0*/  DSETP.GEU.AND P0, PT, |R16|, c[0x2][0x58], PT ;  /* 0x008016001000762a */ /* 0x000e1c0003f0e200 */
[----:B0-----:R-:W-:-:S05]  /*c8f0*/  @!P0 FMUL R0, R0, 1.175494350822287508e-38 ;  /* 0x0080000000008820 */ /* 0x001fca0000400000 */
[----:B------:R-:W-:-:S05]  /*c900*/  F2FP.BF16.PACK_AB R0, RZ, R0 ;  /* 0x00000000ff00723e */ /* 0x000fca00000010ff */
[----:B------:R-:W-:Y:S01]  /*c910*/  STG.E.U16 [R2.64], R0 ;  /* 0x0000000002007986 */ /* 0x000fe2000c101524 */
[----:B------:R-:W-:Y:S05]  /*c920*/  EXIT ;  /* 0x000000000000794d */ /* 0x000fea0003800000 */
.L_x_3302:
        /* <DEDUP_REMOVED lines=9> */
[----:B0-----:R-:W-:Y:S01]  /*c9c0*/  STG.E.U16 [R2.64], R17 ;  /* 0x0000001102007986 */ /* 0x001fe2000c101524 */
[----:B------:R-:W-:Y:S05]  /*c9d0*/  EXIT ;  /* 0x000000000000794d */ /* 0x000fea0003800000 */
.L_x_3314:
        /* <DEDUP_REMOVED lines=19> */
.L_x_3317:
[----:B------:R-:W-:-:S04]  /*cb10*/  LOP3.LUT R0, R7, 0x80000000, RZ, 0xc0, !PT ;  /* 0x8000000007007812 */ /* 0x000fc800078ec0ff */
[----:B------:R-:W-:-:S04]  /*cb20*/  SHF.R.U32.HI R5, RZ, 0x18, R0 ;  /* 0x00000018ff057819 */ /* 0x000fc80000011600 */
[----:B------:R-:W-:-:S04]  /*cb30*/  LOP3.LUT R4, R4, R5, RZ, 0xfc, !PT ;  /* 0x0000000504047212 */ /* 0x000fc800078efcff */
[----:B------:R-:W-:Y:S02]  /*cb40*/  PRMT R0, R4, 0x7610, R0 ;  /* 0x0000761004007816 */ /* 0x000fe40000000000 */
.L_x_3316:
[----:B------:R-:W-:Y:S05]  /*cb50*/  BSYNC B0 ;  /* 0x0000000000007941 */ /* 0x000fea0003800000 */
.L_x_3315:
[----:B------:R-:W-:Y:S01]  /*cb60*/  STG.E.U8 [R2.64], R0 ;  /* 0x0000000002007986 */ /* 0x000fe2000c101124 */
[----:B------:R-:W-:Y:S05]  /*cb70*/  EXIT ;  /* 0x000000000000794d */ /* 0x000fea0003800000 */
.L_x_3313:
        /* <DEDUP_REMOVED lines=19> */
.L_x_3320:
[----:B------:R-:W-:-:S04]  /*ccb0*/  LOP3.LUT R0, R7, 0x80000000, RZ, 0xc0, !PT ;  /* 0x8000000007007812 */ /* 0x000fc800078ec0ff */
[----:B------:R-:W-:-:S04]  /*ccc0*/  SHF.R.U32.HI R5, RZ, 0x18, R0 ;  /* 0x00000018ff057819 */ /* 0x000fc80000011600 */
[----:B------:R-:W-:-:S04]  /*ccd0*/  LOP3.LUT R4, R4, R5, RZ, 0xfc, !PT ;  /* 0x0000000504047212 */ /* 0x000fc800078efcff */
[----:B------:R-:W-:Y:S02]  /*cce0*/  PRMT R0, R4, 0x7610, R0 ;  /* 0x0000761004007816 */ /* 0x000fe40000000000 */
.L_x_3319:
[----:B------:R-:W-:Y:S05]  /*ccf0*/  BSYNC B0 ;  /* 0x0000000000007941 */ /* 0x000fea0003800000 */
.L_x_3318:
[----:B------:R-:W-:Y:S01]  /*cd00*/  STG.E.U8 [R2.64], R0 ;  /* 0x0000000002007986 */ /* 0x000fe2000c101124 */
[----:B------:R-:W-:Y:S05]  /*cd10*/  EXIT ;  /* 0x000000000000794d */ /* 0x000fea0003800000 */
.L_x_3312:
        /* <DEDUP_REMOVED lines=24> */
.L_x_3295:
[----:B------:R-:W-:Y:S01]  /*cea0*/  MOV R0, 0x0 ;  /* 0x0000000000007802 */ /* 0x000fe20000000f00 */
[----:B------:R-:W-:Y:S02]  /*ceb0*/  IMAD.MOV.U32 R4, RZ, RZ, c[0x4][0x148] ;  /* 0x01005200ff047624 */ /* 0x000fe400078e00ff */
[----:B------:R-:W-:Y:S01]  /*cec0*/  IMAD.MOV.U32 R5, RZ, RZ, c[0x4][0x14c] ;  /* 0x01005300ff057624 */ /* 0x000fe200078e00ff */
[----:B------:R0:W3:Y:S01]  /*ced0*/  LDC.64 R2, c[0x4][R0] ;  /* 0x0100000000027b82 */ /* 0x0000e20000000a00 */
[----:B------:R-:W-:Y:S02]  /*cee0*/  IMAD.MOV.U32 R6, RZ, RZ, c[0x4][0x150] ;  /* 0x01005400ff067624 */ /* 0x000fe400078e00ff */
[----:B------:R-:W-:Y:S02]  /*cef0*/  IMAD.MOV.U32 R7, RZ, RZ, c[0x4][0x154] ;  /* 0x01005500ff077624 */ /* 0x000fe400078e00ff */
[----:B------:R-:W-:-:S02]  /*cf00*/  IMAD.MOV.U32 R8, RZ, RZ, 0x65 ;  /* 0x00000065ff087424 */ /* 0x000fc400078e00ff */
[----:B------:R-:W-:Y:S02]  /*cf10*/  IMAD.MOV.U32 R10, RZ, RZ, c[0x4][0x10] ;  /* 0x01000400ff0a7624 */ /* 0x000fe400078e00ff */
[----:B------:R-:W-:Y:S02]  /*cf20*/  IMAD.MOV.U32 R11, RZ, RZ, c[0x4][0x14] ;  /* 0x01000500ff0b7624 */ /* 0x000fe400078e00ff */
[----:B------:R-:W-:Y:S02]  /*cf30*/  IMAD.MOV.U32 R12, RZ, RZ, 0x1 ;  /* 0x00000001ff0c7424 */ /* 0x000fe400078e00ff */
[----:B------:R-:W-:Y:S02]  /*cf40*/  IMAD.MOV.U32 R13, RZ, RZ, RZ ;  /* 0x000000ffff0d7224 */ /* 0x000fe400078e00ff */
[----:B0-----:R-:W-:Y:S01]  /*cf50*/  LEPC R14 ;  /* 0x00000000000e734e */ /* 0x001fe20000000000 */
[----:B------:R-:W-:Y:S02]  /*cf60*/  MOV R9, 0xcfd0 ;  /* 0x0000cfd000097802 */ /* 0x000fe40000000f00 */
[----:B------:R-:W-:Y:S02]  /*cf70*/  MOV R20, 0xcf50 ;  /* 0x0000cf5000147802 */ /* 0x000fe40000000f00 */
[----:B------:R-:W-:-:S02]  /*cf80*/  MOV R21, 0x0 ;  /* 0x0000000000157802 */ /* 0x000fc40000000f00 */
[----:B------:R-:W-:Y:S02]  /*cf90*/  MOV R0, 0x0 ;  /* 0x0000000000007802 */ /* 0x000fe40000000f00 */
[----:B------:R-:W-:-:S04]  /*cfa0*/  IADD3 R20, P0, P1, -R20, R9, R14 ;  /* 0x0000000914147210 */ /* 0x000fc8000791e10e */
[----:B------:R-:W-:-:S04]  /*cfb0*/  IADD3.X R21, ~R0, R21, R15, P0, P1 ;  /* 0x0000001500157210 */ /* 0x000fc800007e250f */
[----:B-123--:R-:W-:Y:S05]  /*cfc0*/  CALL.ABS.NOINC R2 ;  /* 0x0000000002007343 */ /* 0x00efea0003c00000 */
[----:B------:R-:W-:Y:S05]  /*cfd0*/  EXIT ;  /* 0x000000000000794d */ /* 0x000fea0003800000 */
.L_x_3322:
[----:B-1----:R-:W0:Y:S02]  /*cfe0*/  F2I.U64.F64.TRUNC R16, R16 ;  /* 0x0000001000107311 */ /* 0x002e24000030d800 */
[----:B0-----:R-:W-:Y:S01]  /*cff0*/  STG.E.64 [R2.64], R16 ;  /* 0x0000001002007986 */ /* 0x001fe2000c101b24 */
[----:B------:R-:W-:Y:S05]  /*d000*/  EXIT ;  /* 0x000000000000794d */ /* 0x000fea0003800000 */
.L_x_3321:
[----:B-1----:R-:W0:Y:S02]  /*d010*/  F2I.U32.F64.TRUNC R17, R16 ;  /* 0x0000001000117311 */ /* 0x002e24000030d000 */
[----:B0-----:R-:W-:Y:S01]  /*d020*/  STG.E [R2.64], R17 ;  /* 0x0000001102007986 */ /* 0x001fe2000c101924 */
[----:B------:R-:W-:Y:S05]  /*d030*/  EXIT ;  /* 0x000000000000794d */ /* 0x000fea0003800000 */
        .weak           $__internal_1_$__cuda_sm20_dblrcp_rn_slowpath_v3
        .type           $__internal_1_$__cuda_sm20_dblrcp_rn_slowpath_v3,@function
        .size           $__internal_1_$__cuda_sm20_dblrcp_rn_slowpath_v3,(.L_x_9690 - $__internal_1_$__cuda_sm20_dblrcp_rn_slowpath_v3)
$__internal_1_$__cuda_sm20_dblrcp_rn_slowpath_v3:
        /* <DEDUP_REMOVED lines=24> */
.L_x_3326:
[----:B------:R-:W0:-:S06]  /*d1c0*/  DMUL R6, R6, 8.11296384146066816958e+31 ;  /* 0x4690000006067828 */ /* 0x000e0c0000000000 */
[----:B0-----:R-:W0:Y:S02]  /*d1d0*/  MUFU.RCP64H R11, R7 ;  /* 0x00000007000b7308 */ /* 0x001e240000001800 */
[----:B0-----:R-:W0:-:S06]  /*d1e0*/  DFMA R8, -R6, R10, 1 ;  /* 0x3ff000000608742b */ /* 0x001e0c000000010a */
[----:B0-----:R-:W0:-:S06]  /*d1f0*/  DFMA R8, R8, R8, R8 ;  /* 0x000000080808722b */ /* 0x001e0c0000000008 */
[----:B0-----:R-:W0:-:S06]  /*d200*/  DFMA R8, R10, R8, R10 ;  /* 0x000000080a08722b */ /* 0x001e0c000000000a */
[----:B0-----:R-:W0:-:S06]  /*d210*/  DFMA R10, -R6, R8, 1 ;  /* 0x3ff00000060a742b */ /* 0x001e0c0000000108 */
[----:B0-----:R-:W0:-:S06]  /*d220*/  DFMA R8, R8, R10, R8 ;  /* 0x0000000a0808722b */ /* 0x001e0c0000000008 */
[----:B0-----:R-:W0:Y:S01]  /*d230*/  DMUL R8, R8, 8.11296384146066816958e+31 ;  /* 0x4690000008087828 */ /* 0x001e220000000000 */
[----:B------:R-:W-:Y:S05]  /*d240*/  BRA `(.L_x_3325) ;  /* 0x0000002000007947 */ /* 0x000fea0003800000 */
.L_x_3324:
[----:B------:R-:W-:Y:S01]  /*d250*/  LOP3.LUT R9, R7, 0x80000, RZ, 0xfc, !PT ;  /* 0x0008000007097812 */ /* 0x000fe200078efcff */
[----:B------:R-:W-:Y:S02]  /*d260*/  IMAD.MOV.U32 R8, RZ, RZ, R6 ;  /* 0x000000ffff087224 */ /* 0x000fe400078e0006 */
.L_x_3325:
[----:B------:R-:W-:Y:S05]  /*d270*/  BSYNC B2 ;  /* 0x0000000000027941 */ /* 0x000fea0003800000 */
.L_x_3323:
[----:B------:R-:W-:-:S04]  /*d280*/  IMAD.MOV.U32 R15, RZ, RZ, 0x0 ;  /* 0x00000000ff0f7424 */ /* 0x000fc800078e00ff */
[----:B------:R-:W-:Y:S05]  /*d290*/  RET.REL.NODEC R14 `(_ZN2at6native27unrolled_elementwise_kernelIZZZNS0_61_GLOBAL__N__132982cb_23_ActivationSiluKernel_cu_1520ed90_293620silu_backward_kernelERNS_18TensorIteratorBaseEENKUlvE_clEvENKUlvE_clEvEUlddE_St5arrayIPcLm3EELi4E23TrivialOffsetCalculatorILi2EjESB_ILi1EjENS0_6memory12LoadWithCastILi2EEENSE_13StoreWithCastILi1EEEEEviT_T0_T2_T3_T4_T5_) ;  /* 0xffff2d600e007950 */ /* 0x000fea0003c3ffff */
.L_x_3327:
        /* <DEDUP_REMOVED lines=14> */
.L_x_9690:


//--------------------- .text._ZN2at6native18elementwise_kernelILi128ELi2EZNS0_22gpu_kernel_impl_nocastIZZZNS0_61_GLOBAL__N__132982cb_23_ActivationSiluKernel_cu_1520ed90_293620silu_backward_kernelERNS_18TensorIteratorBaseEENKUlvE_clEvENKUlvE_clEvEUlddE_EEvS5_RKT_EUliE_EEviT1_ --------------------------
	.section	.text._ZN2at6native18elementwise_kernelILi128ELi2EZNS0_22gpu_kernel_impl_nocastIZZZNS0_61_GLOBAL__N__132982cb_23_ActivationSiluKernel_cu_1520ed90_293620silu_backward_kernelERNS_18TensorIteratorBaseEENKUlvE_clEvENKUlvE_clEvEUlddE_EEvS5_RKT_EUliE_EEviT1_,"ax",@progbits
	.sectioninfo	@"SHI_REGISTERS=22"
	.align	128
        .global         _ZN2at6native18elementwise_kernelILi128ELi2EZNS0_22gpu_kernel_impl_nocastIZZZNS0_61_GLOBAL__N__132982cb_23_ActivationSiluKernel_cu_1520ed90_293620silu_backward_kernelERNS_18TensorIteratorBaseEENKUlvE_clEvENKUlvE_clEvEUlddE_EEvS5_RKT_EUliE_EEviT1_
        .type           _ZN2at6native18elementwise_kernelILi128ELi2EZNS0_22gpu_kernel_impl_nocastIZZZNS0_61_GLOBAL__N__132982cb_23_ActivationSiluKernel_cu_1520ed90_293620silu_backward_kernelERNS_18TensorIteratorBaseEENKUlvE_clEvENKUlvE_clEvEUlddE_EEvS5_RKT_EUliE_EEviT1_,@function
        .size           _ZN2at6native18elementwise_kernelILi128ELi2EZNS0_22gpu_kernel_impl_nocastIZZZNS0_61_GLOBAL__N__132982cb_23_ActivationSiluKernel_cu_1520ed90_293620silu_backward_kernelERNS_18TensorIteratorBaseEENKUlvE_clEvENKUlvE_clEvEUlddE_EEvS5_RKT_EUliE_EEviT1_,(.L_x_9691 - _ZN2at6native18elementwise_kernelILi128ELi2EZNS0_22gpu_kernel_impl_nocastIZZZNS0_61_GLOBAL__N__132982cb_23_ActivationSiluKernel_cu_1520ed90_293620silu_backward_kernelERNS_18TensorIteratorBaseEENKUlvE_clEvENKUlvE_clEvEUlddE_EEvS5_RKT_EUliE_EEviT1_)
        .other          _ZN2at6native18elementwise_kernelILi128ELi2EZNS0_22gpu_kernel_impl_nocastIZZZNS0_61_GLOBAL__N__132982cb_23_ActivationSiluKernel_cu_1520ed90_293620silu_backward_kernelERNS_18TensorIteratorBaseEENKUlvE_clEvENKUlvE_clEvEUlddE_EEvS5_RKT_EUliE_EEviT1_,@"STO_CUDA_ENTRY STV_DEFAULT"
_ZN2at6native18elementwise_kernelILi128ELi2EZNS0_22gpu_kernel_impl_nocastIZZZNS0_61_GLOBAL__N__132982cb_23_ActivationSiluKernel_cu_1520ed90_293620silu_backward_kernelERNS_18TensorIteratorBaseEENKUlvE_clEvENKUlvE_clEvEUlddE_EEvS5_RKT_EUliE_EEviT1_:
.text._ZN2at6native18elementwise_kernelILi128ELi2EZNS0_22gpu_kernel_impl_nocastIZZZNS0_61_GLOBAL__N__132982cb_23_ActivationSiluKernel_cu_1520ed90_293620silu_backward_kernelERNS_18TensorIteratorBaseEENKUlvE_clEvENKUlvE_clEvEUlddE_EEvS5_RKT_EUliE_EEviT1_:
        /* <DEDUP_REMOVED lines=10> */
[----:B------:R-:W-:Y:S01]  /*00a0*/  MOV R4, RZ ;  /* 0x000000ff00047202 */ /* 0x000fe20000000f00 */
[----:B------:R-:W-:-:S10]  /*00b0*/  HFMA2.MMA R6, -RZ, RZ, 0, 0 ;  /* 0x00000000ff067435 */ /* 0x000fd400000001ff */
[----:B------:R-:W-:Y:S05]  /*00c0*/  @!P0 BRA `(.L_x_3330) ;  /* 0x00000f9000008947 */ /* 0x000fea0003800000 */
[----:B------:R-:W-:Y:S01]  /*00d0*/  MOV R2, RZ ;  /* 0x000000ff00027202 */ /* 0x000fe20000000f00 */
[----:B------:R-:W-:-:S04]  /*00e0*/  IMAD.MOV.U32 R3, RZ, RZ, R11 ;  /* 0x000000ffff037224 */ /* 0x000fc800078e000b */
[----:B------:R-:W-:Y:S01]  /*00f0*/  IMAD.HI.U32 R8, R11, c[0x0][0x170], R2 ;  /* 0x00005c000b087a27 */ /* 0x000fe200078e0002 */
[----:B------:R-:W-:-:S04]  /*0100*/  MOV R3, c[0x0][0x168] ;  /* 0x00005a0000037a02 */ /* 0x000fc80000000f00 */
[----:B------:R-:W-:Y:S02]  /*0110*/  ISETP.NE.AND P0, PT, R3, 0x1, PT ;  /* 0x000000010300780c */ /* 0x000fe40003f05270 */
        /* <DEDUP_REMOVED lines=227> */
[----:B------:R-:W-:Y:S02]  /*0f50*/  ISETP.NE.AND P0, PT, R3, 0x18, PT ;  /* 0x000000180300780c */ /* 0x000fe40003f05270 */
[----:B------:R-:W-:-:S05]  /*0f60*/  MOV R8, RZ ;  /* 0x000000ff00087202 */ /* 0x000fca0000000f00 */
[----:B------:R-:W-:-:S05]  /*0f70*/  IMAD.HI.U32 R10, R9, c[0x0][0x284], R8 ;  /* 0x0000a100090a7a27 */ /* 0x000fca00078e0008 */
[----:B------:R-:W-:Y:S02]  /*0f80*/  SHF.R.U32.HI R11, RZ, c[0x0][0x288], R10 ;  /* 0x0000a200ff0b7a19 */ /* 0x000fe4000001160a */
[----:B------:R-:W-:-:S03]  /*0f90*/  @P0 MOV R10, RZ ;  /* 0x000000ff000a0202 */ /* 0x000fc60000000f00 */
[--C-:B------:R-:W-:Y:S02]  /*0fa0*/  IMAD.MOV R5, RZ, RZ, -R11.reuse ;  /* 0x000000ffff057224 */ /* 0x100fe400078e0a0b */
        /* <DEDUP_REMOVED lines=11> */
.L_x_3330:
[----:B------:R-:W-:-:S04]  /*1060*/  IADD3 R2, P0, R2, c[0x0][0x3d8], RZ ;  /* 0x0000f60002027a10 */ /* 0x000fc80007f1e0ff */
[----:B------:R-:W-:-:S06]  /*1070*/  IADD3.X R3, RZ, c[0x0][0x3dc], RZ, P0, !PT ;  /* 0x0000f700ff037a10 */ /* 0x000fcc00007fe4ff */
[----:B------:R-:W2:Y:S01]  /*1080*/  LDG.E.64 R2, [R2.64] ;  /* 0x0000000402027981 */ /* 0x000ea2000c1e1b00 */
[----:B------:R-:W-:-:S04]  /*1090*/  IADD3 R4, P0, R4, c[0x0][0x3d0], RZ ;  /* 0x0000f40004047a10 */ /* 0x000fc80007f1e0ff */
[----:B------:R-:W-:-:S06]  /*10a0*/  IADD3.X R5, RZ, c[0x0][0x3d4], RZ, P0, !PT ;  /* 0x0000f500ff057a10 */ /* 0x000fcc00007fe4ff */
[----:B------:R-:W5:Y:S01]  /*10b0*/  LDG.E.64 R4, [R4.64] ;  /* 0x0000000404047981 */ /* 0x000f62000c1e1b00 */
[----:B------:R-:W-:Y:S01]  /*10c0*/  MOV R8, 0x652b82fe ;  /* 0x652b82fe00087802 */ /* 0x000fe20000000f00 */
[----:B------:R-:W-:Y:S01]  /*10d0*/  IMAD.MOV.U32 R15, RZ, RZ, 0x3e5ade15 ;  /* 0x3e5ade15ff0f7424 */ /* 0x000fe200078e00ff */
[----:B------:R-:W-:Y:S01]  /*10e0*/  MOV R9, 0x3ff71547 ;  /* 0x3ff7154700097802 */ /* 0x000fe20000000f00 */
[----:B------:R-:W-:Y:S01]  /*10f0*/  BSSY B1, `(.L_x_3331) ;  /* 0x0000023000017945 */ /* 0x000fe20003800000 */
[----:B------:R-:W-:-:S04]  /*1100*/  MOV R14, 0x69ce2bdf ;  /* 0x69ce2bdf000e7802 */ /* 0x000fc80000000f00 */
[----:B--2---:R-:W0:-:S06]  /*1110*/  DFMA R8, -R2, R8, 6.75539944105574400000e+15 ;  /* 0x433800000208742b */ /* 0x004e0c0000000108 */
        /* <DEDUP_REMOVED lines=16> */
[----:B0-----:R-:W-:Y:S02]  /*1220*/  LEA R11, R8, R13, 0x14 ;  /* 0x0000000d080b7211 */ /* 0x001fe400078ea0ff */
[----:B------:R-:W-:Y:S01]  /*1230*/  MOV R10, R12 ;  /* 0x0000000c000a7202 */ /* 0x000fe20000000f00 */
[----:B------:R-:W-:Y:S05]  /*1240*/  @!P0 BRA `(.L_x_3332) ;  /* 0x000000d000008947 */ /* 0x000fea0003800000 */
[----:B------:R-:W-:Y:S01]  /*1250*/  FSETP.GEU.FTZ.AND P1, PT, |R15|, 4.2275390625, PT ;  /* 0x408748000f00780b */ /* 0x000fe20003f3e200 */
[----:B------:R-:W-:-:S04]  /*1260*/  DADD R10, -R2, +INF ;  /* 0x7ff00000020a7429 */ /* 0x000fc80000000100 */
[----:B------:R-:W0:-:S06]  /*1270*/  DSETP.GT.AND P0, PT, R2, RZ, PT ;  /* 0x000000ff0200722a */ /* 0x000e0c0003f04000 */
[----:B0-----:R-:W-:Y:S02]  /*1280*/  FSEL R10, R10, RZ, !P0 ;  /* 0x000000ff0a0a7208 */ /* 0x001fe40004000000 */
[----:B------:R-:W-:Y:S02]  /*1290*/  @!P1 LEA.HI R9, R8, R8, RZ, 0x1 ;  /* 0x0000000808099211 */ /* 0x000fe400078f08ff */
[----:B------:R-:W-:Y:S02]  /*12a0*/  FSEL R11, R11, RZ, !P0 ;  /* 0x000000ff0b0b7208 */ /* 0x000fe40004000000 */
[----:B------:R-:W-:-:S04]  /*12b0*/  @!P1 SHF.R.S32.HI R9, RZ, 0x1, R9 ;  /* 0x00000001ff099819 */ /* 0x000fc80000011409 */
[----:B------:R-:W-:Y:S02]  /*12c0*/  @!P1 IADD3 R8, R8, -R9, RZ ;  /* 0x8000000908089210 */ /* 0x000fe40007ffe0ff */
[----:B------:R-:W-:Y:S02]  /*12d0*/  @!P1 LEA R9, R9, R13, 0x14 ;  /* 0x0000000d09099211 */ /* 0x000fe400078ea0ff */
[----:B------:R-:W-:Y:S02]  /*12e0*/  @!P1 LEA R13, R8, 0x3ff00000, 0x14 ;  /* 0x3ff00000080d9811 */ /* 0x000fe400078ea0ff */
[----:B------:R-:W-:Y:S02]  /*12f0*/  @!P1 MOV R8, R12 ;  /* 0x0000000c00089202 */ /* 0x000fe40000000f00 */
[----:B------:R-:W-:-:S06]  /*1300*/  @!P1 MOV R12, RZ ;  /* 0x000000ff000c9202 */ /* 0x000fcc0000000f00 */
[----:B------:R0:W1:-:S06]  /*1310*/  @!P1 DMUL R10, R8, R12 ;  /* 0x0000000c080a9228 */ /* 0x00004c0000000000 */
.L_x_3332:
[----:B------:R-:W-:Y:S05]  /*1320*/  BSYNC B1 ;  /* 0x0000000000017941 */ /* 0x000fea0003800000 */
.L_x_3331:
[----:B-1----:R-:W1:Y:S01]  /*1330*/  DADD R10, R10, 1 ;  /* 0x3ff000000a0a7429 */ /* 0x002e620000000000 */
[----:B------:R-:W-:Y:S05]  /*1340*/  BSSY B1, `(.L_x_3333) ;  /* 0x0000012000017945 */ /* 0x000fea0003800000 */
[----:B01----:R-:W0:Y:S04]  /*1350*/  MUFU.RCP64H R9, R11 ;  /* 0x0000000b00097308 */ /* 0x003e280000001800 */
[----:B------:R-:W-:-:S04]  /*1360*/  IADD3 R8, R11, 0x300402, RZ ;  /* 0x003004020b087810 */ /* 0x000fc80007ffe0ff */
[----:B------:R-:W-:Y:S02]  /*1370*/  FSETP.GEU.AND P0, PT, |R8|, 5.8789094863358348022e-39, PT ;  /* 0x004004020800780b */ /* 0x000fe40003f0e200 */
[----:B0-----:R-:W0:-:S06]  /*1380*/  DFMA R12, -R10, R8, 1 ;  /* 0x3ff000000a0c742b */ /* 0x001e0c0000000108 */
[----:B0-----:R-:W0:-:S06]  /*1390*/  DFMA R12, R12, R12, R12 ;  /* 0x0000000c0c0c722b */ /* 0x001e0c000000000c */
[----:B0-----:R0:W1:Y:S02]  /*13a0*/  DFMA R12, R8, R12, R8 ;  /* 0x0000000c080c722b */ /* 0x0010640000000008 */
[----:B0-----:R-:W-:-:S04]  /*13b0*/  IADD3 R8, P1, R6, c[0x0][0x3c8], RZ ;  /* 0x0000f20006087a10 */ /* 0x001fc80007f3e0ff */
[----:B-1----:R-:W0:Y:S01]  /*13c0*/  DFMA R14, -R10, R12, 1 ;  /* 0x3ff000000a0e742b */ /* 0x002e22000000010c */
[----:B------:R-:W-:-:S05]  /*13d0*/  IMAD.X R9, RZ, RZ, c[0x0][0x3cc], P1 ;  /* 0x0000f300ff097624 */ /* 0x000fca00008e06ff */
[----:B0-----:R0:W1:Y:S01]  /*13e0*/  DFMA R12, R12, R14, R12 ;  /* 0x0000000e0c0c722b */ /* 0x001062000000000c */
[----:B------:R-:W-:Y:S05]  /*13f0*/  @P0 BRA `(.L_x_3334) ;  /* 0x0000006000000947 */ /* 0x000fea0003800000 */
[----:B------:R-:W-:Y:S02]  /*1400*/  LOP3.LUT R16, R11, 0x7fffffff, RZ, 0xc0, !PT ;  /* 0x7fffffff0b107812 */ /* 0x000fe400078ec0ff */
[----:B-1----:R-:W-:Y:S02]  /*1410*/  MOV R12, 0x1440 ;  /* 0x00001440000c7802 */ /* 0x002fe40000000f00 */
[----:B------:R-:W-:Y:S02]  /*1420*/  IADD3 R16, R16, -0x100000, RZ ;  /* 0xfff0000010107810 */ /* 0x000fe40007ffe0ff */
[----:B0----5:R-:W-:Y:S05]  /*1430*/  CALL.REL.NOINC `($__internal_2_$__cuda_sm20_dblrcp_rn_slowpath_v3) ;  /* 0x0000154000007944 */ /* 0x021fea0003c00000 */
[----:B01----:R-:W-:Y:S02]  /*1440*/  MOV R12, R14 ;  /* 0x0000000e000c7202 */ /* 0x003fe40000000f00 */
[----:B------:R-:W-:Y:S02]  /*1450*/  MOV R13, R15 ;  /* 0x0000000f000d7202 */ /* 0x000fe40000000f00 */
.L_x_3334:
[----:B------:R-:W-:Y:S05]  /*1460*/  BSYNC B1 ;  /* 0x0000000000017941 */ /* 0x000fea0003800000 */
.L_x_3333:
[----:B-1----:R-:W1:Y:S01]  /*1470*/  DADD R10, -R12, 1 ;  /* 0x3ff000000c0a7429 */ /* 0x002e620000000100 */
[----:B------:R-:W-:-:S03]  /*1480*/  LEA R0, R0, R7, 0x8 ;  /* 0x0000000700007211 */ /* 0x000fc600078e40ff */
[----:B-----5:R-:W-:-:S04]  /*1490*/  DMUL R4, R4, R12 ;  /* 0x0000000c04047228 */ /* 0x020fc80000000000 */
[----:B-1----:R-:W1:-:S06]  /*14a0*/  DFMA R10, R2, R10, 1 ;  /* 0x3ff00000020a742b */ /* 0x002e4c000000000a */
[----:B-1----:R1:W2:Y:S02]  /*14b0*/  DMUL R4, R4, R10 ;  /* 0x0000000a04047228 */ /* 0x0022a40000000000 */
[----:B-1----:R-:W-:-:S05]  /*14c0*/  IADD3 R11, R0, 0x80, RZ ;  /* 0x00000080000b7810 */ /* 0x002fca0007ffe0ff */
[----:B--2---:R1:W-:Y:S04]  /*14d0*/  STG.E.64 [R8.64], R4 ;  /* 0x0000000408007986 */ /* 0x0043e8000c101b04 */
.L_x_3329:
[----:B------:R-:W-:Y:S05]  /*14e0*/  BSYNC B0 ;  /* 0x0000000000007941 */ /* 0x000fea0003800000 */
.L_x_3328:
[----:B------:R-:W-:-:S13]  /*14f0*/  ISETP.GE.AND P0, PT, R11, c[0x0][0x160], PT ;  /* 0x000058000b007a0c */ /* 0x000fda0003f06270 */
[----:B------:R-:W-:Y:S05]  /*1500*/  @P0 EXIT ;  /* 0x000000000000094d */ /* 0x000fea0003800000 */
[----:B------:R-:W-:Y:S01]  /*1510*/  ISETP.NE.AND P0, PT, RZ, c[0x0][0x168], PT ;  /* 0x00005a00ff007a0c */ /* 0x000fe20003f05270 */
[----:B-1----:R-:W-:Y:S01]  /*1520*/  HFMA2.MMA R4, -RZ, RZ, 0, 0 ;  /* 0x00000000ff047435 */ /* 0x002fe200000001ff */
[----:B------:R-:W-:Y:S02]  /*1530*/  MOV R2, RZ ;  /* 0x000000ff00027202 */ /* 0x000fe40000000f00 */
[----:B------:R-:W-:-:S09]  /*1540*/  MOV R0, RZ ;  /* 0x000000ff00007202 */ /* 0x000fd20000000f00 */
        /* <DEDUP_REMOVED lines=236> */
[----:B------:R-:W-:Y:S01]  /*2410*/  SHF.R.U32.HI R9, RZ, c[0x0][0x288], R8 ;  /* 0x0000a200ff097a19 */ /* 0x000fe20000011608 */
[----:B------:R-:W-:-:S03]  /*2420*/  @P0 IMAD.MOV.U32 R8, RZ, RZ, RZ ;  /* 0x000000ffff080224 */ /* 0x000fc600078e00ff */
[C---:B------:R-:W-:Y:S01]  /*2430*/  IADD3 R5, -R9.reuse, RZ, RZ ;  /* 0x000000ff09057210 */ /* 0x040fe20007ffe1ff */
        /* <DEDUP_REMOVED lines=11> */
.L_x_3335:
        /* <DEDUP_REMOVED lines=11> */
[----:B--2---:R-:W1:-:S06]  /*25a0*/  DFMA R6, -R2, R6, 6.75539944105574400000e+15 ;  /* 0x433800000206742b */ /* 0x004e4c0000000106 */
[----:B-1----:R-:W1:-:S06]  /*25b0*/  DADD R8, R6, -6.75539944105574400000e+15 ;  /* 0xc338000006087429 */ /* 0x002e4c0000000000 */
[----:B-1----:R-:W1:-:S06]  /*25c0*/  DFMA R10, R8, c[0x2][0x0], -R2 ;  /* 0x00800000080a7a2b */ /* 0x002e4c0000000802 */
[----:B-1----:R-:W1:-:S06]  /*25d0*/  DFMA R8, R8, c[0x2][0x8], R10 ;  /* 0x0080020008087a2b */ /* 0x002e4c000000000a */
[----:B-1----:R-:W1:-:S04]  /*25e0*/  DFMA R10, R8, R12, c[0x2][0x10] ;  /* 0x00800400080a762b */ /* 0x002e48000000000c */
[----:B------:R-:W-:-:S04]  /*25f0*/  DADD R12, -RZ, -R2 ;  /* 0x00000000ff0c7229 */ /* 0x000fc80000000902 */
[----:B-1----:R-:W1:-:S06]  /*2600*/  DFMA R10, R8, R10, c[0x2][0x18] ;  /* 0x00800600080a762b */ /* 0x002e4c000000000a */
[----:B-1----:R-:W1:Y:S01]  /*2610*/  DFMA R10, R8, R10, c[0x2][0x20] ;  /* 0x00800800080a762b */ /* 0x002e62000000000a */
[----:B------:R-:W-:-:S05]  /*2620*/  FSETP.GEU.FTZ.AND P0, PT, |R13|, 4.1917929649353027344, PT ;  /* 0x4086232b0d00780b */ /* 0x000fca0003f1e200 */
[----:B-1----:R-:W1:-:S06]  /*2630*/  DFMA R10, R8, R10, c[0x2][0x28] ;  /* 0x00800a00080a762b */ /* 0x002e4c000000000a */
[----:B-1----:R-:W1:-:S06]  /*2640*/  DFMA R10, R8, R10, c[0x2][0x30] ;  /* 0x00800c00080a762b */ /* 0x002e4c000000000a */
[----:B-1----:R-:W1:-:S06]  /*2650*/  DFMA R10, R8, R10, c[0x2][0x38] ;  /* 0x00800e00080a762b */ /* 0x002e4c000000000a */
[----:B-1----:R-:W1:-:S06]  /*2660*/  DFMA R10, R8, R10, c[0x2][0x40] ;  /* 0x00801000080a762b */ /* 0x002e4c000000000a */
[----:B-1----:R-:W1:-:S06]  /*2670*/  DFMA R10, R8, R10, c[0x2][0x48] ;  /* 0x00801200080a762b */ /* 0x002e4c000000000a */
[----:B-1----:R-:W1:-:S06]  /*2680*/  DFMA R10, R8, R10, c[0x2][0x50] ;  /* 0x00801400080a762b */ /* 0x002e4c000000000a */
[----:B-1----:R-:W1:-:S06]  /*2690*/  DFMA R10, R8, R10, 1 ;  /* 0x3ff00000080a742b */ /* 0x002e4c000000000a */
[----:B-1----:R-:W1:-:S10]  /*26a0*/  DFMA R10, R8, R10, 1 ;  /* 0x3ff00000080a742b */ /* 0x002e54000000000a */
[----:B-1----:R-:W-:Y:S02]  /*26b0*/  LEA R9, R6, R11, 0x14 ;  /* 0x0000000b06097211 */ /* 0x002fe400078ea0ff */
[----:B------:R-:W-:Y:S01]  /*26c0*/  MOV R8, R10 ;  /* 0x0000000a00087202 */ /* 0x000fe20000000f00 */
[----:B------:R-:W-:Y:S05]  /*26d0*/  @!P0 BRA `(.L_x_3337) ;  /* 0x000000d000008947 */ /* 0x000fea0003800000 */
[----:B------:R-:W-:Y:S01]  /*26e0*/  FSETP.GEU.FTZ.AND P1, PT, |R13|, 4.2275390625, PT ;  /* 0x408748000d00780b */ /* 0x000fe20003f3e200 */
[----:B------:R-:W-:-:S04]  /*26f0*/  DADD R8, -R2, +INF ;  /* 0x7ff0000002087429 */ /* 0x000fc80000000100 */
[----:B------:R-:W1:-:S06]  /*2700*/  DSETP.GT.AND P0, PT, R2, RZ, PT ;  /* 0x000000ff0200722a */ /* 0x000e4c0003f04000 */
[----:B-1----:R-:W-:Y:S02]  /*2710*/  FSEL R8, R8, RZ, !P0 ;  /* 0x000000ff08087208 */ /* 0x002fe40004000000 */
        /* <DEDUP_REMOVED lines=8> */
[----:B------:R1:W2:-:S06]  /*27a0*/  @!P1 DMUL R8, R6, R10 ;  /* 0x0000000a06089228 */ /* 0x00028c0000000000 */
.L_x_3337:
[----:B------:R-:W-:Y:S05]  /*27b0*/  BSYNC B0 ;  /* 0x0000000000007941 */ /* 0x000fea0003800000 */
.L_x_3336:
[----:B--2---:R-:W2:Y:S01]  /*27c0*/  DADD R12, R8, 1 ;  /* 0x3ff00000080c7429 */ /* 0x004ea20000000000 */
[----:B------:R-:W-:Y:S05]  /*27d0*/  BSSY B0, `(.L_x_3338) ;  /* 0x0000014000007945 */ /* 0x000fea0003800000 */
[----:B-12---:R-:W1:Y:S04]  /*27e0*/  MUFU.RCP64H R7, R13 ;  /* 0x0000000d00077308 */ /* 0x006e680000001800 */
[----:B------:R-:W-:-:S04]  /*27f0*/  IADD3 R6, R13, 0x300402, RZ ;  /* 0x003004020d067810 */ /* 0x000fc80007ffe0ff */
[----:B------:R-:W-:Y:S02]  /*2800*/  FSETP.GEU.AND P0, PT, |R6|, 5.8789094863358348022e-39, PT ;  /* 0x004004020600780b */ /* 0x000fe40003f0e200 */
[----:B-1----:R-:W1:-:S06]  /*2810*/  DFMA R8, -R12, R6, 1 ;  /* 0x3ff000000c08742b */ /* 0x002e4c0000000106 */
[----:B-1----:R-:W1:-:S06]  /*2820*/  DFMA R8, R8, R8, R8 ;  /* 0x000000080808722b */ /* 0x002e4c0000000008 */
[----:B-1----:R1:W2:Y:S02]  /*2830*/  DFMA R8, R6, R8, R6 ;  /* 0x000000080608722b */ /* 0x0022a40000000006 */
[----:B-1----:R-:W-:-:S04]  /*2840*/  IADD3 R6, P1, R0, c[0x0][0x3c8], RZ ;  /* 0x0000f20000067a10 */ /* 0x002fc80007f3e0ff */
[----:B--2---:R-:W1:Y:S01]  /*2850*/  DFMA R10, -R12, R8, 1 ;  /* 0x3ff000000c0a742b */ /* 0x004e620000000108 */
[----:B------:R-:W-:-:S05]  /*2860*/  IADD3.X R7, RZ, c[0x0][0x3cc], RZ, P1, !PT ;  /* 0x0000f300ff077a10 */ /* 0x000fca0000ffe4ff */
[----:B-1----:R1:W2:Y:S01]  /*2870*/  DFMA R8, R8, R10, R8 ;  /* 0x0000000a0808722b */ /* 0x0022a20000000008 */
[----:B------:R-:W-:Y:S05]  /*2880*/  @P0 BRA `(.L_x_3339) ;  /* 0x0000008000000947 */ /* 0x000fea0003800000 */
[----:B------:R-:W-:Y:S01]  /*2890*/  LOP3.LUT R16, R13, 0x7fffffff, RZ, 0xc0, !PT ;  /* 0x7fffffff0d107812 */ /* 0x000fe200078ec0ff */
[----:B-1----:R-:W-:Y:S01]  /*28a0*/  IMAD.MOV.U32 R10, RZ, RZ, R12 ;  /* 0x000000ffff0a7224 */ /* 0x002fe200078e000c */
[----:B------:R-:W-:Y:S02]  /*28b0*/  MOV R11, R13 ;  /* 0x0000000d000b7202 */ /* 0x000fe40000000f00 */
[----:B------:R-:W-:Y:S02]  /*28c0*/  IADD3 R16, R16, -0x100000, RZ ;  /* 0xfff0000010107810 */ /* 0x000fe40007ffe0ff */
[----:B------:R-:W-:Y:S02]  /*28d0*/  MOV R12, 0x28f0 ;  /* 0x000028f0000c7802 */ /* 0x000fe40000000f00 */
[----:B0-2--5:R-:W-:Y:S05]  /*28e0*/  CALL.REL.NOINC `($__internal_2_$__cuda_sm20_dblrcp_rn_slowpath_v3) ;  /* 0x0000009000007944 */ /* 0x025fea0003c00000 */
[----:B01----:R-:W-:Y:S02]  /*28f0*/  MOV R8, R14 ;  /* 0x0000000e00087202 */ /* 0x003fe40000000f00 */
[----:B------:R-:W-:Y:S02]  /*2900*/  MOV R9, R15 ;  /* 0x0000000f00097202 */ /* 0x000fe40000000f00 */
.L_x_3339:
[----:B------:R-:W-:Y:S05]  /*2910*/  BSYNC B0 ;  /* 0x0000000000007941 */ /* 0x000fea0003800000 */
.L_x_3338:
[----:B-12---:R-:W1:-:S04]  /*2920*/  DADD R10, -R8, 1 ;  /* 0x3ff00000080a7429 */ /* 0x006e480000000100 */
[----:B-----5:R-:W-:-:S04]  /*2930*/  DMUL R4, R4, R8 ;  /* 0x0000000804047228 */ /* 0x020fc80000000000 */
[----:B-1----:R-:W1:-:S06]  /*2940*/  DFMA R10, R2, R10, 1 ;  /* 0x3ff00000020a742b */ /* 0x002e4c000000000a */
[----:B-1----:R-:W1:-:S07]  /*2950*/  DMUL R4, R4, R10 ;  /* 0x0000000a04047228 */ /* 0x002e4e0000000000 */
[----:B-1----:R-:W-:Y:S01]  /*2960*/  STG.E.64 [R6.64], R4 ;  /* 0x0000000406007986 */ /* 0x002fe2000c101b04 */
[----:B------:R-:W-:Y:S05]  /*2970*/  EXIT ;  /* 0x000000000000794d */ /* 0x000fea0003800000 */
        .weak           $__internal_2_$__cuda_sm20_dblrcp_rn_slowpath_v3
        .type           $__internal_2_$__cuda_sm20_dblrcp_rn_slowpath_v3,@function
        .size           $__internal_2_$__cuda_sm20_dblrcp_rn_slowpath_v3,(.L_x_9691 - $__internal_2_$__cuda_sm20_dblrcp_rn_slowpath_v3)
$__internal_2_$__cuda_sm20_dblrcp_rn_slowpath_v3:
[----:B------:R-:W0:Y:S01]  /*2980*/  DSETP.GTU.AND P0, PT, |R10|, +INF , PT ;  /* 0x7ff000000a00742a */ /* 0x000e220003f0c200 */
[----:B------:R-:W-:-:S13]  /*2990*/  BSSY B2, `(.L_x_3340) ;  /* 0x0000022000027945 */ /* 0x000fda0003800000 */
[----:B0-----:R-:W-:Y:S05]  /*29a0*/  @P0 BRA `(.L_x_3341) ;  /* 0x000001e000000947 */ /* 0x001fea0003800000 */
[----:B------:R-:W-:-:S04]  /*29b0*/  LOP3.LUT R17, R11, 0x7fffffff, RZ, 0xc0, !PT ;  /* 0x7fffffff0b117812 */ /* 0x000fc800078ec0ff */
[----:B------:R-:W-:-:S04]  /*29c0*/  IADD3 R13, R17, -0x1, RZ ;  /* 0xffffffff110d7810 */ /* 0x000fc80007ffe0ff */
[----:B------:R-:W-:-:S13]  /*29d0*/  ISETP.GE.U32.AND P0, PT, R13, 0x7fefffff, PT ;  /* 0x7fefffff0d00780c */ /* 0x000fda0003f06070 */
[----:B------:R-:W-:Y:S02]  /*29e0*/  @P0 LOP3.LUT R15, R11, 0x7ff00000, RZ, 0x3c, !PT ;  /* 0x7ff000000b0f0812 */ /* 0x000fe400078e3cff */
[----:B------:R-:W-:Y:S01]  /*29f0*/  @P0 MOV R14, RZ ;  /* 0x000000ff000e0202 */ /* 0x000fe20000000f00 */
[----:B------:R-:W-:Y:S05]  /*2a00*/  @P0 BRA `(.L_x_3342) ;  /* 0x000001a000000947 */ /* 0x000fea0003800000 */
[----:B------:R-:W-:-:S13]  /*2a10*/  ISETP.GE.U32.AND P0, PT, R17, 0x1000001, PT ;  /* 0x010000011100780c */ /* 0x000fda0003f06070 */
[----:B------:R-:W-:Y:S05]  /*2a20*/  @!P0 BRA `(.L_x_3343) ;  /* 0x000000d000008947 */ /* 0x000fea0003800000 */
[----:B------:R-:W-:Y:S02]  /*2a30*/  IADD3 R15, R11, -0x3fe00000, RZ ;  /* 0xc02000000b0f7810 */ /* 0x000fe40007ffe0ff */
[----:B------:R-:W-:Y:S02]  /*2a40*/  MOV R14, R10 ;  /* 0x0000000a000e7202 */ /* 0x000fe40000000f00 */
[----:B------:R-:W0:Y:S04]  /*2a50*/  MUFU.RCP64H R17, R15 ;  /* 0x0000000f00117308 */ /* 0x000e280000001800 */
        /* <DEDUP_REMOVED lines=10> */
.L_x_3343:
        /* <DEDUP_REMOVED lines=9> */
.L_x_3341:
[----:B------:R-:W-:Y:S02]  /*2b90*/  LOP3.LUT R15, R11, 0x80000, RZ, 0xfc, !PT ;  /* 0x000800000b0f7812 */ /* 0x000fe400078efcff */
[----:B------:R-:W-:Y:S02]  /*2ba0*/  MOV R14, R10 ;  /* 0x0000000a000e7202 */ /* 0x000fe40000000f00 */
.L_x_3342:
[----:B------:R-:W-:Y:S05]  /*2bb0*/  BSYNC B2 ;  /* 0x0000000000027941 */ /* 0x000fea0003800000 */
.L_x_3340:
[----:B------:R-:W-:-:S04]  /*2bc0*/  MOV R13, 0x0 ;  /* 0x00000000000d7802 */ /* 0x000fc80000000f00 */
[----:B------:R-:W-:Y:S05]  /*2bd0*/  RET.REL.NODEC R12 `(_ZN2at6native18elementwise_kernelILi128ELi2EZNS0_22gpu_kernel_impl_nocastIZZZNS0_61_GLOBAL__N__132982cb_23_ActivationSiluKernel_cu_1520ed90_293620silu_backward_kernelERNS_18TensorIteratorBaseEENKUlvE_clEvENKUlvE_clEvEUlddE_EEvS5_RKT_EUliE_EEviT1_) ;  /* 0xffffd4200c007950 */ /* 0x000fea0003c3ffff */
.L_x_3344:
        /* <DEDUP_REMOVED lines=10> */
.L_x_9691:


//--------------------- .text._ZN2at6native27unrolled_elementwise_kernelIZZZNS0_61_GLOBAL__N__132982cb_23_ActivationSiluKernel_cu_1520ed90_293620silu_backward_kernelERNS_18TensorIteratorBaseEENKUlvE_clEvENKUlvE_clEvEUlddE_St5arrayIPcLm3EELi4E23TrivialOffsetCalculatorILi2EjESB_ILi1EjENS0_6memory15LoadWithoutCastENSE_16StoreWithoutCastEEEviT_T0_T2_T3_T4_T5_ --------------------------
	.section	.text._ZN2at6native27unrolled_elementwise_kernelIZZZNS0_61_GLOBAL__N__132982cb_23_ActivationSiluKernel_cu_1520ed90_293620silu_backward_kernelERNS_18TensorIteratorBaseEENKUlvE_clEvENKUlvE_clEvEUlddE_St5arrayIPcLm3EELi4E23TrivialOffsetCalculatorILi2EjESB_ILi1EjENS0_6memory15LoadWithoutCastENSE_16StoreWithoutCastEEEviT_T0_T2_T3_T4_T5_,"ax",@progbits
	.sectioninfo	@"SHI_REGISTERS=32"
	.align	128
        .global         _ZN2at6native27unrolled_elementwise_kernelIZZZNS0_61_GLOBAL__N__132982cb_23_ActivationSiluKernel_cu_1520ed90_293620silu_backward_kernelERNS_18TensorIteratorBaseEENKUlvE_clEvENKUlvE_clEvEUlddE_St5arrayIPcLm3EELi4E23TrivialOffsetCalculatorILi2EjESB_ILi1EjENS0_6memory15LoadWithoutCastENSE_16StoreWithoutCastEEEviT_T0_T2_T3_T4_T5_
        .type           _ZN2at6native27unrolled_elementwise_kernelIZZZNS0_61_GLOBAL__N__132982cb_23_ActivationSiluKernel_cu_1520ed90_293620silu_backward_kernelERNS_18TensorIteratorBaseEENKUlvE_clEvENKUlvE_clEvEUlddE_St5arrayIPcLm3EELi4E23TrivialOffsetCalculatorILi2EjESB_ILi1EjENS0_6memory15LoadWithoutCastENSE_16StoreWithoutCastEEEviT_T0_T2_T3_T4_T5_,@function
        .size           _ZN2at6native27unrolled_elementwise_kernelIZZZNS0_61_GLOBAL__N__132982cb_23_ActivationSiluKernel_cu_1520ed90_293620silu_backward_kernelERNS_18TensorIteratorBaseEENKUlvE_clEvENKUlvE_clEvEUlddE_St5arrayIPcLm3EELi4E23TrivialOffsetCalculatorILi2EjESB_ILi1EjENS0_6memory15LoadWithoutCastENSE_16StoreWithoutCastEEEviT_T0_T2_T3_T4_T5_,(.L_x_9692 - _ZN2at6native27unrolled_elementwise_kernelIZZZNS0_61_GLOBAL__N__132982cb_23_ActivationSiluKernel_cu_1520ed90_293620silu_backward_kernelERNS_18TensorIteratorBaseEENKUlvE_clEvENKUlvE_clEvEUlddE_St5arrayIPcLm3EELi4E23TrivialOffsetCalculatorILi2EjESB_ILi1EjENS0_6memory15LoadWithoutCastENSE_16StoreWithoutCastEEEviT_T0_T2_T3_T4_T5_)
        .other          _ZN2at6native27unrolled_elementwise_kernelIZZZNS0_61_GLOBAL__N__132982cb_23_ActivationSiluKernel_cu_1520ed90_293620silu_backward_kernelERNS_18TensorIteratorBaseEENKUlvE_clEvENKUlvE_clEvEUlddE_St5arrayIPcLm3EELi4E23TrivialOffsetCalculatorILi2EjESB_ILi1EjENS0_6memory15LoadWithoutCastENSE_16StoreWithoutCastEEEviT_T0_T2_T3_T4_T5_,@"STO_CUDA_ENTRY STV_DEFAULT"
_ZN2at6native27unrolled_elementwise_kernelIZZZNS0_61_GLOBAL__N__132982cb_23_ActivationSiluKernel_cu_1520ed90_293620silu_backward_kernelERNS_18TensorIteratorBaseEENKUlvE_clEvENKUlvE_clEvEUlddE_St5arrayIPcLm3EELi4E23TrivialOffsetCalculatorILi2EjESB_ILi1EjENS0_6memory15LoadWithoutCastENSE_16StoreWithoutCastEEEviT_T0_T2_T3_T4_T5_:
.text._ZN2at6native27unrolled_elementwise_kernelIZZZNS0_61_GLOBAL__N__132982cb_23_ActivationSiluKernel_cu_1520ed90_293620silu_backward_kernelERNS_18TensorIteratorBaseEENKUlvE_clEvENKUlvE_clEvEUlddE_St5arrayIPcLm3EELi4E23TrivialOffsetCalculatorILi2EjESB_ILi1EjENS0_6memory15LoadWithoutCastENSE_16StoreWithoutCastEEEviT_T0_T2_T3_T4_T5_:
[----:B------:R-:W-:Y:S02]  /*0000*/  IMAD.MOV.U32 R1, RZ, RZ, c[0x0][0x28] ;  /* 0x00000a00ff017624 */ /* 0x000fe400078e00ff */
[----:B------:R-:W0:Y:S01]  /*0010*/  S2R R28, SR_CTAID.X ;  /* 0x00000000001c7919 */ /* 0x000e220000002500 */
[----:B------:R-:W-:Y:S01]  /*0020*/  IMAD.MOV.U32 R3, RZ, RZ, -0x200 ;  /* 0xfffffe00ff037424 */ /* 0x000fe200078e00ff */
[----:B------:R-:W-:Y:S01]  /*0030*/  CS2R R16, SRZ ;  /* 0x0000000000107805 */ /* 0x000fe2000001ff00 */
[----:B------:R-:W-:Y:S01]  /*0040*/  CS2R R12, SRZ ;  /* 0x00000000000c7805 */ /* 0x000fe2000001ff00 */
[----:B------:R-:W1:Y:S01]  /*0050*/  S2R R5, SR_TID.X ;  /* 0x0000000000057919 */ /* 0x000e620000002100 */
[----:B------:R-:W-:Y:S01]  /*0060*/  CS2R R10, SRZ ;  /* 0x00000000000a7805 */ /* 0x000fe2000001ff00 */
[----:B------:R-:W-:Y:S01]  /*0070*/  ULDC.64 UR4, c[0x0][0x118] ;  /* 0x0000460000047ab9 */ /* 0x000fe20000000a00 */
[----:B------:R-:W-:Y:S01]  /*0080*/  CS2R R14, SRZ ;  /* 0x00000000000e7805 */ /* 0x000fe2000001ff00 */
[----:B0-----:R-:W-:-:S05]  /*0090*/  IMAD R0, R28, R3, c[0x0][0x160] ;  /* 0x000058001c007624 */ /* 0x001fca00078e0203 */
[----:B-1----:R-:W-:-:S13]  /*00a0*/  ISETP.GE.AND P2, PT, R5, R0, PT ;  /* 0x000000000500720c */ /* 0x002fda0003f46270 */
[----:B------:R-:W-:Y:S01]  /*00b0*/  @!P2 IMAD R18, R28, 0x200, R5 ;  /* 0x000002001c12a824 */ /* 0x000fe200078e0205 */
[----:B------:R-:W-:Y:S01]  /*00c0*/  @!P2 IADD3 R5, R5, 0x80, RZ ;  /* 0x000000800505a810 */ /* 0x000fe20007ffe0ff */
[----:B------:R-:W-:-:S03]  /*00d0*/  @!P2 IMAD.MOV.U32 R19, RZ, RZ, 0x8 ;  /* 0x00000008ff13a424 */ /* 0x000fc600078e00ff */
[----:B------:R-:W-:Y:S01]  /*00e0*/  ISETP.GE.AND P0, PT, R5, R0, PT ;  /* 0x000000000500720c */ /* 0x000fe20003f06270 */
[----:B------:R-:W-:-:S04]  /*00f0*/  @!P2 IMAD.WIDE.U32 R2, R18, R19, c[0x0][0x170] ;  /* 0x00005c001202a625 */ /* 0x000fc800078e0013 */
[----:B------:R-:W-:Y:S01]  /*0100*/  @!P2 IMAD.WIDE.U32 R18, R18, R19, c[0x0][0x178] ;  /* 0x00005e001212a625 */ /* 0x000fe200078e0013 */
[----:B------:R0:W5:Y:S01]  /*0110*/  @!P2 LDG.E.64 R16, [R2.64] ;  /* 0x000000040210a981 */ /* 0x000162000c1e1b00 */
[----:B------:R-:W-:Y:S01]  /*0120*/  CS2R R6, SRZ ;  /* 0x0000000000067805 */ /* 0x000fe2000001ff00 */
[----:B------:R-:W-:Y:S02]  /*0130*/  CS2R R8, SRZ ;  /* 0x0000000000087805 */ /* 0x000fe4000001ff00 */
[----:B------:R1:W5:Y:S03]  /*0140*/  @!P2 LDG.E.64 R10, [R18.64] ;  /* 0x00000004120aa981 */ /* 0x000366000c1e1b00 */
[----:B------:R-:W-:Y:S01]  /*0150*/  @!P0 IMAD R22, R28, 0x200, R5 ;  /* 0x000002001c168824 */ /* 0x000fe200078e0205 */
[----:B------:R-:W-:Y:S01]  /*0160*/  @!P0 IADD3 R5, R5, 0x80, RZ ;  /* 0x0000008005058810 */ /* 0x000fe20007ffe0ff */
[----:B------:R-:W-:-:S03]  /*0170*/  @!P0 IMAD.MOV.U32 R23, RZ, RZ, 0x8 ;  /* 0x00000008ff178424 */ /* 0x000fc600078e00ff */
[----:B------:R-:W-:Y:S01]  /*0180*/  ISETP.GE.AND P3, PT, R5, R0, PT ;  /* 0x000000000500720c */ /* 0x000fe20003f66270 */
[----:B------:R-:W-:Y:S01]  /*0190*/  @!P0 IMAD.WIDE.U32 R20, R22, R23, c[0x0][0x170] ;  /* 0x00005c0016148625 */ /* 0x000fe200078e0017 */
[----:B0-----:R-:W-:-:S03]  /*01a0*/  CS2R R2, SRZ ;  /* 0x0000000000027805 */ /* 0x001fc6000001ff00 */
[----:B------:R-:W-:Y:S01]  /*01b0*/  @!P0 IMAD.WIDE.U32 R22, R22, R23, c[0x0][0x178] ;  /* 0x00005e0016168625 */ /* 0x000fe200078e0017 */
[----:B------:R0:W5:Y:S04]  /*01c0*/  @!P0 LDG.E.64 R12, [R20.64] ;  /* 0x00000004140c8981 */ /* 0x000168000c1e1b00 */
[----:B------:R2:W5:Y:S03]  /*01d0*/  @!P0 LDG.E.64 R14, [R22.64] ;  /* 0x00000004160e8981 */ /* 0x000566000c1e1b00 */
[----:B------:R-:W-:Y:S01]  /*01e0*/  @!P3 IMAD R26, R28, 0x200, R5 ;  /* 0x000002001c1ab824 */ /* 0x000fe200078e0205 */
[----:B------:R-:W-:-:S04]  /*01f0*/  @!P3 IADD3 R5, R5, 0x80, RZ ;  /* 0x000000800505b810 */ /* 0x000fc80007ffe0ff */
[----:B------:R-:W-:Y:S01]  /*0200*/  ISETP.GE.AND P1, PT, R5, R0, PT ;  /* 0x000000000500720c */ /* 0x000fe20003f26270 */
[----:B------:R-:W-:-:S04]  /*0210*/  @!P3 IMAD.MOV.U32 R27, RZ, RZ, 0x8 ;  /* 0x00000008ff1bb424 */ /* 0x000fc800078e00ff */
[----:B------:R-:W-:-:S08]  /*0220*/  @!P3 IMAD.WIDE.U32 R24, R26, R27, c[0x0][0x170] ;  /* 0x00005c001a18b625 */ /* 0x000fd000078e001b */
[----:B------:R-:W-:Y:S01]  /*0230*/  @!P1 MOV R29, 0x8 ;  /* 0x00000008001d9802 */ /* 0x000fe20000000f00 */
[----:B------:R-:W-:Y:S01]  /*0240*/  @!P1 IMAD R28, R28, 0x200, R5 ;  /* 0x000002001c1c9824 */ /* 0x000fe200078e0205 */
[----:B------:R2:W5:Y:S01]  /*0250*/  @!P3 LDG.E.64 R6, [R24.64] ;  /* 0x000000041806b981 */ /* 0x000562000c1e1b00 */
[----:B------:R-:W-:Y:S01]  /*0260*/  CS2R R4, SRZ ;  /* 0x0000000000047805 */ /* 0x000fe2000001ff00 */
[----:B------:R-:W-:-:S04]  /*0270*/  @!P3 IMAD.WIDE.U32 R26, R26, R27, c[0x0][0x178] ;  /* 0x00005e001a1ab625 */ /* 0x000fc800078e001b */
[CC--:B-1----:R-:W-:Y:S01]  /*0280*/  @!P1 IMAD.WIDE.U32 R18, R28.reuse, R29.reuse, c[0x0][0x170] ;  /* 0x00005c001c129625 */ /* 0x0c2fe200078e001d */
[----:B------:R2:W5:Y:S03]  /*0290*/  @!P3 LDG.E.64 R8, [R26.64] ;  /* 0x000000041a08b981 */ /* 0x000566000c1e1b00 */
[----:B0-----:R-:W-:Y:S01]  /*02a0*/  @!P1 IMAD.WIDE.U32 R20, R28, R29, c[0x0][0x178] ;  /* 0x00005e001c149625 */ /* 0x001fe200078e001d */
[----:B------:R2:W5:Y:S04]  /*02b0*/  @!P1 LDG.E.64 R4, [R18.64] ;  /* 0x0000000412049981 */ /* 0x000568000c1e1b00 */
[----:B------:R2:W5:Y:S01]  /*02c0*/  @!P1 LDG.E.64 R2, [R20.64] ;  /* 0x0000000414029981 */ /* 0x000562000c1e1b00 */
[----:B------:R-:W-:Y:S01]  /*02d0*/  BSSY B0, `(.L_x_3345) ;  /* 0x000003e000007945 */ /* 0x000fe20003800000 */
[----:B------:R-:W-:Y:S05]  /*02e0*/  @P2 BRA `(.L_x_3346) ;  /* 0x000003c000002947 */ /* 0x000fea0003800000 */
[----:B--2---:R-:W-:Y:S01]  /*02f0*/  IMAD.MOV.U32 R18, RZ, RZ, 0x652b82fe ;  /* 0x652b82feff127424 */ /* 0x004fe200078e00ff */
[----:B-----5:R-:W0:Y:S01]  /*0300*/  DADD R24, -RZ, -R10 ;  /* 0x00000000ff187229 */ /* 0x020e22000000090a */
[----:B------:R-:W-:Y:S01]  /*0310*/  IMAD.MOV.U32 R19, RZ, RZ, 0x3ff71547 ;  /* 0x3ff71547ff137424 */ /* 0x000fe200078e00ff */
[----:B------:R-:W-:Y:S05]  /*0320*/  BSSY B1, `(.L_x_3347) ;  /* 0x0000023000017945 */ /* 0x000fea0003800000 */
[----:B------:R-:W1:-:S03]  /*0330*/  DFMA R18, -R10, R18, 6.75539944105574400000e+15 ;  /* 0x433800000a12742b */ /* 0x000e460000000112 */
[----:B0-----:R-:W-:-:S03]  /*0340*/  FSETP.GEU.FTZ.AND P0, PT, |R25|, 4.1917929649353027344, PT ;  /* 0x4086232b1900780b */ /* 0x001fc60003f1e200 */
[----:B-1----:R-:W0:-:S06]  /*0350*/  DADD R20, R18, -6.75539944105574400000e+15 ;  /* 0xc338000012147429 */ /* 0x002e0c0000000000 */
[----:B0-----:R-:W0:-:S06]  /*0360*/  DFMA R22, R20, c[0x2][0x0], -R10 ;  /* 0x0080000014167a2b */ /* 0x001e0c000000080a */
[----:B0-----:R0:W1:Y:S02]  /*0370*/  DFMA R20, R20, c[0x2][0x8], R22 ;  /* 0x0080020014147a2b */ /* 0x0010640000000016 */
[----:B0-----:R-:W-:Y:S02]  /*0380*/  IMAD.MOV.U32 R22, RZ, RZ, 0x69ce2bdf ;  /* 0x69ce2bdfff167424 */ /* 0x001fe400078e00ff */
[----:B------:R-:W-:-:S06]  /*0390*/  IMAD.MOV.U32 R23, RZ, RZ, 0x3e5ade15 ;  /* 0x3e5ade15ff177424 */ /* 0x000fcc00078e00ff */
[----:B-1----:R-:W0:-:S06]  /*03a0*/  DFMA R22, R20, R22, c[0x2][0x10] ;  /* 0x008004001416762b */ /* 0x002e0c0000000016 */
        /* <DEDUP_REMOVED lines=22> */
[----:B------:R-:W-:Y:S02]  /*0510*/  @!P1 LEA R23, R18, 0x3ff00000, 0x14 ;  /* 0x3ff0000012179811 */ /* 0x000fe400078ea0ff */
[----:B------:R-:W-:Y:S01]  /*0520*/  @!P1 MOV R18, R22 ;  /* 0x0000001600129202 */ /* 0x000fe20000000f00 */
[----:B------:R-:W-:-:S06]  /*0530*/  @!P1 IMAD.MOV.U32 R22, RZ, RZ, RZ ;  /* 0x000000ffff169224 */ /* 0x000fcc00078e00ff */
[----:B------:R0:W1:-:S06]  /*0540*/  @!P1 DMUL R20, R18, R22 ;  /* 0x0000001612149228 */ /* 0x00004c0000000000 */
.L_x_3348:
[----:B------:R-:W-:Y:S05]  /*0550*/  BSYNC B1 ;  /* 0x0000000000017941 */ /* 0x000fea0003800000 */
.L_x_3347:
        /* <DEDUP_REMOVED lines=11> */
[----:B-1----:R-:W-:Y:S01]  /*0610*/  LOP3.LUT R20, R25, 0x7fffffff, RZ, 0xc0, !PT ;  /* 0x7fffffff19147812 */ /* 0x002fe200078ec0ff */
[----:B------:R-:W-:Y:S01]  /*0620*/  IMAD.MOV.U32 R18, RZ, RZ, R24 ;  /* 0x000000ffff127224 */ /* 0x000fe200078e0018 */
[----:B0-----:R-:W-:Y:S02]  /*0630*/  MOV R22, 0x660 ;  /* 0x0000066000167802 */ /* 0x001fe40000000f00 */
[----:B------:R-:W-:Y:S02]  /*0640*/  IADD3 R20, R20, -0x100000, RZ ;  /* 0xfff0000014147810 */ /* 0x000fe40007ffe0ff */
[----:B------:R-:W-:Y:S05]  /*0650*/  CALL.REL.NOINC `($__internal_3_$__cuda_sm20_dblrcp_rn_slowpath_v3) ;  /* 0x00000f6000007944 */ /* 0x000fea0003c00000 */
.L_x_3350:
[----:B------:R-:W-:Y:S05]  /*0660*/  BSYNC B1 ;  /* 0x0000000000017941 */ /* 0x000fea0003800000 */
.L_x_3349:
[----:B-1----:R-:W1:-:S04]  /*0670*/  DADD R18, -R20, 1 ;  /* 0x3ff0000014127429 */ /* 0x002e480000000100 */
[----:B------:R-:W-:-:S04]  /*0680*/  DMUL R16, R20, R16 ;  /* 0x0000001014107228 */ /* 0x000fc80000000000 */
[----:B-1----:R-:W1:-:S06]  /*0690*/  DFMA R10, R18, R10, 1 ;  /* 0x3ff00000120a742b */ /* 0x002e4c000000000a */
[----:B-1----:R1:W2:-:S06]  /*06a0*/  DMUL R10, R16, R10 ;  /* 0x0000000a100a7228 */ /* 0x00228c0000000000 */
.L_x_3346:
[----:B------:R-:W-:Y:S05]  /*06b0*/  BSYNC B0 ;  /* 0x0000000000007941 */ /* 0x000fea0003800000 */
.L_x_3345:
[----:B-1---5:R-:W1:Y:S01]  /*06c0*/  S2R R17, SR_TID.X ;  /* 0x0000000000117919 */ /* 0x022e620000002100 */
[----:B------:R-:W-:Y:S01]  /*06d0*/  BSSY B0, `(.L_x_3351) ;  /* 0x0000040000007945 */ /* 0x000fe20003800000 */
[----:B-12---:R-:W-:-:S04]  /*06e0*/  IADD3 R19, R17, 0x80, RZ ;  /* 0x0000008011137810 */ /* 0x006fc80007ffe0ff */
[----:B------:R-:W-:-:S13]  /*06f0*/  ISETP.GE.AND P0, PT, R19, R0, PT ;  /* 0x000000001300720c */ /* 0x000fda0003f06270 */
[----:B------:R-:W-:Y:S05]  /*0700*/  @P0 BRA `(.L_x_3352) ;  /* 0x000003c000000947 */ /* 0x000fea0003800000 */
[----:B------:R-:W-:Y:S01]  /*0710*/  IMAD.MOV.U32 R18, RZ, RZ, 0x652b82fe ;  /* 0x652b82feff127424 */ /* 0x000fe200078e00ff */
[----:B------:R-:W-:Y:S01]  /*0720*/  BSSY B1, `(.L_x_3353) ;  /* 0x0000025000017945 */ /* 0x000fe20003800000 */
[----:B------:R-:W-:Y:S02]  /*0730*/  IMAD.MOV.U32 R19, RZ, RZ, 0x3ff71547 ;  /* 0x3ff71547ff137424 */ /* 0x000fe400078e00ff */
[----:B------:R-:W-:Y:S02]  /*0740*/  IMAD.MOV.U32 R24, RZ, RZ, 0x69ce2bdf ;  /* 0x69ce2bdfff187424 */ /* 0x000fe400078e00ff */
[----:B------:R-:W-:Y:S02]  /*0750*/  IMAD.MOV.U32 R25, RZ, RZ, 0x3e5ade15 ;  /* 0x3e5ade15ff197424 */ /* 0x000fe400078e00ff */
[----:B------:R-:W1:-:S06]  /*0760*/  DFMA R18, -R14, R18, 6.75539944105574400000e+15 ;  /* 0x433800000e12742b */ /* 0x000e4c0000000112 */
[----:B-1----:R-:W1:-:S06]  /*0770*/  DADD R20, R18, -6.75539944105574400000e+15 ;  /* 0xc338000012147429 */ /* 0x002e4c0000000000 */
[----:B01----:R-:W0:-:S06]  /*0780*/  DFMA R22, R20, c[0x2][0x0], -R14 ;  /* 0x0080000014167a2b */ /* 0x003e0c000000080e */
        /* <DEDUP_REMOVED lines=24> */
[----:B------:R-:W-:Y:S01]  /*0910*/  @!P1 IADD3 R18, R18, -R19, RZ ;  /* 0x8000001312129210 */ /* 0x000fe20007ffe0ff */
[----:B------:R-:W-:-:S03]  /*0920*/  @!P1 IMAD R19, R19, 0x100000, R23 ;  /* 0x0010000013139824 */ /* 0x000fc600078e0217 */
[----:B------:R-:W-:Y:S01]  /*0930*/  @!P1 LEA R23, R18, 0x3ff00000, 0x14 ;  /* 0x3ff0000012179811 */ /* 0x000fe200078ea0ff */
[----:B------:R-:W-:Y:S02]  /*0940*/  @!P1 IMAD.MOV.U32 R18, RZ, RZ, R22 ;  /* 0x000000ffff129224 */ /* 0x000fe400078e0016 */
[----:B------:R-:W-:-:S06]  /*0950*/  @!P1 IMAD.MOV.U32 R22, RZ, RZ, RZ ;  /* 0x000000ffff169224 */ /* 0x000fcc00078e00ff */
[----:B------:R0:W1:-:S06]  /*0960*/  @!P1 DMUL R20, R18, R22 ;  /* 0x0000001612149228 */ /* 0x00004c0000000000 */
.L_x_3354:
[----:B------:R-:W-:Y:S05]  /*0970*/  BSYNC B1 ;  /* 0x0000000000017941 */ /* 0x000fea0003800000 */
.L_x_3353:
        /* <DEDUP_REMOVED lines=16> */
.L_x_3356:
[----:B------:R-:W-:Y:S05]  /*0a80*/  BSYNC B1 ;  /* 0x0000000000017941 */ /* 0x000fea0003800000 */
.L_x_3355:
[----:B-1----:R-:W1:-:S04]  /*0a90*/  DADD R18, -R20, 1 ;  /* 0x3ff0000014127429 */ /* 0x002e480000000100 */
[----:B------:R-:W-:-:S04]  /*0aa0*/  DMUL R12, R20, R12 ;  /* 0x0000000c140c7228 */ /* 0x000fc80000000000 */
[----:B-1----:R-:W1:-:S06]  /*0ab0*/  DFMA R18, R18, R14, 1 ;  /* 0x3ff000001212742b */ /* 0x002e4c000000000e */
[----:B-1----:R1:W2:-:S06]  /*0ac0*/  DMUL R12, R12, R18 ;  /* 0x000000120c0c7228 */ /* 0x00228c0000000000 */
.L_x_3352:
[----:B------:R-:W-:Y:S05]  /*0ad0*/  BSYNC B0 ;  /* 0x0000000000007941 */ /* 0x000fea0003800000 */
.L_x_3351:
[----:B------:R-:W-:Y:S01]  /*0ae0*/  IADD3 R15, R17, 0x100, RZ ;  /* 0x00000100110f7810 */ /* 0x000fe20007ffe0ff */
[----:B------:R-:W-:Y:S03]  /*0af0*/  BSSY B0, `(.L_x_3357) ;  /* 0x0000042000007945 */ /* 0x000fe60003800000 */
[----:B------:R-:W-:-:S13]  /*0b00*/  ISETP.GE.AND P0, PT, R15, R0, PT ;  /* 0x000000000f00720c */ /* 0x000fda0003f06270 */
[----:B------:R-:W-:Y:S05]  /*0b10*/  @P0 BRA `(.L_x_3358) ;  /* 0x000003f000000947 */ /* 0x000fea0003800000 */
[----:B------:R-:W-:Y:S01]  /*0b20*/  IMAD.MOV.U32 R14, RZ, RZ, 0x652b82fe ;  /* 0x652b82feff0e7424 */ /* 0x000fe200078e00ff */
[----:B------:R-:W-:Y:S01]  /*0b30*/  BSSY B1, `(.L_x_3359) ;  /* 0x0000025000017945 */ /* 0x000fe20003800000 */
[----:B------:R-:W-:Y:S02]  /*0b40*/  IMAD.MOV.U32 R15, RZ, RZ, 0x3ff71547 ;  /* 0x3ff71547ff0f7424 */ /* 0x000fe400078e00ff */
[----:B0-----:R-:W-:Y:S02]  /*0b50*/  IMAD.MOV.U32 R22, RZ, RZ, 0x69ce2bdf ;  /* 0x69ce2bdfff167424 */ /* 0x001fe400078e00ff */
[----:B------:R-:W-:Y:S02]  /*0b60*/  IMAD.MOV.U32 R23, RZ, RZ, 0x3e5ade15 ;  /* 0x3e5ade15ff177424 */ /* 0x000fe400078e00ff */
[----:B------:R-:W0:-:S06]  /*0b70*/  DFMA R14, -R8, R14, 6.75539944105574400000e+15 ;  /* 0x43380000080e742b */ /* 0x000e0c000000010e */
[----:B01----:R-:W0:-:S06]  /*0b80*/  DADD R18, R14, -6.75539944105574400000e+15 ;  /* 0xc33800000e127429 */ /* 0x003e0c0000000000 */
        /* <DEDUP_REMOVED lines=15> */
[----:B0-----:R-:W-:Y:S01]  /*0c80*/  LEA R19, R14, R21, 0x14 ;  /* 0x000000150e137211 */ /* 0x001fe200078ea0ff */
        /* <DEDUP_REMOVED lines=15> */
.L_x_3360:
[----:B------:R-:W-:Y:S05]  /*0d80*/  BSYNC B1 ;  /* 0x0000000000017941 */ /* 0x000fea0003800000 */
.L_x_3359:
        /* <DEDUP_REMOVED lines=12> */
[----:B-1----:R-:W-:Y:S01]  /*0e50*/  IMAD.MOV.U32 R18, RZ, RZ, R22 ;  /* 0x000000ffff127224 */ /* 0x002fe200078e0016 */
[----:B------:R-:W-:Y:S01]  /*0e60*/  MOV R22, 0xea0 ;  /* 0x00000ea000167802 */ /* 0x000fe20000000f00 */
[----:B------:R-:W-:Y:S01]  /*0e70*/  IMAD.MOV.U32 R25, RZ, RZ, R23 ;  /* 0x000000ffff197224 */ /* 0x000fe200078e0017 */
[----:B------:R-:W-:Y:S02]  /*0e80*/  IADD3 R20, R20, -0x100000, RZ ;  /* 0xfff0000014147810 */ /* 0x000fe40007ffe0ff */
[----:B--2---:R-:W-:Y:S05]  /*0e90*/  CALL.REL.NOINC `($__internal_3_$__cuda_sm20_dblrcp_rn_slowpath_v3) ;  /* 0x0000072000007944 */ /* 0x004fea0003c00000 */
[----:B------:R-:W-:Y:S01]  /*0ea0*/  IMAD.MOV.U32 R18, RZ, RZ, R20 ;  /* 0x000000ffff127224 */ /* 0x000fe200078e0014 */
[----:B------:R-:W-:Y:S02]  /*0eb0*/  MOV R19, R21 ;  /* 0x0000001500137202 */ /* 0x000fe40000000f00 */
.L_x_3362:
[----:B------:R-:W-:Y:S05]  /*0ec0*/  BSYNC B1 ;  /* 0x0000000000017941 */ /* 0x000fea0003800000 */
.L_x_3361:
[----:B-1----:R-:W1:-:S04]  /*0ed0*/  DADD R14, -R18, 1 ;  /* 0x3ff00000120e7429 */ /* 0x002e480000000100 */
[----:B------:R-:W-:-:S04]  /*0ee0*/  DMUL R6, R18, R6 ;  /* 0x0000000612067228 */ /* 0x000fc80000000000 */
[----:B-1----:R-:W1:-:S06]  /*0ef0*/  DFMA R14, R14, R8, 1 ;  /* 0x3ff000000e0e742b */ /* 0x002e4c0000000008 */
[----:B-1----:R1:W3:-:S06]  /*0f00*/  DMUL R6, R6, R14 ;  /* 0x0000000e06067228 */ /* 0x0022cc0000000000 */
.L_x_3358:
[----:B------:R-:W-:Y:S05]  /*0f10*/  BSYNC B0 ;  /* 0x0000000000007941 */ /* 0x000fea0003800000 */
.L_x_3357:
        /* <DEDUP_REMOVED lines=36> */
[----:B------:R-:W-:Y:S01]  /*1160*/  @!P1 IMAD.IADD R8, R8, 0x1, -R9 ;  /* 0x0000000108089824 */ /* 0x000fe200078e0a09 */
[----:B------:R-:W-:-:S04]  /*1170*/  @!P1 LEA R9, R9, R19, 0x14 ;  /* 0x0000001309099211 */ /* 0x000fc800078ea0ff */
[----:B------:R-:W-:Y:S01]  /*1180*/  @!P1 LEA R19, R8, 0x3ff00000, 0x14 ;  /* 0x3ff0000008139811 */ /* 0x000fe200078ea0ff */
[----:B------:R-:W-:Y:S02]  /*1190*/  @!P1 IMAD.MOV.U32 R8, RZ, RZ, R18 ;  /* 0x000000ffff089224 */ /* 0x000fe400078e0012 */
[----:B------:R-:W-:-:S06]  /*11a0*/  @!P1 IMAD.MOV.U32 R18, RZ, RZ, RZ ;  /* 0x000000ffff129224 */ /* 0x000fcc00078e00ff */
[----:B------:R0:W1:-:S06]  /*11b0*/  @!P1 DMUL R14, R8, R18 ;  /* 0x00000012080e9228 */ /* 0x00004c0000000000 */
.L_x_3366:
[----:B------:R-:W-:Y:S05]  /*11c0*/  BSYNC B1 ;  /* 0x0000000000017941 */ /* 0x000fea0003800000 */
.L_x_3365:
        /* <DEDUP_REMOVED lines=11> */
[----:B------:R-:W-:Y:S01]  /*1280*/  LOP3.LUT R8, R21, 0x7fffffff, RZ, 0xc0, !PT ;  /* 0x7fffffff15087812 */ /* 0x000fe200078ec0ff */
[----:B0-----:R-:W-:Y:S01]  /*1290*/  IMAD.MOV.U32 R18, RZ, RZ, R20 ;  /* 0x000000ffff127224 */ /* 0x001fe200078e0014 */
[----:B------:R-:W-:Y:S01]  /*12a0*/  MOV R22, 0x12e0 ;  /* 0x000012e000167802 */ /* 0x000fe20000000f00 */
[----:B------:R-:W-:Y:S01]  /*12b0*/  IMAD.MOV.U32 R25, RZ, RZ, R21 ;  /* 0x000000ffff197224 */ /* 0x000fe200078e0015 */
[----:B------:R-:W-:Y:S02]  /*12c0*/  IADD3 R20, R8, -0x100000, RZ ;  /* 0xfff0000008147810 */ /* 0x000fe40007ffe0ff */
[----:B-123--:R-:W-:Y:S05]  /*12d0*/  CALL.REL.NOINC `($__internal_3_$__cuda_sm20_dblrcp_rn_slowpath_v3) ;  /* 0x000002e000007944 */ /* 0x00efea0003c00000 */
[----:B------:R-:W-:Y:S02]  /*12e0*/  IMAD.MOV.U32 R14, RZ, RZ, R20 ;  /* 0x000000ffff0e7224 */ /* 0x000fe400078e0014 */
[----:B------:R-:W-:Y:S02]  /*12f0*/  IMAD.MOV.U32 R15, RZ, RZ, R21 ;  /* 0x000000ffff0f7224 */ /* 0x000fe400078e0015 */
.L_x_3368:
[----:B------:R-:W-:Y:S05]  /*1300*/  BSYNC B1 ;  /* 0x0000000000017941 */ /* 0x000fea0003800000 */
.L_x_3367:
[----:B-1----:R-:W1:-:S04]  /*1310*/  DADD R8, -R14, 1 ;  /* 0x3ff000000e087429 */ /* 0x002e480000000100 */
[----:B------:R-:W-:-:S04]  /*1320*/  DMUL R4, R14, R4 ;  /* 0x000000040e047228 */ /* 0x000fc80000000000 */
[----:B-1----:R-:W1:-:S06]  /*1330*/  DFMA R2, R8, R2, 1 ;  /* 0x3ff000000802742b */ /* 0x002e4c0000000002 */
[----:B-1----:R1:W4:-:S06]  /*1340*/  DMUL R2, R4, R2 ;  /* 0x0000000204027228 */ /* 0x00230c0000000000 */
.L_x_3364:
[----:B------:R-:W-:Y:S05]  /*1350*/  BSYNC B0 ;  /* 0x0000000000007941 */ /* 0x000fea0003800000 */
.L_x_3363:
[----:B------:R-:W-:Y:S01]  /*1360*/  ISETP.GE.AND P0, PT, R17, R0, PT ;  /* 0x000000001100720c */ /* 0x000fe20003f06270 */
[----:B------:R-:W-:Y:S01]  /*1370*/  BSSY B0, `(.L_x_3369) ;  /* 0x000001b000007945 */ /* 0x000fe20003800000 */
[----:B------:R-:W-:Y:S11]  /*1380*/  BSSY B1, `(.L_x_3370) ;  /* 0x0000012000017945 */ /* 0x000ff60003800000 */
[----:B------:R-:W-:Y:S05]  /*1390*/  @P0 BRA `(.L_x_3371) ;  /* 0x0000010000000947 */ /* 0x000fea0003800000 */
[----:B------:R-:W5:Y:S01]  /*13a0*/  S2R R17, SR_TID.X ;  /* 0x0000000000117919 */ /* 0x000f620000002100 */
[----:B-1----:R-:W-:-:S03]  /*13b0*/  IMAD.MOV.U32 R5, RZ, RZ, 0x8 ;  /* 0x00000008ff057424 */ /* 0x002fc600078e00ff */
[----:B------:R-:W5:Y:S02]  /*13c0*/  S2R R4, SR_CTAID.X ;  /* 0x0000000000047919 */ /* 0x000f640000002500 */
[----:B-----5:R-:W-:Y:S02]  /*13d0*/  LEA R4, R4, R17, 0x9 ;  /* 0x0000001104047211 */ /* 0x020fe400078e48ff */
[----:B------:R-:W-:-:S03]  /*13e0*/  IADD3 R17, R17, 0x80, RZ ;  /* 0x0000008011117810 */ /* 0x000fc60007ffe0ff */
[----:B------:R-:W-:Y:S01]  /*13f0*/  IMAD.WIDE.U32 R4, R4, R5, c[0x0][0x168] ;  /* 0x00005a0004047625 */ /* 0x000fe200078e0005 */
[----:B------:R-:W-:-:S04]  /*1400*/  ISETP.GE.AND P0, PT, R17, R0, PT ;  /* 0x000000001100720c */ /* 0x000fc80003f06270 */
[----:B------:R1:W-:Y:S09]  /*1410*/  STG.E.64 [R4.64], R10 ;  /* 0x0000000a04007986 */ /* 0x0003f2000c101b04 */
[----:B------:R-:W-:Y:S01]  /*1420*/  @P0 BREAK B1 ;  /* 0x0000000000010942 */ /* 0x000fe20003800000 */
[----:B------:R-:W-:Y:S05]  /*1430*/  @P0 BRA `(.L_x_3372) ;  /* 0x000000e000000947 */ /* 0x000fea0003800000 */
[----:B-1----:R-:W1:Y:S01]  /*1440*/  S2R R4, SR_CTAID.X ;  /* 0x0000000000047919 */ /* 0x002e620000002500 */
[----:B------:R-:W-:-:S02]  /*1450*/  IMAD.MOV.U32 R5, RZ, RZ, 0x8 ;  /* 0x00000008ff057424 */ /* 0x000fc400078e00ff */
[----:B-1----:R-:W-:Y:S01]  /*1460*/  IMAD R4, R4, 0x200, R17 ;  /* 0x0000020004047824 */ /* 0x002fe200078e0211 */
[----:B------:R-:W-:-:S03]  /*1470*/  IADD3 R17, R17, 0x80, RZ ;  /* 0x0000008011117810 */ /* 0x000fc60007ffe0ff */
[----:B------:R-:W-:-:S05]  /*1480*/  IMAD.WIDE.U32 R4, R4, R5, c[0x0][0x168] ;  /* 0x00005a0004047625 */ /* 0x000fca00078e0005 */
[----:B--2---:R1:W-:Y:S02]  /*1490*/  STG.E.64 [R4.64], R12 ;  /* 0x0000000c04007986 */ /* 0x0043e4000c101b04 */
.L_x_3371:
[----:B------:R-:W-:Y:S05]  /*14a0*/  BSYNC B1 ;  /* 0x0000000000017941 */ /* 0x000fea0003800000 */
.L_x_3370:
[----:B------:R-:W-:-:S13]  /*14b0*/  ISETP.GE.AND P0, PT, R17, R0, PT ;  /* 0x000000001100720c */ /* 0x000fda0003f06270 */
[----:B-1----:R-:W1:Y:S01]  /*14c0*/  @!P0 S2R R4, SR_CTAID.X ;  /* 0x0000000000048919 */ /* 0x002e620000002500 */
[----:B------:R-:W-:Y:S02]  /*14d0*/  @!P0 IMAD.MOV.U32 R5, RZ, RZ, 0x8 ;  /* 0x00000008ff058424 */ /* 0x000fe400078e00ff */
[----:B-1----:R-:W-:Y:S01]  /*14e0*/  @!P0 IMAD R4, R4, 0x200, R17 ;  /* 0x0000020004048824 */ /* 0x002fe200078e0211 */
[----:B------:R-:W-:-:S03]  /*14f0*/  @!P0 IADD3 R17, R17, 0x80, RZ ;  /* 0x0000008011118810 */ /* 0x000fc60007ffe0ff */
[----:B------:R-:W-:-:S05]  /*1500*/  @!P0 IMAD.WIDE.U32 R4, R4, R5, c[0x0][0x168] ;  /* 0x00005a0004048625 */ /* 0x000fca00078e0005 */
[----:B---3--:R1:W-:Y:S02]  /*1510*/  @!P0 STG.E.64 [R4.64], R6 ;  /* 0x0000000604008986 */ /* 0x0083e4000c101b04 */
.L_x_3372:
[----:B------:R-:W-:Y:S05]  /*1520*/  BSYNC B0 ;  /* 0x0000000000007941 */ /* 0x000fea0003800000 */
.L_x_3369:
[----:B------:R-:W-:Y:S01]  /*1530*/  WARPSYNC 0xffffffff ;  /* 0xffffffff00007948 */ /* 0x000fe20003800000 */
[----:B------:R-:W-:-:S13]  /*1540*/  ISETP.GE.AND P0, PT, R17, R0, PT ;  /* 0x000000001100720c */ /* 0x000fda0003f06270 */
[----:B------:R-:W-:Y:S05]  /*1550*/  @P0 EXIT ;  /* 0x000000000000094d */ /* 0x000fea0003800000 */
[----:B-1----:R-:W1:Y:S01]  /*1560*/  S2R R4, SR_CTAID.X ;  /* 0x0000000000047919 */ /* 0x002e620000002500 */
[----:B------:R-:W-:Y:S02]  /*1570*/  IMAD.MOV.U32 R5, RZ, RZ, 0x8 ;  /* 0x00000008ff057424 */ /* 0x000fe400078e00ff */
[----:B-1----:R-:W-:-:S04]  /*1580*/  IMAD R4, R4, 0x200, R17 ;  /* 0x0000020004047824 */ /* 0x002fc800078e0211 */
[----:B------:R-:W-:-:S05]  /*1590*/  IMAD.WIDE.U32 R4, R4, R5, c[0x0][0x168] ;  /* 0x00005a0004047625 */ /* 0x000fca00078e0005 */
[----:B----4-:R-:W-:Y:S01]  /*15a0*/  STG.E.64 [R4.64], R2 ;  /* 0x0000000204007986 */ /* 0x010fe2000c101b04 */
[----:B------:R-:W-:Y:S05]  /*15b0*/  EXIT ;  /* 0x000000000000794d */ /* 0x000fea0003800000 */
        .weak           $__internal_3_$__cuda_sm20_dblrcp_rn_slowpath_v3
        .type           $__internal_3_$__cuda_sm20_dblrcp_rn_slowpath_v3,@function
        .size           $__internal_3_$__cuda_sm20_dblrcp_rn_slowpath_v3,(.L_x_9692 - $__internal_3_$__cuda_sm20_dblrcp_rn_slowpath_v3)
$__internal_3_$__cuda_sm20_dblrcp_rn_slowpath_v3:
[----:B------:R-:W-:Y:S01]  /*15c0*/  IMAD.MOV.U32 R19, RZ, RZ, R25 ;  /* 0x000000ffff137224 */ /* 0x000fe200078e0019 */
[----:B------:R-:W-:Y:S05]  /*15d0*/  BSSY B2, `(.L_x_3373) ;  /* 0x0000024000027945 */ /* 0x000fea0003800000 */
[----:B------:R-:W0:-:S14]  /*15e0*/  DSETP.GTU.AND P0, PT, |R18|, +INF , PT ;  /* 0x7ff000001200742a */ /* 0x000e1c0003f0c200 */
        /* <DEDUP_REMOVED lines=9> */
[----:B------:R-:W-:Y:S01]  /*1680*/  IADD3 R21, R19, -0x3fe00000, RZ ;  /* 0xc020000013157810 */ /* 0x000fe20007ffe0ff */
[----:B------:R-:W-:Y:S02]  /*1690*/  IMAD.MOV.U32 R24, RZ, RZ, R20 ;  /* 0x000000ffff187224 */ /* 0x000fe400078e0014 */
[----:B------:R-:W-:Y:S01]  /*16a0*/  IMAD.MOV.U32 R20, RZ, RZ, R18 ;  /* 0x000000ffff147224 */ /* 0x000fe200078e0012 */
[----:B------:R-:W0:Y:S05]  /*16b0*/  MUFU.RCP64H R25, R21 ;  /* 0x0000001500197308 */ /* 0x000e2a0000001800 */
        /* <DEDUP_REMOVED lines=10> */
.L_x_3376:
        /* <DEDUP_REMOVED lines=9> */
.L_x_3374:
[----:B------:R-:W-:Y:S01]  /*17f0*/  LOP3.LUT R25, R19, 0x80000, RZ, 0xfc, !PT ;  /* 0x0008000013197812 */ /* 0x000fe200078efcff */
[----:B------:R-:W-:Y:S02]  /*1800*/  IMAD.MOV.U32 R24, RZ, RZ, R18 ;  /* 0x000000ffff187224 */ /* 0x000fe400078e0012 */
.L_x_3375:
[----:B------:R-:W-:Y:S05]  /*1810*/  BSYNC B2 ;  /* 0x0000000000027941 */ /* 0x000fea0003800000 */
.L_x_3373:
[----:B------:R-:W-:Y:S02]  /*1820*/  IMAD.MOV.U32 R23, RZ, RZ, 0x0 ;  /* 0x00000000ff177424 */ /* 0x000fe400078e00ff */
[----:B01----:R-:W-:Y:S02]  /*1830*/  IMAD.MOV.U32 R20, RZ, RZ, R24 ;  /* 0x000000ffff147224 */ /* 0x003fe400078e0018 */
[----:B------:R-:W-:Y:S01]  /*1840*/  IMAD.MOV.U32 R21, RZ, RZ, R25 ;  /* 0x000000ffff157224 */ /* 0x000fe200078e0019 */
[----:B------:R-:W-:Y:S06]  /*1850*/  RET.REL.NODEC R22 `(_ZN2at6native27unrolled_elementwise_kernelIZZZNS0_61_GLOBAL__N__132982cb_23_ActivationSiluKernel_cu_1520ed90_293620silu_backward_kernelERNS_18TensorIteratorBaseEENKUlvE_clEvENKUlvE_clEvEUlddE_St5arrayIPcLm3EELi4E23TrivialOffsetCalculatorILi2EjESB_ILi1EjENS0_6memory15LoadWithoutCastENSE_16StoreWithoutCastEEEviT_T0_T2_T3_T4_T5_) ;  /* 0xffffe7a016007950 */ /* 0x000fec0003c3ffff */
.L_x_3377:
        /* <DEDUP_REMOVED lines=10> */
.L_x_9692:


//--------------------- .text._ZN2at6native29vectorized_elementwise_kernelILi2EZZZNS0_61_GLOBAL__N__132982cb_23_ActivationSiluKernel_cu_1520ed90_293620silu_backward_kernelERNS_18TensorIteratorBaseEENKUlvE_clEvENKUlvE_clEvEUlddE_St5arrayIPcLm3EEEEviT0_T1_ --------------------------
	.section	.text._ZN2at6native29vectorized_elementwise_kernelILi2EZZZNS0_61_GLOBAL__N__132982cb_23_ActivationSiluKernel_cu_1520ed90_293620silu_backward_kernelERNS_18TensorIteratorBaseEENKUlvE_clEvENKUlvE_clEvEUlddE_St5arrayIPcLm3EEEEviT0_T1_,"ax",@progbits
	.sectioninfo	@"SHI_REGISTERS=52"
	.align	128
        .global         _ZN2at6native29vectorized_elementwise_kernelILi2EZZZNS0_61_GLOBAL__N__132982cb_23_ActivationSiluKernel_cu_1520ed90_293620silu_backward_kernelERNS_18TensorIteratorBaseEENKUlvE_clEvENKUlvE_clEvEUlddE_St5arrayIPcLm3EEEEviT0_T1_
        .type           _ZN2at6native29vectorized_elementwise_kernelILi2EZZZNS0_61_GLOBAL__N__132982cb_23_ActivationSiluKernel_cu_1520ed90_293620silu_backward_kernelERNS_18TensorIteratorBaseEENKUlvE_clEvENKUlvE_clEvEUlddE_St5arrayIPcLm3EEEEviT0_T1_,@function
        .size           _ZN2at6native29vectorized_elementwise_kernelILi2EZZZNS0_61_GLOBAL__N__132982cb_23_ActivationSiluKernel_cu_1520ed90_293620silu_backward_kernelERNS_18TensorIteratorBaseEENKUlvE_clEvENKUlvE_clEvEUlddE_St5arrayIPcLm3EEEEviT0_T1_,(.L_x_9693 - _ZN2at6native29vectorized_elementwise_kernelILi2EZZZNS0_61_GLOBAL__N__132982cb_23_ActivationSiluKernel_cu_1520ed90_293620silu_backward_kernelERNS_18TensorIteratorBaseEENKUlvE_clEvENKUlvE_clEvEUlddE_St5arrayIPcLm3EEEEviT0_T1_)
        .other          _ZN2at6native29vectorized_elementwise_kernelILi2EZZZNS0_61_GLOBAL__N__132982cb_23_ActivationSiluKernel_cu_1520ed90_293620silu_backward_kernelERNS_18TensorIteratorBaseEENKUlvE_clEvENKUlvE_clEvEUlddE_St5arrayIPcLm3EEEEviT0_T1_,@"STO_CUDA_ENTRY STV_DEFAULT"
_ZN2at6native29vectorized_elementwise_kernelILi2EZZZNS0_61_GLOBAL__N__132982cb_23_ActivationSiluKernel_cu_1520ed90_293620silu_backward_kernelERNS_18TensorIteratorBaseEENKUlvE_clEvENKUlvE_clEvEUlddE_St5arrayIPcLm3EEEEviT0_T1_:
.text._ZN2at6native29vectorized_elementwise_kernelILi2EZZZNS0_61_GLOBAL__N__132982cb_23_ActivationSiluKernel_cu_1520ed90_293620silu_backward_kernelERNS_18TensorIteratorBaseEENKUlvE_clEvENKUlvE_clEvEUlddE_St5arrayIPcLm3EEEEviT0_T1_:
[----:B------:R-:W-:Y:S02]  /*0000*/  IMAD.MOV.U32 R1, RZ, RZ, c[0x0][0x28] ;  /* 0x00000a00ff017624 */ /* 0x000fe400078e00ff */
[----:B------:R-:W0:Y:S01]  /*0010*/  S2R R47, SR_CTAID.X ;  /* 0x00000000002f7919 */ /* 0x000e220000002500 */
[----:B------:R-:W-:Y:S01]  /*0020*/  ULDC.64 UR4, c[0x0][0x118] ;  /* 0x0000460000047ab9 */ /* 0x000fe20000000a00 */
[----:B0-----:R-:W-:-:S05]  /*0030*/  IMAD.SHL.U32 R47, R47, 0x400, RZ ;  /* 0x000004002f2f7824 */ /* 0x001fca00078e00ff */
[----:B------:R-:W-:-:S04]  /*0040*/  IADD3 R46, -R47, c[0x0][0x160], RZ ;  /* 0x000058002f2e7a10 */ /* 0x000fc80007ffe1ff */
[----:B------:R-:W-:-:S13]  /*0050*/  ISETP.GE.U32.AND P0, PT, R46, 0x400, PT ;  /* 0x000004002e00780c */ /* 0x000fda0003f06070 */
[----:B------:R-:W-:Y:S05]  /*0060*/  @!P0 BRA `(.L_x_3378) ;  /* 0x00001fd000008947 */ /* 0x000fea0003800000 */
[----:B------:R-:W0:Y:S01]  /*0070*/  S2R R7, SR_TID.X ;  /* 0x0000000000077919 */ /* 0x000e220000002100 */
[----:B------:R-:W-:-:S04]  /*0080*/  IMAD.MOV.U32 R0, RZ, RZ, 0x8 ;  /* 0x00000008ff007424 */ /* 0x000fc800078e00ff */
[----:B------:R-:W-:-:S06]  /*0090*/  IMAD.WIDE R2, R47, R0, c[0x0][0x178] ;  /* 0x00005e002f027625 */ /* 0x000fcc00078e0200 */
[----:B0-----:R-:W-:-:S05]  /*00a0*/  IMAD.WIDE.U32 R40, R7, 0x10, R2 ;  /* 0x0000001007287825 */ /* 0x001fca00078e0002 */
[----:B------:R-:W2:Y:S01]  /*00b0*/  LDG.E.128 R8, [R40.64] ;  /* 0x0000000428087981 */ /* 0x000ea2000c1e1d00 */
[----:B------:R-:W-:-:S03]  /*00c0*/  IMAD.WIDE R2, R47, R0, c[0x0][0x170] ;  /* 0x00005c002f027625 */ /* 0x000fc600078e0200 */
[----:B------:R0:W5:Y:S03]  /*00d0*/  LDG.E.128 R28, [R40.64+0x800] ;  /* 0x00080004281c7981 */ /* 0x000166000c1e1d00 */
[----:B------:R-:W-:Y:S01]  /*00e0*/  IMAD.WIDE.U32 R6, R7, 0x10, R2 ;  /* 0x0000001007067825 */ /* 0x000fe200078e0002 */
[----:B------:R0:W5:Y:S04]  /*00f0*/  LDG.E.128 R32, [R40.64+0x1000] ;  /* 0x0010000428207981 */ /* 0x000168000c1e1d00 */
[----:B------:R0:W5:Y:S01]  /*0100*/  LDG.E.128 R36, [R40.64+0x1800] ;  /* 0x0018000428247981 */ /* 0x000162000c1e1d00 */
[----:B------:R-:W-:Y:S02]  /*0110*/  IMAD.MOV.U32 R2, RZ, RZ, 0x652b82fe ;  /* 0x652b82feff027424 */ /* 0x000fe400078e00ff */
[----:B------:R-:W-:Y:S01]  /*0120*/  IMAD.MOV.U32 R3, RZ, RZ, 0x3ff71547 ;  /* 0x3ff71547ff037424 */ /* 0x000fe200078e00ff */
[----:B------:R1:W5:Y:S04]  /*0130*/  LDG.E.128 R12, [R6.64] ;  /* 0x00000004060c7981 */ /* 0x000368000c1e1d00 */
[----:B------:R1:W5:Y:S04]  /*0140*/  LDG.E.128 R16, [R6.64+0x800] ;  /* 0x0008000406107981 */ /* 0x000368000c1e1d00 */
[----:B------:R1:W5:Y:S04]  /*0150*/  LDG.E.128 R20, [R6.64+0x1000] ;  /* 0x0010000406147981 */ /* 0x000368000c1e1d00 */
[----:B------:R1:W5:Y:S01]  /*0160*/  LDG.E.128 R24, [R6.64+0x1800] ;  /* 0x0018000406187981 */ /* 0x000362000c1e1d00 */
[----:B------:R-:W-:Y:S01]  /*0170*/  BSSY B0, `(.L_x_3379) ;  /* 0x0000023000007945 */ /* 0x000fe20003800000 */
[----:B--2---:R-:W2:-:S06]  /*0180*/  DFMA R2, -R8, R2, 6.75539944105574400000e+15 ;  /* 0x433800000802742b */ /* 0x004e8c0000000102 */
[----:B--2---:R-:W2:-:S06]  /*0190*/  DADD R4, R2, -6.75539944105574400000e+15 ;  /* 0xc338000002047429 */ /* 0x004e8c0000000000 */
[----:B--2---:R-:W2:-:S06]  /*01a0*/  DFMA R42, R4, c[0x2][0x0], -R8 ;  /* 0x00800000042a7a2b */ /* 0x004e8c0000000808 */
[----:B--2---:R2:W3:Y:S02]  /*01b0*/  DFMA R4, R4, c[0x2][0x8], R42 ;  /* 0x0080020004047a2b */ /* 0x0044e4000000002a */
[----:B--2---:R-:W-:Y:S02]  /*01c0*/  IMAD.MOV.U32 R42, RZ, RZ, 0x69ce2bdf ;  /* 0x69ce2bdfff2a7424 */ /* 0x004fe400078e00ff */
[----:B------:R-:W-:-:S06]  /*01d0*/  IMAD.MOV.U32 R43, RZ, RZ, 0x3e5ade15 ;  /* 0x3e5ade15ff2b7424 */ /* 0x000fcc00078e00ff */
[----:B---3--:R-:W2:-:S06]  /*01e0*/  DFMA R42, R4, R42, c[0x2][0x10] ;  /* 0x00800400042a762b */ /* 0x008e8c000000002a */
[----:B--2---:R-:W2:-:S06]  /*01f0*/  DFMA R42, R4, R42, c[0x2][0x18] ;  /* 0x00800600042a762b */ /* 0x004e8c000000002a */
[----:B--2---:R-:W2:-:S06]  /*0200*/  DFMA R42, R4, R42, c[0x2][0x20] ;  /* 0x00800800042a762b */ /* 0x004e8c000000002a */
[----:B--2---:R-:W2:-:S06]  /*0210*/  DFMA R42, R4, R42, c[0x2][0x28] ;  /* 0x00800a00042a762b */ /* 0x004e8c000000002a */
[----:B--2---:R-:W2:-:S06]  /*0220*/  DFMA R42, R4, R42, c[0x2][0x30] ;  /* 0x00800c00042a762b */ /* 0x004e8c000000002a */
[----:B--2---:R-:W2:-:S06]  /*0230*/  DFMA R42, R4, R42, c[0x2][0x38] ;  /* 0x00800e00042a762b */ /* 0x004e8c000000002a */
[----:B--2---:R-:W2:-:S06]  /*0240*/  DFMA R42, R4, R42, c[0x2][0x40] ;  /* 0x00801000042a762b */ /* 0x004e8c000000002a */
[----:B--2---:R-:W2:-:S04]  /*0250*/  DFMA R42, R4, R42, c[0x2][0x48] ;  /* 0x00801200042a762b */ /* 0x004e88000000002a */
[----:B-1----:R-:W-:-:S04]  /*0260*/  DADD R6, -RZ, -R8 ;  /* 0x00000000ff067229 */ /* 0x002fc80000000908 */
[----:B--2---:R-:W1:-:S06]  /*0270*/  DFMA R42, R4, R42, c[0x2][0x50] ;  /* 0x00801400042a762b */ /* 0x004e4c000000002a */
[----:B-1----:R-:W1:Y:S01]  /*0280*/  DFMA R42, R4, R42, 1 ;  /* 0x3ff00000042a742b */ /* 0x002e62000000002a */
[----:B------:R-:W-:-:S05]  /*0290*/  FSETP.GEU.FTZ.AND P0, PT, |R7|, 4.1917929649353027344, PT ;  /* 0x4086232b0700780b */ /* 0x000fca0003f1e200 */
[----:B-1----:R-:W1:-:S10]  /*02a0*/  DFMA R42, R4, R42, 1 ;  /* 0x3ff00000042a742b */ /* 0x002e54000000002a */
[----:B-1----:R-:W-:Y:S02]  /*02b0*/  IMAD R5, R2, 0x100000, R43 ;  /* 0x0010000002057824 */ /* 0x002fe400078e022b */
[----:B------:R-:W-:Y:S01]  /*02c0*/  IMAD.MOV.U32 R4, RZ, RZ, R42 ;  /* 0x000000ffff047224 */ /* 0x000fe200078e002a */
[----:B------:R-:W-:Y:S05]  /*02d0*/  @!P0 BRA `(.L_x_3380) ;  /* 0x000000c000008947 */ /* 0x000fea0003800000 */
[----:B0-----:R-:W-:Y:S01]  /*02e0*/  FSETP.GEU.FTZ.AND P1, PT, |R7|, 4.2275390625, PT ;  /* 0x408748000700780b */ /* 0x001fe20003f3e200 */
        /* <DEDUP_REMOVED lines=10> */
[----:B------:R0:W1:-:S06]  /*0390*/  @!P1 DMUL R4, R42, R2 ;  /* 0x000000022a049228 */ /* 0x00004c0000000000 */
.L_x_3380:
[----:B0-----:R-:W-:Y:S05]  /*03a0*/  BSYNC B0 ;  /* 0x0000000000007941 */ /* 0x001fea0003800000 */
.L_x_3379:
[----:B-1----:R-:W0:Y:S01]  /*03b0*/  DADD R40, R4, 1 ;  /* 0x3ff0000004287429 */ /* 0x002e220000000000 */
        /* <DEDUP_REMOVED lines=15> */
[----:B-1---5:R-:W-:Y:S05]  /*04b0*/  CALL.REL.NOINC `($__internal_4_$__cuda_sm20_dblrcp_rn_slowpath_v3) ;  /* 0x0000457000007944 */ /* 0x022fea0003c00000 */
[----:B------:R-:W-:Y:S02]  /*04c0*/  IMAD.MOV.U32 R6, RZ, RZ, R0 ;  /* 0x000000ffff067224 */ /* 0x000fe400078e0000 */
.L_x_3382:
[----:B------:R-:W-:Y:S05]  /*04d0*/  BSYNC B1 ;  /* 0x0000000000017941 */ /* 0x000fea0003800000 */
.L_x_3381:
[----:B------:R-:W-:Y:S01]  /*04e0*/  IMAD.MOV.U32 R2, RZ, RZ, 0x652b82fe ;  /* 0x652b82feff027424 */ /* 0x000fe200078e00ff */
[----:B------:R-:W-:Y:S01]  /*04f0*/  BSSY B0, `(.L_x_3383) ;  /* 0x0000024000007945 */ /* 0x000fe20003800000 */
[----:B------:R-:W-:Y:S02]  /*0500*/  IMAD.MOV.U32 R3, RZ, RZ, 0x3ff71547 ;  /* 0x3ff71547ff037424 */ /* 0x000fe400078e00ff */
[----:B------:R-:W-:Y:S02]  /*0510*/  IMAD.MOV.U32 R42, RZ, RZ, 0x69ce2bdf ;  /* 0x69ce2bdfff2a7424 */ /* 0x000fe400078e00ff */
[----:B------:R-:W-:-:S02]  /*0520*/  IMAD.MOV.U32 R43, RZ, RZ, 0x3e5ade15 ;  /* 0x3e5ade15ff2b7424 */ /* 0x000fc400078e00ff */
[----:B------:R-:W2:-:S06]  /*0530*/  DFMA R2, -R10, R2, 6.75539944105574400000e+15 ;  /* 0x433800000a02742b */ /* 0x000e8c0000000102 */
[----:B0-2---:R-:W0:-:S06]  /*0540*/  DADD R4, R2, -6.75539944105574400000e+15 ;  /* 0xc338000002047429 */ /* 0x005e0c0000000000 */
        /* <DEDUP_REMOVED lines=30> */
.L_x_3384:
[----:B------:R-:W-:Y:S05]  /*0730*/  BSYNC B0 ;  /* 0x0000000000007941 */ /* 0x000fea0003800000 */
.L_x_3383:
[----:B0-2---:R-:W0:Y:S01]  /*0740*/  DADD R2, R4, 1 ;  /* 0x3ff0000004027429 */ /* 0x005e220000000000 */
[----:B------:R-:W-:Y:S03]  /*0750*/  BSSY B1, `(.L_x_3385) ;  /* 0x0000014000017945 */ /* 0x000fe60003800000 */
[----:B-1---5:R-:W-:Y:S02]  /*0760*/  DMUL R12, R12, R6 ;  /* 0x000000060c0c7228 */ /* 0x022fe40000000000 */
[----:B0-----:R-:W0:Y:S02]  /*0770*/  MUFU.RCP64H R5, R3 ;  /* 0x0000000300057308 */ /* 0x001e240000001800 */
[----:B------:R-:W1:Y:S02]  /*0780*/  DADD R6, -R6, 1 ;  /* 0x3ff0000006067429 */ /* 0x000e640000000100 */
[----:B------:R-:W-:-:S04]  /*0790*/  IADD3 R4, R3, 0x300402, RZ ;  /* 0x0030040203047810 */ /* 0x000fc80007ffe0ff */
[----:B------:R-:W-:Y:S01]  /*07a0*/  FSETP.GEU.AND P0, PT, |R4|, 5.8789094863358348022e-39, PT ;  /* 0x004004020400780b */ /* 0x000fe20003f0e200 */
[----:B-1----:R-:W1:-:S06]  /*07b0*/  DFMA R8, R8, R6, 1 ;  /* 0x3ff000000808742b */ /* 0x002e4c0000000006 */
[----:B-1----:R-:W-:-:S04]  /*07c0*/  DMUL R8, R12, R8 ;  /* 0x000000080c087228 */ /* 0x002fc80000000000 */
[----:B0-----:R-:W0:-:S06]  /*07d0*/  DFMA R40, -R2, R4, 1 ;  /* 0x3ff000000228742b */ /* 0x001e0c0000000104 */
[----:B0-----:R-:W0:-:S06]  /*07e0*/  DFMA R40, R40, R40, R40 ;  /* 0x000000282828722b */ /* 0x001e0c0000000028 */
[----:B0-----:R-:W0:-:S06]  /*07f0*/  DFMA R40, R4, R40, R4 ;  /* 0x000000280428722b */ /* 0x001e0c0000000004 */
[----:B0-----:R-:W0:-:S06]  /*0800*/  DFMA R6, -R2, R40, 1 ;  /* 0x3ff000000206742b */ /* 0x001e0c0000000128 */
[----:B0-----:R0:W1:Y:S01]  /*0810*/  DFMA R6, R40, R6, R40 ;  /* 0x000000062806722b */ /* 0x0010620000000028 */
[----:B------:R-:W-:Y:S05]  /*0820*/  @P0 BRA `(.L_x_3386) ;  /* 0x0000006000000947 */ /* 0x000fea0003800000 */
[----:B------:R-:W-:Y:S01]  /*0830*/  LOP3.LUT R0, R3, 0x7fffffff, RZ, 0xc0, !PT ;  /* 0x7fffffff03007812 */ /* 0x000fe200078ec0ff */
[----:B------:R-:W-:Y:S01]  /*0840*/  IMAD.MOV.U32 R4, RZ, RZ, R2 ;  /* 0x000000ffff047224 */ /* 0x000fe200078e0002 */
[----:B------:R-:W-:Y:S02]  /*0850*/  MOV R2, 0x880 ;  /* 0x0000088000027802 */ /* 0x000fe40000000f00 */
[----:B------:R-:W-:Y:S02]  /*0860*/  IADD3 R0, R0, -0x100000, RZ ;  /* 0xfff0000000007810 */ /* 0x000fe40007ffe0ff */
[----:B01----:R-:W-:Y:S05]  /*0870*/  CALL.REL.NOINC `($__internal_4_$__cuda_sm20_dblrcp_rn_slowpath_v3) ;  /* 0x000041b000007944 */ /* 0x003fea0003c00000 */
[----:B------:R-:W-:Y:S02]  /*0880*/  IMAD.MOV.U32 R6, RZ, RZ, R0 ;  /* 0x000000ffff067224 */ /* 0x000fe400078e0000 */
.L_x_3386:
[----:B------:R-:W-:Y:S05]  /*0890*/  BSYNC B1 ;  /* 0x0000000000017941 */ /* 0x000fea0003800000 */
.L_x_3385:
[----:B------:R-:W-:Y:S01]  /*08a0*/  IMAD.MOV.U32 R2, RZ, RZ, 0x652b82fe ;  /* 0x652b82feff027424 */ /* 0x000fe200078e00ff */
[----:B------:R-:W-:Y:S01]  /*08b0*/  BSSY B0, `(.L_x_3387) ;  /* 0x0000024000007945 */ /* 0x000fe20003800000 */
[----:B------:R-:W-:Y:S02]  /*08c0*/  IMAD.MOV.U32 R3, RZ, RZ, 0x3ff71547 ;  /* 0x3ff71547ff037424 */ /* 0x000fe400078e00ff */
[----:B0-----:R-:W-:Y:S02]  /*08d0*/  IMAD.MOV.U32 R40, RZ, RZ, 0x69ce2bdf ;  /* 0x69ce2bdfff287424 */ /* 0x001fe400078e00ff */
[----:B------:R-:W-:-:S02]  /*08e0*/  IMAD.MOV.U32 R41, RZ, RZ, 0x3e5ade15 ;  /* 0x3e5ade15ff297424 */ /* 0x000fc400078e00ff */
[----:B------:R-:W0:-:S06]  /*08f0*/  DFMA R2, -R28, R2, 6.75539944105574400000e+15 ;  /* 0x433800001c02742b */ /* 0x000e0c0000000102 */
        /* <DEDUP_REMOVED lines=31> */
.L_x_3388:
[----:B------:R-:W-:Y:S05]  /*0af0*/  BSYNC B0 ;  /* 0x0000000000007941 */ /* 0x000fea0003800000 */
.L_x_3387:
[----:B0-2---:R-:W0:Y:S01]  /*0b00*/  DADD R2, R4, 1 ;  /* 0x3ff0000004027429 */ /* 0x005e220000000000 */
[----:B------:R-:W-:Y:S03]  /*0b10*/  BSSY B1, `(.L_x_3389) ;  /* 0x0000014000017945 */ /* 0x000fe60003800000 */
[----:B-1----:R-:W-:Y:S02]  /*0b20*/  DMUL R14, R14, R6 ;  /* 0x000000060e0e7228 */ /* 0x002fe40000000000 */
        /* <DEDUP_REMOVED lines=18> */
.L_x_3390:
[----:B------:R-:W-:Y:S05]  /*0c50*/  BSYNC B1 ;  /* 0x0000000000017941 */ /* 0x000fea0003800000 */
.L_x_3389:
[----:B------:R-:W-:Y:S01]  /*0c60*/  IMAD.MOV.U32 R2, RZ, RZ, 0x652b82fe ;  /* 0x652b82feff027424 */ /* 0x000fe200078e00ff */
[----:B------:R-:W-:Y:S01]  /*0c70*/  MOV R3, 0x3ff71547 ;  /* 0x3ff7154700037802 */ /* 0x000fe20000000f00 */
[----:B------:R-:W-:Y:S01]  /*0c80*/  IMAD.MOV.U32 R14, RZ, RZ, 0x69ce2bdf ;  /* 0x69ce2bdfff0e7424 */ /* 0x000fe200078e00ff */
[----:B------:R-:W-:Y:S01]  /*0c90*/  BSSY B0, `(.L_x_3391) ;  /* 0x0000022000007945 */ /* 0x000fe20003800000 */
[----:B------:R-:W-:-:S03]  /*0ca0*/  IMAD.MOV.U32 R15, RZ, RZ, 0x3e5ade15 ;  /* 0x3e5ade15ff0f7424 */ /* 0x000fc600078e00ff */
        /* <DEDUP_REMOVED lines=32> */
.L_x_3392:
[----:B------:R-:W-:Y:S05]  /*0eb0*/  BSYNC B0 ;  /* 0x0000000000007941 */ /* 0x000fea0003800000 */
.L_x_3391:
        /* <DEDUP_REMOVED lines=21> */
.L_x_3394:
[----:B------:R-:W-:Y:S05]  /*1010*/  BSYNC B1 ;  /* 0x0000000000017941 */ /* 0x000fea0003800000 */
.L_x_3393:
        /* <DEDUP_REMOVED lines=37> */
.L_x_3396:
[----:B------:R-:W-:Y:S05]  /*1270*/  BSYNC B0 ;  /* 0x0000000000007941 */ /* 0x000fea0003800000 */
.L_x_3395:
        /* <DEDUP_REMOVED lines=15> */
[----:B------:R-:W-:Y:S02]  /*1370*/  LOP3.LUT R0, R3, 0x7fffffff, RZ, 0xc0, !PT ;  /* 0x7fffffff03007812 */ /* 0x000fe400078ec0ff */
[----:B------:R-:W-:Y:S02]  /*1380*/  MOV R4, R2 ;  /* 0x0000000200047202 */ /* 0x000fe40000000f00 */
[----:B------:R-:W-:Y:S02]  /*1390*/  IADD3 R0, R0, -0x100000, RZ ;  /* 0xfff0000000007810 */ /* 0x000fe40007ffe0ff */
[----:B------:R-:W-:Y:S02]  /*13a0*/  MOV R2, 0x13c0 ;  /* 0x000013c000027802 */ /* 0x000fe40000000f00 */
[----:B01----:R-:W-:Y:S05]  /*13b0*/  CALL.REL.NOINC `($__internal_4_$__cuda_sm20_dblrcp_rn_slowpath_v3) ;  /* 0x0000367000007944 */ /* 0x003fea0003c00000 */
[----:B------:R-:W-:Y:S02]  /*13c0*/  IMAD.MOV.U32 R6, RZ, RZ, R0 ;  /* 0x000000ffff067224 */ /* 0x000fe400078e0000 */
.L_x_3398:
[----:B------:R-:W-:Y:S05]  /*13d0*/  BSYNC B1 ;  /* 0x0000000000017941 */ /* 0x000fea0003800000 */
.L_x_3397:
[----:B------:R-:W-:Y:S01]  /*13e0*/  IMAD.MOV.U32 R2, RZ, RZ, 0x652b82fe ;  /* 0x652b82feff027424 */ /* 0x000fe200078e00ff */
[----:B------:R-:W-:Y:S01]  /*13f0*/  BSSY B0, `(.L_x_3399) ;  /* 0x0000024000007945 */ /* 0x000fe20003800000 */
[----:B------:R-:W-:Y:S02]  /*1400*/  IMAD.MOV.U32 R3, RZ, RZ, 0x3ff71547 ;  /* 0x3ff71547ff037424 */ /* 0x000fe400078e00ff */
[----:B0-----:R-:W-:-:S02]  /*1410*/  IMAD.MOV.U32 R18, RZ, RZ, 0x69ce2bdf ;  /* 0x69ce2bdfff127424 */ /* 0x001fc400078e00ff */
[----:B------:R-:W-:Y:S02]  /*1420*/  IMAD.MOV.U32 R19, RZ, RZ, 0x3e5ade15 ;  /* 0x3e5ade15ff137424 */ /* 0x000fe400078e00ff */
        /* <DEDUP_REMOVED lines=32> */
.L_x_3400:
[----:B------:R-:W-:Y:S05]  /*1630*/  BSYNC B0 ;  /* 0x0000000000007941 */ /* 0x000fea0003800000 */
.L_x_3399:
[----:B--2---:R-:W2:Y:S01]  /*1640*/  DADD R28, R4, 1 ;  /* 0x3ff00000041c7429 */ /* 0x004ea20000000000 */
[----:B------:R-:W-:Y:S03]  /*1650*/  BSSY B1, `(.L_x_3401) ;  /* 0x0000015000017945 */ /* 0x000fe60003800000 */
[----:B01----:R-:W-:Y:S02]  /*1660*/  DMUL R16, R20, R6 ;  /* 0x0000000614107228 */ /* 0x003fe40000000000 */
[----:B--2---:R-:W0:Y:S02]  /*1670*/  MUFU.RCP64H R3, R29 ;  /* 0x0000001d00037308 */ /* 0x004e240000001800 */
        /* <DEDUP_REMOVED lines=16> */
[----:B-1----:R-:W-:Y:S05]  /*1780*/  CALL.REL.NOINC `($__internal_4_$__cuda_sm20_dblrcp_rn_slowpath_v3) ;  /* 0x000032a000007944 */ /* 0x002fea0003c00000 */
[----:B------:R-:W-:Y:S02]  /*1790*/  IMAD.MOV.U32 R6, RZ, RZ, R0 ;  /* 0x000000ffff067224 */ /* 0x000fe400078e0000 */
.L_x_3402:
[----:B------:R-:W-:Y:S05]  /*17a0*/  BSYNC B1 ;  /* 0x0000000000017941 */ /* 0x000fea0003800000 */
.L_x_3401:
        /* <DEDUP_REMOVED lines=37> */
.L_x_3404:
[----:B------:R-:W-:Y:S05]  /*1a00*/  BSYNC B0 ;  /* 0x0000000000007941 */ /* 0x000fea0003800000 */
.L_x_3403:
[----:B--2---:R-:W2:Y:S01]  /*1a10*/  DADD R28, R18, 1 ;  /* 0x3ff00000121c7429 */ /* 0x004ea20000000000 */
[----:B------:R-:W-:Y:S03]  /*1a20*/  BSSY B1, `(.L_x_3405) ;  /* 0x0000015000017945 */ /* 0x000fe60003800000 */
[----:B-1----:R-:W-:Y:S02]  /*1a30*/  DMUL R18, R22, R6 ;  /* 0x0000000616127228 */ /* 0x002fe40000000000 */
[----:B0-2---:R-:W0:Y:S02]  /*1a40*/  MUFU.RCP64H R3, R29 ;  /* 0x0000001d00037308 */ /* 0x005e240000001800 */
        /* <DEDUP_REMOVED lines=18> */
.L_x_3406:
[----:B------:R-:W-:Y:S05]  /*1b70*/  BSYNC B1 ;  /* 0x0000000000017941 */ /* 0x000fea0003800000 */
.L_x_3405:
        /* <DEDUP_REMOVED lines=37> */
.L_x_3408:
[----:B------:R-:W-:Y:S05]  /*1dd0*/  BSYNC B0 ;  /* 0x0000000000007941 */ /* 0x000fea0003800000 */
.L_x_3407:
[----:B0-2---:R-:W0:Y:S01]  /*1de0*/  DADD R2, R20, 1 ;  /* 0x3ff0000014027429 */ /* 0x005e220000000000 */
[----:B------:R-:W2:Y:S01]  /*1df0*/  S2R R0, SR_CTAID.X ;  /* 0x0000000000007919 */ /* 0x000ea20000002500 */
[----:B------:R-:W-:Y:S04]  /*1e00*/  BSSY B1, `(.L_x_3409) ;  /* 0x0000017000017945 */ /* 0x000fe80003800000 */
[----:B0-----:R-:W0:Y:S04]  /*1e10*/  MUFU.RCP64H R5, R3 ;  /* 0x0000000300057308 */ /* 0x001e280000001800 */
[----:B------:R-:W-:-:S04]  /*1e20*/  IADD3 R4, R3, 0x300402, RZ ;  /* 0x0030040203047810 */ /* 0x000fc80007ffe0ff */
[----:B------:R-:W-:Y:S02]  /*1e30*/  FSETP.GEU.AND P0, PT, |R4|, 5.8789094863358348022e-39, PT ;  /* 0x004004020400780b */ /* 0x000fe40003f0e200 */
[----:B0-----:R-:W0:-:S06]  /*1e40*/  DFMA R20, -R2, R4, 1 ;  /* 0x3ff000000214742b */ /* 0x001e0c0000000104 */
[----:B0-----:R-:W0:-:S04]  /*1e50*/  DFMA R22, R20, R20, R20 ;  /* 0x000000141416722b */ /* 0x001e080000000014 */
[----:B-1----:R-:W-:-:S04]  /*1e60*/  DMUL R20, R24, R6 ;  /* 0x0000000618147228 */ /* 0x002fc80000000000 */
[----:B0-----:R0:W1:Y:S02]  /*1e70*/  DFMA R24, R4, R22, R4 ;  /* 0x000000160418722b */ /* 0x0010640000000004 */
[----:B0-----:R-:W0:Y:S01]  /*1e80*/  S2R R23, SR_TID.X ;  /* 0x0000000000177919 */ /* 0x001e220000002100 */
[----:B--2---:R-:W-:Y:S01]  /*1e90*/  IMAD.SHL.U32 R22, R0, 0x400, RZ ;  /* 0x0000040000167824 */ /* 0x004fe200078e00ff */
[----:B------:R-:W2:-:S04]  /*1ea0*/  DADD R6, -R6, 1 ;  /* 0x3ff0000006067429 */ /* 0x000e880000000100 */
[----:B-1----:R-:W1:-:S04]  /*1eb0*/  DFMA R28, -R2, R24, 1 ;  /* 0x3ff00000021c742b */ /* 0x002e480000000118 */
[----:B--2---:R-:W2:-:S04]  /*1ec0*/  DFMA R6, R36, R6, 1 ;  /* 0x3ff000002406742b */ /* 0x004e880000000006 */
[----:B-1----:R1:W3:-:S04]  /*1ed0*/  DFMA R24, R24, R28, R24 ;  /* 0x0000001c1818722b */ /* 0x0022c80000000018 */
[----:B--2---:R1:W2:Y:S01]  /*1ee0*/  DMUL R20, R20, R6 ;  /* 0x0000000614147228 */ /* 0x0042a20000000000 */
[----:B------:R-:W-:Y:S05]  /*1ef0*/  @P0 BRA `(.L_x_3410) ;  /* 0x0000007000000947 */ /* 0x000fea0003800000 */
[----:B---3--:R-:W-:Y:S02]  /*1f00*/  LOP3.LUT R0, R3, 0x7fffffff, RZ, 0xc0, !PT ;  /* 0x7fffffff03007812 */ /* 0x008fe400078ec0ff */
[----:B------:R-:W-:Y:S02]  /*1f10*/  MOV R4, R2 ;  /* 0x0000000200047202 */ /* 0x000fe40000000f00 */
[----:B------:R-:W-:Y:S02]  /*1f20*/  IADD3 R0, R0, -0x100000, RZ ;  /* 0xfff0000000007810 */ /* 0x000fe40007ffe0ff */
[----:B------:R-:W-:Y:S02]  /*1f30*/  MOV R2, 0x1f50 ;  /* 0x00001f5000027802 */ /* 0x000fe40000000f00 */
[----:B012---:R-:W-:Y:S05]  /*1f40*/  CALL.REL.NOINC `($__internal_4_$__cuda_sm20_dblrcp_rn_slowpath_v3) ;  /* 0x00002ae000007944 */ /* 0x007fea0003c00000 */
[----:B------:R-:W-:Y:S02]  /*1f50*/  IMAD.MOV.U32 R24, RZ, RZ, R0 ;  /* 0x000000ffff187224 */ /* 0x000fe400078e0000 */
[----:B------:R-:W-:Y:S02]  /*1f60*/  IMAD.MOV.U32 R25, RZ, RZ, R7 ;  /* 0x000000ffff197224 */ /* 0x000fe400078e0007 */
.L_x_3410:
[----:B---3--:R-:W-:Y:S05]  /*1f70*/  BSYNC B1 ;  /* 0x0000000000017941 */ /* 0x008fea0003800000 */
.L_x_3409:
[----:B------:R-:W3:Y:S01]  /*1f80*/  DADD R2, -R24, 1 ;  /* 0x3ff0000018027429 */ /* 0x000ee20000000100 */
[----:B0-----:R-:W-:-:S03]  /*1f90*/  IMAD.MOV.U32 R5, RZ, RZ, 0x8 ;  /* 0x00000008ff057424 */ /* 0x001fc600078e00ff */
[----:B------:R-:W-:Y:S01]  /*1fa0*/  DMUL R26, R26, R24 ;  /* 0x000000181a1a7228 */ /* 0x000fe20000000000 */
[----:B------:R-:W-:-:S03]  /*1fb0*/  IMAD.WIDE.U32 R4, R22, R5, c[0x0][0x168] ;  /* 0x00005a0016047625 */ /* 0x000fc600078e0005 */
[----:B---3--:R-:W0:-:S03]  /*1fc0*/  DFMA R2, R38, R2, 1 ;  /* 0x3ff000002602742b */ /* 0x008e060000000002 */
[----:B------:R-:W-:-:S03]  /*1fd0*/  IMAD.WIDE R4, R23, 0x10, R4 ;  /* 0x0000001017047825 */ /* 0x000fc600078e0204 */
[----:B0-----:R-:W0:Y:S02]  /*1fe0*/  DMUL R22, R26, R2 ;  /* 0x000000021a167228 */ /* 0x001e240000000000 */
[----:B------:R-:W-:Y:S04]  /*1ff0*/  STG.E.128 [R4.64], R8 ;  /* 0x0000000804007986 */ /* 0x000fe8000c101d04 */
[----:B------:R-:W-:Y:S04]  /*2000*/  STG.E.128 [R4.64+0x800], R12 ;  /* 0x0008000c04007986 */ /* 0x000fe8000c101d04 */
[----:B------:R-:W-:Y:S04]  /*2010*/  STG.E.128 [R4.64+0x1000], R16 ;  /* 0x0010001004007986 */ /* 0x000fe8000c101d04 */
[----:B0-2---:R-:W-:Y:S01]  /*2020*/  STG.E.128 [R4.64+0x1800], R20 ;  /* 0x0018001404007986 */ /* 0x005fe2000c101d04 */
[----:B------:R-:W-:Y:S05]  /*2030*/  EXIT ;  /* 0x000000000000794d */ /* 0x000fea0003800000 */
.L_x_3378:
[----:B------:R-:W0:Y:S01]  /*2040*/  S2R R0, SR_TID.X ;  /* 0x0000000000007919 */ /* 0x000e220000002100 */
[----:B------:R-:W-:Y:S01]  /*2050*/  CS2R R36, SRZ ;  /* 0x0000000000247805 */ /* 0x000fe2000001ff00 */
[----:B------:R-:W-:Y:S01]  /*2060*/  CS2R R8, SRZ ;  /* 0x0000000000087805 */ /* 0x000fe2000001ff00 */
[----:B0-----:R-:W-:-:S13]  /*2070*/  ISETP.GE.AND P0, PT, R0, R46, PT ;  /* 0x0000002e0000720c */ /* 0x001fda0003f06270 */
[----:B------:R-:W-:Y:S01]  /*2080*/  @!P0 IMAD.IADD R16, R47, 0x1, R0 ;  /* 0x000000012f108824 */ /* 0x000fe200078e0200 */
[----:B------:R-:W-:Y:S01]  /*2090*/  @!P0 IADD3 R0, R0, 0x80, RZ ;  /* 0x0000008000008810 */ /* 0x000fe20007ffe0ff */
[----:B------:R-:W-:-:S03]  /*20a0*/  @!P0 IMAD.MOV.U32 R17, RZ, RZ, 0x8 ;  /* 0x00000008ff118424 */ /* 0x000fc600078e00ff */
[----:B------:R-:W-:Y:S01]  /*20b0*/  ISETP.GE.AND P5, PT, R0, R46, PT ;  /* 0x0000002e0000720c */ /* 0x000fe20003fa6270 */
[CC--:B------:R-:W-:Y:S01]  /*20c0*/  @!P0 IMAD.WIDE.U32 R6, R16.reuse, R17.reuse, c[0x0][0x170] ;  /* 0x00005c0010068625 */ /* 0x0c0fe200078e0011 */
[----:B------:R-:W-:Y:S01]  /*20d0*/  CS2R R38, SRZ ;  /* 0x0000000000267805 */ /* 0x000fe2000001ff00 */
[----:B------:R-:W-:Y:S02]  /*20e0*/  CS2R R10, SRZ ;  /* 0x00000000000a7805 */ /* 0x000fe4000001ff00 */
[----:B------:R-:W-:Y:S01]  /*20f0*/  @!P0 IMAD.WIDE.U32 R16, R16, R17, c[0x0][0x178] ;  /* 0x00005e0010108625 */ /* 0x000fe200078e0011 */
[----:B------:R0:W5:Y:S01]  /*2100*/  @!P0 LDG.E.64 R36, [R6.64] ;  /* 0x0000000406248981 */ /* 0x000162000c1e1b00 */
[----:B------:R-:W-:Y:S01]  /*2110*/  CS2R R12, SRZ ;  /* 0x00000000000c7805 */ /* 0x000fe2000001ff00 */
[----:B------:R-:W-:Y:S01]  /*2120*/  CS2R R14, SRZ ;  /* 0x00000000000e7805 */ /* 0x000fe2000001ff00 */
[----:B------:R-:W-:Y:S01]  /*2130*/  CS2R R22, SRZ ;  /* 0x0000000000167805 */ /* 0x000fe2000001ff00 */
[----:B------:R1:W5:Y:S03]  /*2140*/  @!P0 LDG.E.64 R8, [R16.64] ;  /* 0x0000000410088981 */ /* 0x000366000c1e1b00 */
[----:B------:R-:W-:Y:S01]  /*2150*/  @!P5 IMAD.IADD R3, R47, 0x1, R0 ;  /* 0x000000012f03d824 */ /* 0x000fe200078e0200 */
[----:B------:R-:W-:-:S04]  /*2160*/  @!P5 IADD3 R0, R0, 0x80, RZ ;  /* 0x000000800000d810 */ /* 0x000fc80007ffe0ff */
[----:B------:R-:W-:-:S13]  /*2170*/  ISETP.GE.AND P6, PT, R0, R46, PT ;  /* 0x0000002e0000720c */ /* 0x000fda0003fc6270 */
        /* <DEDUP_REMOVED lines=11> */
[----:B------:R-:W-:Y:S01]  /*2230*/  ISETP.GE.AND P4, PT, R0, R46, PT ;  /* 0x0000002e0000720c */ /* 0x000fe20003f86270 */
[----:B------:R-:W-:-:S04]  /*2240*/  @!P5 IMAD.MOV.U32 R18, RZ, RZ, 0x8 ;  /* 0x00000008ff12d424 */ /* 0x000fc800078e00ff */
[----:B------:R-:W-:-:S04]  /*2250*/  @!P5 IMAD.WIDE.U32 R26, R3, R18, c[0x0][0x170] ;  /* 0x00005c00031ad625 */ /* 0x000fc800078e0012 */
[----:B0-----:R-:W-:Y:S01]  /*2260*/  @!P5 IMAD.WIDE.U32 R6, R3, R18, c[0x0][0x178] ;  /* 0x00005e000306d625 */ /* 0x001fe200078e0012 */
[----:B------:R0:W5:Y:S03]  /*2270*/  @!P5 LDG.E.64 R38, [R26.64] ;  /* 0x000000041a26d981 */ /* 0x000166000c1e1b00 */
[----:B------:R-:W-:Y:S01]  /*2280*/  @!P4 IMAD.IADD R3, R47, 0x1, R0 ;  /* 0x000000012f03c824 */ /* 0x000fe200078e0200 */
[----:B------:R-:W-:Y:S01]  /*2290*/  @!P4 IADD3 R0, R0, 0x80, RZ ;  /* 0x000000800000c810 */ /* 0x000fe20007ffe0ff */
[----:B------:R2:W5:Y:S03]  /*22a0*/  @!P5 LDG.E.64 R10, [R6.64] ;  /* 0x00000004060ad981 */ /* 0x000566000c1e1b00 */
[----:B------:R-:W-:Y:S01]  /*22b0*/  ISETP.GE.AND P5, PT, R0, R46, PT ;  /* 0x0000002e0000720c */ /* 0x000fe20003fa6270 */
[----:B------:R-:W-:-:S02]  /*22c0*/  @!P6 IMAD.MOV.U32 R31, RZ, RZ, 0x8 ;  /* 0x00000008ff1fe424 */ /* 0x000fc400078e00ff */
[----:B------:R-:W-:Y:S02]  /*22d0*/  @!P2 IMAD.MOV.U32 R43, RZ, RZ, 0x8 ;  /* 0x00000008ff2ba424 */ /* 0x000fe400078e00ff */
[----:B------:R-:W-:Y:S01]  /*22e0*/  @!P1 IMAD.MOV.U32 R33, RZ, RZ, 0x8 ;  /* 0x00000008ff219424 */ /* 0x000fe200078e00ff */
[----:B-1----:R-:W-:Y:S01]  /*22f0*/  CS2R R16, SRZ ;  /* 0x0000000000107805 */ /* 0x002fe2000001ff00 */
[----:B------:R-:W-:Y:S01]  /*2300*/  @!P6 IMAD.WIDE.U32 R28, R30, R31, c[0x0][0x170] ;  /* 0x00005c001e1ce625 */ /* 0x000fe200078e001f */
[----:B------:R-:W-:Y:S01]  /*2310*/  CS2R R18, SRZ ;  /* 0x0000000000127805 */ /* 0x000fe2000001ff00 */
[----:B------:R-:W-:Y:S02]  /*2320*/  CS2R R20, SRZ ;  /* 0x0000000000147805 */ /* 0x000fe4000001ff00 */
[----:B------:R-:W-:Y:S01]  /*2330*/  @!P2 IMAD.WIDE.U32 R40, R4, R43, c[0x0][0x170] ;  /* 0x00005c000428a625 */ /* 0x000fe200078e002b */
[----:B------:R1:W5:Y:S01]  /*2340*/  @!P6 LDG.E.64 R12, [R28.64] ;  /* 0x000000041c0ce981 */ /* 0x000362000c1e1b00 */
[----:B------:R-:W-:-:S02]  /*2350*/  @!P5 IADD3 R0, R47, R0, RZ ;  /* 0x000000002f00d210 */ /* 0x000fc40007ffe0ff */
[----:B------:R-:W-:Y:S01]  /*2360*/  @!P6 IMAD.WIDE.U32 R30, R30, R31, c[0x0][0x178] ;  /* 0x00005e001e1ee625 */ /* 0x000fe200078e001f */
[----:B------:R-:W-:Y:S01]  /*2370*/  CS2R R24, SRZ ;  /* 0x0000000000187805 */ /* 0x000fe2000001ff00 */
[----:B------:R3:W5:Y:S02]  /*2380*/  @!P2 LDG.E.64 R20, [R40.64] ;  /* 0x000000042814a981 */ /* 0x000764000c1e1b00 */
[----:B------:R-:W-:-:S04]  /*2390*/  @!P1 IMAD.WIDE.U32 R34, R32, R33, c[0x0][0x170] ;  /* 0x00005c0020229625 */ /* 0x000fc800078e0021 */
[----:B------:R-:W-:Y:S01]  /*23a0*/  @!P3 IMAD.MOV.U32 R5, RZ, RZ, 0x8 ;  /* 0x00000008ff05b424 */ /* 0x000fe200078e00ff */
[----:B------:R4:W5:Y:S01]  /*23b0*/  @!P6 LDG.E.64 R14, [R30.64] ;  /* 0x000000041e0ee981 */ /* 0x000962000c1e1b00 */
[----:B--2---:R-:W-:-:S04]  /*23c0*/  @!P1 IMAD.WIDE.U32 R6, R32, R33, c[0x0][0x178] ;  /* 0x00005e0020069625 */ /* 0x004fc800078e0021 */
[----:B------:R-:W-:Y:S01]  /*23d0*/  @!P2 IMAD.WIDE.U32 R42, R4, R43, c[0x0][0x178] ;  /* 0x00005e00042aa625 */ /* 0x000fe200078e002b */
[----:B------:R2:W5:Y:S03]  /*23e0*/  @!P1 LDG.E.64 R16, [R34.64] ;  /* 0x0000000422109981 */ /* 0x000566000c1e1b00 */
[----:B------:R-:W-:Y:S01]  /*23f0*/  @!P4 IMAD.MOV.U32 R48, RZ, RZ, 0x8 ;  /* 0x00000008ff30c424 */ /* 0x000fe200078e00ff */
[----:B------:R3:W5:Y:S01]  /*2400*/  @!P1 LDG.E.64 R18, [R6.64] ;  /* 0x0000000406129981 */ /* 0x000762000c1e1b00 */
[----:B------:R-:W-:Y:S01]  /*2410*/  @!P5 IMAD.MOV.U32 R49, RZ, RZ, 0x8 ;  /* 0x00000008ff31d424 */ /* 0x000fe200078e00ff */
[----:B0-----:R-:W-:Y:S01]  /*2420*/  CS2R R26, SRZ ;  /* 0x00000000001a7805 */ /* 0x001fe2000001ff00 */
[CC--:B------:R-:W-:Y:S01]  /*2430*/  @!P3 IMAD.WIDE.U32 R44, R2.reuse, R5.reuse, c[0x0][0x170] ;  /* 0x00005c00022cb625 */ /* 0x0c0fe200078e0005 */
[----:B------:R0:W5:Y:S01]  /*2440*/  @!P2 LDG.E.64 R22, [R42.64] ;  /* 0x000000042a16a981 */ /* 0x000162000c1e1b00 */
[----:B-1----:R-:W-:Y:S01]  /*2450*/  CS2R R28, SRZ ;  /* 0x00000000001c7805 */ /* 0x002fe2000001ff00 */
[----:B----4-:R-:W-:Y:S01]  /*2460*/  CS2R R30, SRZ ;  /* 0x00000000001e7805 */ /* 0x010fe2000001ff00 */
[----:B------:R-:W-:Y:S01]  /*2470*/  CS2R R32, SRZ ;  /* 0x0000000000207805 */ /* 0x000fe2000001ff00 */
[----:B--2---:R-:W-:Y:S01]  /*2480*/  CS2R R34, SRZ ;  /* 0x0000000000227805 */ /* 0x004fe2000001ff00 */
[----:B------:R-:W-:Y:S01]  /*2490*/  @!P3 IMAD.WIDE.U32 R4, R2, R5, c[0x0][0x178] ;  /* 0x00005e000204b625 */ /* 0x000fe200078e0005 */
[----:B------:R1:W5:Y:S03]  /*24a0*/  @!P3 LDG.E.64 R24, [R44.64] ;  /* 0x000000042c18b981 */ /* 0x000366000c1e1b00 */
[CC--:B---3--:R-:W-:Y:S01]  /*24b0*/  @!P4 IMAD.WIDE.U32 R6, R3.reuse, R48.reuse, c[0x0][0x170] ;  /* 0x00005c000306c625 */ /* 0x0c8fe200078e0030 */
[----:B------:R1:W5:Y:S03]  /*24c0*/  @!P3 LDG.E.64 R26, [R4.64] ;  /* 0x00000004041ab981 */ /* 0x000366000c1e1b00 */
[----:B0-----:R-:W-:Y:S01]  /*24d0*/  @!P4 IMAD.WIDE.U32 R42, R3, R48, c[0x0][0x178] ;  /* 0x00005e00032ac625 */ /* 0x001fe200078e0030 */
[----:B------:R1:W5:Y:S03]  /*24e0*/  @!P4 LDG.E.64 R28, [R6.64] ;  /* 0x00000004061cc981 */ /* 0x000366000c1e1b00 */
[CC--:B------:R-:W-:Y:S01]  /*24f0*/  @!P5 IMAD.WIDE.U32 R2, R0.reuse, R49.reuse, c[0x0][0x170] ;  /* 0x00005c000002d625 */ /* 0x0c0fe200078e0031 */
[----:B------:R1:W5:Y:S03]  /*2500*/  @!P4 LDG.E.64 R30, [R42.64] ;  /* 0x000000042a1ec981 */ /* 0x000366000c1e1b00 */
[----:B------:R-:W-:Y:S01]  /*2510*/  @!P5 IMAD.WIDE.U32 R40, R0, R49, c[0x0][0x178] ;  /* 0x00005e000028d625 */ /* 0x000fe200078e0031 */
[----:B------:R1:W5:Y:S04]  /*2520*/  @!P5 LDG.E.64 R32, [R2.64] ;  /* 0x000000040220d981 */ /* 0x000368000c1e1b00 */
[----:B------:R1:W5:Y:S01]  /*2530*/  @!P5 LDG.E.64 R34, [R40.64] ;  /* 0x000000042822d981 */ /* 0x000362000c1e1b00 */
[----:B------:R-:W-:Y:S01]  /*2540*/  BSSY B1, `(.L_x_3411) ;  /* 0x000003e000017945 */ /* 0x000fe20003800000 */
[----:B------:R-:W-:Y:S05]  /*2550*/  @P0 BRA `(.L_x_3412) ;  /* 0x000003c000000947 */ /* 0x000fea0003800000 */
[----:B-1----:R-:W-:Y:S01]  /*2560*/  IMAD.MOV.U32 R2, RZ, RZ, 0x652b82fe ;  /* 0x652b82feff027424 */ /* 0x002fe200078e00ff */
[----:B------:R-:W-:Y:S01]  /*2570*/  BSSY B0, `(.L_x_3413) ;  /* 0x0000024000007945 */ /* 0x000fe20003800000 */
[----:B------:R-:W-:-:S02]  /*2580*/  IMAD.MOV.U32 R3, RZ, RZ, 0x3ff71547 ;  /* 0x3ff71547ff037424 */ /* 0x000fc400078e00ff */
        /* <DEDUP_REMOVED lines=34> */
.L_x_3414:
[----:B------:R-:W-:Y:S05]  /*27b0*/  BSYNC B0 ;  /* 0x0000000000007941 */ /* 0x000fea0003800000 */
.L_x_3413:
[----:B01----:R-:W0:Y:S01]  /*27c0*/  DADD R2, R6, 1 ;  /* 0x3ff0000006027429 */ /* 0x003e220000000000 */
        /* <DEDUP_REMOVED lines=16> */
.L_x_3416:
[----:B------:R-:W-:Y:S05]  /*28d0*/  BSYNC B2 ;  /* 0x0000000000027941 */ /* 0x000fea0003800000 */
.L_x_3415:
[----:B-1----:R-:W1:-:S04]  /*28e0*/  DADD R2, -R6, 1 ;  /* 0x3ff0000006027429 */ /* 0x002e480000000100 */
[----:B------:R-:W-:-:S04]  /*28f0*/  DMUL R36, R6, R36 ;  /* 0x0000002406247228 */ /* 0x000fc80000000000 */
[----:B-1----:R-:W1:-:S06]  /*2900*/  DFMA R2, R2, R8, 1 ;  /* 0x3ff000000202742b */ /* 0x002e4c0000000008 */
[----:B-1----:R1:W2:-:S06]  /*2910*/  DMUL R42, R36, R2 ;  /* 0x00000002242a7228 */ /* 0x00228c0000000000 */
.L_x_3412:
[----:B------:R-:W-:Y:S05]  /*2920*/  BSYNC B1 ;  /* 0x0000000000017941 */ /* 0x000fea0003800000 */
.L_x_3411:
[----:B-1---5:R-:W1:Y:S01]  /*2930*/  S2R R36, SR_TID.X ;  /* 0x0000000000247919 */ /* 0x022e620000002100 */
[----:B------:R-:W-:Y:S01]  /*2940*/  BSSY B1, `(.L_x_3417) ;  /* 0x0000040000017945 */ /* 0x000fe20003800000 */
[----:B-1----:R-:W-:-:S04]  /*2950*/  IADD3 R37, R36, 0x80, RZ ;  /* 0x0000008024257810 */ /* 0x002fc80007ffe0ff */
        /* <DEDUP_REMOVED lines=24> */
[----:B0-----:R-:W-:Y:S01]  /*2ae0*/  IMAD R7, R2, 0x100000, R5 ;  /* 0x0010000002077824 */ /* 0x001fe200078e0205 */
        /* <DEDUP_REMOVED lines=14> */
.L_x_3420:
[----:B------:R-:W-:Y:S05]  /*2bd0*/  BSYNC B0 ;  /* 0x0000000000007941 */ /* 0x000fea0003800000 */
.L_x_3419:
        /* <DEDUP_REMOVED lines=15> */
[----:B012---:R-:W-:Y:S05]  /*2cd0*/  CALL.REL.NOINC `($__internal_4_$__cuda_sm20_dblrcp_rn_slowpath_v3) ;  /* 0x00001d5000007944 */ /* 0x007fea0003c00000 */
[----:B------:R-:W-:Y:S02]  /*2ce0*/  IMAD.MOV.U32 R6, RZ, RZ, R0 ;  /* 0x000000ffff067224 */ /* 0x000fe400078e0000 */
.L_x_3422:
[----:B------:R-:W-:Y:S05]  /*2cf0*/  BSYNC B2 ;  /* 0x0000000000027941 */ /* 0x000fea0003800000 */
.L_x_3421:
[----:B-1----:R-:W1:-:S04]  /*2d00*/  DADD R2, -R6, 1 ;  /* 0x3ff0000006027429 */ /* 0x002e480000000100 */
[----:B0-----:R-:W-:-:S04]  /*2d10*/  DMUL R8, R6, R38 ;  /* 0x0000002606087228 */ /* 0x001fc80000000000 */
[----:B-1----:R-:W0:-:S06]  /*2d20*/  DFMA R2, R2, R10, 1 ;  /* 0x3ff000000202742b */ /* 0x002e0c000000000a */
[----:B0-----:R0:W1:-:S06]  /*2d30*/  DMUL R8, R8, R2 ;  /* 0x0000000208087228 */ /* 0x00104c0000000000 */
.L_x_3418:
[----:B------:R-:W-:Y:S05]  /*2d40*/  BSYNC B1 ;  /* 0x0000000000017941 */ /* 0x000fea0003800000 */
.L_x_3417:
[----:B0-----:R-:W-:Y:S01]  /*2d50*/  IADD3 R3, R36, 0x100, RZ ;  /* 0x0000010024037810 */ /* 0x001fe20007ffe0ff */
        /* <DEDUP_REMOVED lines=39> */
[----:B------:R0:W3:-:S06]  /*2fd0*/  @!P1 DMUL R6, R4, R2 ;  /* 0x0000000204069228 */ /* 0x0000cc0000000000 */
.L_x_3426:
[----:B------:R-:W-:Y:S05]  /*2fe0*/  BSYNC B0 ;  /* 0x0000000000007941 */ /* 0x000fea0003800000 */
.L_x_3425:
[----:B0--3--:R-:W0:Y:S01]  /*2ff0*/  DADD R2, R6, 1 ;  /* 0x3ff0000006027429 */ /* 0x009e220000000000 */
        /* <DEDUP_REMOVED lines=8> */
[----:B0-----:R0:W3:Y:S01]  /*3080*/  DFMA R6, R6, R10, R6 ;  /* 0x0000000a0606722b */ /* 0x0010e20000000006 */
[----:B------:R-:W-:Y:S05]  /*3090*/  @P0 BRA `(.L_x_3428) ;  /* 0x0000006000000947 */ /* 0x000fea0003800000 */
[----:B------:R-:W-:Y:S01]  /*30a0*/  LOP3.LUT R0, R3, 0x7fffffff, RZ, 0xc0, !PT ;  /* 0x7fffffff03007812 */ /* 0x000fe200078ec0ff */
[----:B------:R-:W-:Y:S01]  /*30b0*/  IMAD.MOV.U32 R4, RZ, RZ, R2 ;  /* 0x000000ffff047224 */ /* 0x000fe200078e0002 */
[----:B------:R-:W-:Y:S02]  /*30c0*/  MOV R2, 0x30f0 ;  /* 0x000030f000027802 */ /* 0x000fe40000000f00 */
[----:B------:R-:W-:Y:S02]  /*30d0*/  IADD3 R0, R0, -0x100000, RZ ;  /* 0xfff0000000007810 */ /* 0x000fe40007ffe0ff */
[----:B0123--:R-:W-:Y:S05]  /*30e0*/  CALL.REL.NOINC `($__internal_4_$__cuda_sm20_dblrcp_rn_slowpath_v3) ;  /* 0x0000194000007944 */ /* 0x00ffea0003c00000 */
[----:B------:R-:W-:Y:S02]  /*30f0*/  IMAD.MOV.U32 R6, RZ, RZ, R0 ;  /* 0x000000ffff067224 */ /* 0x000fe400078e0000 */
.L_x_3428:
[----:B------:R-:W-:Y:S05]  /*3100*/  BSYNC B2 ;  /* 0x0000000000027941 */ /* 0x000fea0003800000 */
.L_x_3427:
[----:B---3--:R-:W3:-:S04]  /*3110*/  DADD R2, -R6, 1 ;  /* 0x3ff0000006027429 */ /* 0x008ec80000000100 */
[----:B0-----:R-:W-:-:S04]  /*3120*/  DMUL R10, R6, R12 ;  /* 0x0000000c060a7228 */ /* 0x001fc80000000000 */
[----:B---3--:R-:W0:-:S06]  /*3130*/  DFMA R2, R2, R14, 1 ;  /* 0x3ff000000202742b */ /* 0x008e0c000000000e */
[----:B0-----:R0:W3:-:S06]  /*3140*/  DMUL R10, R10, R2 ;  /* 0x000000020a0a7228 */ /* 0x0010cc0000000000 */
.L_x_3424:
[----:B------:R-:W-:Y:S05]  /*3150*/  BSYNC B1 ;  /* 0x0000000000017941 */ /* 0x000fea0003800000 */
.L_x_3423:
[----:B0-----:R-:W-:Y:S01]  /*3160*/  IADD3 R3, R36, 0x180, RZ ;  /* 0x0000018024037810 */ /* 0x001fe20007ffe0ff */
[----:B------:R-:W-:Y:S03]  /*3170*/  BSSY B1, `(.L_x_3429) ;  /* 0x0000041000017945 */ /* 0x000fe60003800000 */
[----:B------:R-:W-:-:S13]  /*3180*/  ISETP.GE.AND P0, PT, R3, R46, PT ;  /* 0x0000002e0300720c */ /* 0x000fda0003f06270 */
[----:B------:R-:W-:Y:S05]  /*3190*/  @P0 BRA `(.L_x_3430) ;  /* 0x000003e000000947 */ /* 0x000fea0003800000 */
[----:B------:R-:W-:Y:S01]  /*31a0*/  IMAD.MOV.U32 R2, RZ, RZ, 0x652b82fe ;  /* 0x652b82feff027424 */ /* 0x000fe200078e00ff */
[----:B------:R-:W-:Y:S01]  /*31b0*/  MOV R3, 0x3ff71547 ;  /* 0x3ff7154700037802 */ /* 0x000fe20000000f00 */
[----:B------:R-:W-:Y:S01]  /*31c0*/  IMAD.MOV.U32 R12, RZ, RZ, 0x69ce2bdf ;  /* 0x69ce2bdfff0c7424 */ /* 0x000fe200078e00ff */
[----:B------:R-:W-:Y:S01]  /*31d0*/  BSSY B0, `(.L_x_3431) ;  /* 0x0000023000007945 */ /* 0x000fe20003800000 */
[----:B------:R-:W-:-:S03]  /*31e0*/  IMAD.MOV.U32 R13, RZ, RZ, 0x3e5ade15 ;  /* 0x3e5ade15ff0d7424 */ /* 0x000fc600078e00ff */
        /* <DEDUP_REMOVED lines=33> */
.L_x_3432:
[----:B------:R-:W-:Y:S05]  /*3400*/  BSYNC B0 ;  /* 0x0000000000007941 */ /* 0x000fea0003800000 */
.L_x_3431:
        /* <DEDUP_REMOVED lines=11> */
[----:B------:R-:W-:Y:S01]  /*34c0*/  LOP3.LUT R0, R13, 0x7fffffff, RZ, 0xc0, !PT ;  /* 0x7fffffff0d007812 */ /* 0x000fe200078ec0ff */
[----:B0-----:R-:W-:Y:S01]  /*34d0*/  IMAD.MOV.U32 R4, RZ, RZ, R12 ;  /* 0x000000ffff047224 */ /* 0x001fe200078e000c */
[----:B------:R-:W-:Y:S01]  /*34e0*/  MOV R2, 0x3520 ;  /* 0x0000352000027802 */ /* 0x000fe20000000f00 */
[----:B------:R-:W-:Y:S01]  /*34f0*/  IMAD.MOV.U32 R3, RZ, RZ, R13 ;  /* 0x000000ffff037224 */ /* 0x000fe200078e000d */
[----:B------:R-:W-:Y:S02]  /*3500*/  IADD3 R0, R0, -0x100000, RZ ;  /* 0xfff0000000007810 */ /* 0x000fe40007ffe0ff */
[----:B-1234-:R-:W-:Y:S05]  /*3510*/  CALL.REL.NOINC `($__internal_4_$__cuda_sm20_dblrcp_rn_slowpath_v3) ;  /* 0x0000151000007944 */ /* 0x01efea0003c00000 */
[----:B------:R-:W-:Y:S02]  /*3520*/  IMAD.MOV.U32 R6, RZ, RZ, R0 ;  /* 0x000000ffff067224 */ /* 0x000fe400078e0000 */
.L_x_3434:
[----:B------:R-:W-:Y:S05]  /*3530*/  BSYNC B2 ;  /* 0x0000000000027941 */ /* 0x000fea0003800000 */
.L_x_3433:
[----:B----4-:R-:W4:-:S04]  /*3540*/  DADD R2, -R6, 1 ;  /* 0x3ff0000006027429 */ /* 0x010f080000000100 */
[----:B------:R-:W-:-:S04]  /*3550*/  DMUL R12, R6, R16 ;  /* 0x00000010060c7228 */ /* 0x000fc80000000000 */
[----:B----4-:R-:W4:-:S06]  /*3560*/  DFMA R2, R2, R18, 1 ;  /* 0x3ff000000202742b */ /* 0x010f0c0000000012 */
[----:B----4-:R4:W0:-:S06]  /*3570*/  DMUL R12, R12, R2 ;  /* 0x000000020c0c7228 */ /* 0x01080c0000000000 */
.L_x_3430:
[----:B------:R-:W-:Y:S05]  /*3580*/  BSYNC B1 ;  /* 0x0000000000017941 */ /* 0x000fea0003800000 */
.L_x_3429:
[----:B----4-:R-:W-:Y:S01]  /*3590*/  IADD3 R3, R36, 0x200, RZ ;  /* 0x0000020024037810 */ /* 0x010fe20007ffe0ff */
        /* <DEDUP_REMOVED lines=8> */
[----:B------:R-:W4:-:S06]  /*3620*/  DFMA R2, -R22, R2, 6.75539944105574400000e+15 ;  /* 0x433800001602742b */ /* 0x000f0c0000000102 */
[----:B0---4-:R-:W0:-:S06]  /*3630*/  DADD R4, R2, -6.75539944105574400000e+15 ;  /* 0xc338000002047429 */ /* 0x011e0c0000000000 */
        /* <DEDUP_REMOVED lines=30> */
[----:B------:R0:W4:-:S06]  /*3820*/  @!P1 DMUL R4, R2, R6 ;  /* 0x0000000602049228 */ /* 0x00010c0000000000 */
.L_x_3438:
[----:B------:R-:W-:Y:S05]  /*3830*/  BSYNC B0 ;  /* 0x0000000000007941 */ /* 0x000fea0003800000 */
.L_x_3437:
        /* <DEDUP_REMOVED lines=18> */
.L_x_3440:
[----:B------:R-:W-:Y:S05]  /*3960*/  BSYNC B2 ;  /* 0x0000000000027941 */ /* 0x000fea0003800000 */
.L_x_3439:
[----:B----4-:R-:W4:-:S04]  /*3970*/  DADD R2, -R6, 1 ;  /* 0x3ff0000006027429 */ /* 0x010f080000000100 */
[----:B------:R-:W-:-:S04]  /*3980*/  DMUL R14, R6, R20 ;  /* 0x00000014060e7228 */ /* 0x000fc80000000000 */
[----:B----4-:R-:W4:-:S06]  /*3990*/  DFMA R2, R2, R22, 1 ;  /* 0x3ff000000202742b */ /* 0x010f0c0000000016 */
[----:B----4-:R4:W0:-:S06]  /*39a0*/  DMUL R14, R14, R2 ;  /* 0x000000020e0e7228 */ /* 0x01080c0000000000 */
.L_x_3436:
[----:B------:R-:W-:Y:S05]  /*39b0*/  BSYNC B1 ;  /* 0x0000000000017941 */ /* 0x000fea0003800000 */
.L_x_3435:
        /* <DEDUP_REMOVED lines=42> */
.L_x_3444:
[----:B------:R-:W-:Y:S05]  /*3c60*/  BSYNC B0 ;  /* 0x0000000000007941 */ /* 0x000fea0003800000 */
.L_x_3443:
        /* <DEDUP_REMOVED lines=13> */
[----:B------:R-:W-:Y:S02]  /*3d40*/  MOV R3, R17 ;  /* 0x0000001100037202 */ /* 0x000fe40000000f00 */
[----:B------:R-:W-:Y:S02]  /*3d50*/  IADD3 R0, R0, -0x100000, RZ ;  /* 0xfff0000000007810 */ /* 0x000fe40007ffe0ff */
[----:B------:R-:W-:Y:S02]  /*3d60*/  MOV R2, 0x3d80 ;  /* 0x00003d8000027802 */ /* 0x000fe40000000f00 */
[----:B-1234-:R-:W-:Y:S05]  /*3d70*/  CALL.REL.NOINC `($__internal_4_$__cuda_sm20_dblrcp_rn_slowpath_v3) ;  /* 0x00000cb000007944 */ /* 0x01efea0003c00000 */
[----:B------:R-:W-:Y:S02]  /*3d80*/  IMAD.MOV.U32 R6, RZ, RZ, R0 ;  /* 0x000000ffff067224 */ /* 0x000fe400078e0000 */
.L_x_3446:
[----:B------:R-:W-:Y:S05]  /*3d90*/  BSYNC B2 ;  /* 0x0000000000027941 */ /* 0x000fea0003800000 */
.L_x_3445:
[----:B----4-:R-:W4:-:S04]  /*3da0*/  DADD R2, -R6, 1 ;  /* 0x3ff0000006027429 */ /* 0x010f080000000100 */
[----:B------:R-:W-:-:S04]  /*3db0*/  DMUL R16, R6, R24 ;  /* 0x0000001806107228 */ /* 0x000fc80000000000 */
[----:B----4-:R-:W4:-:S06]  /*3dc0*/  DFMA R2, R2, R26, 1 ;  /* 0x3ff000000202742b */ /* 0x010f0c000000001a */
[----:B----4-:R4:W0:-:S06]  /*3dd0*/  DMUL R16, R16, R2 ;  /* 0x0000000210107228 */ /* 0x01080c0000000000 */
.L_x_3442:
[----:B------:R-:W-:Y:S05]  /*3de0*/  BSYNC B1 ;  /* 0x0000000000017941 */ /* 0x000fea0003800000 */
.L_x_3441:
        /* <DEDUP_REMOVED lines=42> */
.L_x_3450:
[----:B------:R-:W-:Y:S05]  /*4090*/  BSYNC B0 ;  /* 0x0000000000007941 */ /* 0x000fea0003800000 */
.L_x_3449:
        /* <DEDUP_REMOVED lines=18> */
.L_x_3452:
[----:B------:R-:W-:Y:S05]  /*41c0*/  BSYNC B2 ;  /* 0x0000000000027941 */ /* 0x000fea0003800000 */
.L_x_3451:
[----:B----4-:R-:W4:-:S04]  /*41d0*/  DADD R2, -R6, 1 ;  /* 0x3ff0000006027429 */ /* 0x010f080000000100 */
[----:B------:R-:W-:-:S04]  /*41e0*/  DMUL R18, R6, R28 ;  /* 0x0000001c06127228 */ /* 0x000fc80000000000 */
[----:B----4-:R-:W4:-:S06]  /*41f0*/  DFMA R2, R2, R30, 1 ;  /* 0x3ff000000202742b */ /* 0x010f0c000000001e */
[----:B----4-:R4:W0:-:S06]  /*4200*/  DMUL R18, R18, R2 ;  /* 0x0000000212127228 */ /* 0x01080c0000000000 */
.L_x_3448:
[----:B------:R-:W-:Y:S05]  /*4210*/  BSYNC B1 ;  /* 0x0000000000017941 */ /* 0x000fea0003800000 */
.L_x_3447:
[----:B----4-:R-:W-:Y:S01]  /*4220*/  IADD3 R3, R36, 0x380, RZ ;  /* 0x0000038024037810 */ /* 0x010fe20007ffe0ff */
[----:B------:R-:W-:Y:S03]  /*4230*/  BSSY B1, `(.L_x_3453) ;  /* 0x0000041000017945 */ /* 0x000fe60003800000 */
[----:B------:R-:W-:-:S13]  /*4240*/  ISETP.GE.AND P0, PT, R3, R46, PT ;  /* 0x0000002e0300720c */ /* 0x000fda0003f06270 */
[----:B------:R-:W-:Y:S05]  /*4250*/  @P0 BRA `(.L_x_3454) ;  /* 0x000003e000000947 */ /* 0x000fea0003800000 */
[----:B------:R-:W-:Y:S01]  /*4260*/  IMAD.MOV.U32 R2, RZ, RZ, 0x652b82fe ;  /* 0x652b82feff027424 */ /* 0x000fe200078e00ff */
[----:B------:R-:W-:Y:S01]  /*4270*/  MOV R21, 0x3e5ade15 ;  /* 0x3e5ade1500157802 */ /* 0x000fe20000000f00 */
[----:B------:R-:W-:Y:S01]  /*4280*/  IMAD.MOV.U32 R3, RZ, RZ, 0x3ff71547 ;  /* 0x3ff71547ff037424 */ /* 0x000fe200078e00ff */
[----:B------:R-:W-:Y:S01]  /*4290*/  BSSY B0, `(.L_x_3455) ;  /* 0x0000023000007945 */ /* 0x000fe20003800000 */
[----:B------:R-:W-:-:S04]  /*42a0*/  IMAD.MOV.U32 R20, RZ, RZ, 0x69ce2bdf ;  /* 0x69ce2bdfff147424 */ /* 0x000fc800078e00ff */
        /* <DEDUP_REMOVED lines=33> */
.L_x_3456:
[----:B------:R-:W-:Y:S05]  /*44c0*/  BSYNC B0 ;  /* 0x0000000000007941 */ /* 0x000fea0003800000 */
.L_x_3455:
        /* <DEDUP_REMOVED lines=18> */
.L_x_3458:
[----:B------:R-:W-:Y:S05]  /*45f0*/  BSYNC B2 ;  /* 0x0000000000027941 */ /* 0x000fea0003800000 */
.L_x_3457:
[----:B0---4-:R-:W0:-:S04]  /*4600*/  DADD R4, -R6, 1 ;  /* 0x3ff0000006047429 */ /* 0x011e080000000100 */
[----:B------:R-:W-:-:S04]  /*4610*/  DMUL R2, R6, R32 ;  /* 0x0000002006027228 */ /* 0x000fc80000000000 */
[----:B0-----:R-:W0:-:S06]  /*4620*/  DFMA R4, R4, R34, 1 ;  /* 0x3ff000000404742b */ /* 0x001e0c0000000022 */
[----:B0-----:R0:W4:-:S06]  /*4630*/  DMUL R2, R2, R4 ;  /* 0x0000000402027228 */ /* 0x00110c0000000000 */
.L_x_3454:
[----:B------:R-:W-:Y:S05]  /*4640*/  BSYNC B1 ;  /* 0x0000000000017941 */ /* 0x000fea0003800000 */
.L_x_3453:
[----:B------:R-:W-:Y:S01]  /*4650*/  ISETP.GE.AND P0, PT, R36, R46, PT ;  /* 0x0000002e2400720c */ /* 0x000fe20003f06270 */
[----:B------:R-:W-:Y:S01]  /*4660*/  BSSY B0, `(.L_x_3459) ;  /* 0x0000034000007945 */ /* 0x000fe20003800000 */
[----:B------:R-:W-:Y:S11]  /*4670*/  BSSY B1, `(.L_x_3460) ;  /* 0x000002c000017945 */ /* 0x000ff60003800000 */
[----:B------:R-:W-:Y:S05]  /*4680*/  @P0 BRA `(.L_x_3461) ;  /* 0x000000d000000947 */ /* 0x000fea0003800000 */
[----:B0-----:R-:W0:Y:S01]  /*4690*/  S2R R4, SR_TID.X ;  /* 0x0000000000047919 */ /* 0x001e220000002100 */
[----:B------:R-:W-:-:S02]  /*46a0*/  IMAD.MOV.U32 R5, RZ, RZ, 0x8 ;  /* 0x00000008ff057424 */ /* 0x000fc400078e00ff */
[----:B------:R-:W-:-:S05]  /*46b0*/  IMAD.MOV.U32 R36, RZ, RZ, R37 ;  /* 0x000000ffff247224 */ /* 0x000fca00078e0025 */
[----:B------:R-:W-:Y:S01]  /*46c0*/  ISETP.GE.AND P0, PT, R36, R46, PT ;  /* 0x0000002e2400720c */ /* 0x000fe20003f06270 */
[----:B0-----:R-:W-:-:S04]  /*46d0*/  IMAD.IADD R4, R47, 0x1, R4 ;  /* 0x000000012f047824 */ /* 0x001fc800078e0204 */
[----:B------:R-:W-:-:S05]  /*46e0*/  IMAD.WIDE.U32 R4, R4, R5, c[0x0][0x168] ;  /* 0x00005a0004047625 */ /* 0x000fca00078e0005 */
[----:B--2---:R0:W-:Y:S03]  /*46f0*/  STG.E.64 [R4.64], R42 ;  /* 0x0000002a04007986 */ /* 0x0041e6000c101b04 */
[----:B------:R-:W-:Y:S05]  /*4700*/  @P0 BRA `(.L_x_3462) ;  /* 0x000000c000000947 */ /* 0x000fea0003800000 */
[----:B0-----:R-:W-:Y:S01]  /*4710*/  IMAD.IADD R4, R47, 0x1, R36 ;  /* 0x000000012f047824 */ /* 0x001fe200078e0224 */
[----:B------:R-:W-:Y:S01]  /*4720*/  IADD3 R36, R36, 0x80, RZ ;  /* 0x0000008024247810 */ /* 0x000fe20007ffe0ff */
[----:B------:R-:W-:-:S04]  /*4730*/  IMAD.MOV.U32 R5, RZ, RZ, 0x8 ;  /* 0x00000008ff057424 */ /* 0x000fc800078e00ff */
[----:B------:R-:W-:-:S05]  /*4740*/  IMAD.WIDE.U32 R4, R4, R5, c[0x0][0x168] ;  /* 0x00005a0004047625 */ /* 0x000fca00078e0005 */
[----:B-1----:R0:W-:Y:S02]  /*4750*/  STG.E.64 [R4.64], R8 ;  /* 0x0000000804007986 */ /* 0x0021e4000c101b04 */
.L_x_3461:
[----:B------:R-:W-:-:S13]  /*4760*/  ISETP.GE.AND P0, PT, R36, R46, PT ;  /* 0x0000002e2400720c */ /* 0x000fda0003f06270 */
[----:B------:R-:W-:Y:S05]  /*4770*/  @P0 BRA `(.L_x_3463) ;  /* 0x000000c000000947 */ /* 0x000fea0003800000 */
[----:B0-----:R-:W-:Y:S01]  /*4780*/  IMAD.IADD R4, R47, 0x1, R36 ;  /* 0x000000012f047824 */ /* 0x001fe200078e0224 */
[----:B------:R-:W-:Y:S01]  /*4790*/  IADD3 R36, R36, 0x80, RZ ;  /* 0x0000008024247810 */ /* 0x000fe20007ffe0ff */
[----:B------:R-:W-:-:S04]  /*47a0*/  IMAD.MOV.U32 R5, RZ, RZ, 0x8 ;  /* 0x00000008ff057424 */ /* 0x000fc800078e00ff */
[----:B------:R-:W-:-:S05]  /*47b0*/  IMAD.WIDE.U32 R4, R4, R5, c[0x0][0x168] ;  /* 0x00005a0004047625 */ /* 0x000fca00078e0005 */
[----:B---3--:R0:W-:Y:S02]  /*47c0*/  STG.E.64 [R4.64], R10 ;  /* 0x0000000a04007986 */ /* 0x0081e4000c101b04 */
.L_x_3462:
[----:B------:R-:W-:-:S13]  /*47d0*/  ISETP.GE.AND P0, PT, R36, R46, PT ;  /* 0x0000002e2400720c */ /* 0x000fda0003f06270 */
[----:B------:R-:W-:Y:S05]  /*47e0*/  @P0 BRA `(.L_x_3464) ;  /* 0x000000c000000947 */ /* 0x000fea0003800000 */
[----:B0-----:R-:W-:Y:S01]  /*47f0*/  MOV R5, 0x8 ;  /* 0x0000000800057802 */ /* 0x001fe20000000f00 */
[----:B------:R-:W-:Y:S01]  /*4800*/  IMAD.IADD R4, R47, 0x1, R36 ;  /* 0x000000012f047824 */ /* 0x000fe200078e0224 */
[----:B------:R-:W-:-:S03]  /*4810*/  IADD3 R36, R36, 0x80, RZ ;  /* 0x0000008024247810 */ /* 0x000fc60007ffe0ff */
[----:B------:R-:W-:-:S05]  /*4820*/  IMAD.WIDE.U32 R4, R4, R5, c[0x0][0x168] ;  /* 0x00005a0004047625 */ /* 0x000fca00078e0005 */
[----:B------:R0:W-:Y:S02]  /*4830*/  STG.E.64 [R4.64], R12 ;  /* 0x0000000c04007986 */ /* 0x0001e4000c101b04 */
.L_x_3463:
[----:B------:R-:W-:-:S13]  /*4840*/  ISETP.GE.AND P0, PT, R36, R46, PT ;  /* 0x0000002e2400720c */ /* 0x000fda0003f06270 */
[----:B------:R-:W-:Y:S05]  /*4850*/  @P0 BRA `(.L_x_3465) ;  /* 0x000000d000000947 */ /* 0x000fea0003800000 */
[----:B0-----:R-:W-:Y:S01]  /*4860*/  IMAD.IADD R4, R47, 0x1, R36 ;  /* 0x000000012f047824 */ /* 0x001fe200078e0224 */
[----:B------:R-:W-:Y:S01]  /*4870*/  IADD3 R36, R36, 0x80, RZ ;  /* 0x0000008024247810 */ /* 0x000fe20007ffe0ff */
[----:B------:R-:W-:-:S04]  /*4880*/  IMAD.MOV.U32 R5, RZ, RZ, 0x8 ;  /* 0x00000008ff057424 */ /* 0x000fc800078e00ff */
[----:B------:R-:W-:-:S05]  /*4890*/  IMAD.WIDE.U32 R4, R4, R5, c[0x0][0x168] ;  /* 0x00005a0004047625 */ /* 0x000fca00078e0005 */
[----:B------:R0:W-:Y:S02]  /*48a0*/  STG.E.64 [R4.64], R14 ;  /* 0x0000000e04007986 */ /* 0x0001e4000c101b04 */
.L_x_3464:
[----:B------:R-:W-:-:S13]  /*48b0*/  ISETP.GE.AND P0, PT, R36, R46, PT ;  /* 0x0000002e2400720c */ /* 0x000fda0003f06270 */
[----:B------:R-:W-:Y:S01]  /*48c0*/  @P0 BREAK B1 ;  /* 0x0000000000010942 */ /* 0x000fe20003800000 */
[----:B------:R-:W-:Y:S05]  /*48d0*/  @P0 BRA `(.L_x_3466) ;  /* 0x000000c000000947 */ /* 0x000fea0003800000 */
[----:B0-----:R-:W-:Y:S01]  /*48e0*/  IMAD.IADD R4, R47, 0x1, R36 ;  /* 0x000000012f047824 */ /* 0x001fe200078e0224 */
[----:B------:R-:W-:Y:S01]  /*48f0*/  IADD3 R36, R36, 0x80, RZ ;  /* 0x0000008024247810 */ /* 0x000fe20007ffe0ff */
[----:B------:R-:W-:-:S04]  /*4900*/  IMAD.MOV.U32 R5, RZ, RZ, 0x8 ;  /* 0x00000008ff057424 */ /* 0x000fc800078e00ff */
[----:B------:R-:W-:-:S05]  /*4910*/  IMAD.WIDE.U32 R4, R4, R5, c[0x0][0x168] ;  /* 0x00005a0004047625 */ /* 0x000fca00078e0005 */
[----:B------:R0:W-:Y:S02]  /*4920*/  STG.E.64 [R4.64], R16 ;  /* 0x0000001004007986 */ /* 0x0001e4000c101b04 */
.L_x_3465:
[----:B------:R-:W-:Y:S05]  /*4930*/  BSYNC B1 ;  /* 0x0000000000017941 */ /* 0x000fea0003800000 */
.L_x_3460:
[----:B------:R-:W-:-:S13]  /*4940*/  ISETP.GE.AND P0, PT, R36, R46, PT ;  /* 0x0000002e2400720c */ /* 0x000fda0003f06270 */
[----:B0-----:R-:W-:Y:S01]  /*4950*/  @!P0 IMAD.IADD R4, R47, 0x1, R36 ;  /* 0x000000012f048824 */ /* 0x001fe200078e0224 */
[----:B------:R-:W-:Y:S01]  /*4960*/  @!P0 IADD3 R36, R36, 0x80, RZ ;  /* 0x0000008024248810 */ /* 0x000fe20007ffe0ff */
[----:B------:R-:W-:-:S04]  /*4970*/  @!P0 IMAD.MOV.U32 R5, RZ, RZ, 0x8 ;  /* 0x00000008ff058424 */ /* 0x000fc800078e00ff */
[----:B------:R-:W-:-:S05]  /*4980*/  @!P0 IMAD.WIDE.U32 R4, R4, R5, c[0x0][0x168] ;  /* 0x00005a0004048625 */ /* 0x000fca00078e0005 */
[----:B------:R0:W-:Y:S02]  /*4990*/  @!P0 STG.E.64 [R4.64], R18 ;  /* 0x0000001204008986 */ /* 0x0001e4000c101b04 */
.L_x_3466:
[----:B------:R-:W-:Y:S05]  /*49a0*/  BSYNC B0 ;  /* 0x0000000000007941 */ /* 0x000fea0003800000 */
.L_x_3459:
[----:B------:R-:W-:Y:S01]  /*49b0*/  WARPSYNC 0xffffffff ;  /* 0xffffffff00007948 */ /* 0x000fe20003800000 */
[----:B------:R-:W-:-:S13]  /*49c0*/  ISETP.GE.AND P0, PT, R36, R46, PT ;  /* 0x0000002e2400720c */ /* 0x000fda0003f06270 */
[----:B------:R-:W-:Y:S05]  /*49d0*/  @P0 EXIT ;  /* 0x000000000000094d */ /* 0x000fea0003800000 */
[----:B0-----:R-:W-:Y:S02]  /*49e0*/  IMAD.IADD R4, R47, 0x1, R36 ;  /* 0x000000012f047824 */ /* 0x001fe400078e0224 */
[----:B------:R-:W-:-:S04]  /*49f0*/  IMAD.MOV.U32 R5, RZ, RZ, 0x8 ;  /* 0x00000008ff057424 */ /* 0x000fc800078e00ff */
[----:B------:R-:W-:-:S05]  /*4a00*/  IMAD.WIDE.U32 R4, R4, R5, c[0x0][0x168] ;  /* 0x00005a0004047625 */ /* 0x000fca00078e0005 */
[----:B----4-:R-:W-:Y:S01]  /*4a10*/  STG.E.64 [R4.64], R2 ;  /* 0x0000000204007986 */ /* 0x010fe2000c101b04 */
[----:B------:R-:W-:Y:S05]  /*4a20*/  EXIT ;  /* 0x000000000000794d */ /* 0x000fea0003800000 */
        .weak           $__internal_4_$__cuda_sm20_dblrcp_rn_slowpath_v3
        .type           $__internal_4_$__cuda_sm20_dblrcp_rn_slowpath_v3,@function
        .size           $__internal_4_$__cuda_sm20_dblrcp_rn_slowpath_v3,(.L_x_9693 - $__internal_4_$__cuda_sm20_dblrcp_rn_slowpath_v3)
$__internal_4_$__cuda_sm20_dblrcp_rn_slowpath_v3:
[----:B------:R-:W-:Y:S01]  /*4a30*/  IMAD.MOV.U32 R5, RZ, RZ, R3 ;  /* 0x000000ffff057224 */ /* 0x000fe200078e0003 */
[----:B------:R-:W-:Y:S05]  /*4a40*/  BSSY B0, `(.L_x_3467) ;  /* 0x0000025000007945 */ /* 0x000fea0003800000 */
[----:B------:R-:W0:-:S14]  /*4a50*/  DSETP.GTU.AND P0, PT, |R4|, +INF , PT ;  /* 0x7ff000000400742a */ /* 0x000e1c0003f0c200 */
        /* <DEDUP_REMOVED lines=23> */
.L_x_3470:
[----:B------:R0:W1:Y:S02]  /*4bd0*/  DMUL R6, R4, 8.11296384146066816958e+31 ;  /* 0x4690000004067828 */ /* 0x0000640000000000 */
[----:B0-----:R-:W-:-:S04]  /*4be0*/  IMAD.MOV.U32 R4, RZ, RZ, R0 ;  /* 0x000000ffff047224 */ /* 0x001fc800078e0000 */
[----:B-1----:R-:W0:Y:S02]  /*4bf0*/  MUFU.RCP64H R5, R7 ;  /* 0x0000000700057308 */ /* 0x002e240000001800 */
[----:B0-----:R-:W0:-:S06]  /*4c00*/  DFMA R40, -R6, R4, 1 ;  /* 0x3ff000000628742b */ /* 0x001e0c0000000104 */
[----:B0-----:R-:W0:-:S06]  /*4c10*/  DFMA R40, R40, R40, R40 ;  /* 0x000000282828722b */ /* 0x001e0c0000000028 */
[----:B0-----:R-:W0:-:S06]  /*4c20*/  DFMA R4, R4, R40, R4 ;  /* 0x000000280404722b */ /* 0x001e0c0000000004 */
[----:B0-----:R-:W0:-:S06]  /*4c30*/  DFMA R6, -R6, R4, 1 ;  /* 0x3ff000000606742b */ /* 0x001e0c0000000104 */
[----:B0-----:R-:W0:-:S06]  /*4c40*/  DFMA R4, R4, R6, R4 ;  /* 0x000000060404722b */ /* 0x001e0c0000000004 */
[----:B0-----:R0:W1:Y:S01]  /*4c50*/  DMUL R6, R4, 8.11296384146066816958e+31 ;  /* 0x4690000004067828 */ /* 0x0010620000000000 */
[----:B------:R-:W-:Y:S05]  /*4c60*/  BRA `(.L_x_3469) ;  /* 0x0000002000007947 */ /* 0x000fea0003800000 */
.L_x_3468:
[----:B------:R-:W-:Y:S01]  /*4c70*/  LOP3.LUT R7, R5, 0x80000, RZ, 0xfc, !PT ;  /* 0x0008000005077812 */ /* 0x000fe200078efcff */
[----:B------:R-:W-:Y:S02]  /*4c80*/  IMAD.MOV.U32 R6, RZ, RZ, R4 ;  /* 0x000000ffff067224 */ /* 0x000fe400078e0004 */
.L_x_3469:
[----:B------:R-:W-:Y:S05]  /*4c90*/  BSYNC B0 ;  /* 0x0000000000007941 */ /* 0x000fea0003800000 */
.L_x_3467:
[----:B------:R-:W-:Y:S02]  /*4ca0*/  IMAD.MOV.U32 R3, RZ, RZ, 0x0 ;  /* 0x00000000ff037424 */ /* 0x000fe400078e00ff */
[----:B-1----:R-:W-:Y:S02]  /*4cb0*/  IMAD.MOV.U32 R0, RZ, RZ, R6 ;  /* 0x000000ffff007224 */ /* 0x002fe400078e0006 */
[----:B------:R-:W-:Y:S05]  /*4cc0*/  RET.REL.NODEC R2 `(_ZN2at6native29vectorized_elementwise_kernelILi2EZZZNS0_61_GLOBAL__N__132982cb_23_ActivationSiluKernel_cu_1520ed90_293620silu_backward_kernelERNS_18TensorIteratorBaseEENKUlvE_clEvENKUlvE_clEvEUlddE_St5arrayIPcLm3EEEEviT0_T1_) ;  /* 0xffffb33002007950 */ /* 0x000fea0003c3ffff */
.L_x_3471:
        /* <DEDUP_REMOVED lines=11> */
.L_x_9693:


//--------------------- .text._ZN2at6native29vectorized_elementwise_kernelILi4EZZZNS0_61_GLOBAL__N__132982cb_23_ActivationSiluKernel_cu_1520ed90_293620silu_backward_kernelERNS_18TensorIteratorBaseEENKUlvE_clEvENKUlvE_clEvEUlddE_St5arrayIPcLm3EEEEviT0_T1_ --------------------------
	.section	.text._ZN2at6native29vectorized_elementwise_kernelILi4EZZZNS0_61_GLOBAL__N__132982cb_23_ActivationSiluKernel_cu_1520ed90_293620silu_backward_kernelERNS_18TensorIteratorBaseEENKUlvE_clEvENKUlvE_clEvEUlddE_St5arrayIPcLm3EEEEviT0_T1_,"ax",@progbits
	.sectioninfo	@"SHI_REGISTERS=52"
	.align	128
        .global         _ZN2at6native29vectorized_elementwise_kernelILi4EZZZNS0_61_GLOBAL__N__132982cb_23_ActivationSiluKernel_cu_1520ed90_293620silu_backward_kernelERNS_18TensorIteratorBaseEENKUlvE_clEvENKUlvE_clEvEUlddE_St5arrayIPcLm3EEEEviT0_T1_
        .type           _ZN2at6native29vectorized_elementwise_kernelILi4EZZZNS0_61_GLOBAL__N__132982cb_23_ActivationSiluKernel_cu_1520ed90_293620silu_backward_kernelERNS_18TensorIteratorBaseEENKUlvE_clEvENKUlvE_clEvEUlddE_St5arrayIPcLm3EEEEviT0_T1_,@function
        .size           _ZN2at6native29vectorized_elementwise_kernelILi4EZZZNS0_61_GLOBAL__N__132982cb_23_ActivationSiluKernel_cu_1520ed90_293620silu_backward_kernelERNS_18TensorIteratorBaseEENKUlvE_clEvENKUlvE_clEvEUlddE_St5arrayIPcLm3EEEEviT0_T1_,(.L_x_9694 - _ZN2at6native29vectorized_elementwise_kernelILi4EZZZNS0_61_GLOBAL__N__132982cb_23_ActivationSiluKernel_cu_1520ed90_293620silu_backward_kernelERNS_18TensorIteratorBaseEENKUlvE_clEvENKUlvE_clEvEUlddE_St5arrayIPcLm3EEEEviT0_T1_)
        .other          _ZN2at6native29vectorized_elementwise_kernelILi4EZZZNS0_61_GLOBAL__N__132982cb_23_ActivationSiluKernel_cu_1520ed90_293620silu_backward_kernelERNS_18TensorIteratorBaseEENKUlvE_clEvENKUlvE_clEvEUlddE_St5arrayIPcLm3EEEEviT0_T1_,@"STO_CUDA_ENTRY STV_DEFAULT"
_ZN2at6native29vectorized_elementwise_kernelILi4EZZZNS0_61_GLOBAL__N__132982cb_23_ActivationSiluKernel_cu_1520ed90_293620silu_backward_kernelERNS_18TensorIteratorBaseEENKUlvE_clEvENKUlvE_clEvEUlddE_St5arrayIPcLm3EEEEviT0_T1_:
.text._ZN2at6native29vectorized_elementwise_kernelILi4EZZZNS0_61_GLOBAL__N__132982cb_23_ActivationSiluKernel_cu_1520ed90_293620silu_backward_kernelERNS_18TensorIteratorBaseEENKUlvE_clEvENKUlvE_clEvEUlddE_St5arrayIPcLm3EEEEviT0_T1_:
        /* <DEDUP_REMOVED lines=58> */
.L_x_3474:
[----:B0-----:R-:W-:Y:S05]  /*03a0*/  BSYNC B0 ;  /* 0x0000000000007941 */ /* 0x001fea0003800000 */
.L_x_3473:
        /* <DEDUP_REMOVED lines=16> */
[----:B-1---5:R-:W-:Y:S05]  /*04b0*/  CALL.REL.NOINC `($__internal_5_$__cuda_sm20_dblrcp_rn_slowpath_v3) ;  /* 0x0000457000007944 */ /* 0x022fea0003c00000 */
[----:B------:R-:W-:Y:S02]  /*04c0*/  IMAD.MOV.U32 R6, RZ, RZ, R0 ;  /* 0x000000ffff067224 */ /* 0x000fe400078e0000 */
.L_x_3476:
[----:B------:R-:W-:Y:S05]  /*04d0*/  BSYNC B1 ;  /* 0x0000000000017941 */ /* 0x000fea0003800000 */
.L_x_3475:
        /* <DEDUP_REMOVED lines=37> */
.L_x_3478:
[----:B------:R-:W-:Y:S05]  /*0730*/  BSYNC B0 ;  /* 0x0000000000007941 */ /* 0x000fea0003800000 */
.L_x_3477:
        /* <DEDUP_REMOVED lines=19> */
[----:B01----:R-:W-:Y:S05]  /*0870*/  CALL.REL.NOINC `($__internal_5_$__cuda_sm20_dblrcp_rn_slowpath_v3) ;  /* 0x000041b000007944 */ /* 0x003fea0003c00000 */
[----:B------:R-:W-:Y:S02]  /*0880*/  IMAD.MOV.U32 R6, RZ, RZ, R0 ;  /* 0x000000ffff067224 */ /* 0x000fe400078e0000 */
.L_x_3480:
[----:B------:R-:W-:Y:S05]  /*0890*/  BSYNC B1 ;  /* 0x0000000000017941 */ /* 0x000fea0003800000 */
.L_x_3479:
        /* <DEDUP_REMOVED lines=37> */
.L_x_3482:
[----:B------:R-:W-:Y:S05]  /*0af0*/  BSYNC B0 ;  /* 0x0000000000007941 */ /* 0x000fea0003800000 */
.L_x_3481:
        /* <DEDUP_REMOVED lines=21> */
.L_x_3484:
[----:B------:R-:W-:Y:S05]  /*0c50*/  BSYNC B1 ;  /* 0x0000000000017941 */ /* 0x000fea0003800000 */
.L_x_3483:
        /* <DEDUP_REMOVED lines=37> */
.L_x_3486:
[----:B------:R-:W-:Y:S05]  /*0eb0*/  BSYNC B0 ;  /* 0x0000000000007941 */ /* 0x000fea0003800000 */
.L_x_3485:
        /* <DEDUP_REMOVED lines=21> */
.L_x_3488:
[----:B------:R-:W-:Y:S05]  /*1010*/  BSYNC B1 ;  /* 0x0000000000017941 */ /* 0x000fea0003800000 */
.L_x_3487:
        /* <DEDUP_REMOVED lines=37> */
.L_x_3490:
[----:B------:R-:W-:Y:S05]  /*1270*/  BSYNC B0 ;  /* 0x0000000000007941 */ /* 0x000fea0003800000 */
.L_x_3489:
        /* <DEDUP_REMOVED lines=19> */
[----:B01----:R-:W-:Y:S05]  /*13b0*/  CALL.REL.NOINC `($__internal_5_$__cuda_sm20_dblrcp_rn_slowpath_v3) ;  /* 0x0000367000007944 */ /* 0x003fea0003c00000 */
[----:B------:R-:W-:Y:S02]  /*13c0*/  IMAD.MOV.U32 R6, RZ, RZ, R0 ;  /* 0x000000ffff067224 */ /* 0x000fe400078e0000 */
.L_x_3492:
[----:B------:R-:W-:Y:S05]  /*13d0*/  BSYNC B1 ;  /* 0x0000000000017941 */ /* 0x000fea0003800000 */
.L_x_3491:
        /* <DEDUP_REMOVED lines=37> */
.L_x_3494:
[----:B------:R-:W-:Y:S05]  /*1630*/  BSYNC B0 ;  /* 0x0000000000007941 */ /* 0x000fea0003800000 */
.L_x_3493:
        /* <DEDUP_REMOVED lines=20> */
[----:B-1----:R-:W-:Y:S05]  /*1780*/  CALL.REL.NOINC `($__internal_5_$__cuda_sm20_dblrcp_rn_slowpath_v3) ;  /* 0x000032a000007944 */ /* 0x002fea0003c00000 */
[----:B------:R-:W-:Y:S02]  /*1790*/  IMAD.MOV.U32 R6, RZ, RZ, R0 ;  /* 0x000000ffff067224 */ /* 0x000fe400078e0000 */
.L_x_3496:
[----:B------:R-:W-:Y:S05]  /*17a0*/  BSYNC B1 ;  /* 0x0000000000017941 */ /* 0x000fea0003800000 */
.L_x_3495:
        /* <DEDUP_REMOVED lines=37> */
.L_x_3498:
[----:B------:R-:W-:Y:S05]  /*1a00*/  BSYNC B0 ;  /* 0x0000000000007941 */ /* 0x000fea0003800000 */
.L_x_3497:
        /* <DEDUP_REMOVED lines=22> */
.L_x_3500:
[----:B------:R-:W-:Y:S05]  /*1b70*/  BSYNC B1 ;  /* 0x0000000000017941 */ /* 0x000fea0003800000 */
.L_x_3499:
        /* <DEDUP_REMOVED lines=37> */
.L_x_3502:
[----:B------:R-:W-:Y:S05]  /*1dd0*/  BSYNC B0 ;  /* 0x0000000000007941 */ /* 0x000fea0003800000 */
.L_x_3501:
        /* <DEDUP_REMOVED lines=22> */
[----:B012---:R-:W-:Y:S05]  /*1f40*/  CALL.REL.NOINC `($__internal_5_$__cuda_sm20_dblrcp_rn_slowpath_v3) ;  /* 0x00002ae000007944 */ /* 0x007fea0003c00000 */
[----:B------:R-:W-:Y:S02]  /*1f50*/  IMAD.MOV.U32 R24, RZ, RZ, R0 ;  /* 0x000000ffff187224 */ /* 0x000fe400078e0000 */
[----:B------:R-:W-:Y:S02]  /*1f60*/  IMAD.MOV.U32 R25, RZ, RZ, R7 ;  /* 0x000000ffff197224 */ /* 0x000fe400078e0007 */
.L_x_3504:
[----:B---3--:R-:W-:Y:S05]  /*1f70*/  BSYNC B1 ;  /* 0x0000000000017941 */ /* 0x008fea0003800000 */
.L_x_3503:
        /* <DEDUP_REMOVED lines=12> */
.L_x_3472:
        /* <DEDUP_REMOVED lines=119> */
.L_x_3508:
[----:B------:R-:W-:Y:S05]  /*27b0*/  BSYNC B0 ;  /* 0x0000000000007941 */ /* 0x000fea0003800000 */
.L_x_3507:
        /* <DEDUP_REMOVED lines=17> */
.L_x_3510:
[----:B------:R-:W-:Y:S05]  /*28d0*/  BSYNC B2 ;  /* 0x0000000000027941 */ /* 0x000fea0003800000 */
.L_x_3509:
[----:B-1----:R-:W1:-:S04]  /*28e0*/  DADD R2, -R6, 1 ;  /* 0x3ff0000006027429 */ /* 0x002e480000000100 */
[----:B------:R-:W-:-:S04]  /*28f0*/  DMUL R36, R6, R36 ;  /* 0x0000002406247228 */ /* 0x000fc80000000000 */
[----:B-1----:R-:W1:-:S06]  /*2900*/  DFMA R2, R2, R8, 1 ;  /* 0x3ff000000202742b */ /* 0x002e4c0000000008 */
[----:B-1----:R1:W2:-:S06]  /*2910*/  DMUL R42, R36, R2 ;  /* 0x00000002242a7228 */ /* 0x00228c0000000000 */
.L_x_3506:
[----:B------:R-:W-:Y:S05]  /*2920*/  BSYNC B1 ;  /* 0x0000000000017941 */ /* 0x000fea0003800000 */
.L_x_3505:
        /* <DEDUP_REMOVED lines=42> */
.L_x_3514:
[----:B------:R-:W-:Y:S05]  /*2bd0*/  BSYNC B0 ;  /* 0x0000000000007941 */ /* 0x000fea0003800000 */
.L_x_3513:
        /* <DEDUP_REMOVED lines=15> */
[----:B012---:R-:W-:Y:S05]  /*2cd0*/  CALL.REL.NOINC `($__internal_5_$__cuda_sm20_dblrcp_rn_slowpath_v3) ;  /* 0x00001d5000007944 */ /* 0x007fea0003c00000 */
[----:B------:R-:W-:Y:S02]  /*2ce0*/  IMAD.MOV.U32 R6, RZ, RZ, R0 ;  /* 0x000000ffff067224 */ /* 0x000fe400078e0000 */
.L_x_3516:
[----:B------:R-:W-:Y:S05]  /*2cf0*/  BSYNC B2 ;  /* 0x0000000000027941 */ /* 0x000fea0003800000 */
.L_x_3515:
[----:B-1----:R-:W1:-:S04]  /*2d00*/  DADD R2, -R6, 1 ;  /* 0x3ff0000006027429 */ /* 0x002e480000000100 */
[----:B0-----:R-:W-:-:S04]  /*2d10*/  DMUL R8, R6, R38 ;  /* 0x0000002606087228 */ /* 0x001fc80000000000 */
[----:B-1----:R-:W0:-:S06]  /*2d20*/  DFMA R2, R2, R10, 1 ;  /* 0x3ff000000202742b */ /* 0x002e0c000000000a */
[----:B0-----:R0:W1:-:S06]  /*2d30*/  DMUL R8, R8, R2 ;  /* 0x0000000208087228 */ /* 0x00104c0000000000 */
.L_x_3512:
[----:B------:R-:W-:Y:S05]  /*2d40*/  BSYNC B1 ;  /* 0x0000000000017941 */ /* 0x000fea0003800000 */
.L_x_3511:
        /* <DEDUP_REMOVED lines=41> */
.L_x_3520:
[----:B------:R-:W-:Y:S05]  /*2fe0*/  BSYNC B0 ;  /* 0x0000000000007941 */ /* 0x000fea0003800000 */
.L_x_3519:
        /* <DEDUP_REMOVED lines=15> */
[----:B0123--:R-:W-:Y:S05]  /*30e0*/  CALL.REL.NOINC `($__internal_5_$__cuda_sm20_dblrcp_rn_slowpath_v3) ;  /* 0x0000194000007944 */ /* 0x00ffea0003c00000 */
[----:B------:R-:W-:Y:S02]  /*30f0*/  IMAD.MOV.U32 R6, RZ, RZ, R0 ;  /* 0x000000ffff067224 */ /* 0x000fe400078e0000 */
.L_x_3522:
[----:B------:R-:W-:Y:S05]  /*3100*/  BSYNC B2 ;  /* 0x0000000000027941 */ /* 0x000fea0003800000 */
.L_x_3521:
[----:B---3--:R-:W3:-:S04]  /*3110*/  DADD R2, -R6, 1 ;  /* 0x3ff0000006027429 */ /* 0x008ec80000000100 */
[----:B0-----:R-:W-:-:S04]  /*3120*/  DMUL R10, R6, R12 ;  /* 0x0000000c060a7228 */ /* 0x001fc80000000000 */
[----:B---3--:R-:W0:-:S06]  /*3130*/  DFMA R2, R2, R14, 1 ;  /* 0x3ff000000202742b */ /* 0x008e0c000000000e */
[----:B0-----:R0:W3:-:S06]  /*3140*/  DMUL R10, R10, R2 ;  /* 0x000000020a0a7228 */ /* 0x0010cc0000000000 */
.L_x_3518:
[----:B------:R-:W-:Y:S05]  /*3150*/  BSYNC B1 ;  /* 0x0000000000017941 */ /* 0x000fea0003800000 */
.L_x_3517:
        /* <DEDUP_REMOVED lines=42> */
.L_x_3526:
[----:B------:R-:W-:Y:S05]  /*3400*/  BSYNC B0 ;  /* 0x0000000000007941 */ /* 0x000fea0003800000 */
.L_x_3525:
        /* <DEDUP_REMOVED lines=16> */
[----:B-1234-:R-:W-:Y:S05]  /*3510*/  CALL.REL.NOINC `($__internal_5_$__cuda_sm20_dblrcp_rn_slowpath_v3) ;  /* 0x0000151000007944 */ /* 0x01efea0003c00000 */
[----:B------:R-:W-:Y:S02]  /*3520*/  IMAD.MOV.U32 R6, RZ, RZ, R0 ;  /* 0x000000ffff067224 */ /* 0x000fe400078e0000 */
.L_x_3528:
[----:B------:R-:W-:Y:S05]  /*3530*/  BSYNC B2 ;  /* 0x0000000000027941 */ /* 0x000fea0003800000 */
.L_x_3527:
[----:B----4-:R-:W4:-:S04]  /*3540*/  DADD R2, -R6, 1 ;  /* 0x3ff0000006027429 */ /* 0x010f080000000100 */
[----:B------:R-:W-:-:S04]  /*3550*/  DMUL R12, R6, R16 ;  /* 0x00000010060c7228 */ /* 0x000fc80000000000 */
[----:B----4-:R-:W4:-:S06]  /*3560*/  DFMA R2, R2, R18, 1 ;  /* 0x3ff000000202742b */ /* 0x010f0c0000000012 */
[----:B----4-:R4:W0:-:S06]  /*3570*/  DMUL R12, R12, R2 ;  /* 0x000000020c0c7228 */ /* 0x01080c0000000000 */
.L_x_3524:
[----:B------:R-:W-:Y:S05]  /*3580*/  BSYNC B1 ;  /* 0x0000000000017941 */ /* 0x000fea0003800000 */
.L_x_3523:
        /* <DEDUP_REMOVED lines=42> */
.L_x_3532:
[----:B------:R-:W-:Y:S05]  /*3830*/  BSYNC B0 ;  /* 0x0000000000007941 */ /* 0x000fea0003800000 */
.L_x_3531:
        /* <DEDUP_REMOVED lines=18> */
.L_x_3534:
[----:B------:R-:W-:Y:S05]  /*3960*/  BSYNC B2 ;  /* 0x0000000000027941 */ /* 0x000fea0003800000 */
.L_x_3533:
[----:B----4-:R-:W4:-:S04]  /*3970*/  DADD R2, -R6, 1 ;  /* 0x3ff0000006027429 */ /* 0x010f080000000100 */
[----:B------:R-:W-:-:S04]  /*3980*/  DMUL R14, R6, R20 ;  /* 0x00000014060e7228 */ /* 0x000fc80000000000 */
[----:B----4-:R-:W4:-:S06]  /*3990*/  DFMA R2, R2, R22, 1 ;  /* 0x3ff000000202742b */ /* 0x010f0c0000000016 */
[----:B----4-:R4:W0:-:S06]  /*39a0*/  DMUL R14, R14, R2 ;  /* 0x000000020e0e7228 */ /* 0x01080c0000000000 */
.L_x_3530:
[----:B------:R-:W-:Y:S05]  /*39b0*/  BSYNC B1 ;  /* 0x0000000000017941 */ /* 0x000fea0003800000 */
.L_x_3529:
        /* <DEDUP_REMOVED lines=42> */
.L_x_3538:
[----:B------:R-:W-:Y:S05]  /*3c60*/  BSYNC B0 ;  /* 0x0000000000007941 */ /* 0x000fea0003800000 */
.L_x_3537:
        /* <DEDUP_REMOVED lines=16> */
[----:B-1234-:R-:W-:Y:S05]  /*3d70*/  CALL.REL.NOINC `($__internal_5_$__cuda_sm20_dblrcp_rn_slowpath_v3) ;  /* 0x00000cb000007944 */ /* 0x01efea0003c00000 */
[----:B------:R-:W-:Y:S02]  /*3d80*/  IMAD.MOV.U32 R6, RZ, RZ, R0 ;  /* 0x000000ffff067224 */ /* 0x000fe400078e0000 */
.L_x_3540:
[----:B------:R-:W-:Y:S05]  /*3d90*/  BSYNC B2 ;  /* 0x0000000000027941 */ /* 0x000fea0003800000 */
.L_x_3539:
[----:B----4-:R-:W4:-:S04]  /*3da0*/  DADD R2, -R6, 1 ;  /* 0x3ff0000006027429 */ /* 0x010f080000000100 */
[----:B------:R-:W-:-:S04]  /*3db0*/  DMUL R16, R6, R24 ;  /* 0x0000001806107228 */ /* 0x000fc80000000000 */
[----:B----4-:R-:W4:-:S06]  /*3dc0*/  DFMA R2, R2, R26, 1 ;  /* 0x3ff000000202742b */ /* 0x010f0c000000001a */
[----:B----4-:R4:W0:-:S06]  /*3dd0*/  DMUL R16, R16, R2 ;  /* 0x0000000210107228 */ /* 0x01080c0000000000 */
.L_x_3536:
[----:B------:R-:W-:Y:S05]  /*3de0*/  BSYNC B1 ;  /* 0x0000000000017941 */ /* 0x000fea0003800000 */
.L_x_3535:
        /* <DEDUP_REMOVED lines=42> */
.L_x_3544:
[----:B------:R-:W-:Y:S05]  /*4090*/  BSYNC B0 ;  /* 0x0000000000007941 */ /* 0x000fea0003800000 */
.L_x_3543:
        /* <DEDUP_REMOVED lines=18> */
.L_x_3546:
[----:B------:R-:W-:Y:S05]  /*41c0*/  BSYNC B2 ;  /* 0x0000000000027941 */ /* 0x000fea0003800000 */
.L_x_3545:
[----:B----4-:R-:W4:-:S04]  /*41d0*/  DADD R2, -R6, 1 ;  /* 0x3ff0000006027429 */ /* 0x010f080000000100 */
[----:B------:R-:W-:-:S04]  /*41e0*/  DMUL R18, R6, R28 ;  /* 0x0000001c06127228 */ /* 0x000fc80000000000 */
[----:B----4-:R-:W4:-:S06]  /*41f0*/  DFMA R2, R2, R30, 1 ;  /* 0x3ff000000202742b */ /* 0x010f0c000000001e */
[----:B----4-:R4:W0:-:S06]  /*4200*/  DMUL R18, R18, R2 ;  /* 0x0000000212127228 */ /* 0x01080c0000000000 */
.L_x_3542:
[----:B------:R-:W-:Y:S05]  /*4210*/  BSYNC B1 ;  /* 0x0000000000017941 */ /* 0x000fea0003800000 */
.L_x_3541:
        /* <DEDUP_REMOVED lines=42> */
.L_x_3550:
[----:B------:R-:W-:Y:S05]  /*44c0*/  BSYNC B0 ;  /* 0x0000000000007941 */ /* 0x000fea0003800000 */
.L_x_3549:
        /* <DEDUP_REMOVED lines=18> */
.L_x_3552:
[----:B------:R-:W-:Y:S05]  /*45f0*/  BSYNC B2 ;  /* 0x0000000000027941 */ /* 0x000fea0003800000 */
.L_x_3551:
[----:B0---4-:R-:W0:-:S04]  /*4600*/  DADD R4, -R6, 1 ;  /* 0x3ff0000006047429 */ /* 0x011e080000000100 */
[----:B------:R-:W-:-:S04]  /*4610*/  DMUL R2, R6, R32 ;  /* 0x0000002006027228 */ /* 0x000fc80000000000 */
[----:B0-----:R-:W0:-:S06]  /*4620*/  DFMA R4, R4, R34, 1 ;  /* 0x3ff000000404742b */ /* 0x001e0c0000000022 */
[----:B0-----:R0:W4:-:S06]  /*4630*/  DMUL R2, R2, R4 ;  /* 0x0000000402027228 */ /* 0x00110c0000000000 */
.L_x_3548:
[----:B------:R-:W-:Y:S05]  /*4640*/  BSYNC B1 ;  /* 0x0000000000017941 */ /* 0x000fea0003800000 */
.L_x_3547:
        /* <DEDUP_REMOVED lines=17> */
.L_x_3555:
[----:B------:R-:W-:-:S13]  /*4760*/  ISETP.GE.AND P0, PT, R36, R46, PT ;  /* 0x0000002e2400720c */ /* 0x000fda0003f06270 */
[----:B------:R-:W-:Y:S05]  /*4770*/  @P0 BRA `(.L_x_3557) ;  /* 0x000000c000000947 */ /* 0x000fea0003800000 */
[----:B0-----:R-:W-:Y:S01]  /*4780*/  IMAD.IADD R4, R47, 0x1, R36 ;  /* 0x000000012f047824 */ /* 0x001fe200078e0224 */
[----:B------:R-:W-:Y:S01]  /*4790*/  IADD3 R36, R36, 0x80, RZ ;  /* 0x0000008024247810 */ /* 0x000fe20007ffe0ff */
[----:B------:R-:W-:-:S04]  /*47a0*/  IMAD.MOV.U32 R5, RZ, RZ, 0x8 ;  /* 0x00000008ff057424 */ /* 0x000fc800078e00ff */
[----:B------:R-:W-:-:S05]  /*47b0*/  IMAD.WIDE.U32 R4, R4, R5, c[0x0][0x168] ;  /* 0x00005a0004047625 */ /* 0x000fca00078e0005 */
[----:B---3--:R0:W-:Y:S02]  /*47c0*/  STG.E.64 [R4.64], R10 ;  /* 0x0000000a04007986 */ /* 0x0081e4000c101b04 */
.L_x_3556:
[----:B------:R-:W-:-:S13]  /*47d0*/  ISETP.GE.AND P0, PT, R36, R46, PT ;  /* 0x0000002e2400720c */ /* 0x000fda0003f06270 */
[----:B------:R-:W-:Y:S05]  /*47e0*/  @P0 BRA `(.L_x_3558) ;  /* 0x000000c000000947 */ /* 0x000fea0003800000 */
[----:B0-----:R-:W-:Y:S01]  /*47f0*/  MOV R5, 0x8 ;  /* 0x0000000800057802 */ /* 0x001fe20000000f00 */
[----:B------:R-:W-:Y:S01]  /*4800*/  IMAD.IADD R4, R47, 0x1, R36 ;  /* 0x000000012f047824 */ /* 0x000fe200078e0224 */
[----:B------:R-:W-:-:S03]  /*4810*/  IADD3 R36, R36, 0x80, RZ ;  /* 0x0000008024247810 */ /* 0x000fc60007ffe0ff */
[----:B------:R-:W-:-:S05]  /*4820*/  IMAD.WIDE.U32 R4, R4, R5, c[0x0][0x168] ;  /* 0x00005a0004047625 */ /* 0x000fca00078e0005 */
[----:B------:R0:W-:Y:S02]  /*4830*/  STG.E.64 [R4.64], R12 ;  /* 0x0000000c04007986 */ /* 0x0001e4000c101b04 */
.L_x_3557:
[----:B------:R-:W-:-:S13]  /*4840*/  ISETP.GE.AND P0, PT, R36, R46, PT ;  /* 0x0000002e2400720c */ /* 0x000fda0003f06270 */
[----:B------:R-:W-:Y:S05]  /*4850*/  @P0 BRA `(.L_x_3559) ;  /* 0x000000d000000947 */ /* 0x000fea0003800000 */
[----:B0-----:R-:W-:Y:S01]  /*4860*/  IMAD.IADD R4, R47, 0x1, R36 ;  /* 0x000000012f047824 */ /* 0x001fe200078e0224 */
[----:B------:R-:W-:Y:S01]  /*4870*/  IADD3 R36, R36, 0x80, RZ ;  /* 0x0000008024247810 */ /* 0x000fe20007ffe0ff */
[----:B------:R-:W-:-:S04]  /*4880*/  IMAD.MOV.U32 R5, RZ, RZ, 0x8 ;  /* 0x00000008ff057424 */ /* 0x000fc800078e00ff */
[----:B------:R-:W-:-:S05]  /*4890*/  IMAD.WIDE.U32 R4, R4, R5, c[0x0][0x168] ;  /* 0x00005a0004047625 */ /* 0x000fca00078e0005 */
[----:B------:R0:W-:Y:S02]  /*48a0*/  STG.E.64 [R4.64], R14 ;  /* 0x0000000e04007986 */ /* 0x0001e4000c101b04 */
.L_x_3558:
        /* <DEDUP_REMOVED lines=8> */
.L_x_3559:
[----:B------:R-:W-:Y:S05]  /*4930*/  BSYNC B1 ;  /* 0x0000000000017941 */ /* 0x000fea0003800000 */
.L_x_3554:
[----:B------:R-:W-:-:S13]  /*4940*/  ISETP.GE.AND P0, PT, R36, R46, PT ;  /* 0x0000002e2400720c */ /* 0x000fda0003f06270 */
[----:B0-----:R-:W-:Y:S01]  /*4950*/  @!P0 IMAD.IADD R4, R47, 0x1, R36 ;  /* 0x000000012f048824 */ /* 0x001fe200078e0224 */
[----:B------:R-:W-:Y:S01]  /*4960*/  @!P0 IADD3 R36, R36, 0x80, RZ ;  /* 0x0000008024248810 */ /* 0x000fe20007ffe0ff */
[----:B------:R-:W-:-:S04]  /*4970*/  @!P0 IMAD.MOV.U32 R5, RZ, RZ, 0x8 ;  /* 0x00000008ff058424 */ /* 0x000fc800078e00ff */
[----:B------:R-:W-:-:S05]  /*4980*/  @!P0 IMAD.WIDE.U32 R4, R4, R5, c[0x0][0x168] ;  /* 0x00005a0004048625 */ /* 0x000fca00078e0005 */
[----:B------:R0:W-:Y:S02]  /*4990*/  @!P0 STG.E.64 [R4.64], R18 ;  /* 0x0000001204008986 */ /* 0x0001e4000c101b04 */
.L_x_3560:
[----:B------:R-:W-:Y:S05]  /*49a0*/  BSYNC B0 ;  /* 0x0000000000007941 */ /* 0x000fea0003800000 */
.L_x_3553:
        /* <DEDUP_REMOVED lines=8> */
        .weak           $__internal_5_$__cuda_sm20_dblrcp_rn_slowpath_v3
        .type           $__internal_5_$__cuda_sm20_dblrcp_rn_slowpath_v3,@function
        .size           $__internal_5_$__cuda_sm20_dblrcp_rn_slowpath_v3,(.L_x_9694 - $__internal_5_$__cuda_sm20_dblrcp_rn_slowpath_v3)
$__internal_5_$__cuda_sm20_dblrcp_rn_slowpath_v3:
        /* <DEDUP_REMOVED lines=26> */
.L_x_3564:
        /* <DEDUP_REMOVED lines=10> */
.L_x_3562:
[----:B------:R-:W-:Y:S01]  /*4c70*/  LOP3.LUT R7, R5, 0x80000, RZ, 0xfc, !PT ;  /* 0x0008000005077812 */ /* 0x000fe200078efcff */
[----:B------:R-:W-:Y:S02]  /*4c80*/  IMAD.MOV.U32 R6, RZ, RZ, R4 ;  /* 0x000000ffff067224 */ /* 0x000fe400078e0004 */
.L_x_3563:
[----:B------:R-:W-:Y:S05]  /*4c90*/  BSYNC B0 ;  /* 0x0000000000007941 */ /* 0x000fea0003800000 */
.L_x_3561:
[----:B------:R-:W-:Y:S02]  /*4ca0*/  IMAD.MOV.U32 R3, RZ, RZ, 0x0 ;  /* 0x00000000ff037424 */ /* 0x000fe400078e00ff */
[----:B-1----:R-:W-:Y:S02]  /*4cb0*/  IMAD.MOV.U32 R0, RZ, RZ, R6 ;  /* 0x000000ffff007224 */ /* 0x002fe400078e0006 */
[----:B------:R-:W-:Y:S05]  /*4cc0*/  RET.REL.NODEC R2 `(_ZN2at6native29vectorized_elementwise_kernelILi4EZZZNS0_61_GLOBAL__N__132982cb_23_ActivationSiluKernel_cu_1520ed90_293620silu_backward_kernelERNS_18TensorIteratorBaseEENKUlvE_clEvENKUlvE_clEvEUlddE_St5arrayIPcLm3EEEEviT0_T1_) ;  /* 0xffffb33002007950 */ /* 0x000fea0003c3ffff */
.L_x_3565:
        /* <DEDUP_REMOVED lines=11> */
.L_x_9694:


//--------------------- .text._ZN2at6native29vectorized_elementwise_kernelILi8EZZZNS0_61_GLOBAL__N__132982cb_23_ActivationSiluKernel_cu_1520ed90_293620silu_backward_kernelERNS_18TensorIteratorBaseEENKUlvE_clEvENKUlvE_clEvEUlddE_St5arrayIPcLm3EEEEviT0_T1_ --------------------------
	.section	.text._ZN2at6native29vectorized_elementwise_kernelILi8EZZZNS0_61_GLOBAL__N__132982cb_23_ActivationSiluKernel_cu_1520ed90_293620silu_backward_kernelERNS_18TensorIteratorBaseEENKUlvE_clEvENKUlvE_clEvEUlddE_St5arrayIPcLm3EEEEviT0_T1_,"ax",@progbits
	.sectioninfo	@"SHI_REGISTERS=4"
	.align	128
        .global         _ZN2at6native29vectorized_elementwise_kernelILi8EZZZNS0_61_GLOBAL__N__132982cb_23_ActivationSiluKernel_cu_1520ed90_293620silu_backward_kernelERNS_18TensorIteratorBaseEENKUlvE_clEvENKUlvE_clEvEUlddE_St5arrayIPcLm3EEEEviT0_T1_
        .type           _ZN2at6native29vectorized_elementwise_kernelILi8EZZZNS0_61_GLOBAL__N__132982cb_23_ActivationSiluKernel_cu_1520ed90_293620silu_backward_kernelERNS_18TensorIteratorBaseEENKUlvE_clEvENKUlvE_clEvEUlddE_St5arrayIPcLm3EEEEviT0_T1_,@function
        .size           _ZN2at6native29vectorized_elementwise_kernelILi8EZZZNS0_61_GLOBAL__N__132982cb_23_ActivationSiluKernel_cu_1520ed90_293620silu_backward_kernelERNS_18TensorIteratorBaseEENKUlvE_clEvENKUlvE_clEvEUlddE_St5arrayIPcLm3EEEEviT0_T1_,(.L_x_9746 - _ZN2at6native29vectorized_elementwise_kernelILi8EZZZNS0_61_GLOBAL__N__132982cb_23_ActivationSiluKernel_cu_1520ed90_293620silu_backward_kernelERNS_18TensorIteratorBaseEENKUlvE_clEvENKUlvE_clEvEUlddE_St5arrayIPcLm3EEEEviT0_T1_)
        .other          _ZN2at6native29vectorized_elementwise_kernelILi8EZZZNS0_61_GLOBAL__N__132982cb_23_ActivationSiluKernel_cu_1520ed90_293620silu_backward_kernelERNS_18TensorIteratorBaseEENKUlvE_clEvENKUlvE_clEvEUlddE_St5arrayIPcLm3EEEEviT0_T1_,@"STO_CUDA_ENTRY STV_DEFAULT"
_ZN2at6native29vectorized_elementwise_kernelILi8EZZZNS0_61_GLOBAL__N__132982cb_23_ActivationSiluKernel_cu_1520ed90_293620silu_backward_kernelERNS_18TensorIteratorBaseEENKUlvE_clEvENKUlvE_clEvEUlddE_St5arrayIPcLm3EEEEviT0_T1_:
.text._ZN2at6native29vectorized_elementwise_kernelILi8EZZZNS0_61_GLOBAL__N__132982cb_23_ActivationSiluKernel_cu_1520ed90_293620silu_backward_kernelERNS_18TensorIteratorBaseEENKUlvE_clEvENKUlvE_clEvEUlddE_St5arrayIPcLm3EEEEviT0_T1_:
[----:B------:R-:W-:Y:S02]  /*0000*/  MOV R1, c[0x0][0x28] ;  /* 0x00000a0000017a02 */ /* 0x000fe40000000f00 */
[----:B------:R-:W-:Y:S05]  /*0010*/  EXIT ;  /* 0x000000000000794d */ /* 0x000fea0003800000 */
.L_x_3566:
        /* <DEDUP_REMOVED lines=14> */
.L_x_9746:


//--------------------- .text._ZN2at6native18elementwise_kernelILi128ELi4EZNS0_15gpu_kernel_implIZZZNS0_61_GLOBAL__N__132982cb_23_ActivationSiluKernel_cu_1520ed90_293611silu_kernelERNS_18TensorIteratorBaseEENKUlvE_clEvENKUlvE4_clEvEUlN3c108BFloat16EE_EEvS5_RKT_EUliE_EEviT1_ --------------------------
	.section	.text._ZN2at6native18elementwise_kernelILi128ELi4EZNS0_15gpu_kernel_implIZZZNS0_61_GLOBAL__N__132982cb_23_ActivationSiluKernel_cu_1520ed90_293611silu_kernelERNS_18TensorIteratorBaseEENKUlvE_clEvENKUlvE4_clEvEUlN3c108BFloat16EE_EEvS5_RKT_EUliE_EEviT1_,"ax",@progbits
	.sectioninfo	@"SHI_REGISTERS=26"
	.align	128
        .global         _ZN2at6native18elementwise_kernelILi128ELi4EZNS0_15gpu_kernel_implIZZZNS0_61_GLOBAL__N__132982cb_23_ActivationSiluKernel_cu_1520ed90_293611silu_kernelERNS_18TensorIteratorBaseEENKUlvE_clEvENKUlvE4_clEvEUlN3c108BFloat16EE_EEvS5_RKT_EUliE_EEviT1_
        .type           _ZN2at6native18elementwise_kernelILi128ELi4EZNS0_15gpu_kernel_implIZZZNS0_61_GLOBAL__N__132982cb_23_ActivationSiluKernel_cu_1520ed90_293611silu_kernelERNS_18TensorIteratorBaseEENKUlvE_clEvENKUlvE4_clEvEUlN3c108BFloat16EE_EEvS5_RKT_EUliE_EEviT1_,@function
        .size           _ZN2at6native18elementwise_kernelILi128ELi4EZNS0_15gpu_kernel_implIZZZNS0_61_GLOBAL__N__132982cb_23_ActivationSiluKernel_cu_1520ed90_293611silu_kernelERNS_18TensorIteratorBaseEENKUlvE_clEvENKUlvE4_clEvEUlN3c108BFloat16EE_EEvS5_RKT_EUliE_EEviT1_,(.L_x_9747 - _ZN2at6native18elementwise_kernelILi128ELi4EZNS0_15gpu_kernel_implIZZZNS0_61_GLOBAL__N__132982cb_23_ActivationSiluKernel_cu_1520ed90_293611silu_kernelERNS_18TensorIteratorBaseEENKUlvE_clEvENKUlvE4_clEvEUlN3c108BFloat16EE_EEvS5_RKT_EUliE_EEviT1_)
        .other          _ZN2at6native18elementwise_kernelILi128ELi4EZNS0_15gpu_kernel_implIZZZNS0_61_GLOBAL__N__132982cb_23_ActivationSiluKernel_cu_1520ed90_293611silu_kernelERNS_18TensorIteratorBaseEENKUlvE_clEvENKUlvE4_clEvEUlN3c108BFloat16EE_EEvS5_RKT_EUliE_EEviT1_,@"STO_CUDA_ENTRY STV_DEFAULT"
_ZN2at6native18elementwise_kernelILi128ELi4EZNS0_15gpu_kernel_implIZZZNS0_61_GLOBAL__N__132982cb_23_ActivationSiluKernel_cu_1520ed90_293611silu_kernelERNS_18TensorIteratorBaseEENKUlvE_clEvENKUlvE4_clEvEUlN3c108BFloat16EE_EEvS5_RKT_EUliE_EEviT1_:
.text._ZN2at6native18elementwise_kernelILi128ELi4EZNS0_15gpu_kernel_implIZZZNS0_61_GLOBAL__N__132982cb_23_ActivationSiluKernel_cu_1520ed90_293611silu_kernelERNS_18TensorIteratorBaseEENKUlvE_clEvENKUlvE4_clEvEUlN3c108BFloat16EE_EEvS5_RKT_EUliE_EEviT1_:
        /* <DEDUP_REMOVED lines=10> */
[----:B------:R-:W-:-:S10]  /*00a0*/  IMAD.MOV.U32 R16, RZ, RZ, RZ ;  /* 0x000000ffff107224 */ /* 0x000fd400078e00ff */
[----:B------:R-:W-:Y:S05]  /*00b0*/  @!P0 BRA `(.L_x_3569) ;  /* 0x00000e0000008947 */ /* 0x000fea0003800000 */
[----:B------:R-:W-:Y:S02]  /*00c0*/  IMAD.MOV.U32 R2, RZ, RZ, RZ ;  /* 0x000000ffff027224 */ /* 0x000fe400078e00ff */
[----:B------:R-:W-:Y:S02]  /*00d0*/  IMAD.MOV.U32 R3, RZ, RZ, R19 ;  /* 0x000000ffff037224 */ /* 0x000fe400078e0013 */
[----:B------:R-:W-:Y:S02]  /*00e0*/  IMAD.MOV.U32 R6, RZ, RZ, c[0x0][0x168] ;  /* 0x00005a00ff067624 */ /* 0x000fe400078e00ff */
[----:B------:R-:W-:-:S03]  /*00f0*/  IMAD.HI.U32 R2, R19, c[0x0][0x170], R2 ;  /* 0x00005c0013027a27 */ /* 0x000fc600078e0002 */
[----:B------:R-:W-:Y:S02]  /*0100*/  ISETP.NE.AND P0, PT, R6, 0x1, PT ;  /* 0x000000010600780c */ /* 0x000fe40003f05270 */
[----:B------:R-:W-:-:S05]  /*0110*/  SHF.R.U32.HI R3, RZ, c[0x0][0x174], R2 ;  /* 0x00005d00ff037a19 */ /* 0x000fca0000011602 */
[----:B------:R-:W-:-:S04]  /*0120*/  IMAD.MOV R0, RZ, RZ, -R3 ;  /* 0x000000ffff007224 */ /* 0x000fc800078e0a03 */
[----:B------:R-:W-:-:S04]  /*0130*/  IMAD R0, R0, c[0x0][0x16c], R19 ;  /* 0x00005b0000007a24 */ /* 0x000fc800078e0213 */
        /* <DEDUP_REMOVED lines=201> */
[----:B------:R-:W-:Y:S01]  /*0dd0*/  ISETP.NE.AND P0, PT, R6, 0x18, PT ;  /* 0x000000180600780c */ /* 0x000fe20003f05270 */
[----:B------:R-:W-:-:S04]  /*0de0*/  IMAD.MOV.U32 R2, RZ, RZ, RZ ;  /* 0x000000ffff027224 */ /* 0x000fc800078e00ff */
[----:B------:R-:W-:-:S05]  /*0df0*/  IMAD.HI.U32 R4, R3, c[0x0][0x284], R2 ;  /* 0x0000a10003047a27 */ /* 0x000fca00078e0002 */
[----:B------:R-:W-:-:S03]  /*0e00*/  SHF.R.U32.HI R5, RZ, c[0x0][0x288], R4 ;  /* 0x0000a200ff057a19 */ /* 0x000fc60000011604 */
[----:B------:R-:W-:Y:S02]  /*0e10*/  @P0 IMAD.MOV.U32 R4, RZ, RZ, RZ ;  /* 0x000000ffff040224 */ /* 0x000fe400078e00ff */
[--C-:B------:R-:W-:Y:S02]  /*0e20*/  IMAD.MOV R7, RZ, RZ, -R5.reuse ;  /* 0x000000ffff077224 */ /* 0x100fe400078e0a05 */
[----:B------:R-:W-:-:S04]  /*0e30*/  @P0 IMAD.HI.U32 R2, R5, c[0x0][0x290], R4 ;  /* 0x0000a40005020a27 */ /* 0x000fc800078e0004 */
[----:B------:R-:W-:Y:S01]  /*0e40*/  IMAD R3, R7, c[0x0][0x280], R3 ;  /* 0x0000a00007037a24 */ /* 0x000fe200078e0203 */
[----:B------:R-:W-:-:S03]  /*0e50*/  @P0 SHF.R.U32.HI R2, RZ, c[0x0][0x294], R2 ;  /* 0x0000a500ff020a19 */ /* 0x000fc60000011602 */
[C---:B------:R-:W-:Y:S02]  /*0e60*/  IMAD R16, R3.reuse, c[0x0][0x350], R16 ;  /* 0x0000d40003107a24 */ /* 0x040fe400078e0210 */
[----:B------:R-:W-:Y:S02]  /*0e70*/  @P0 IMAD.MOV R4, RZ, RZ, -R2 ;  /* 0x000000ffff040224 */ /* 0x000fe400078e0a02 */
[----:B------:R-:W-:Y:S02]  /*0e80*/  IMAD R0, R3, c[0x0][0x354], R0 ;  /* 0x0000d50003007a24 */ /* 0x000fe400078e0200 */
[----:B------:R-:W-:-:S04]  /*0e90*/  @P0 IMAD R5, R4, c[0x0][0x28c], R5 ;  /* 0x0000a30004050a24 */ /* 0x000fc800078e0205 */
[C---:B------:R-:W-:Y:S02]  /*0ea0*/  @P0 IMAD R16, R5.reuse, c[0x0][0x358], R16 ;  /* 0x0000d60005100a24 */ /* 0x040fe400078e0210 */
[----:B------:R-:W-:Y:S02]  /*0eb0*/  @P0 IMAD R0, R5, c[0x0][0x35c], R0 ;  /* 0x0000d70005000a24 */ /* 0x000fe400078e0200 */
.L_x_3569:
        /* <DEDUP_REMOVED lines=20> */
.L_x_3573:
[----:B------:R-:W2:Y:S02]  /*1000*/  LDG.E.U8 R2, [R2.64] ;  /* 0x0000002402027981 */ /* 0x000ea4000c1e1100 */
[----:B--2---:R-:W0:Y:S02]  /*1010*/  I2F.U16 R0, R2 ;  /* 0x0000000200007306 */ /* 0x004e240000101000 */
[----:B0-----:R-:W-:Y:S01]  /*1020*/  F2FP.BF16.PACK_AB R0, RZ, R0 ;  /* 0x00000000ff00723e */ /* 0x001fe200000010ff */
[----:B------:R-:W-:Y:S05]  /*1030*/  BRA `(.L_x_3575) ;  /* 0x00000e3000007947 */ /* 0x000fea0003800000 */
.L_x_3572:
        /* <DEDUP_REMOVED lines=10> */
.L_x_3577:
[----:B------:R-:W2:Y:S02]  /*10e0*/  LDG.E R2, [R2.64] ;  /* 0x0000002402027981 */ /* 0x000ea4000c1e1900 */
[----:B--2---:R-:W0:Y:S02]  /*10f0*/  I2F R0, R2 ;  /* 0x0000000200007306 */ /* 0x004e240000201400 */
[----:B0-----:R-:W-:Y:S01]  /*1100*/  F2FP.BF16.PACK_AB R0, RZ, R0 ;  /* 0x00000000ff00723e */ /* 0x001fe200000010ff */
[----:B------:R-:W-:Y:S05]  /*1110*/  BRA `(.L_x_3575) ;  /* 0x00000d5000007947 */ /* 0x000fea0003800000 */
.L_x_3576:
[----:B------:R-:W2:Y:S02]  /*1120*/  LDG.E.U16 R2, [R2.64] ;  /* 0x0000002402027981 */ /* 0x000ea4000c1e1500 */
[----:B--2---:R-:W0:Y:S02]  /*1130*/  I2F.S16 R0, R2 ;  /* 0x0000000200007306 */ /* 0x004e240000101400 */
[----:B0-----:R-:W-:Y:S01]  /*1140*/  F2FP.BF16.PACK_AB R0, RZ, R0 ;  /* 0x00000000ff00723e */ /* 0x001fe200000010ff */
[----:B------:R-:W-:Y:S05]  /*1150*/  BRA `(.L_x_3575) ;  /* 0x00000d1000007947 */ /* 0x000fea0003800000 */
.L_x_3571:
        /* <DEDUP_REMOVED lines=9> */
.L_x_3579:
[----:B------:R-:W2:Y:S02]  /*11f0*/  LDG.E.U16 R0, [R2.64] ;  /* 0x0000002402007981 */ /* 0x000ea4000c1e1500 */
[----:B--2---:R-:W-:-:S05]  /*1200*/  HADD2.F32 R0, -RZ, R0.H0_H0 ;  /* 0x20000000ff007230 */ /* 0x004fca0000004100 */
[----:B------:R-:W-:Y:S01]  /*1210*/  F2FP.BF16.PACK_AB R0, RZ, R0 ;  /* 0x00000000ff00723e */ /* 0x000fe200000010ff */
[----:B------:R-:W-:Y:S05]  /*1220*/  BRA `(.L_x_3575) ;  /* 0x00000c4000007947 */ /* 0x000fea0003800000 */
.L_x_3578:
        /* <DEDUP_REMOVED lines=9> */
.L_x_3581:
[----:B------:R-:W2:Y:S02]  /*12c0*/  LDG.E.U16 R2, [R2.64] ;  /* 0x0000002402027981 */ /* 0x000ea4000c1e1500 */
[----:B--2---:R-:W-:-:S05]  /*12d0*/  HADD2.F32 R0, -RZ, R2.H0_H0 ;  /* 0x20000002ff007230 */ /* 0x004fca0000004100 */
[----:B------:R-:W-:Y:S01]  /*12e0*/  F2FP.BF16.PACK_AB R0, RZ, R0 ;  /* 0x00000000ff00723e */ /* 0x000fe200000010ff */
[----:B------:R-:W-:Y:S05]  /*12f0*/  BRA `(.L_x_3575) ;  /* 0x00000b7000007947 */ /* 0x000fea0003800000 */
.L_x_3580:
[----:B------:R-:W2:Y:S02]  /*1300*/  LDG.E.64 R2, [R2.64] ;  /* 0x0000002402027981 */ /* 0x000ea4000c1e1b00 */
[----:B--2---:R-:W0:Y:S01]  /*1310*/  F2F.F32.F64 R0, R2 ;  /* 0x0000000200007310 */ /* 0x004e220000301000 */
[----:B------:R-:W0:-:S14]  /*1320*/  DSETP.GEU.AND P0, PT, |R2|, c[0x2][0x0], PT ;  /* 0x008000000200762a */ /* 0x000e1c0003f0e200 */
[----:B0-----:R-:W-:-:S05]  /*1330*/  @!P0 FMUL R0, R0, 1.175494350822287508e-38 ;  /* 0x0080000000008820 */ /* 0x001fca0000400000 */
[----:B------:R-:W-:Y:S01]  /*1340*/  F2FP.BF16.PACK_AB R0, RZ, R0 ;  /* 0x00000000ff00723e */ /* 0x000fe200000010ff */
[----:B------:R-:W-:Y:S05]  /*1350*/  BRA `(.L_x_3575) ;  /* 0x00000b1000007947 */ /* 0x000fea0003800000 */
.L_x_3570:
        /* <DEDUP_REMOVED lines=13> */
.L_x_3584:
[----:B------:R-:W2:Y:S02]  /*1430*/  LDG.E.64 R2, [R2.64] ;  /* 0x0000002402027981 */ /* 0x000ea4000c1e1b00 */
[----:B--2---:R-:W0:Y:S01]  /*1440*/  F2F.F32.F64 R0, R2 ;  /* 0x0000000200007310 */ /* 0x004e220000301000 */
[----:B------:R-:W0:-:S14]  /*1450*/  DSETP.GEU.AND P0, PT, |R2|, c[0x2][0x0], PT ;  /* 0x008000000200762a */ /* 0x000e1c0003f0e200 */
[----:B0-----:R-:W-:-:S05]  /*1460*/  @!P0 FMUL R0, R0, 1.175494350822287508e-38 ;  /* 0x0080000000008820 */ /* 0x001fca0000400000 */
[----:B------:R-:W-:Y:S01]  /*1470*/  F2FP.BF16.PACK_AB R0, RZ, R0 ;  /* 0x00000000ff00723e */ /* 0x000fe200000010ff */
[----:B------:R-:W-:Y:S05]  /*1480*/  BRA `(.L_x_3575) ;  /* 0x000009e000007947 */ /* 0x000fea0003800000 */
.L_x_3583:
        /* <DEDUP_REMOVED lines=28> */
.L_x_3586:
        /* <DEDUP_REMOVED lines=15> */
.L_x_3585:
[----:B------:R0:W5:Y:S01]  /*1740*/  LDG.E.U16 R0, [R2.64] ;  /* 0x0000002402007981 */ /* 0x000162000c1e1500 */
[----:B------:R-:W-:Y:S05]  /*1750*/  BRA `(.L_x_3575) ;  /* 0x0000071000007947 */ /* 0x000fea0003800000 */
.L_x_3582:
        /* <DEDUP_REMOVED lines=12> */
.L_x_3589:
        /* <DEDUP_REMOVED lines=21> */
.L_x_3593:
[----:B------:R-:W-:Y:S05]  /*1970*/  BSYNC B1 ;  /* 0x0000000000017941 */ /* 0x000fea0003800000 */
.L_x_3592:
[----:B------:R-:W-:Y:S01]  /*1980*/  LEA R3, R0, 0x3b800000, 0x17 ;  /* 0x3b80000000037811 */ /* 0x000fe200078eb8ff */
[----:B------:R-:W-:-:S05]  /*1990*/  IMAD.SHL.U32 R0, R2, 0x100000, RZ ;  /* 0x0010000002007824 */ /* 0x000fca00078e00ff */
[----:B------:R-:W-:Y:S02]  /*19a0*/  LOP3.LUT R0, R3, R0, R4, 0xfe, !PT ;  /* 0x0000000003007212 */ /* 0x000fe400078efe04 */
.L_x_3591:
[----:B------:R-:W-:Y:S05]  /*19b0*/  BSYNC B0 ;  /* 0x0000000000007941 */ /* 0x000fea0003800000 */
.L_x_3590:
[----:B------:R-:W-:Y:S01]  /*19c0*/  F2FP.BF16.PACK_AB R0, RZ, R0 ;  /* 0x00000000ff00723e */ /* 0x000fe200000010ff */
[----:B------:R-:W-:Y:S05]  /*19d0*/  BRA `(.L_x_3575) ;  /* 0x0000049000007947 */ /* 0x000fea0003800000 */
.L_x_3588:
        /* <DEDUP_REMOVED lines=21> */
.L_x_3597:
[----:B------:R-:W-:Y:S05]  /*1b30*/  BSYNC B1 ;  /* 0x0000000000017941 */ /* 0x000fea0003800000 */
.L_x_3596:
[----:B------:R-:W-:Y:S01]  /*1b40*/  LEA R3, R0, 0x37800000, 0x17 ;  /* 0x3780000000037811 */ /* 0x000fe200078eb8ff */
[----:B------:R-:W-:-:S05]  /*1b50*/  IMAD.SHL.U32 R0, R2, 0x200000, RZ ;  /* 0x0020000002007824 */ /* 0x000fca00078e00ff */
[----:B------:R-:W-:Y:S02]  /*1b60*/  LOP3.LUT R0, R3, R0, R4, 0xfe, !PT ;  /* 0x0000000003007212 */ /* 0x000fe400078efe04 */
.L_x_3595:
[----:B------:R-:W-:Y:S05]  /*1b70*/  BSYNC B0 ;  /* 0x0000000000007941 */ /* 0x000fea0003800000 */
.L_x_3594:
[----:B------:R-:W-:Y:S01]  /*1b80*/  F2FP.BF16.PACK_AB R0, RZ, R0 ;  /* 0x00000000ff00723e */ /* 0x000fe200000010ff */
[----:B------:R-:W-:Y:S05]  /*1b90*/  BRA `(.L_x_3575) ;  /* 0x000002d000007947 */ /* 0x000fea0003800000 */
.L_x_3587:
        /* <DEDUP_REMOVED lines=14> */
.L_x_3601:
[----:B------:R-:W-:Y:S05]  /*1c80*/  BSYNC B0 ;  /* 0x0000000000007941 */ /* 0x000fea0003800000 */
.L_x_3600:
[----:B------:R-:W-:Y:S01]  /*1c90*/  F2FP.BF16.PACK_AB R0, RZ, R0 ;  /* 0x00000000ff00723e */ /* 0x000fe200000010ff */
[----:B------:R-:W-:Y:S05]  /*1ca0*/  BRA `(.L_x_3575) ;  /* 0x000001c000007947 */ /* 0x000fea0003800000 */
.L_x_3574:
        /* <DEDUP_REMOVED lines=19> */
[----:B------:R-:W-:Y:S01]  /*1de0*/  PRMT R0, RZ, 0x7610, R0 ;  /* 0x00007610ff007816 */ /* 0x000fe20000000000 */
[----:B------:R-:W-:Y:S05]  /*1df0*/  BRA `(.L_x_3575) ;  /* 0x0000007000007947 */ /* 0x000fea0003800000 */
.L_x_3599:
[----:B------:R-:W2:Y:S02]  /*1e00*/  LDG.E.64 R2, [R2.64] ;  /* 0x0000002402027981 */ /* 0x000ea4000c1e1b00 */
[----:B--2---:R-:W0:Y:S02]  /*1e10*/  I2F.U64 R0, R2 ;  /* 0x0000000200007312 */ /* 0x004e240000301000 */
[----:B0-----:R-:W-:Y:S01]  /*1e20*/  F2FP.BF16.PACK_AB R0, RZ, R0 ;  /* 0x00000000ff00723e */ /* 0x001fe200000010ff */
[----:B------:R-:W-:Y:S05]  /*1e30*/  BRA `(.L_x_3575) ;  /* 0x0000003000007947 */ /* 0x000fea0003800000 */
.L_x_3598:
[----:B------:R-:W2:Y:S02]  /*1e40*/  LDG.E R2, [R2.64] ;  /* 0x0000002402027981 */ /* 0x000ea4000c1e1900 */
[----:B--2---:R-:W0:Y:S02]  /*1e50*/  I2F.U32 R0, R2 ;  /* 0x0000000200007306 */ /* 0x004e240000201000 */
[----:B0-----:R-:W-:-:S06]  /*1e60*/  F2FP.BF16.PACK_AB R0, RZ, R0 ;  /* 0x00000000ff00723e */ /* 0x001fcc00000010ff */
.L_x_3575:
[----:B-----5:R-:W-:Y:S01]  /*1e70*/  PRMT R0, RZ, 0x5410, R0 ;  /* 0x00005410ff007816 */ /* 0x020fe20000000000 */
[----:B------:R-:W1:Y:S04]  /*1e80*/  LDC.U8 R5, c[0x0][0x371] ;  /* 0x0000dc40ff057b82 */ /* 0x000e680000000000 */
[----:B0-----:R-:W-:-:S06]  /*1e90*/  FMUL.FTZ R2, R0, -1.4426950216293334961 ;  /* 0xbfb8aa3b00027820 */ /* 0x001fcc0000410000 */
[----:B------:R-:W0:Y:S01]  /*1ea0*/  MUFU.EX2 R2, R2 ;  /* 0x0000000200027308 */ /* 0x000e220000000800 */
[----:B-1----:R-:W-:Y:S01]  /*1eb0*/  PRMT R4, R5, 0x9910, RZ ;  /* 0x0000991005047816 */ /* 0x002fe200000000ff */
[----:B0-----:R-:W-:-:S03]  /*1ec0*/  FADD.FTZ R3, R2, 1 ;  /* 0x3f80000002037421 */ /* 0x001fc60000010000 */
[----:B------:R-:W-:-:S03]  /*1ed0*/  ISETP.GT.AND P0, PT, R4, 0x9, PT ;  /* 0x000000090400780c */ /* 0x000fc60003f04270 */
[----:B------:R-:W0:Y:S02]  /*1ee0*/  MUFU.RCP R3, R3 ;  /* 0x0000000300037308 */ /* 0x000e240000001000 */
[----:B0-----:R-:W-:-:S05]  /*1ef0*/  FMUL.FTZ R0, R0, R3 ;  /* 0x0000000300007220 */ /* 0x001fca0000410000 */
[----:B------:R-:W-:-:S03]  /*1f00*/  F2FP.BF16.PACK_AB R0, RZ, R0 ;  /* 0x00000000ff00723e */ /* 0x000fc600000010ff */
        /* <DEDUP_REMOVED lines=13> */
.L_x_3605:
[----:B------:R-:W-:-:S06]  /*1fe0*/  PRMT R3, RZ, 0x5410, R0 ;  /* 0x00005410ff037816 */ /* 0x000fcc0000000000 */
[----:B------:R-:W0:Y:S02]  /*1ff0*/  F2I.S64.TRUNC R2, R3 ;  /* 0x0000000300027311 */ /* 0x000e24000020d900 */
[----:B0-----:R0:W-:Y:S01]  /*2000*/  STG.E.U8 [R16.64], R2 ;  /* 0x0000000210007986 */ /* 0x0011e2000c101124 */
[----:B------:R-:W-:Y:S05]  /*2010*/  BRA `(.L_x_3607) ;  /* 0x00000e4000007947 */ /* 0x000fea0003800000 */
.L_x_3604:
        /* <DEDUP_REMOVED lines=10> */
.L_x_3609:
[----:B------:R-:W-:-:S04]  /*20c0*/  PRMT R0, RZ, 0x5410, R0 ;  /* 0x00005410ff007816 */ /* 0x000fc80000000000 */
[----:B------:R-:W0:Y:S02]  /*20d0*/  F2I.FTZ.TRUNC.NTZ R3, R0 ;  /* 0x0000000000037305 */ /* 0x000e24000021f100 */
[----:B0-----:R0:W-:Y:S01]  /*20e0*/  STG.E [R16.64], R3 ;  /* 0x0000000310007986 */ /* 0x0011e2000c101924 */
[----:B------:R-:W-:Y:S05]  /*20f0*/  BRA `(.L_x_3607) ;  /* 0x00000d6000007947 */ /* 0x000fea0003800000 */
.L_x_3608:
[----:B------:R-:W-:-:S04]  /*2100*/  PRMT R0, RZ, 0x5410, R0 ;  /* 0x00005410ff007816 */ /* 0x000fc80000000000 */
[----:B------:R-:W0:Y:S02]  /*2110*/  F2I.FTZ.TRUNC.NTZ R3, R0 ;  /* 0x0000000000037305 */ /* 0x000e24000021f100 */
[----:B0-----:R0:W-:Y:S01]  /*2120*/  STG.E.U16 [R16.64], R3 ;  /* 0x0000000310007986 */ /* 0x0011e2000c101524 */
[----:B------:R-:W-:Y:S05]  /*2130*/  BRA `(.L_x_3607) ;  /* 0x00000d2000007947 */ /* 0x000fea0003800000 */
.L_x_3603:
        /* <DEDUP_REMOVED lines=9> */
.L_x_3611:
[----:B------:R-:W-:-:S04]  /*21d0*/  PRMT R0, RZ, 0x5410, R0 ;  /* 0x00005410ff007816 */ /* 0x000fc80000000000 */
[----:B------:R-:W-:-:S05]  /*21e0*/  F2FP.PACK_AB R0, RZ, R0 ;  /* 0x00000000ff00723e */ /* 0x000fca00000000ff */
[----:B------:R0:W-:Y:S01]  /*21f0*/  STG.E.U16 [R16.64], R0 ;  /* 0x0000000010007986 */ /* 0x0001e2000c101524 */
[----:B------:R-:W-:Y:S05]  /*2200*/  BRA `(.L_x_3607) ;  /* 0x00000c5000007947 */ /* 0x000fea0003800000 */
.L_x_3610:
        /* <DEDUP_REMOVED lines=10> */
.L_x_3613:
[----:B------:R-:W-:-:S04]  /*22b0*/  PRMT R0, RZ, 0x5410, R0 ;  /* 0x00005410ff007816 */ /* 0x000fc80000000000 */
[----:B------:R-:W-:-:S04]  /*22c0*/  F2FP.PACK_AB R3, RZ, R0 ;  /* 0x00000000ff03723e */ /* 0x000fc800000000ff */
[----:B------:R-:W-:-:S05]  /*22d0*/  PRMT R3, R3, 0x5410, RZ ;  /* 0x0000541003037816 */ /* 0x000fca00000000ff */
[----:B------:R0:W-:Y:S01]  /*22e0*/  STG.E [R16.64], R3 ;  /* 0x0000000310007986 */ /* 0x0001e2000c101924 */
[----:B------:R-:W-:Y:S05]  /*22f0*/  BRA `(.L_x_3607) ;  /* 0x00000b6000007947 */ /* 0x000fea0003800000 */
.L_x_3612:
[----:B------:R-:W-:-:S05]  /*2300*/  PRMT R2, RZ, 0x5410, R0 ;  /* 0x00005410ff027816 */ /* 0x000fca0000000000 */
[----:B------:R-:W-:-:S06]  /*2310*/  FMUL.FTZ R2, R2, 1 ;  /* 0x3f80000002027820 */ /* 0x000fcc0000410000 */
[----:B------:R-:W0:Y:S02]  /*2320*/  F2F.F64.F32 R2, R2 ;  /* 0x0000000200027310 */ /* 0x000e240000201800 */
[----:B0-----:R0:W-:Y:S01]  /*2330*/  STG.E.64 [R16.64], R2 ;  /* 0x0000000210007986 */ /* 0x0011e2000c101b24 */
[----:B------:R-:W-:Y:S05]  /*2340*/  BRA `(.L_x_3607) ;  /* 0x00000b1000007947 */ /* 0x000fea0003800000 */
.L_x_3602:
        /* <DEDUP_REMOVED lines=13> */
.L_x_3616:
[----:B------:R-:W-:Y:S01]  /*2420*/  PRMT R0, RZ, 0x5410, R0 ;  /* 0x00005410ff007816 */ /* 0x000fe20000000000 */
[----:B------:R-:W-:-:S04]  /*2430*/  CS2R R6, SRZ ;  /* 0x0000000000067805 */ /* 0x000fc8000001ff00 */
[----:B------:R-:W-:-:S04]  /*2440*/  FMUL.FTZ R0, R0, 1 ;  /* 0x3f80000000007820 */ /* 0x000fc80000410000 */
[----:B------:R-:W0:Y:S02]  /*2450*/  F2F.F64.F32 R4, R0 ;  /* 0x0000000000047310 */ /* 0x000e240000201800 */
[----:B0-----:R0:W-:Y:S01]  /*2460*/  STG.E.128 [R16.64], R4 ;  /* 0x0000000410007986 */ /* 0x0011e2000c101d24 */
[----:B------:R-:W-:Y:S05]  /*2470*/  BRA `(.L_x_3607) ;  /* 0x000009e000007947 */ /* 0x000fea0003800000 */
.L_x_3615:
        /* <DEDUP_REMOVED lines=21> */
.L_x_3620:
[----:B------:R-:W-:Y:S05]  /*25d0*/  BSYNC B0 ;  /* 0x0000000000007941 */ /* 0x000fea0003800000 */
.L_x_3619:
[----:B------:R-:W-:-:S05]  /*25e0*/  LOP3.LUT R3, R0, R3, RZ, 0xfc, !PT ;  /* 0x0000000300037212 */ /* 0x000fca00078efcff */
[----:B------:R0:W-:Y:S01]  /*25f0*/  STG.E.U8 [R16.64], R3 ;  /* 0x0000000310007986 */ /* 0x0001e2000c101124 */
[----:B------:R-:W-:Y:S05]  /*2600*/  BRA `(.L_x_3607) ;  /* 0x0000085000007947 */ /* 0x000fea0003800000 */
.L_x_3618:
        /* <DEDUP_REMOVED lines=13> */
.L_x_3622:
[----:B------:R-:W-:Y:S01]  /*26e0*/  IMAD.MOV.U32 R0, RZ, RZ, 0x7f ;  /* 0x0000007fff007424 */ /* 0x000fe200078e00ff */
[----:B------:R-:W-:-:S04]  /*26f0*/  ISETP.GT.U32.AND P0, PT, R2, 0x7f800000, PT ;  /* 0x7f8000000200780c */ /* 0x000fc80003f04070 */
[----:B------:R-:W-:-:S04]  /*2700*/  SEL R0, R0, 0x7c, P0 ;  /* 0x0000007c00007807 */ /* 0x000fc80000000000 */
.L_x_3623:
[----:B------:R-:W-:Y:S05]  /*2710*/  BSYNC B0 ;  /* 0x0000000000007941 */ /* 0x000fea0003800000 */
.L_x_3621:
[----:B------:R-:W-:-:S04]  /*2720*/  LOP3.LUT R2, R3, 0x80000000, RZ, 0xc0, !PT ;  /* 0x8000000003027812 */ /* 0x000fc800078ec0ff */
[----:B------:R-:W-:-:S04]  /*2730*/  SHF.R.U32.HI R3, RZ, 0x18, R2 ;  /* 0x00000018ff037819 */ /* 0x000fc80000011602 */
[----:B------:R-:W-:-:S05]  /*2740*/  LOP3.LUT R3, R0, R3, RZ, 0xfc, !PT ;  /* 0x0000000300037212 */ /* 0x000fca00078efcff */
[----:B------:R0:W-:Y:S01]  /*2750*/  STG.E.U8 [R16.64], R3 ;  /* 0x0000000310007986 */ /* 0x0001e2000c101124 */
[----:B------:R-:W-:Y:S05]  /*2760*/  BRA `(.L_x_3607) ;  /* 0x000006f000007947 */ /* 0x000fea0003800000 */
.L_x_3617:
[----:B------:R0:W-:Y:S01]  /*2770*/  STG.E.U16 [R16.64], R0 ;  /* 0x0000000010007986 */ /* 0x0001e2000c101524 */
[----:B------:R-:W-:Y:S05]  /*2780*/  BRA `(.L_x_3607) ;  /* 0x000006d000007947 */ /* 0x000fea0003800000 */
.L_x_3614:
        /* <DEDUP_REMOVED lines=12> */
.L_x_3626:
        /* <DEDUP_REMOVED lines=17> */
.L_x_3629:
[----:B------:R-:W-:-:S04]  /*2960*/  LOP3.LUT R2, R3, 0x80000000, RZ, 0xc0, !PT ;  /* 0x8000000003027812 */ /* 0x000fc800078ec0ff */
[----:B------:R-:W-:-:S04]  /*2970*/  SHF.R.U32.HI R3, RZ, 0x18, R2 ;  /* 0x00000018ff037819 */ /* 0x000fc80000011602 */
[----:B------:R-:W-:-:S04]  /*2980*/  LOP3.LUT R0, R0, R3, RZ, 0xfc, !PT ;  /* 0x0000000300007212 */ /* 0x000fc800078efcff */
[----:B------:R-:W-:Y:S02]  /*2990*/  PRMT R8, R0, 0x7610, R8 ;  /* 0x0000761000087816 */ /* 0x000fe40000000008 */
.L_x_3628:
[----:B------:R-:W-:Y:S05]  /*29a0*/  BSYNC B0 ;  /* 0x0000000000007941 */ /* 0x000fea0003800000 */
.L_x_3627:
[----:B------:R0:W-:Y:S01]  /*29b0*/  STG.E.U8 [R16.64], R8 ;  /* 0x0000000810007986 */ /* 0x0001e2000c101124 */
[----:B------:R-:W-:Y:S05]  /*29c0*/  BRA `(.L_x_3607) ;  /* 0x0000049000007947 */ /* 0x000fea0003800000 */
.L_x_3625:
        /* <DEDUP_REMOVED lines=17> */
.L_x_3632:
[----:B------:R-:W-:-:S04]  /*2ae0*/  LOP3.LUT R2, R3, 0x80000000, RZ, 0xc0, !PT ;  /* 0x8000000003027812 */ /* 0x000fc800078ec0ff */
[----:B------:R-:W-:-:S04]  /*2af0*/  SHF.R.U32.HI R3, RZ, 0x18, R2 ;  /* 0x00000018ff037819 */ /* 0x000fc80000011602 */
[----:B------:R-:W-:-:S04]  /*2b00*/  LOP3.LUT R0, R0, R3, RZ, 0xfc, !PT ;  /* 0x0000000300007212 */ /* 0x000fc800078efcff */
[----:B------:R-:W-:Y:S02]  /*2b10*/  PRMT R8, R0, 0x7610, R8 ;  /* 0x0000761000087816 */ /* 0x000fe40000000008 */
.L_x_3631:
[----:B------:R-:W-:Y:S05]  /*2b20*/  BSYNC B0 ;  /* 0x0000000000007941 */ /* 0x000fea0003800000 */
.L_x_3630:
[----:B------:R0:W-:Y:S01]  /*2b30*/  STG.E.U8 [R16.64], R8 ;  /* 0x0000000810007986 */ /* 0x0001e2000c101124 */
[----:B------:R-:W-:Y:S05]  /*2b40*/  BRA `(.L_x_3607) ;  /* 0x0000031000007947 */ /* 0x000fea0003800000 */
.L_x_3624:
        /* <DEDUP_REMOVED lines=22> */
.L_x_3606:
        /* <DEDUP_REMOVED lines=20> */
.L_x_3634:
[----:B------:R-:W-:-:S06]  /*2df0*/  PRMT R2, RZ, 0x5410, R0 ;  /* 0x00005410ff027816 */ /* 0x000fcc0000000000 */
[----:B------:R-:W0:Y:S02]  /*2e00*/  F2I.U64.TRUNC R2, R2 ;  /* 0x0000000200027311 */ /* 0x000e24000020d800 */
[----:B0-----:R0:W-:Y:S01]  /*2e10*/  STG.E.64 [R16.64], R2 ;  /* 0x0000000210007986 */ /* 0x0011e2000c101b24 */
[----:B------:R-:W-:Y:S05]  /*2e20*/  BRA `(.L_x_3607) ;  /* 0x0000003000007947 */ /* 0x000fea0003800000 */
.L_x_3633:
[----:B------:R-:W-:-:S04]  /*2e30*/  PRMT R0, RZ, 0x5410, R0 ;  /* 0x00005410ff007816 */ /* 0x000fc80000000000 */
[----:B------:R-:W0:Y:S02]  /*2e40*/  F2I.FTZ.U32.TRUNC.NTZ R3, R0 ;  /* 0x0000000000037305 */ /* 0x000e24000021f000 */
[----:B0-----:R0:W-:Y:S02]  /*2e50*/  STG.E [R16.64], R3 ;  /* 0x0000000310007986 */ /* 0x0011e4000c101924 */
.L_x_3607:
[----:B------:R-:W-:-:S05]  /*2e60*/  IMAD R18, R18, 0x200, R23 ;  /* 0x0000020012127824 */ /* 0x000fca00078e0217 */
[----:B------:R-:W-:Y:S02]  /*2e70*/  IADD3 R19, R18, 0x80, RZ ;  /* 0x0000008012137810 */ /* 0x000fe40007ffe0ff */
.L_x_3568:
[----:B------:R-:W-:Y:S05]  /*2e80*/  BSYNC B6 ;  /* 0x0000000000067941 */ /* 0x000fea0003800000 */
.L_x_3567:
[----:B------:R-:W-:Y:S01]  /*2e90*/  ISETP.GE.AND P0, PT, R19, c[0x0][0x160], PT ;  /* 0x0000580013007a0c */ /* 0x000fe20003f06270 */
[----:B------:R-:W-:-:S12]  /*2ea0*/  BSSY B6, `(.L_x_3635) ;  /* 0x00005c2000067945 */ /* 0x000fd80003800000 */
[----:B------:R-:W-:Y:S05]  /*2eb0*/  @P0 BRA `(.L_x_3636) ;  /* 0x00005c0000000947 */ /* 0x000fea0003800000 */
[----:B------:R-:W-:Y:S01]  /*2ec0*/  ISETP.NE.AND P0, PT, RZ, c[0x0][0x168], PT ;  /* 0x00005a00ff007a0c */ /* 0x000fe20003f05270 */
[----:B0-----:R-:W-:Y:S02]  /*2ed0*/  IMAD.MOV.U32 R0, RZ, RZ, RZ ;  /* 0x000000ffff007224 */ /* 0x001fe400078e00ff */
[----:B------:R-:W-:-:S10]  /*2ee0*/  IMAD.MOV.U32 R16, RZ, RZ, RZ ;  /* 0x000000ffff107224 */ /* 0x000fd400078e00ff */
        /* <DEDUP_REMOVED lines=225> */
.L_x_3637:
        /* <DEDUP_REMOVED lines=20> */
.L_x_3641:
[----:B------:R-:W2:Y:S02]  /*3e40*/  LDG.E.U8 R2, [R2.64] ;  /* 0x0000002402027981 */ /* 0x000ea4000c1e1100 */
[----:B--2---:R-:W0:Y:S02]  /*3e50*/  I2F.U16 R0, R2 ;  /* 0x0000000200007306 */ /* 0x004e240000101000 */
[----:B0-----:R-:W-:Y:S01]  /*3e60*/  F2FP.BF16.PACK_AB R0, RZ, R0 ;  /* 0x00000000ff00723e */ /* 0x001fe200000010ff */
[----:B------:R-:W-:Y:S05]  /*3e70*/  BRA `(.L_x_3643) ;  /* 0x00000e3000007947 */ /* 0x000fea0003800000 */
.L_x_3640:
        /* <DEDUP_REMOVED lines=10> */
.L_x_3645:
[----:B------:R-:W2:Y:S02]  /*3f20*/  LDG.E R2, [R2.64] ;  /* 0x0000002402027981 */ /* 0x000ea4000c1e1900 */
[----:B--2---:R-:W0:Y:S02]  /*3f30*/  I2F R0, R2 ;  /* 0x0000000200007306 */ /* 0x004e240000201400 */
[----:B0-----:R-:W-:Y:S01]  /*3f40*/  F2FP.BF16.PACK_AB R0, RZ, R0 ;  /* 0x00000000ff00723e */ /* 0x001fe200000010ff */
[----:B------:R-:W-:Y:S05]  /*3f50*/  BRA `(.L_x_3643) ;  /* 0x00000d5000007947 */ /* 0x000fea0003800000 */
.L_x_3644:
[----:B------:R-:W2:Y:S02]  /*3f60*/  LDG.E.U16 R2, [R2.64] ;  /* 0x0000002402027981 */ /* 0x000ea4000c1e1500 */
[----:B--2---:R-:W0:Y:S02]  /*3f70*/  I2F.S16 R0, R2 ;  /* 0x0000000200007306 */ /* 0x004e240000101400 */
[----:B0-----:R-:W-:Y:S01]  /*3f80*/  F2FP.BF16.PACK_AB R0, RZ, R0 ;  /* 0x00000000ff00723e */ /* 0x001fe200000010ff */
[----:B------:R-:W-:Y:S05]  /*3f90*/  BRA `(.L_x_3643) ;  /* 0x00000d1000007947 */ /* 0x000fea0003800000 */
.L_x_3639:
        /* <DEDUP_REMOVED lines=9> */
.L_x_3647:
[----:B------:R-:W2:Y:S02]  /*4030*/  LDG.E.U16 R0, [R2.64] ;  /* 0x0000002402007981 */ /* 0x000ea4000c1e1500 */
[----:B--2---:R-:W-:-:S05]  /*4040*/  HADD2.F32 R0, -RZ, R0.H0_H0 ;  /* 0x20000000ff007230 */ /* 0x004fca0000004100 */
[----:B------:R-:W-:Y:S01]  /*4050*/  F2FP.BF16.PACK_AB R0, RZ, R0 ;  /* 0x00000000ff00723e */ /* 0x000fe200000010ff */
[----:B------:R-:W-:Y:S05]  /*4060*/  BRA `(.L_x_3643) ;  /* 0x00000c4000007947 */ /* 0x000fea0003800000 */
.L_x_3646:
        /* <DEDUP_REMOVED lines=9> */
.L_x_3649:
[----:B------:R-:W2:Y:S02]  /*4100*/  LDG.E.U16 R2, [R2.64] ;  /* 0x0000002402027981 */ /* 0x000ea4000c1e1500 */
[----:B--2---:R-:W-:-:S05]  /*4110*/  HADD2.F32 R0, -RZ, R2.H0_H0 ;  /* 0x20000002ff007230 */ /* 0x004fca0000004100 */
[----:B------:R-:W-:Y:S01]  /*4120*/  F2FP.BF16.PACK_AB R0, RZ, R0 ;  /* 0x00000000ff00723e */ /* 0x000fe200000010ff */
[----:B------:R-:W-:Y:S05]  /*4130*/  BRA `(.L_x_3643) ;  /* 0x00000b7000007947 */ /* 0x000fea0003800000 */
.L_x_3648:
[----:B------:R-:W2:Y:S02]  /*4140*/  LDG.E.64 R2, [R2.64] ;  /* 0x0000002402027981 */ /* 0x000ea4000c1e1b00 */
[----:B--2---:R-:W0:Y:S01]  /*4150*/  F2F.F32.F64 R0, R2 ;  /* 0x0000000200007310 */ /* 0x004e220000301000 */
[----:B------:R-:W0:-:S14]  /*4160*/  DSETP.GEU.AND P0, PT, |R2|, c[0x2][0x0], PT ;  /* 0x008000000200762a */ /* 0x000e1c0003f0e200 */
[----:B0-----:R-:W-:-:S05]  /*4170*/  @!P0 FMUL R0, R0, 1.175494350822287508e-38 ;  /* 0x0080000000008820 */ /* 0x001fca0000400000 */
[----:B------:R-:W-:Y:S01]  /*4180*/  F2FP.BF16.PACK_AB R0, RZ, R0 ;  /* 0x00000000ff00723e */ /* 0x000fe200000010ff */
[----:B------:R-:W-:Y:S05]  /*4190*/  BRA `(.L_x_3643) ;  /* 0x00000b1000007947 */ /* 0x000fea0003800000 */
.L_x_3638:
        /* <DEDUP_REMOVED lines=13> */
.L_x_3652:
[----:B------:R-:W2:Y:S02]  /*4270*/  LDG.E.64 R2, [R2.64] ;  /* 0x0000002402027981 */ /* 0x000ea4000c1e1b00 */
[----:B--2---:R-:W0:Y:S01]  /*4280*/  F2F.F32.F64 R0, R2 ;  /* 0x0000000200007310 */ /* 0x004e220000301000 */
[----:B------:R-:W0:-:S14]  /*4290*/  DSETP.GEU.AND P0, PT, |R2|, c[0x2][0x0], PT ;  /* 0x008000000200762a */ /* 0x000e1c0003f0e200 */
[----:B0-----:R-:W-:-:S05]  /*42a0*/  @!P0 FMUL R0, R0, 1.175494350822287508e-38 ;  /* 0x0080000000008820 */ /* 0x001fca0000400000 */
[----:B------:R-:W-:Y:S01]  /*42b0*/  F2FP.BF16.PACK_AB R0, RZ, R0 ;  /* 0x00000000ff00723e */ /* 0x000fe200000010ff */
[----:B------:R-:W-:Y:S05]  /*42c0*/  BRA `(.L_x_3643) ;  /* 0x000009e000007947 */ /* 0x000fea0003800000 */
.L_x_3651:
        /* <DEDUP_REMOVED lines=28> */
.L_x_3654:
        /* <DEDUP_REMOVED lines=15> */
.L_x_3653:
[----:B------:R0:W5:Y:S01]  /*4580*/  LDG.E.U16 R0, [R2.64] ;  /* 0x0000002402007981 */ /* 0x000162000c1e1500 */
[----:B------:R-:W-:Y:S05]  /*4590*/  BRA `(.L_x_3643) ;  /* 0x0000071000007947 */ /* 0x000fea0003800000 */
.L_x_3650:
        /* <DEDUP_REMOVED lines=12> */
.L_x_3657:
        /* <DEDUP_REMOVED lines=21> */
.L_x_3661:
[----:B------:R-:W-:Y:S05]  /*47b0*/  BSYNC B1 ;  /* 0x0000000000017941 */ /* 0x000fea0003800000 */
.L_x_3660:
[----:B------:R-:W-:Y:S01]  /*47c0*/  LEA R3, R0, 0x3b800000, 0x17 ;  /* 0x3b80000000037811 */ /* 0x000fe200078eb8ff */
[----:B------:R-:W-:-:S05]  /*47d0*/  IMAD.SHL.U32 R0, R2, 0x100000, RZ ;  /* 0x0010000002007824 */ /* 0x000fca00078e00ff */
[----:B------:R-:W-:Y:S02]  /*47e0*/  LOP3.LUT R0, R3, R0, R4, 0xfe, !PT ;  /* 0x0000000003007212 */ /* 0x000fe400078efe04 */
.L_x_3659:
[----:B------:R-:W-:Y:S05]  /*47f0*/  BSYNC B0 ;  /* 0x0000000000007941 */ /* 0x000fea0003800000 */
.L_x_3658:
[----:B------:R-:W-:Y:S01]  /*4800*/  F2FP.BF16.PACK_AB R0, RZ, R0 ;  /* 0x00000000ff00723e */ /* 0x000fe200000010ff */
[----:B------:R-:W-:Y:S05]  /*4810*/  BRA `(.L_x_3643) ;  /* 0x0000049000007947 */ /* 0x000fea0003800000 */
.L_x_3656:
        /* <DEDUP_REMOVED lines=21> */
.L_x_3665:
[----:B------:R-:W-:Y:S05]  /*4970*/  BSYNC B1 ;  /* 0x0000000000017941 */ /* 0x000fea0003800000 */
.L_x_3664:
[----:B------:R-:W-:Y:S01]  /*4980*/  LEA R3, R0, 0x37800000, 0x17 ;  /* 0x3780000000037811 */ /* 0x000fe200078eb8ff */
[----:B------:R-:W-:-:S05]  /*4990*/  IMAD.SHL.U32 R0, R2, 0x200000, RZ ;  /* 0x0020000002007824 */ /* 0x000fca00078e00ff */
[----:B------:R-:W-:Y:S02]  /*49a0*/  LOP3.LUT R0, R3, R0, R4, 0xfe, !PT ;  /* 0x0000000003007212 */ /* 0x000fe400078efe04 */
.L_x_3663:
[----:B------:R-:W-:Y:S05]  /*49b0*/  BSYNC B0 ;  /* 0x0000000000007941 */ /* 0x000fea0003800000 */
.L_x_3662:
[----:B------:R-:W-:Y:S01]  /*49c0*/  F2FP.BF16.PACK_AB R0, RZ, R0 ;  /* 0x00000000ff00723e */ /* 0x000fe200000010ff */
[----:B------:R-:W-:Y:S05]  /*49d0*/  BRA `(.L_x_3643) ;  /* 0x000002d000007947 */ /* 0x000fea0003800000 */
.L_x_3655:
        /* <DEDUP_REMOVED lines=14> */
.L_x_3669:
[----:B------:R-:W-:Y:S05]  /*4ac0*/  BSYNC B0 ;  /* 0x0000000000007941 */ /* 0x000fea0003800000 */
.L_x_3668:
[----:B------:R-:W-:Y:S01]  /*4ad0*/  F2FP.BF16.PACK_AB R0, RZ, R0 ;  /* 0x00000000ff00723e */ /* 0x000fe200000010ff */
[----:B------:R-:W-:Y:S05]  /*4ae0*/  BRA `(.L_x_3643) ;  /* 0x000001c000007947 */ /* 0x000fea0003800000 */
.L_x_3642:
        /* <DEDUP_REMOVED lines=21> */
.L_x_3667:
[----:B------:R-:W2:Y:S02]  /*4c40*/  LDG.E.64 R2, [R2.64] ;  /* 0x0000002402027981 */ /* 0x000ea4000c1e1b00 */
[----:B--2---:R-:W0:Y:S02]  /*4c50*/  I2F.U64 R0, R2 ;  /* 0x0000000200007312 */ /* 0x004e240000301000 */
[----:B0-----:R-:W-:Y:S01]  /*4c60*/  F2FP.BF16.PACK_AB R0, RZ, R0 ;  /* 0x00000000ff00723e */ /* 0x001fe200000010ff */
[----:B------:R-:W-:Y:S05]  /*4c70*/  BRA `(.L_x_3643) ;  /* 0x0000003000007947 */ /* 0x000fea0003800000 */
.L_x_3666:
[----:B------:R-:W2:Y:S02]  /*4c80*/  LDG.E R2, [R2.64] ;  /* 0x0000002402027981 */ /* 0x000ea4000c1e1900 */
[----:B--2---:R-:W0:Y:S02]  /*4c90*/  I2F.U32 R0, R2 ;  /* 0x0000000200007306 */ /* 0x004e240000201000 */
[----:B0-----:R-:W-:-:S06]  /*4ca0*/  F2FP.BF16.PACK_AB R0, RZ, R0 ;  /* 0x00000000ff00723e */ /* 0x001fcc00000010ff */
.L_x_3643:
        /* <DEDUP_REMOVED lines=23> */
.L_x_3673:
[----:B------:R-:W-:-:S06]  /*4e20*/  PRMT R3, RZ, 0x5410, R0 ;  /* 0x00005410ff037816 */ /* 0x000fcc0000000000 */
[----:B------:R-:W0:Y:S02]  /*4e30*/  F2I.S64.TRUNC R2, R3 ;  /* 0x0000000300027311 */ /* 0x000e24000020d900 */
[----:B0-----:R0:W-:Y:S01]  /*4e40*/  STG.E.U8 [R16.64], R2 ;  /* 0x0000000210007986 */ /* 0x0011e2000c101124 */
[----:B------:R-:W-:Y:S05]  /*4e50*/  BRA `(.L_x_3675) ;  /* 0x00000e4000007947 */ /* 0x000fea0003800000 */
.L_x_3672:
        /* <DEDUP_REMOVED lines=10> */
.L_x_3677:
[----:B------:R-:W-:-:S04]  /*4f00*/  PRMT R0, RZ, 0x5410, R0 ;  /* 0x00005410ff007816 */ /* 0x000fc80000000000 */
[----:B------:R-:W0:Y:S02]  /*4f10*/  F2I.FTZ.TRUNC.NTZ R3, R0 ;  /* 0x0000000000037305 */ /* 0x000e24000021f100 */
[----:B0-----:R0:W-:Y:S01]  /*4f20*/  STG.E [R16.64], R3 ;  /* 0x0000000310007986 */ /* 0x0011e2000c101924 */
[----:B------:R-:W-:Y:S05]  /*4f30*/  BRA `(.L_x_3675) ;  /* 0x00000d6000007947 */ /* 0x000fea0003800000 */
.L_x_3676:
[----:B------:R-:W-:-:S04]  /*4f40*/  PRMT R0, RZ, 0x5410, R0 ;  /* 0x00005410ff007816 */ /* 0x000fc80000000000 */
[----:B------:R-:W0:Y:S02]  /*4f50*/  F2I.FTZ.TRUNC.NTZ R3, R0 ;  /* 0x0000000000037305 */ /* 0x000e24000021f100 */
[----:B0-----:R0:W-:Y:S01]  /*4f60*/  STG.E.U16 [R16.64], R3 ;  /* 0x0000000310007986 */ /* 0x0011e2000c101524 */
[----:B------:R-:W-:Y:S05]  /*4f70*/  BRA `(.L_x_3675) ;  /* 0x00000d2000007947 */ /* 0x000fea0003800000 */
.L_x_3671:
        /* <DEDUP_REMOVED lines=9> */
.L_x_3679:
[----:B------:R-:W-:-:S04]  /*5010*/  PRMT R0, RZ, 0x5410, R0 ;  /* 0x00005410ff007816 */ /* 0x000fc80000000000 */
[----:B------:R-:W-:-:S05]  /*5020*/  F2FP.PACK_AB R0, RZ, R0 ;  /* 0x00000000ff00723e */ /* 0x000fca00000000ff */
[----:B------:R0:W-:Y:S01]  /*5030*/  STG.E.U16 [R16.64], R0 ;  /* 0x0000000010007986 */ /* 0x0001e2000c101524 */
[----:B------:R-:W-:Y:S05]  /*5040*/  BRA `(.L_x_3675) ;  /* 0x00000c5000007947 */ /* 0x000fea0003800000 */
.L_x_3678:
        /* <DEDUP_REMOVED lines=10> */
.L_x_3681:
[----:B------:R-:W-:-:S04]  /*50f0*/  PRMT R0, RZ, 0x5410, R0 ;  /* 0x00005410ff007816 */ /* 0x000fc80000000000 */
[----:B------:R-:W-:-:S04]  /*5100*/  F2FP.PACK_AB R3, RZ, R0 ;  /* 0x00000000ff03723e */ /* 0x000fc800000000ff */
[----:B------:R-:W-:-:S05]  /*5110*/  PRMT R3, R3, 0x5410, RZ ;  /* 0x0000541003037816 */ /* 0x000fca00000000ff */
[----:B------:R0:W-:Y:S01]  /*5120*/  STG.E [R16.64], R3 ;  /* 0x0000000310007986 */ /* 0x0001e2000c101924 */
[----:B------:R-:W-:Y:S05]  /*5130*/  BRA `(.L_x_3675) ;  /* 0x00000b6000007947 */ /* 0x000fea0003800000 */
.L_x_3680:
[----:B------:R-:W-:-:S05]  /*5140*/  PRMT R2, RZ, 0x5410, R0 ;  /* 0x00005410ff027816 */ /* 0x000fca0000000000 */
[----:B------:R-:W-:-:S06]  /*5150*/  FMUL.FTZ R2, R2, 1 ;  /* 0x3f80000002027820 */ /* 0x000fcc0000410000 */
[----:B------:R-:W0:Y:S02]  /*5160*/  F2F.F64.F32 R2, R2 ;  /* 0x0000000200027310 */ /* 0x000e240000201800 */
[----:B0-----:R0:W-:Y:S01]  /*5170*/  STG.E.64 [R16.64], R2 ;  /* 0x0000000210007986 */ /* 0x0011e2000c101b24 */
[----:B------:R-:W-:Y:S05]  /*5180*/  BRA `(.L_x_3675) ;  /* 0x00000b1000007947 */ /* 0x000fea0003800000 */
.L_x_3670:
        /* <DEDUP_REMOVED lines=13> */
.L_x_3684:
[----:B------:R-:W-:Y:S01]  /*5260*/  PRMT R0, RZ, 0x5410, R0 ;  /* 0x00005410ff007816 */ /* 0x000fe20000000000 */
[----:B------:R-:W-:-:S04]  /*5270*/  CS2R R6, SRZ ;  /* 0x0000000000067805 */ /* 0x000fc8000001ff00 */
[----:B------:R-:W-:-:S04]  /*5280*/  FMUL.FTZ R0, R0, 1 ;  /* 0x3f80000000007820 */ /* 0x000fc80000410000 */
[----:B------:R-:W0:Y:S02]  /*5290*/  F2F.F64.F32 R4, R0 ;  /* 0x0000000000047310 */ /* 0x000e240000201800 */
[----:B0-----:R0:W-:Y:S01]  /*52a0*/  STG.E.128 [R16.64], R4 ;  /* 0x0000000410007986 */ /* 0x0011e2000c101d24 */
[----:B------:R-:W-:Y:S05]  /*52b0*/  BRA `(.L_x_3675) ;  /* 0x000009e000007947 */ /* 0x000fea0003800000 */
.L_x_3683:
        /* <DEDUP_REMOVED lines=21> */
.L_x_3688:
[----:B------:R-:W-:Y:S05]  /*5410*/  BSYNC B0 ;  /* 0x0000000000007941 */ /* 0x000fea0003800000 */
.L_x_3687:
[----:B------:R-:W-:-:S05]  /*5420*/  LOP3.LUT R3, R0, R3, RZ, 0xfc, !PT ;  /* 0x0000000300037212 */ /* 0x000fca00078efcff */
[----:B------:R0:W-:Y:S01]  /*5430*/  STG.E.U8 [R16.64], R3 ;  /* 0x0000000310007986 */ /* 0x0001e2000c101124 */
[----:B------:R-:W-:Y:S05]  /*5440*/  BRA `(.L_x_3675) ;  /* 0x0000085000007947 */ /* 0x000fea0003800000 */
.L_x_3686:
        /* <DEDUP_REMOVED lines=13> */
.L_x_3690:
[----:B------:R-:W-:Y:S01]  /*5520*/  IMAD.MOV.U32 R0, RZ, RZ, 0x7f ;  /* 0x0000007fff007424 */ /* 0x000fe200078e00ff */
[----:B------:R-:W-:-:S04]  /*5530*/  ISETP.GT.U32.AND P0, PT, R2, 0x7f800000, PT ;  /* 0x7f8000000200780c */ /* 0x000fc80003f04070 */
[----:B------:R-:W-:-:S04]  /*5540*/  SEL R0, R0, 0x7c, P0 ;  /* 0x0000007c00007807 */ /* 0x000fc80000000000 */
.L_x_3691:
[----:B------:R-:W-:Y:S05]  /*5550*/  BSYNC B0 ;  /* 0x0000000000007941 */ /* 0x000fea0003800000 */
.L_x_3689:
[----:B------:R-:W-:-:S04]  /*5560*/  LOP3.LUT R2, R3, 0x80000000, RZ, 0xc0, !PT ;  /* 0x8000000003027812 */ /* 0x000fc800078ec0ff */
[----:B------:R-:W-:-:S04]  /*5570*/  SHF.R.U32.HI R3, RZ, 0x18, R2 ;  /* 0x00000018ff037819 */ /* 0x000fc80000011602 */
[----:B------:R-:W-:-:S05]  /*5580*/  LOP3.LUT R3, R0, R3, RZ, 0xfc, !PT ;  /* 0x0000000300037212 */ /* 0x000fca00078efcff */
[----:B------:R0:W-:Y:S01]  /*5590*/  STG.E.U8 [R16.64], R3 ;  /* 0x0000000310007986 */ /* 0x0001e2000c101124 */
[----:B------:R-:W-:Y:S05]  /*55a0*/  BRA `(.L_x_3675) ;  /* 0x000006f000007947 */ /* 0x000fea0003800000 */
.L_x_3685:
[----:B------:R0:W-:Y:S01]  /*55b0*/  STG.E.U16 [R16.64], R0 ;  /* 0x0000000010007986 */ /* 0x0001e2000c101524 */
[----:B------:R-:W-:Y:S05]  /*55c0*/  BRA `(.L_x_3675) ;  /* 0x000006d000007947 */ /* 0x000fea0003800000 */
.L_x_3682:
        /* <DEDUP_REMOVED lines=12> */
.L_x_3694:
        /* <DEDUP_REMOVED lines=17> */
.L_x_3697:
[----:B------:R-:W-:-:S04]  /*57a0*/  LOP3.LUT R2, R3, 0x80000000, RZ, 0xc0, !PT ;  /* 0x8000000003027812 */ /* 0x000fc800078ec0ff */
[----:B------:R-:W-:-:S04]  /*57b0*/  SHF.R.U32.HI R3, RZ, 0x18, R2 ;  /* 0x00000018ff037819 */ /* 0x000fc80000011602 */
[----:B------:R-:W-:-:S04]  /*57c0*/  LOP3.LUT R0, R0, R3, RZ, 0xfc, !PT ;  /* 0x0000000300007212 */ /* 0x000fc800078efcff */
[----:B------:R-:W-:Y:S02]  /*57d0*/  PRMT R8, R0, 0x7610, R8 ;  /* 0x0000761000087816 */ /* 0x000fe40000000008 */
.L_x_3696:
[----:B------:R-:W-:Y:S05]  /*57e0*/  BSYNC B0 ;  /* 0x0000000000007941 */ /* 0x000fea0003800000 */
.L_x_3695:
[----:B------:R0:W-:Y:S01]  /*57f0*/  STG.E.U8 [R16.64], R8 ;  /* 0x0000000810007986 */ /* 0x0001e2000c101124 */
[----:B------:R-:W-:Y:S05]  /*5800*/  BRA `(.L_x_3675) ;  /* 0x0000049000007947 */ /* 0x000fea0003800000 */
.L_x_3693:
        /* <DEDUP_REMOVED lines=17> */
.L_x_3700:
[----:B------:R-:W-:-:S04]  /*5920*/  LOP3.LUT R2, R3, 0x80000000, RZ, 0xc0, !PT ;  /* 0x8000000003027812 */ /* 0x000fc800078ec0ff */
[----:B------:R-:W-:-:S04]  /*5930*/  SHF.R.U32.HI R3, RZ, 0x18, R2 ;  /* 0x00000018ff037819 */ /* 0x000fc80000011602 */
[----:B------:R-:W-:-:S04]  /*5940*/  LOP3.LUT R0, R0, R3, RZ, 0xfc, !PT ;  /* 0x0000000300007212 */ /* 0x000fc800078efcff */
[----:B------:R-:W-:Y:S02]  /*5950*/  PRMT R8, R0, 0x7610, R8 ;  /* 0x0000761000087816 */ /* 0x000fe40000000008 */
.L_x_3699:
[----:B------:R-:W-:Y:S05]  /*5960*/  BSYNC B0 ;  /* 0x0000000000007941 */ /* 0x000fea0003800000 */
.L_x_3698:
[----:B------:R0:W-:Y:S01]  /*5970*/  STG.E.U8 [R16.64], R8 ;  /* 0x0000000810007986 */ /* 0x0001e2000c101124 */
[----:B------:R-:W-:Y:S05]  /*5980*/  BRA `(.L_x_3675) ;  /* 0x0000031000007947 */ /* 0x000fea0003800000 */
.L_x_3692:
        /* <DEDUP_REMOVED lines=22> */
.L_x_3674:
        /* <DEDUP_REMOVED lines=20> */
.L_x_3702:
[----:B------:R-:W-:-:S06]  /*5c30*/  PRMT R2, RZ, 0x5410, R0 ;  /* 0x00005410ff027816 */ /* 0x000fcc0000000000 */
[----:B------:R-:W0:Y:S02]  /*5c40*/  F2I.U64.TRUNC R2, R2 ;  /* 0x0000000200027311 */ /* 0x000e24000020d800 */
[----:B0-----:R0:W-:Y:S01]  /*5c50*/  STG.E.64 [R16.64], R2 ;  /* 0x0000000210007986 */ /* 0x0011e2000c101b24 */
[----:B------:R-:W-:Y:S05]  /*5c60*/  BRA `(.L_x_3675) ;  /* 0x0000003000007947 */ /* 0x000fea0003800000 */
.L_x_3701:
[----:B------:R-:W-:-:S04]  /*5c70*/  PRMT R0, RZ, 0x5410, R0 ;  /* 0x00005410ff007816 */ /* 0x000fc80000000000 */
[----:B------:R-:W0:Y:S02]  /*5c80*/  F2I.FTZ.U32.TRUNC.NTZ R3, R0 ;  /* 0x0000000000037305 */ /* 0x000e24000021f000 */
[----:B0-----:R0:W-:Y:S02]  /*5c90*/  STG.E [R16.64], R3 ;  /* 0x0000000310007986 */ /* 0x0011e4000c101924 */
.L_x_3675:
[----:B------:R-:W-:-:S04]  /*5ca0*/  IADD3 R19, R19, 0x80, RZ ;  /* 0x0000008013137810 */ /* 0x000fc80007ffe0ff */
[----:B------:R-:W-:-:S13]  /*5cb0*/  ISETP.GE.AND P0, PT, R19, c[0x0][0x160], PT ;  /* 0x0000580013007a0c */ /* 0x000fda0003f06270 */
        /* <DEDUP_REMOVED lines=229> */
.L_x_3703:
        /* <DEDUP_REMOVED lines=20> */
.L_x_3707:
[----:B------:R-:W2:Y:S02]  /*6c50*/  LDG.E.U8 R2, [R2.64] ;  /* 0x0000002402027981 */ /* 0x000ea4000c1e1100 */
[----:B--2---:R-:W0:Y:S02]  /*6c60*/  I2F.U16 R0, R2 ;  /* 0x0000000200007306 */ /* 0x004e240000101000 */
[----:B0-----:R-:W-:Y:S01]  /*6c70*/  F2FP.BF16.PACK_AB R0, RZ, R0 ;  /* 0x00000000ff00723e */ /* 0x001fe200000010ff */
[----:B------:R-:W-:Y:S05]  /*6c80*/  BRA `(.L_x_3709) ;  /* 0x00000e3000007947 */ /* 0x000fea0003800000 */
.L_x_3706:
        /* <DEDUP_REMOVED lines=10> */
.L_x_3711:
[----:B------:R-:W2:Y:S02]  /*6d30*/  LDG.E R2, [R2.64] ;  /* 0x0000002402027981 */ /* 0x000ea4000c1e1900 */
[----:B--2---:R-:W0:Y:S02]  /*6d40*/  I2F R0, R2 ;  /* 0x0000000200007306 */ /* 0x004e240000201400 */
[----:B0-----:R-:W-:Y:S01]  /*6d50*/  F2FP.BF16.PACK_AB R0, RZ, R0 ;  /* 0x00000000ff00723e */ /* 0x001fe200000010ff */
[----:B------:R-:W-:Y:S05]  /*6d60*/  BRA `(.L_x_3709) ;  /* 0x00000d5000007947 */ /* 0x000fea0003800000 */
.L_x_3710:
[----:B------:R-:W2:Y:S02]  /*6d70*/  LDG.E.U16 R2, [R2.64] ;  /* 0x0000002402027981 */ /* 0x000ea4000c1e1500 */
[----:B--2---:R-:W0:Y:S02]  /*6d80*/  I2F.S16 R0, R2 ;  /* 0x0000000200007306 */ /* 0x004e240000101400 */
[----:B0-----:R-:W-:Y:S01]  /*6d90*/  F2FP.BF16.PACK_AB R0, RZ, R0 ;  /* 0x00000000ff00723e */ /* 0x001fe200000010ff */
[----:B------:R-:W-:Y:S05]  /*6da0*/  BRA `(.L_x_3709) ;  /* 0x00000d1000007947 */ /* 0x000fea0003800000 */
.L_x_3705:
        /* <DEDUP_REMOVED lines=9> */
.L_x_3713:
[----:B------:R-:W2:Y:S02]  /*6e40*/  LDG.E.U16 R0, [R2.64] ;  /* 0x0000002402007981 */ /* 0x000ea4000c1e1500 */
[----:B--2---:R-:W-:-:S05]  /*6e50*/  HADD2.F32 R0, -RZ, R0.H0_H0 ;  /* 0x20000000ff007230 */ /* 0x004fca0000004100 */
[----:B------:R-:W-:Y:S01]  /*6e60*/  F2FP.BF16.PACK_AB R0, RZ, R0 ;  /* 0x00000000ff00723e */ /* 0x000fe200000010ff */
[----:B------:R-:W-:Y:S05]  /*6e70*/  BRA `(.L_x_3709) ;  /* 0x00000c4000007947 */ /* 0x000fea0003800000 */
.L_x_3712:
        /* <DEDUP_REMOVED lines=9> */
.L_x_3715:
[----:B------:R-:W2:Y:S02]  /*6f10*/  LDG.E.U16 R2, [R2.64] ;  /* 0x0000002402027981 */ /* 0x000ea4000c1e1500 */
[----:B--2---:R-:W-:-:S05]  /*6f20*/  HADD2.F32 R0, -RZ, R2.H0_H0 ;  /* 0x20000002ff007230 */ /* 0x004fca0000004100 */
[----:B------:R-:W-:Y:S01]  /*6f30*/  F2FP.BF16.PACK_AB R0, RZ, R0 ;  /* 0x00000000ff00723e */ /* 0x000fe200000010ff */
[----:B------:R-:W-:Y:S05]  /*6f40*/  BRA `(.L_x_3709) ;  /* 0x00000b7000007947 */ /* 0x000fea0003800000 */
.L_x_3714:
[----:B------:R-:W2:Y:S02]  /*6f50*/  LDG.E.64 R2, [R2.64] ;  /* 0x0000002402027981 */ /* 0x000ea4000c1e1b00 */
[----:B--2---:R-:W0:Y:S01]  /*6f60*/  F2F.F32.F64 R0, R2 ;  /* 0x0000000200007310 */ /* 0x004e220000301000 */
[----:B------:R-:W0:-:S14]  /*6f70*/  DSETP.GEU.AND P0, PT, |R2|, c[0x2][0x0], PT ;  /* 0x008000000200762a */ /* 0x000e1c0003f0e200 */
[----:B0-----:R-:W-:-:S05]  /*6f80*/  @!P0 FMUL R0, R0, 1.175494350822287508e-38 ;  /* 0x0080000000008820 */ /* 0x001fca0000400000 */
[----:B------:R-:W-:Y:S01]  /*6f90*/  F2FP.BF16.PACK_AB R0, RZ, R0 ;  /* 0x00000000ff00723e */ /* 0x000fe200000010ff */
[----:B------:R-:W-:Y:S05]  /*6fa0*/  BRA `(.L_x_3709) ;  /* 0x00000b1000007947 */ /* 0x000fea0003800000 */
.L_x_3704:
        /* <DEDUP_REMOVED lines=13> */
.L_x_3718:
[----:B------:R-:W2:Y:S02]  /*7080*/  LDG.E.64 R2, [R2.64] ;  /* 0x0000002402027981 */ /* 0x000ea4000c1e1b00 */
[----:B--2---:R-:W0:Y:S01]  /*7090*/  F2F.F32.F64 R0, R2 ;  /* 0x0000000200007310 */ /* 0x004e220000301000 */
[----:B------:R-:W0:-:S14]  /*70a0*/  DSETP.GEU.AND P0, PT, |R2|, c[0x2][0x0], PT ;  /* 0x008000000200762a */ /* 0x000e1c0003f0e200 */
[----:B0-----:R-:W-:-:S05]  /*70b0*/  @!P0 FMUL R0, R0, 1.175494350822287508e-38 ;  /* 0x0080000000008820 */ /* 0x001fca0000400000 */
[----:B------:R-:W-:Y:S01]  /*70c0*/  F2FP.BF16.PACK_AB R0, RZ, R0 ;  /* 0x00000000ff00723e */ /* 0x000fe200000010ff */
[----:B------:R-:W-:Y:S05]  /*70d0*/  BRA `(.L_x_3709) ;  /* 0x000009e000007947 */ /* 0x000fea0003800000 */
.L_x_3717:
        /* <DEDUP_REMOVED lines=28> */
.L_x_3720:
        /* <DEDUP_REMOVED lines=15> */
.L_x_3719:
[----:B------:R0:W5:Y:S01]  /*7390*/  LDG.E.U16 R0, [R2.64] ;  /* 0x0000002402007981 */ /* 0x000162000c1e1500 */
[----:B------:R-:W-:Y:S05]  /*73a0*/  BRA `(.L_x_3709) ;  /* 0x0000071000007947 */ /* 0x000fea0003800000 */
.L_x_3716:
        /* <DEDUP_REMOVED lines=12> */
.L_x_3723:
        /* <DEDUP_REMOVED lines=21> */
.L_x_3727:
[----:B------:R-:W-:Y:S05]  /*75c0*/  BSYNC B1 ;  /* 0x0000000000017941 */ /* 0x000fea0003800000 */
.L_x_3726:
[----:B------:R-:W-:Y:S01]  /*75d0*/  LEA R3, R0, 0x3b800000, 0x17 ;  /* 0x3b80000000037811 */ /* 0x000fe200078eb8ff */
[----:B------:R-:W-:-:S05]  /*75e0*/  IMAD.SHL.U32 R0, R2, 0x100000, RZ ;  /* 0x0010000002007824 */ /* 0x000fca00078e00ff */
[----:B------:R-:W-:Y:S02]  /*75f0*/  LOP3.LUT R0, R3, R0, R4, 0xfe, !PT ;  /* 0x0000000003007212 */ /* 0x000fe400078efe04 */
.L_x_3725:
[----:B------:R-:W-:Y:S05]  /*7600*/  BSYNC B0 ;  /* 0x0000000000007941 */ /* 0x000fea0003800000 */
.L_x_3724:
[----:B------:R-:W-:Y:S01]  /*7610*/  F2FP.BF16.PACK_AB R0, RZ, R0 ;  /* 0x00000000ff00723e */ /* 0x000fe200000010ff */
[----:B------:R-:W-:Y:S05]  /*7620*/  BRA `(.L_x_3709) ;  /* 0x0000049000007947 */ /* 0x000fea0003800000 */
.L_x_3722:
        /* <DEDUP_REMOVED lines=21> */
.L_x_3731:
[----:B------:R-:W-:Y:S05]  /*7780*/  BSYNC B1 ;  /* 0x0000000000017941 */ /* 0x000fea0003800000 */
.L_x_3730:
[----:B------:R-:W-:Y:S01]  /*7790*/  LEA R3, R0, 0x37800000, 0x17 ;  /* 0x3780000000037811 */ /* 0x000fe200078eb8ff */
[----:B------:R-:W-:-:S05]  /*77a0*/  IMAD.SHL.U32 R0, R2, 0x200000, RZ ;  /* 0x0020000002007824 */ /* 0x000fca00078e00ff */
[----:B------:R-:W-:Y:S02]  /*77b0*/  LOP3.LUT R0, R3, R0, R4, 0xfe, !PT ;  /* 0x0000000003007212 */ /* 0x000fe400078efe04 */
.L_x_3729:
[----:B------:R-:W-:Y:S05]  /*77c0*/  BSYNC B0 ;  /* 0x0000000000007941 */ /* 0x000fea0003800000 */
.L_x_3728:
[----:B------:R-:W-:Y:S01]  /*77d0*/  F2FP.BF16.PACK_AB R0, RZ, R0 ;  /* 0x00000000ff00723e */ /* 0x000fe200000010ff */
[----:B------:R-:W-:Y:S05]  /*77e0*/  BRA `(.L_x_3709) ;  /* 0x000002d000007947 */ /* 0x000fea0003800000 */
.L_x_3721:
        /* <DEDUP_REMOVED lines=14> */
.L_x_3735:
[----:B------:R-:W-:Y:S05]  /*78d0*/  BSYNC B0 ;  /* 0x0000000000007941 */ /* 0x000fea0003800000 */
.L_x_3734:
[----:B------:R-:W-:Y:S01]  /*78e0*/  F2FP.BF16.PACK_AB R0, RZ, R0 ;  /* 0x00000000ff00723e */ /* 0x000fe200000010ff */
[----:B------:R-:W-:Y:S05]  /*78f0*/  BRA `(.L_x_3709) ;  /* 0x000001c000007947 */ /* 0x000fea0003800000 */
.L_x_3708:
        /* <DEDUP_REMOVED lines=21> */
.L_x_3733:
[----:B------:R-:W2:Y:S02]  /*7a50*/  LDG.E.64 R2, [R2.64] ;  /* 0x0000002402027981 */ /* 0x000ea4000c1e1b00 */
[----:B--2---:R-:W0:Y:S02]  /*7a60*/  I2F.U64 R0, R2 ;  /* 0x0000000200007312 */ /* 0x004e240000301000 */
[----:B0-----:R-:W-:Y:S01]  /*7a70*/  F2FP.BF16.PACK_AB R0, RZ, R0 ;  /* 0x00000000ff00723e */ /* 0x001fe200000010ff */
[----:B------:R-:W-:Y:S05]  /*7a80*/  BRA `(.L_x_3709) ;  /* 0x0000003000007947 */ /* 0x000fea0003800000 */
.L_x_3732:
[----:B------:R-:W2:Y:S02]  /*7a90*/  LDG.E R2, [R2.64] ;  /* 0x0000002402027981 */ /* 0x000ea4000c1e1900 */
[----:B--2---:R-:W0:Y:S02]  /*7aa0*/  I2F.U32 R0, R2 ;  /* 0x0000000200007306 */ /* 0x004e240000201000 */
[----:B0-----:R-:W-:-:S06]  /*7ab0*/  F2FP.BF16.PACK_AB R0, RZ, R0 ;  /* 0x00000000ff00723e */ /* 0x001fcc00000010ff */
.L_x_3709:
        /* <DEDUP_REMOVED lines=23> */
.L_x_3739:
[----:B------:R-:W-:-:S06]  /*7c30*/  PRMT R3, RZ, 0x5410, R0 ;  /* 0x00005410ff037816 */ /* 0x000fcc0000000000 */
[----:B------:R-:W0:Y:S02]  /*7c40*/  F2I.S64.TRUNC R2, R3 ;  /* 0x0000000300027311 */ /* 0x000e24000020d900 */
[----:B0-----:R0:W-:Y:S01]  /*7c50*/  STG.E.U8 [R16.64], R2 ;  /* 0x0000000210007986 */ /* 0x0011e2000c101124 */
[----:B------:R-:W-:Y:S05]  /*7c60*/  BRA `(.L_x_3741) ;  /* 0x00000e4000007947 */ /* 0x000fea0003800000 */
.L_x_3738:
        /* <DEDUP_REMOVED lines=10> */
.L_x_3743:
[----:B------:R-:W-:-:S04]  /*7d10*/  PRMT R0, RZ, 0x5410, R0 ;  /* 0x00005410ff007816 */ /* 0x000fc80000000000 */
[----:B------:R-:W0:Y:S02]  /*7d20*/  F2I.FTZ.TRUNC.NTZ R3, R0 ;  /* 0x0000000000037305 */ /* 0x000e24000021f100 */
[----:B0-----:R0:W-:Y:S01]  /*7d30*/  STG.E [R16.64], R3 ;  /* 0x0000000310007986 */ /* 0x0011e2000c101924 */
[----:B------:R-:W-:Y:S05]  /*7d40*/  BRA `(.L_x_3741) ;  /* 0x00000d6000007947 */ /* 0x000fea0003800000 */
.L_x_3742:
[----:B------:R-:W-:-:S04]  /*7d50*/  PRMT R0, RZ, 0x5410, R0 ;  /* 0x00005410ff007816 */ /* 0x000fc80000000000 */
[----:B------:R-:W0:Y:S02]  /*7d60*/  F2I.FTZ.TRUNC.NTZ R3, R0 ;  /* 0x0000000000037305 */ /* 0x000e24000021f100 */
[----:B0-----:R0:W-:Y:S01]  /*7d70*/  STG.E.U16 [R16.64], R3 ;  /* 0x0000000310007986 */ /* 0x0011e2000c101524 */
[----:B------:R-:W-:Y:S05]  /*7d80*/  BRA `(.L_x_3741) ;  /* 0x00000d2000007947 */ /* 0x000fea0003800000 */
.L_x_3737:
        /* <DEDUP_REMOVED lines=9> */
.L_x_3745:
[----:B------:R-:W-:-:S04]  /*7e20*/  PRMT R0, RZ, 0x5410, R0 ;  /* 0x00005410ff007816 */ /* 0x000fc80000000000 */
[----:B------:R-:W-:-:S05]  /*7e30*/  F2FP.PACK_AB R0, RZ, R0 ;  /* 0x00000000ff00723e */ /* 0x000fca00000000ff */
[----:B------:R0:W-:Y:S01]  /*7e40*/  STG.E.U16 [R16.64], R0 ;  /* 0x0000000010007986 */ /* 0x0001e2000c101524 */
[----:B------:R-:W-:Y:S05]  /*7e50*/  BRA `(.L_x_3741) ;  /* 0x00000c5000007947 */ /* 0x000fea0003800000 */
.L_x_3744:
        /* <DEDUP_REMOVED lines=10> */
.L_x_3747:
[----:B------:R-:W-:-:S04]  /*7f00*/  PRMT R0, RZ, 0x5410, R0 ;  /* 0x00005410ff007816 */ /* 0x000fc80000000000 */
[----:B------:R-:W-:-:S04]  /*7f10*/  F2FP.PACK_AB R3, RZ, R0 ;  /* 0x00000000ff03723e */ /* 0x000fc800000000ff */
[----:B------:R-:W-:-:S05]  /*7f20*/  PRMT R3, R3, 0x5410, RZ ;  /* 0x0000541003037816 */ /* 0x000fca00000000ff */
[----:B------:R0:W-:Y:S01]  /*7f30*/  STG.E [R16.64], R3 ;  /* 0x0000000310007986 */ /* 0x0001e2000c101924 */
[----:B------:R-:W-:Y:S05]  /*7f40*/  BRA `(.L_x_3741) ;  /* 0x00000b6000007947 */ /* 0x000fea0003800000 */
.L_x_3746:
[----:B------:R-:W-:-:S05]  /*7f50*/  PRMT R2, RZ, 0x5410, R0 ;  /* 0x00005410ff027816 */ /* 0x000fca0000000000 */
[----:B------:R-:W-:-:S06]  /*7f60*/  FMUL.FTZ R2, R2, 1 ;  /* 0x3f80000002027820 */ /* 0x000fcc0000410000 */
[----:B------:R-:W0:Y:S02]  /*7f70*/  F2F.F64.F32 R2, R2 ;  /* 0x0000000200027310 */ /* 0x000e240000201800 */
[----:B0-----:R0:W-:Y:S01]  /*7f80*/  STG.E.64 [R16.64], R2 ;  /* 0x0000000210007986 */ /* 0x0011e2000c101b24 */
[----:B------:R-:W-:Y:S05]  /*7f90*/  BRA `(.L_x_3741) ;  /* 0x00000b1000007947 */ /* 0x000fea0003800000 */
.L_x_3736:
        /* <DEDUP_REMOVED lines=13> */
.L_x_3750:
[----:B------:R-:W-:Y:S01]  /*8070*/  PRMT R0, RZ, 0x5410, R0 ;  /* 0x00005410ff007816 */ /* 0x000fe20000000000 */
[----:B------:R-:W-:-:S04]  /*8080*/  CS2R R6, SRZ ;  /* 0x0000000000067805 */ /* 0x000fc8000001ff00 */
[----:B------:R-:W-:-:S04]  /*8090*/  FMUL.FTZ R0, R0, 1 ;  /* 0x3f80000000007820 */ /* 0x000fc80000410000 */
[----:B------:R-:W0:Y:S02]  /*80a0*/  F2F.F64.F32 R4, R0 ;  /* 0x0000000000047310 */ /* 0x000e240000201800 */
[----:B0-----:R0:W-:Y:S01]  /*80b0*/  STG.E.128 [R16.64], R4 ;  /* 0x0000000410007986 */ /* 0x0011e2000c101d24 */
[----:B------:R-:W-:Y:S05]  /*80c0*/  BRA `(.L_x_3741) ;  /* 0x000009e000007947 */ /* 0x000fea0003800000 */
.L_x_3749:
        /* <DEDUP_REMOVED lines=21> */
.L_x_3754:
[----:B------:R-:W-:Y:S05]  /*8220*/  BSYNC B0 ;  /* 0x0000000000007941 */ /* 0x000fea0003800000 */
.L_x_3753:
[----:B------:R-:W-:-:S05]  /*8230*/  LOP3.LUT R3, R0, R3, RZ, 0xfc, !PT ;  /* 0x0000000300037212 */ /* 0x000fca00078efcff */
[----:B------:R0:W-:Y:S01]  /*8240*/  STG.E.U8 [R16.64], R3 ;  /* 0x0000000310007986 */ /* 0x0001e2000c101124 */
[----:B------:R-:W-:Y:S05]  /*8250*/  BRA `(.L_x_3741) ;  /* 0x0000085000007947 */ /* 0x000fea0003800000 */
.L_x_3752:
        /* <DEDUP_REMOVED lines=13> */
.L_x_3756:
[----:B------:R-:W-:Y:S01]  /*8330*/  IMAD.MOV.U32 R0, RZ, RZ, 0x7f ;  /* 0x0000007fff007424 */ /* 0x000fe200078e00ff */
[----:B------:R-:W-:-:S04]  /*8340*/  ISETP.GT.U32.AND P0, PT, R2, 0x7f800000, PT ;  /* 0x7f8000000200780c */ /* 0x000fc80003f04070 */
[----:B------:R-:W-:-:S04]  /*8350*/  SEL R0, R0, 0x7c, P0 ;  /* 0x0000007c00007807 */ /* 0x000fc80000000000 */
.L_x_3757:
[----:B------:R-:W-:Y:S05]  /*8360*/  BSYNC B0 ;  /* 0x0000000000007941 */ /* 0x000fea0003800000 */
.L_x_3755:
[----:B------:R-:W-:-:S04]  /*8370*/  LOP3.LUT R2, R3, 0x80000000, RZ, 0xc0, !PT ;  /* 0x8000000003027812 */ /* 0x000fc800078ec0ff */
[----:B------:R-:W-:-:S04]  /*8380*/  SHF.R.U32.HI R3, RZ, 0x18, R2 ;  /* 0x00000018ff037819 */ /* 0x000fc80000011602 */
[----:B------:R-:W-:-:S05]  /*8390*/  LOP3.LUT R3, R0, R3, RZ, 0xfc, !PT ;  /* 0x0000000300037212 */ /* 0x000fca00078efcff */
[----:B------:R0:W-:Y:S01]  /*83a0*/  STG.E.U8 [R16.64], R3 ;  /* 0x0000000310007986 */ /* 0x0001e2000c101124 */
[----:B------:R-:W-:Y:S05]  /*83b0*/  BRA `(.L_x_3741) ;  /* 0x000006f000007947 */ /* 0x000fea0003800000 */
.L_x_3751:
[----:B------:R0:W-:Y:S01]  /*83c0*/  STG.E.U16 [R16.64], R0 ;  /* 0x0000000010007986 */ /* 0x0001e2000c101524 */
[----:B------:R-:W-:Y:S05]  /*83d0*/  BRA `(.L_x_3741) ;  /* 0x000006d000007947 */ /* 0x000fea0003800000 */
.L_x_3748:
        /* <DEDUP_REMOVED lines=12> */
.L_x_3760:
        /* <DEDUP_REMOVED lines=17> */
.L_x_3763:
[----:B------:R-:W-:-:S04]  /*85b0*/  LOP3.LUT R2, R3, 0x80000000, RZ, 0xc0, !PT ;  /* 0x8000000003027812 */ /* 0x000fc800078ec0ff */
[----:B------:R-:W-:-:S04]  /*85c0*/  SHF.R.U32.HI R3, RZ, 0x18, R2 ;  /* 0x00000018ff037819 */ /* 0x000fc80000011602 */
[----:B------:R-:W-:-:S04]  /*85d0*/  LOP3.LUT R0, R0, R3, RZ, 0xfc, !PT ;  /* 0x0000000300007212 */ /* 0x000fc800078efcff */
[----:B------:R-:W-:Y:S02]  /*85e0*/  PRMT R8, R0, 0x7610, R8 ;  /* 0x0000761000087816 */ /* 0x000fe40000000008 */
.L_x_3762:
[----:B------:R-:W-:Y:S05]  /*85f0*/  BSYNC B0 ;  /* 0x0000000000007941 */ /* 0x000fea0003800000 */
.L_x_3761:
[----:B------:R0:W-:Y:S01]  /*8600*/  STG.E.U8 [R16.64], R8 ;  /* 0x0000000810007986 */ /* 0x0001e2000c101124 */
[----:B------:R-:W-:Y:S05]  /*8610*/  BRA `(.L_x_3741) ;  /* 0x0000049000007947 */ /* 0x000fea0003800000 */
.L_x_3759:
        /* <DEDUP_REMOVED lines=17> */
.L_x_3766:
[----:B------:R-:W-:-:S04]  /*8730*/  LOP3.LUT R2, R3, 0x80000000, RZ, 0xc0, !PT ;  /* 0x8000000003027812 */ /* 0x000fc800078ec0ff */
[----:B------:R-:W-:-:S04]  /*8740*/  SHF.R.U32.HI R3, RZ, 0x18, R2 ;  /* 0x00000018ff037819 */ /* 0x000fc80000011602 */
[----:B------:R-:W-:-:S04]  /*8750*/  LOP3.LUT R0, R0, R3, RZ, 0xfc, !PT ;  /* 0x0000000300007212 */ /* 0x000fc800078efcff */
[----:B------:R-:W-:Y:S02]  /*8760*/  PRMT R8, R0, 0x7610, R8 ;  /* 0x0000761000087816 */ /* 0x000fe40000000008 */
.L_x_3765:
[----:B------:R-:W-:Y:S05]  /*8770*/  BSYNC B0 ;  /* 0x0000000000007941 */ /* 0x000fea0003800000 */
.L_x_3764:
[----:B------:R0:W-:Y:S01]  /*8780*/  STG.E.U8 [R16.64], R8 ;  /* 0x0000000810007986 */ /* 0x0001e2000c101124 */
[----:B------:R-:W-:Y:S05]  /*8790*/  BRA `(.L_x_3741) ;  /* 0x0000031000007947 */ /* 0x000fea0003800000 */
.L_x_3758:
        /* <DEDUP_REMOVED lines=22> */
.L_x_3740:
        /* <DEDUP_REMOVED lines=20> */
.L_x_3768:
[----:B------:R-:W-:-:S06]  /*8a40*/  PRMT R2, RZ, 0x5410, R0 ;  /* 0x00005410ff027816 */ /* 0x000fcc0000000000 */
[----:B------:R-:W0:Y:S02]  /*8a50*/  F2I.U64.TRUNC R2, R2 ;  /* 0x0000000200027311 */ /* 0x000e24000020d800 */
[----:B0-----:R0:W-:Y:S01]  /*8a60*/  STG.E.64 [R16.64], R2 ;  /* 0x0000000210007986 */ /* 0x0011e2000c101b24 */
[----:B------:R-:W-:Y:S05]  /*8a70*/  BRA `(.L_x_3741) ;  /* 0x0000003000007947 */ /* 0x000fea0003800000 */
.L_x_3767:
[----:B------:R-:W-:-:S04]  /*8a80*/  PRMT R0, RZ, 0x5410, R0 ;  /* 0x00005410ff007816 */ /* 0x000fc80000000000 */
[----:B------:R-:W0:Y:S02]  /*8a90*/  F2I.FTZ.U32.TRUNC.NTZ R3, R0 ;  /* 0x0000000000037305 */ /* 0x000e24000021f000 */
[----:B0-----:R0:W-:Y:S02]  /*8aa0*/  STG.E [R16.64], R3 ;  /* 0x0000000310007986 */ /* 0x0011e4000c101924 */
.L_x_3741:
[----:B------:R-:W-:Y:S02]  /*8ab0*/  IADD3 R19, R19, 0x80, RZ ;  /* 0x0000008013137810 */ /* 0x000fe40007ffe0ff */
.L_x_3636:
[----:B------:R-:W-:Y:S05]  /*8ac0*/  BSYNC B6 ;  /* 0x0000000000067941 */ /* 0x000fea0003800000 */
.L_x_3635:
[----:B------:R-:W-:-:S13]  /*8ad0*/  ISETP.GE.AND P0, PT, R19, c[0x0][0x160], PT ;  /* 0x0000580013007a0c */ /* 0x000fda0003f06270 */
[----:B------:R-:W-:Y:S05]  /*8ae0*/  @P0 EXIT ;  /* 0x000000000000094d */ /* 0x000fea0003800000 */
        /* <DEDUP_REMOVED lines=228> */
.L_x_3769:
        /* <DEDUP_REMOVED lines=20> */
.L_x_3773:
[----:B------:R-:W2:Y:S02]  /*9a70*/  LDG.E.U8 R2, [R2.64] ;  /* 0x0000002402027981 */ /* 0x000ea4000c1e1100 */
[----:B--2---:R-:W0:Y:S02]  /*9a80*/  I2F.U16 R0, R2 ;  /* 0x0000000200007306 */ /* 0x004e240000101000 */
[----:B0-----:R-:W-:Y:S01]  /*9a90*/  F2FP.BF16.PACK_AB R0, RZ, R0 ;  /* 0x00000000ff00723e */ /* 0x001fe200000010ff */
[----:B------:R-:W-:Y:S05]  /*9aa0*/  BRA `(.L_x_3775) ;  /* 0x00000e3000007947 */ /* 0x000fea0003800000 */
.L_x_3772:
        /* <DEDUP_REMOVED lines=10> */
.L_x_3777:
[----:B------:R-:W2:Y:S02]  /*9b50*/  LDG.E R2, [R2.64] ;  /* 0x0000002402027981 */ /* 0x000ea4000c1e1900 */
[----:B--2---:R-:W0:Y:S02]  /*9b60*/  I2F R0, R2 ;  /* 0x0000000200007306 */ /* 0x004e240000201400 */
[----:B0-----:R-:W-:Y:S01]  /*9b70*/  F2FP.BF16.PACK_AB R0, RZ, R0 ;  /* 0x00000000ff00723e */ /* 0x001fe200000010ff */
[----:B------:R-:W-:Y:S05]  /*9b80*/  BRA `(.L_x_3775) ;  /* 0x00000d5000007947 */ /* 0x000fea0003800000 */
.L_x_3776:
[----:B------:R-:W2:Y:S02]  /*9b90*/  LDG.E.U16 R2, [R2.64] ;  /* 0x0000002402027981 */ /* 0x000ea4000c1e1500 */
[----:B--2---:R-:W0:Y:S02]  /*9ba0*/  I2F.S16 R0, R2 ;  /* 0x0000000200007306 */ /* 0x004e240000101400 */
[----:B0-----:R-:W-:Y:S01]  /*9bb0*/  F2FP.BF16.PACK_AB R0, RZ, R0 ;  /* 0x00000000ff00723e */ /* 0x001fe200000010ff */
[----:B------:R-:W-:Y:S05]  /*9bc0*/  BRA `(.L_x_3775) ;  /* 0x00000d1000007947 */ /* 0x000fea0003800000 */
.L_x_3771:
        /* <DEDUP_REMOVED lines=9> */
.L_x_3779:
[----:B------:R-:W2:Y:S02]  /*9c60*/  LDG.E.U16 R0, [R2.64] ;  /* 0x0000002402007981 */ /* 0x000ea4000c1e1500 */
[----:B--2---:R-:W-:-:S05]  /*9c70*/  HADD2.F32 R0, -RZ, R0.H0_H0 ;  /* 0x20000000ff007230 */ /* 0x004fca0000004100 */
[----:B------:R-:W-:Y:S01]  /*9c80*/  F2FP.BF16.PACK_AB R0, RZ, R0 ;  /* 0x00000000ff00723e */ /* 0x000fe200000010ff */
[----:B------:R-:W-:Y:S05]  /*9c90*/  BRA `(.L_x_3775) ;  /* 0x00000c4000007947 */ /* 0x000fea0003800000 */
.L_x_3778:
        /* <DEDUP_REMOVED lines=9> */
.L_x_3781:
[----:B------:R-:W2:Y:S02]  /*9d30*/  LDG.E.U16 R2, [R2.64] ;  /* 0x0000002402027981 */ /* 0x000ea4000c1e1500 */
[----:B--2---:R-:W-:-:S05]  /*9d40*/  HADD2.F32 R0, -RZ, R2.H0_H0 ;  /* 0x20000002ff007230 */ /* 0x004fca0000004100 */
[----:B------:R-:W-:Y:S01]  /*9d50*/  F2FP.BF16.PACK_AB R0, RZ, R0 ;  /* 0x00000000ff00723e */ /* 0x000fe200000010ff */
[----:B------:R-:W-:Y:S05]  /*9d60*/  BRA `(.L_x_3775) ;  /* 0x00000b7000007947 */ /* 0x000fea0003800000 */
.L_x_3780:
[----:B------:R-:W2:Y:S02]  /*9d70*/  LDG.E.64 R2, [R2.64] ;  /* 0x0000002402027981 */ /* 0x000ea4000c1e1b00 */
[----:B--2---:R-:W0:Y:S01]  /*9d80*/  F2F.F32.F64 R0, R2 ;  /* 0x0000000200007310 */ /* 0x004e220000301000 */
[----:B------:R-:W0:-:S14]  /*9d90*/  DSETP.GEU.AND P0, PT, |R2|, c[0x2][0x0], PT ;  /* 0x008000000200762a */ /* 0x000e1c0003f0e200 */
[----:B0-----:R-:W-:-:S05]  /*9da0*/  @!P0 FMUL R0, R0, 1.175494350822287508e-38 ;  /* 0x0080000000008820 */ /* 0x001fca0000400000 */
[----:B------:R-:W-:Y:S01]  /*9db0*/  F2FP.BF16.PACK_AB R0, RZ, R0 ;  /* 0x00000000ff00723e */ /* 0x000fe200000010ff */
[----:B------:R-:W-:Y:S05]  /*9dc0*/  BRA `(.L_x_3775) ;  /* 0x00000b1000007947 */ /* 0x000fea0003800000 */
.L_x_3770:
        /* <DEDUP_REMOVED lines=13> */
.L_x_3784:
[----:B------:R-:W2:Y:S02]  /*9ea0*/  LDG.E.64 R2, [R2.64] ;  /* 0x0000002402027981 */ /* 0x000ea4000c1e1b00 */
[----:B--2---:R-:W0:Y:S01]  /*9eb0*/  F2F.F32.F64 R0, R2 ;  /* 0x0000000200007310 */ /* 0x004e220000301000 */
[----:B------:R-:W0:-:S14]  /*9ec0*/  DSETP.GEU.AND P0, PT, |R2|, c[0x2][0x0], PT ;  /* 0x008000000200762a */ /* 0x000e1c0003f0e200 */
[----:B0-----:R-:W-:-:S05]  /*9ed0*/  @!P0 FMUL R0, R0, 1.175494350822287508e-38 ;  /* 0x0080000000008820 */ /* 0x001fca0000400000 */
[----:B------:R-:W-:Y:S01]  /*9ee0*/  F2FP.BF16.PACK_AB R0, RZ, R0 ;  /* 0x00000000ff00723e */ /* 0x000fe200000010ff */
[----:B------:R-:W-:Y:S05]  /*9ef0*/  BRA `(.L_x_3775) ;  /* 0x000009e000007947 */ /* 0x000fea0003800000 */
.L_x_3783:
        /* <DEDUP_REMOVED lines=28> */
.L_x_3786:
        /* <DEDUP_REMOVED lines=15> */
.L_x_3785:
[----:B------:R0:W5:Y:S01]  /*a1b0*/  LDG.E.U16 R0, [R2.64] ;  /* 0x0000002402007981 */ /* 0x000162000c1e1500 */
[----:B------:R-:W-:Y:S05]  /*a1c0*/  BRA `(.L_x_3775) ;  /* 0x0000071000007947 */ /* 0x000fea0003800000 */
.L_x_3782:
        /* <DEDUP_REMOVED lines=12> */
.L_x_3789:
        /* <DEDUP_REMOVED lines=21> */
.L_x_3793:
[----:B------:R-:W-:Y:S05]  /*a3e0*/  BSYNC B1 ;  /* 0x0000000000017941 */ /* 0x000fea0003800000 */
.L_x_3792:
[----:B------:R-:W-:Y:S01]  /*a3f0*/  LEA R3, R0, 0x3b800000, 0x17 ;  /* 0x3b80000000037811 */ /* 0x000fe200078eb8ff */
[----:B------:R-:W-:-:S05]  /*a400*/  IMAD.SHL.U32 R0, R2, 0x100000, RZ ;  /* 0x0010000002007824 */ /* 0x000fca00078e00ff */
[----:B------:R-:W-:Y:S02]  /*a410*/  LOP3.LUT R0, R3, R0, R4, 0xfe, !PT ;  /* 0x0000000003007212 */ /* 0x000fe400078efe04 */
.L_x_3791:
[----:B------:R-:W-:Y:S05]  /*a420*/  BSYNC B0 ;  /* 0x0000000000007941 */ /* 0x000fea0003800000 */
.L_x_3790:
[----:B------:R-:W-:Y:S01]  /*a430*/  F2FP.BF16.PACK_AB R0, RZ, R0 ;  /* 0x00000000ff00723e */ /* 0x000fe200000010ff */
[----:B------:R-:W-:Y:S05]  /*a440*/  BRA `(.L_x_3775) ;  /* 0x0000049000007947 */ /* 0x000fea0003800000 */
.L_x_3788:
        /* <DEDUP_REMOVED lines=21> */
.L_x_3797:
[----:B------:R-:W-:Y:S05]  /*a5a0*/  BSYNC B1 ;  /* 0x0000000000017941 */ /* 0x000fea0003800000 */
.L_x_3796:
[----:B------:R-:W-:Y:S01]  /*a5b0*/  LEA R3, R0, 0x37800000, 0x17 ;  /* 0x3780000000037811 */ /* 0x000fe200078eb8ff */
[----:B------:R-:W-:-:S05]  /*a5c0*/  IMAD.SHL.U32 R0, R2, 0x200000, RZ ;  /* 0x0020000002007824 */ /* 0x000fca00078e00ff */
[----:B------:R-:W-:Y:S02]  /*a5d0*/  LOP3.LUT R0, R3, R0, R4, 0xfe, !PT ;  /* 0x0000000003007212 */ /* 0x000fe400078efe04 */
.L_x_3795:
[----:B------:R-:W-:Y:S05]  /*a5e0*/  BSYNC B0 ;  /* 0x0000000000007941 */ /* 0x000fea0003800000 */
.L_x_3794:
[----:B------:R-:W-:Y:S01]  /*a5f0*/  F2FP.BF16.PACK_AB R0, RZ, R0 ;  /* 0x00000000ff00723e */ /* 0x000fe200000010ff */
[----:B------:R-:W-:Y:S05]  /*a600*/  BRA `(.L_x_3775) ;  /* 0x000002d000007947 */ /* 0x000fea0003800000 */
.L_x_3787:
        /* <DEDUP_REMOVED lines=14> */
.L_x_3801:
[----:B------:R-:W-:Y:S05]  /*a6f0*/  BSYNC B0 ;  /* 0x0000000000007941 */ /* 0x000fea0003800000 */
.L_x_3800:
[----:B------:R-:W-:Y:S01]  /*a700*/  F2FP.BF16.PACK_AB R0, RZ, R0 ;  /* 0x00000000ff00723e */ /* 0x000fe200000010ff */
[----:B------:R-:W-:Y:S05]  /*a710*/  BRA `(.L_x_3775) ;  /* 0x000001c000007947 */ /* 0x000fea0003800000 */
.L_x_3774:
        /* <DEDUP_REMOVED lines=21> */
.L_x_3799:
[----:B------:R-:W2:Y:S02]  /*a870*/  LDG.E.64 R2, [R2.64] ;  /* 0x0000002402027981 */ /* 0x000ea4000c1e1b00 */
[----:B--2---:R-:W0:Y:S02]  /*a880*/  I2F.U64 R0, R2 ;  /* 0x0000000200007312 */ /* 0x004e240000301000 */
[----:B0-----:R-:W-:Y:S01]  /*a890*/  F2FP.BF16.PACK_AB R0, RZ, R0 ;  /* 0x00000000ff00723e */ /* 0x001fe200000010ff */
[----:B------:R-:W-:Y:S05]  /*a8a0*/  BRA `(.L_x_3775) ;  /* 0x0000003000007947 */ /* 0x000fea0003800000 */
.L_x_3798:
[----:B------:R-:W2:Y:S02]  /*a8b0*/  LDG.E R2, [R2.64] ;  /* 0x0000002402027981 */ /* 0x000ea4000c1e1900 */
[----:B--2---:R-:W0:Y:S02]  /*a8c0*/  I2F.U32 R0, R2 ;  /* 0x0000000200007306 */ /* 0x004e240000201000 */
[----:B0-----:R-:W-:-:S06]  /*a8d0*/  F2FP.BF16.PACK_AB R0, RZ, R0 ;  /* 0x00000000ff00723e */ /* 0x001fcc00000010ff */
.L_x_3775:
        /* <DEDUP_REMOVED lines=23> */
.L_x_3805:
[----:B------:R-:W-:-:S06]  /*aa50*/  PRMT R3, RZ, 0x5410, R0 ;  /* 0x00005410ff037816 */ /* 0x000fcc0000000000 */
[----:B------:R-:W0:Y:S02]  /*aa60*/  F2I.S64.TRUNC R2, R3 ;  /* 0x0000000300027311 */ /* 0x000e24000020d900 */
[----:B0-----:R-:W-:Y:S01]  /*aa70*/  STG.E.U8 [R16.64], R2 ;  /* 0x0000000210007986 */ /* 0x001fe2000c101124 */
[----:B------:R-:W-:Y:S05]  /*aa80*/  EXIT ;  /* 0x000000000000794d */ /* 0x000fea0003800000 */
.L_x_3804:
        /* <DEDUP_REMOVED lines=10> */
.L_x_3808:
[----:B------:R-:W-:-:S04]  /*ab30*/  PRMT R0, RZ, 0x5410, R0 ;  /* 0x00005410ff007816 */ /* 0x000fc80000000000 */
[----:B------:R-:W0:Y:S02]  /*ab40*/  F2I.FTZ.TRUNC.NTZ R3, R0 ;  /* 0x0000000000037305 */ /* 0x000e24000021f100 */
[----:B0-----:R-:W-:Y:S01]  /*ab50*/  STG.E [R16.64], R3 ;  /* 0x0000000310007986 */ /* 0x001fe2000c101924 */
[----:B------:R-:W-:Y:S05]  /*ab60*/  EXIT ;  /* 0x000000000000794d */ /* 0x000fea0003800000 */
.L_x_3807:
[----:B------:R-:W-:-:S04]  /*ab70*/  PRMT R0, RZ, 0x5410, R0 ;  /* 0x00005410ff007816 */ /* 0x000fc80000000000 */
[----:B------:R-:W0:Y:S02]  /*ab80*/  F2I.FTZ.TRUNC.NTZ R3, R0 ;  /* 0x0000000000037305 */ /* 0x000e24000021f100 */
[----:B0-----:R-:W-:Y:S01]  /*ab90*/  STG.E.U16 [R16.64], R3 ;  /* 0x0000000310007986 */ /* 0x001fe2000c101524 */
[----:B------:R-:W-:Y:S05]  /*aba0*/  EXIT ;  /* 0x000000000000794d */ /* 0x000fea0003800000 */
.L_x_3803:
        /* <DEDUP_REMOVED lines=9> */
.L_x_3810:
[----:B------:R-:W-:-:S04]  /*ac40*/  PRMT R0, RZ, 0x5410, R0 ;  /* 0x00005410ff007816 */ /* 0x000fc80000000000 */
[----:B------:R-:W-:-:S05]  /*ac50*/  F2FP.PACK_AB R0, RZ, R0 ;  /* 0x00000000ff00723e */ /* 0x000fca00000000ff */
[----:B------:R-:W-:Y:S01]  /*ac60*/  STG.E.U16 [R16.64], R0 ;  /* 0x0000000010007986 */ /* 0x000fe2000c101524 */
[----:B------:R-:W-:Y:S05]  /*ac70*/  EXIT ;  /* 0x000000000000794d */ /* 0x000fea0003800000 */
.L_x_3809:
        /* <DEDUP_REMOVED lines=10> */
.L_x_3812:
[----:B------:R-:W-:-:S04]  /*ad20*/  PRMT R0, RZ, 0x5410, R0 ;  /* 0x00005410ff007816 */ /* 0x000fc80000000000 */
[----:B------:R-:W-:-:S04]  /*ad30*/  F2FP.PACK_AB R3, RZ, R0 ;  /* 0x00000000ff03723e */ /* 0x000fc800000000ff */
[----:B------:R-:W-:-:S05]  /*ad40*/  PRMT R3, R3, 0x5410, RZ ;  /* 0x0000541003037816 */ /* 0x000fca00000000ff */
[----:B------:R-:W-:Y:S01]  /*ad50*/  STG.E [R16.64], R3 ;  /* 0x0000000310007986 */ /* 0x000fe2000c101924 */
[----:B------:R-:W-:Y:S05]  /*ad60*/  EXIT ;  /* 0x000000000000794d */ /* 0x000fea0003800000 */
.L_x_3811:
[----:B------:R-:W-:-:S05]  /*ad70*/  PRMT R2, RZ, 0x5410, R0 ;  /* 0x00005410ff027816 */ /* 0x000fca0000000000 */
[----:B------:R-:W-:-:S06]  /*ad80*/  FMUL.FTZ R2, R2, 1 ;  /* 0x3f80000002027820 */ /* 0x000fcc0000410000 */
[----:B------:R-:W0:Y:S02]  /*ad90*/  F2F.F64.F32 R2, R2 ;  /* 0x0000000200027310 */ /* 0x000e240000201800 */
[----:B0-----:R-:W-:Y:S01]  /*ada0*/  STG.E.64 [R16.64], R2 ;  /* 0x0000000210007986 */ /* 0x001fe2000c101b24 */
[----:B------:R-:W-:Y:S05]  /*adb0*/  EXIT ;  /* 0x000000000000794d */ /* 0x000fea0003800000 */
.L_x_3802:
        /* <DEDUP_REMOVED lines=13> */
.L_x_3815:
[----:B------:R-:W-:Y:S01]  /*ae90*/  PRMT R0, RZ, 0x5410, R0 ;  /* 0x00005410ff007816 */ /* 0x000fe20000000000 */
[----:B------:R-:W-:-:S04]  /*aea0*/  CS2R R6, SRZ ;  /* 0x0000000000067805 */ /* 0x000fc8000001ff00 */
[----:B------:R-:W-:-:S04]  /*aeb0*/  FMUL.FTZ R0, R0, 1 ;  /* 0x3f80000000007820 */ /* 0x000fc80000410000 */
[----:B------:R-:W0:Y:S02]  /*aec0*/  F2F.F64.F32 R4, R0 ;  /* 0x0000000000047310 */ /* 0x000e240000201800 */
[----:B0-----:R-:W-:Y:S01]  /*aed0*/  STG.E.128 [R16.64], R4 ;  /* 0x0000000410007986 */ /* 0x001fe2000c101d24 */
[----:B------:R-:W-:Y:S05]  /*aee0*/  EXIT ;  /* 0x000000000000794d */ /* 0x000fea0003800000 */
.L_x_3814:
        /* <DEDUP_REMOVED lines=21> */
.L_x_3819:
[----:B------:R-:W-:Y:S05]  /*b040*/  BSYNC B0 ;  /* 0x0000000000007941 */ /* 0x000fea0003800000 */
.L_x_3818:
[----:B------:R-:W-:-:S05]  /*b050*/  LOP3.LUT R3, R0, R3, RZ, 0xfc, !PT ;  /* 0x0000000300037212 */ /* 0x000fca00078efcff */
[----:B------:R-:W-:Y:S01]  /*b060*/  STG.E.U8 [R16.64], R3 ;  /* 0x0000000310007986 */ /* 0x000fe2000c101124 */
[----:B------:R-:W-:Y:S05]  /*b070*/  EXIT ;  /* 0x000000000000794d */ /* 0x000fea0003800000 */
.L_x_3817:
        /* <DEDUP_REMOVED lines=13> */
.L_x_3821:
[----:B------:R-:W-:Y:S01]  /*b150*/  IMAD.MOV.U32 R0, RZ, RZ, 0x7f ;  /* 0x0000007fff007424 */ /* 0x000fe200078e00ff */
[----:B------:R-:W-:-:S04]  /*b160*/  ISETP.GT.U32.AND P0, PT, R2, 0x7f800000, PT ;  /* 0x7f8000000200780c */ /* 0x000fc80003f04070 */
[----:B------:R-:W-:-:S04]  /*b170*/  SEL R0, R0, 0x7c, P0 ;  /* 0x0000007c00007807 */ /* 0x000fc80000000000 */
.L_x_3822:
[----:B------:R-:W-:Y:S05]  /*b180*/  BSYNC B0 ;  /* 0x0000000000007941 */ /* 0x000fea0003800000 */
.L_x_3820:
[----:B------:R-:W-:-:S04]  /*b190*/  LOP3.LUT R2, R3, 0x80000000, RZ, 0xc0, !PT ;  /* 0x8000000003027812 */ /* 0x000fc800078ec0ff */
[----:B------:R-:W-:-:S04]  /*b1a0*/  SHF.R.U32.HI R3, RZ, 0x18, R2 ;  /* 0x00000018ff037819 */ /* 0x000fc80000011602 */
[----:B------:R-:W-:-:S05]  /*b1b0*/  LOP3.LUT R3, R0, R3, RZ, 0xfc, !PT ;  /* 0x0000000300037212 */ /* 0x000fca00078efcff */
[----:B------:R-:W-:Y:S01]  /*b1c0*/  STG.E.U8 [R16.64], R3 ;  /* 0x0000000310007986 */ /* 0x000fe2000c101124 */
[----:B------:R-:W-:Y:S05]  /*b1d0*/  EXIT ;  /* 0x000000000000794d */ /* 0x000fea0003800000 */
.L_x_3816:
[----:B------:R-:W-:Y:S01]  /*b1e0*/  STG.E.U16 [R16.64], R0 ;  /* 0x0000000010007986 */ /* 0x000fe2000c101524 */
[----:B------:R-:W-:Y:S05]  /*b1f0*/  EXIT ;  /* 0x000000000000794d */ /* 0x000fea0003800000 */
.L_x_3813:
        /* <DEDUP_REMOVED lines=12> */
.L_x_3825:
        /* <DEDUP_REMOVED lines=17> */
.L_x_3828:
[----:B------:R-:W-:-:S04]  /*b3d0*/  LOP3.LUT R2, R3, 0x80000000, RZ, 0xc0, !PT ;  /* 0x8000000003027812 */ /* 0x000fc800078ec0ff */
[----:B------:R-:W-:-:S04]  /*b3e0*/  SHF.R.U32.HI R3, RZ, 0x18, R2 ;  /* 0x00000018ff037819 */ /* 0x000fc80000011602 */
[----:B------:R-:W-:-:S04]  /*b3f0*/  LOP3.LUT R0, R0, R3, RZ, 0xfc, !PT ;  /* 0x0000000300007212 */ /* 0x000fc800078efcff */
[----:B------:R-:W-:Y:S02]  /*b400*/  PRMT R8, R0, 0x7610, R8 ;  /* 0x0000761000087816 */ /* 0x000fe40000000008 */
.L_x_3827:
[----:B------:R-:W-:Y:S05]  /*b410*/  BSYNC B0 ;  /* 0x0000000000007941 */ /* 0x000fea0003800000 */
.L_x_3826:
[----:B------:R-:W-:Y:S01]  /*b420*/  STG.E.U8 [R16.64], R8 ;  /* 0x0000000810007986 */ /* 0x000fe2000c101124 */
[----:B------:R-:W-:Y:S05]  /*b430*/  EXIT ;  /* 0x000000000000794d */ /* 0x000fea0003800000 */
.L_x_3824:
        /* <DEDUP_REMOVED lines=17> */
.L_x_3831:
[----:B------:R-:W-:-:S04]  /*b550*/  LOP3.LUT R2, R3, 0x80000000, RZ, 0xc0, !PT ;  /* 0x8000000003027812 */ /* 0x000fc800078ec0ff */
[----:B------:R-:W-:-:S04]  /*b560*/  SHF.R.U32.HI R3, RZ, 0x18, R2 ;  /* 0x00000018ff037819 */ /* 0x000fc80000011602 */
[----:B------:R-:W-:-:S04]  /*b570*/  LOP3.LUT R0, R0, R3, RZ, 0xfc, !PT ;  /* 0x0000000300007212 */ /* 0x000fc800078efcff */
[----:B------:R-:W-:Y:S02]  /*b580*/  PRMT R8, R0, 0x7610, R8 ;  /* 0x0000761000087816 */ /* 0x000fe40000000008 */
.L_x_3830:
[----:B------:R-:W-:Y:S05]  /*b590*/  BSYNC B0 ;  /* 0x0000000000007941 */ /* 0x000fea0003800000 */
.L_x_3829:
[----:B------:R-:W-:Y:S01]  /*b5a0*/  STG.E.U8 [R16.64], R8 ;  /* 0x0000000810007986 */ /* 0x000fe2000c101124 */
[----:B------:R-:W-:Y:S05]  /*b5b0*/  EXIT ;  /* 0x000000000000794d */ /* 0x000fea0003800000 */
.L_x_3823:
        /* <DEDUP_REMOVED lines=22> */
.L_x_3806:
        /* <DEDUP_REMOVED lines=20> */
.L_x_3833:
[----:B------:R-:W-:-:S06]  /*b860*/  PRMT R2, RZ, 0x5410, R0 ;  /* 0x00005410ff027816 */ /* 0x000fcc0000000000 */
[----:B------:R-:W0:Y:S02]  /*b870*/  F2I.U64.TRUNC R2, R2 ;  /* 0x0000000200027311 */ /* 0x000e24000020d800 */
[----:B0-----:R-:W-:Y:S01]  /*b880*/  STG.E.64 [R16.64], R2 ;  /* 0x0000000210007986 */ /* 0x001fe2000c101b24 */
[----:B------:R-:W-:Y:S05]  /*b890*/  EXIT ;  /* 0x000000000000794d */ /* 0x000fea0003800000 */
.L_x_3832:
[----:B------:R-:W-:-:S04]  /*b8a0*/  PRMT R0, RZ, 0x5410, R0 ;  /* 0x00005410ff007816 */ /* 0x000fc80000000000 */
[----:B------:R-:W0:Y:S02]  /*b8b0*/  F2I.FTZ.U32.TRUNC.NTZ R3, R0 ;  /* 0x0000000000037305 */ /* 0x000e24000021f000 */
[----:B0-----:R-:W-:Y:S01]  /*b8c0*/  STG.E [R16.64], R3 ;  /* 0x0000000310007986 */ /* 0x001fe2000c101924 */
[----:B------:R-:W-:Y:S05]  /*b8d0*/  EXIT ;  /* 0x000000000000794d */ /* 0x000fea0003800000 */
.L_x_3834:
        /* <DEDUP_REMOVED lines=10> */
.L_x_9747:


//--------------------- .text._ZN2at6native27unrolled_elementwise_kernelIZZZNS0_61_GLOBAL__N__132982cb_23_ActivationSiluKernel_cu_1520ed90_293611silu_kernelERNS_18TensorIteratorBaseEENKUlvE_clEvENKUlvE4_clEvEUlN3c108BFloat16EE_St5arrayIPcLm2EELi4E23TrivialOffsetCalculatorILi1EjESE_NS0_6memory12LoadWithCastILi1EEENSF_13StoreWithCastILi1EEEEEviT_T0_T2_T3_T4_T5_ --------------------------
	.section	.text._ZN2at6native27unrolled_elementwise_kernelIZZZNS0_61_GLOBAL__N__132982cb_23_ActivationSiluKernel_cu_1520ed90_293611silu_kernelERNS_18TensorIteratorBaseEENKUlvE_clEvENKUlvE4_clEvEUlN3c108BFloat16EE_St5arrayIPcLm2EELi4E23TrivialOffsetCalculatorILi1EjESE_NS0_6memory12LoadWithCastILi1EEENSF_13StoreWithCastILi1EEEEEviT_T0_T2_T3_T4_T5_,"ax",@progbits
	.sectioninfo	@"SHI_REGISTERS=28"
	.align	128
        .global         _ZN2at6native27unrolled_elementwise_kernelIZZZNS0_61_GLOBAL__N__132982cb_23_ActivationSiluKernel_cu_1520ed90_293611silu_kernelERNS_18TensorIteratorBaseEENKUlvE_clEvENKUlvE4_clEvEUlN3c108BFloat16EE_St5arrayIPcLm2EELi4E23TrivialOffsetCalculatorILi1EjESE_NS0_6memory12LoadWithCastILi1EEENSF_13StoreWithCastILi1EEEEEviT_T0_T2_T3_T4_T5_
        .type           _ZN2at6native27unrolled_elementwise_kernelIZZZNS0_61_GLOBAL__N__132982cb_23_ActivationSiluKernel_cu_1520ed90_293611silu_kernelERNS_18TensorIteratorBaseEENKUlvE_clEvENKUlvE4_clEvEUlN3c108BFloat16EE_St5arrayIPcLm2EELi4E23TrivialOffsetCalculatorILi1EjESE_NS0_6memory12LoadWithCastILi1EEENSF_13StoreWithCastILi1EEEEEviT_T0_T2_T3_T4_T5_,@function
        .size           _ZN2at6native27unrolled_elementwise_kernelIZZZNS0_61_GLOBAL__N__132982cb_23_ActivationSiluKernel_cu_1520ed90_293611silu_kernelERNS_18TensorIteratorBaseEENKUlvE_clEvENKUlvE4_clEvEUlN3c108BFloat16EE_St5arrayIPcLm2EELi4E23TrivialOffsetCalculatorILi1EjESE_NS0_6memory12LoadWithCastILi1EEENSF_13StoreWithCastILi1EEEEEviT_T0_T2_T3_T4_T5_,(.L_x_9748 - _ZN2at6native27unrolled_elementwise_kernelIZZZNS0_61_GLOBAL__N__132982cb_23_ActivationSiluKernel_cu_1520ed90_293611silu_kernelERNS_18TensorIteratorBaseEENKUlvE_clEvENKUlvE4_clEvEUlN3c108BFloat16EE_St5arrayIPcLm2EELi4E23TrivialOffsetCalculatorILi1EjESE_NS0_6memory12LoadWithCastILi1EEENSF_13StoreWithCastILi1EEEEEviT_T0_T2_T3_T4_T5_)
        .other          _ZN2at6native27unrolled_elementwise_kernelIZZZNS0_61_GLOBAL__N__132982cb_23_ActivationSiluKernel_cu_1520ed90_293611silu_kernelERNS_18TensorIteratorBaseEENKUlvE_clEvENKUlvE4_clEvEUlN3c108BFloat16EE_St5arrayIPcLm2EELi4E23TrivialOffsetCalculatorILi1EjESE_NS0_6memory12LoadWithCastILi1EEENSF_13StoreWithCastILi1EEEEEviT_T0_T2_T3_T4_T5_,@"STO_CUDA_ENTRY STV_DEFAULT"
_ZN2at6native27unrolled_elementwise_kernelIZZZNS0_61_GLOBAL__N__132982cb_23_ActivationSiluKernel_cu_1520ed90_293611silu_kernelERNS_18TensorIteratorBaseEENKUlvE_clEvENKUlvE4_clEvEUlN3c108BFloat16EE_St5arrayIPcLm2EELi4E23TrivialOffsetCalculatorILi1EjESE_NS0_6memory12LoadWithCastILi1EEENSF_13StoreWithCastILi1EEEEEviT_T0_T2_T3_T4_T5_:
.text._ZN2at6native27unrolled_elementwise_kernelIZZZNS0_61_GLOBAL__N__132982cb_23_ActivationSiluKernel_cu_1520ed90_293611silu_kernelERNS_18TensorIteratorBaseEENKUlvE_clEvENKUlvE4_clEvEUlN3c108BFloat16EE_St5arrayIPcLm2EELi4E23TrivialOffsetCalculatorILi1EjESE_NS0_6memory12LoadWithCastILi1EEENSF_13StoreWithCastILi1EEEEEviT_T0_T2_T3_T4_T5_:
        /* <DEDUP_REMOVED lines=8> */
[----:B------:R-:W-:Y:S01]  /*0080*/  PRMT R22, RZ, 0x7610, R22 ;  /* 0x00007610ff167816 */ /* 0x000fe20000000016 */
[----:B0-----:R-:W-:-:S05]  /*0090*/  IMAD R17, R16, R17, c[0x0][0x160] ;  /* 0x0000580010117624 */ /* 0x001fca00078e0211 */
[----:B--2---:R-:W-:-:S13]  /*00a0*/  ISETP.GE.AND P0, PT, R24, R17, PT ;  /* 0x000000111800720c */ /* 0x004fda0003f06270 */
[----:B------:R-:W-:Y:S05]  /*00b0*/  @P0 BRA `(.L_x_3836) ;  /* 0x000010c000000947 */ /* 0x000fea0003800000 */
[----:B-1----:R-:W-:Y:S01]  /*00c0*/  PRMT R0, R19, 0x9910, RZ ;  /* 0x0000991013007816 */ /* 0x002fe200000000ff */
        /* <DEDUP_REMOVED lines=19> */
.L_x_3840:
[----:B------:R-:W2:Y:S02]  /*0200*/  LDG.E.U8 R2, [R2.64] ;  /* 0x0000002402027981 */ /* 0x000ea4000c1e1100 */
[----:B--2---:R-:W0:Y:S02]  /*0210*/  I2F.U16 R0, R2 ;  /* 0x0000000200007306 */ /* 0x004e240000101000 */
[----:B0-----:R-:W-:-:S04]  /*0220*/  F2FP.BF16.PACK_AB R0, RZ, R0 ;  /* 0x00000000ff00723e */ /* 0x001fc800000010ff */
[----:B------:R-:W-:Y:S01]  /*0230*/  PRMT R22, R0, 0x7610, R22 ;  /* 0x0000761000167816 */ /* 0x000fe20000000016 */
[----:B------:R-:W-:Y:S05]  /*0240*/  BRA `(.L_x_3842) ;  /* 0x00000f1000007947 */ /* 0x000fea0003800000 */
.L_x_3839:
        /* <DEDUP_REMOVED lines=11> */
.L_x_3844:
[----:B------:R-:W2:Y:S02]  /*0300*/  LDG.E R2, [R2.64] ;  /* 0x0000002402027981 */ /* 0x000ea4000c1e1900 */
[----:B--2---:R-:W0:Y:S02]  /*0310*/  I2F R0, R2 ;  /* 0x0000000200007306 */ /* 0x004e240000201400 */
[----:B0-----:R-:W-:-:S04]  /*0320*/  F2FP.BF16.PACK_AB R0, RZ, R0 ;  /* 0x00000000ff00723e */ /* 0x001fc800000010ff */
[----:B------:R-:W-:Y:S01]  /*0330*/  PRMT R22, R0, 0x7610, R22 ;  /* 0x0000761000167816 */ /* 0x000fe20000000016 */
[----:B------:R-:W-:Y:S05]  /*0340*/  BRA `(.L_x_3842) ;  /* 0x00000e1000007947 */ /* 0x000fea0003800000 */
.L_x_3843:
[----:B------:R-:W2:Y:S02]  /*0350*/  LDG.E.U16 R2, [R2.64] ;  /* 0x0000002402027981 */ /* 0x000ea4000c1e1500 */
[----:B--2---:R-:W0:Y:S02]  /*0360*/  I2F.S16 R0, R2 ;  /* 0x0000000200007306 */ /* 0x004e240000101400 */
[----:B0-----:R-:W-:-:S04]  /*0370*/  F2FP.BF16.PACK_AB R0, RZ, R0 ;  /* 0x00000000ff00723e */ /* 0x001fc800000010ff */
[----:B------:R-:W-:Y:S01]  /*0380*/  PRMT R22, R0, 0x7610, R22 ;  /* 0x0000761000167816 */ /* 0x000fe20000000016 */
[----:B------:R-:W-:Y:S05]  /*0390*/  BRA `(.L_x_3842) ;  /* 0x00000dc000007947 */ /* 0x000fea0003800000 */
.L_x_3838:
        /* <DEDUP_REMOVED lines=9> */
.L_x_3846:
[----:B------:R-:W2:Y:S02]  /*0430*/  LDG.E.U16 R0, [R2.64] ;  /* 0x0000002402007981 */ /* 0x000ea4000c1e1500 */
[----:B--2---:R-:W-:-:S05]  /*0440*/  HADD2.F32 R0, -RZ, R0.H0_H0 ;  /* 0x20000000ff007230 */ /* 0x004fca0000004100 */
[----:B------:R-:W-:-:S04]  /*0450*/  F2FP.BF16.PACK_AB R0, RZ, R0 ;  /* 0x00000000ff00723e */ /* 0x000fc800000010ff */
[----:B------:R-:W-:Y:S01]  /*0460*/  PRMT R22, R0, 0x7610, R22 ;  /* 0x0000761000167816 */ /* 0x000fe20000000016 */
[----:B------:R-:W-:Y:S05]  /*0470*/  BRA `(.L_x_3842) ;  /* 0x00000ce000007947 */ /* 0x000fea0003800000 */
.L_x_3845:
        /* <DEDUP_REMOVED lines=9> */
.L_x_3848:
[----:B------:R-:W2:Y:S02]  /*0510*/  LDG.E.U16 R2, [R2.64] ;  /* 0x0000002402027981 */ /* 0x000ea4000c1e1500 */
[----:B--2---:R-:W-:-:S05]  /*0520*/  HADD2.F32 R0, -RZ, R2.H0_H0 ;  /* 0x20000002ff007230 */ /* 0x004fca0000004100 */
[----:B------:R-:W-:-:S04]  /*0530*/  F2FP.BF16.PACK_AB R0, RZ, R0 ;  /* 0x00000000ff00723e */ /* 0x000fc800000010ff */
[----:B------:R-:W-:Y:S01]  /*0540*/  PRMT R22, R0, 0x7610, R22 ;  /* 0x0000761000167816 */ /* 0x000fe20000000016 */
[----:B------:R-:W-:Y:S05]  /*0550*/  BRA `(.L_x_3842) ;  /* 0x00000c0000007947 */ /* 0x000fea0003800000 */
.L_x_3847:
[----:B------:R-:W2:Y:S02]  /*0560*/  LDG.E.64 R2, [R2.64] ;  /* 0x0000002402027981 */ /* 0x000ea4000c1e1b00 */
[----:B--2---:R-:W0:Y:S01]  /*0570*/  F2F.F32.F64 R0, R2 ;  /* 0x0000000200007310 */ /* 0x004e220000301000 */
[----:B------:R-:W0:-:S14]  /*0580*/  DSETP.GEU.AND P0, PT, |R2|, c[0x2][0x0], PT ;  /* 0x008000000200762a */ /* 0x000e1c0003f0e200 */
[----:B0-----:R-:W-:-:S05]  /*0590*/  @!P0 FMUL R0, R0, 1.175494350822287508e-38 ;  /* 0x0080000000008820 */ /* 0x001fca0000400000 */
[----:B------:R-:W-:-:S04]  /*05a0*/  F2FP.BF16.PACK_AB R0, RZ, R0 ;  /* 0x00000000ff00723e */ /* 0x000fc800000010ff */
[----:B------:R-:W-:Y:S01]  /*05b0*/  PRMT R22, R0, 0x7610, R22 ;  /* 0x0000761000167816 */ /* 0x000fe20000000016 */
[----:B------:R-:W-:Y:S05]  /*05c0*/  BRA `(.L_x_3842) ;  /* 0x00000b9000007947 */ /* 0x000fea0003800000 */
.L_x_3837:
        /* <DEDUP_REMOVED lines=14> */
.L_x_3851:
[----:B------:R-:W2:Y:S02]  /*06b0*/  LDG.E.64 R2, [R2.64] ;  /* 0x0000002402027981 */ /* 0x000ea4000c1e1b00 */
[----:B--2---:R-:W0:Y:S01]  /*06c0*/  F2F.F32.F64 R0, R2 ;  /* 0x0000000200007310 */ /* 0x004e220000301000 */
[----:B------:R-:W0:-:S14]  /*06d0*/  DSETP.GEU.AND P0, PT, |R2|, c[0x2][0x0], PT ;  /* 0x008000000200762a */ /* 0x000e1c0003f0e200 */
[----:B0-----:R-:W-:-:S05]  /*06e0*/  @!P0 FMUL R0, R0, 1.175494350822287508e-38 ;  /* 0x0080000000008820 */ /* 0x001fca0000400000 */
[----:B------:R-:W-:-:S04]  /*06f0*/  F2FP.BF16.PACK_AB R0, RZ, R0 ;  /* 0x00000000ff00723e */ /* 0x000fc800000010ff */
[----:B------:R-:W-:Y:S01]  /*0700*/  PRMT R22, R0, 0x7610, R22 ;  /* 0x0000761000167816 */ /* 0x000fe20000000016 */
[----:B------:R-:W-:Y:S05]  /*0710*/  BRA `(.L_x_3842) ;  /* 0x00000a4000007947 */ /* 0x000fea0003800000 */
.L_x_3850:
        /* <DEDUP_REMOVED lines=28> */
.L_x_3853:
        /* <DEDUP_REMOVED lines=16> */
.L_x_3852:
[----:B------:R0:W5:Y:S01]  /*09e0*/  LDG.E.U16 R22, [R2.64] ;  /* 0x0000002402167981 */ /* 0x000162000c1e1500 */
[----:B------:R-:W-:Y:S05]  /*09f0*/  BRA `(.L_x_3842) ;  /* 0x0000076000007947 */ /* 0x000fea0003800000 */
.L_x_3849:
        /* <DEDUP_REMOVED lines=12> */
.L_x_3856:
        /* <DEDUP_REMOVED lines=21> */
.L_x_3860:
[----:B------:R-:W-:Y:S05]  /*0c10*/  BSYNC B1 ;  /* 0x0000000000017941 */ /* 0x000fea0003800000 */
.L_x_3859:
[----:B------:R-:W-:Y:S01]  /*0c20*/  LEA R3, R0, 0x3b800000, 0x17 ;  /* 0x3b80000000037811 */ /* 0x000fe200078eb8ff */
[----:B------:R-:W-:-:S05]  /*0c30*/  IMAD.SHL.U32 R0, R2, 0x100000, RZ ;  /* 0x0010000002007824 */ /* 0x000fca00078e00ff */
[----:B------:R-:W-:Y:S02]  /*0c40*/  LOP3.LUT R0, R3, R0, R4, 0xfe, !PT ;  /* 0x0000000003007212 */ /* 0x000fe400078efe04 */
.L_x_3858:
[----:B------:R-:W-:Y:S05]  /*0c50*/  BSYNC B0 ;  /* 0x0000000000007941 */ /* 0x000fea0003800000 */
.L_x_3857:
[----:B------:R-:W-:-:S04]  /*0c60*/  F2FP.BF16.PACK_AB R0, RZ, R0 ;  /* 0x00000000ff00723e */ /* 0x000fc800000010ff */
[----:B------:R-:W-:Y:S01]  /*0c70*/  PRMT R22, R0, 0x7610, R22 ;  /* 0x0000761000167816 */ /* 0x000fe20000000016 */
[----:B------:R-:W-:Y:S05]  /*0c80*/  BRA `(.L_x_3842) ;  /* 0x000004d000007947 */ /* 0x000fea0003800000 */
.L_x_3855:
        /* <DEDUP_REMOVED lines=21> */
.L_x_3864:
[----:B------:R-:W-:Y:S05]  /*0de0*/  BSYNC B1 ;  /* 0x0000000000017941 */ /* 0x000fea0003800000 */
.L_x_3863:
[----:B------:R-:W-:Y:S01]  /*0df0*/  LEA R3, R0, 0x37800000, 0x17 ;  /* 0x3780000000037811 */ /* 0x000fe200078eb8ff */
[----:B------:R-:W-:-:S05]  /*0e00*/  IMAD.SHL.U32 R0, R2, 0x200000, RZ ;  /* 0x0020000002007824 */ /* 0x000fca00078e00ff */
[----:B------:R-:W-:Y:S02]  /*0e10*/  LOP3.LUT R0, R3, R0, R4, 0xfe, !PT ;  /* 0x0000000003007212 */ /* 0x000fe400078efe04 */
.L_x_3862:
[----:B------:R-:W-:Y:S05]  /*0e20*/  BSYNC B0 ;  /* 0x0000000000007941 */ /* 0x000fea0003800000 */
.L_x_3861:
[----:B------:R-:W-:-:S04]  /*0e30*/  F2FP.BF16.PACK_AB R0, RZ, R0 ;  /* 0x00000000ff00723e */ /* 0x000fc800000010ff */
[----:B------:R-:W-:Y:S01]  /*0e40*/  PRMT R22, R0, 0x7610, R22 ;  /* 0x0000761000167816 */ /* 0x000fe20000000016 */
[----:B------:R-:W-:Y:S05]  /*0e50*/  BRA `(.L_x_3842) ;  /* 0x0000030000007947 */ /* 0x000fea0003800000 */
.L_x_3854:
        /* <DEDUP_REMOVED lines=14> */
.L_x_3868:
[----:B------:R-:W-:Y:S05]  /*0f40*/  BSYNC B0 ;  /* 0x0000000000007941 */ /* 0x000fea0003800000 */
.L_x_3867:
[----:B------:R-:W-:-:S04]  /*0f50*/  F2FP.BF16.PACK_AB R0, RZ, R0 ;  /* 0x00000000ff00723e */ /* 0x000fc800000010ff */
[----:B------:R-:W-:Y:S01]  /*0f60*/  PRMT R22, R0, 0x7610, R22 ;  /* 0x0000761000167816 */ /* 0x000fe20000000016 */
[----:B------:R-:W-:Y:S05]  /*0f70*/  BRA `(.L_x_3842) ;  /* 0x000001e000007947 */ /* 0x000fea0003800000 */
.L_x_3841:
        /* <DEDUP_REMOVED lines=21> */
.L_x_3866:
[----:B------:R-:W2:Y:S02]  /*10d0*/  LDG.E.64 R2, [R2.64] ;  /* 0x0000002402027981 */ /* 0x000ea4000c1e1b00 */
[----:B--2---:R-:W0:Y:S02]  /*10e0*/  I2F.U64 R0, R2 ;  /* 0x0000000200007312 */ /* 0x004e240000301000 */
[----:B0-----:R-:W-:-:S04]  /*10f0*/  F2FP.BF16.PACK_AB R0, RZ, R0 ;  /* 0x00000000ff00723e */ /* 0x001fc800000010ff */
[----:B------:R-:W-:Y:S01]  /*1100*/  PRMT R22, R0, 0x7610, R22 ;  /* 0x0000761000167816 */ /* 0x000fe20000000016 */
[----:B------:R-:W-:Y:S05]  /*1110*/  BRA `(.L_x_3842) ;  /* 0x0000004000007947 */ /* 0x000fea0003800000 */
.L_x_3865:
[----:B------:R-:W2:Y:S02]  /*1120*/  LDG.E R2, [R2.64] ;  /* 0x0000002402027981 */ /* 0x000ea4000c1e1900 */
[----:B--2---:R-:W0:Y:S02]  /*1130*/  I2F.U32 R0, R2 ;  /* 0x0000000200007306 */ /* 0x004e240000201000 */
[----:B0-----:R-:W-:-:S04]  /*1140*/  F2FP.BF16.PACK_AB R0, RZ, R0 ;  /* 0x00000000ff00723e */ /* 0x001fc800000010ff */
[----:B------:R-:W-:Y:S02]  /*1150*/  PRMT R22, R0, 0x7610, R22 ;  /* 0x0000761000167816 */ /* 0x000fe40000000016 */
.L_x_3842:
[----:B------:R-:W1:Y:S02]  /*1160*/  S2R R24, SR_TID.X ;  /* 0x0000000000187919 */ /* 0x000e640000002100 */
[----:B-1----:R-:W-:-:S03]  /*1170*/  IADD3 R24, R24, 0x80, RZ ;  /* 0x0000008018187810 */ /* 0x002fc60007ffe0ff */
.L_x_3836:
[----:B-1----:R-:W-:Y:S05]  /*1180*/  BSYNC B6 ;  /* 0x0000000000067941 */ /* 0x002fea0003800000 */
.L_x_3835:
[----:B------:R-:W-:Y:S01]  /*1190*/  ISETP.GE.AND P0, PT, R24, R17, PT ;  /* 0x000000111800720c */ /* 0x000fe20003f06270 */
[----:B------:R-:W-:-:S12]  /*11a0*/  BSSY B6, `(.L_x_3869) ;  /* 0x000010d000067945 */ /* 0x000fd80003800000 */
        /* <DEDUP_REMOVED lines=22> */
.L_x_3874:
[----:B------:R-:W2:Y:S02]  /*1310*/  LDG.E.U8 R2, [R2.64] ;  /* 0x0000002402027981 */ /* 0x000ea4000c1e1100 */
[----:B--2---:R-:W0:Y:S02]  /*1320*/  I2F.U16 R0, R2 ;  /* 0x0000000200007306 */ /* 0x004e240000101000 */
[----:B0-----:R-:W-:-:S04]  /*1330*/  F2FP.BF16.PACK_AB R0, RZ, R0 ;  /* 0x00000000ff00723e */ /* 0x001fc800000010ff */
[----:B------:R-:W-:Y:S01]  /*1340*/  PRMT R18, R0, 0x7610, R18 ;  /* 0x0000761000127816 */ /* 0x000fe20000000012 */
[----:B------:R-:W-:Y:S05]  /*1350*/  BRA `(.L_x_3876) ;  /* 0x00000f0000007947 */ /* 0x000fea0003800000 */
.L_x_3873:
        /* <DEDUP_REMOVED lines=11> */
.L_x_3878:
[----:B------:R-:W2:Y:S02]  /*1410*/  LDG.E R2, [R2.64] ;  /* 0x0000002402027981 */ /* 0x000ea4000c1e1900 */
[----:B--2---:R-:W0:Y:S02]  /*1420*/  I2F R0, R2 ;  /* 0x0000000200007306 */ /* 0x004e240000201400 */
[----:B0-----:R-:W-:-:S04]  /*1430*/  F2FP.BF16.PACK_AB R0, RZ, R0 ;  /* 0x00000000ff00723e */ /* 0x001fc800000010ff */
[----:B------:R-:W-:Y:S01]  /*1440*/  PRMT R18, R0, 0x7610, R18 ;  /* 0x0000761000127816 */ /* 0x000fe20000000012 */
[----:B------:R-:W-:Y:S05]  /*1450*/  BRA `(.L_x_3876) ;  /* 0x00000e0000007947 */ /* 0x000fea0003800000 */
.L_x_3877:
[----:B------:R-:W2:Y:S02]  /*1460*/  LDG.E.U16 R2, [R2.64] ;  /* 0x0000002402027981 */ /* 0x000ea4000c1e1500 */
[----:B--2---:R-:W0:Y:S02]  /*1470*/  I2F.S16 R0, R2 ;  /* 0x0000000200007306 */ /* 0x004e240000101400 */
[----:B0-----:R-:W-:-:S04]  /*1480*/  F2FP.BF16.PACK_AB R0, RZ, R0 ;  /* 0x00000000ff00723e */ /* 0x001fc800000010ff */
[----:B------:R-:W-:Y:S01]  /*1490*/  PRMT R18, R0, 0x7610, R18 ;  /* 0x0000761000127816 */ /* 0x000fe20000000012 */
[----:B------:R-:W-:Y:S05]  /*14a0*/  BRA `(.L_x_3876) ;  /* 0x00000db000007947 */ /* 0x000fea0003800000 */
.L_x_3872:
        /* <DEDUP_REMOVED lines=9> */
.L_x_3880:
[----:B------:R-:W2:Y:S02]  /*1540*/  LDG.E.U16 R0, [R2.64] ;  /* 0x0000002402007981 */ /* 0x000ea4000c1e1500 */
[----:B--2---:R-:W-:-:S05]  /*1550*/  HADD2.F32 R0, -RZ, R0.H0_H0 ;  /* 0x20000000ff007230 */ /* 0x004fca0000004100 */
[----:B------:R-:W-:-:S04]  /*1560*/  F2FP.BF16.PACK_AB R0, RZ, R0 ;  /* 0x00000000ff00723e */ /* 0x000fc800000010ff */
[----:B------:R-:W-:Y:S01]  /*1570*/  PRMT R18, R0, 0x7610, R18 ;  /* 0x0000761000127816 */ /* 0x000fe20000000012 */
[----:B------:R-:W-:Y:S05]  /*1580*/  BRA `(.L_x_3876) ;  /* 0x00000cd000007947 */ /* 0x000fea0003800000 */
.L_x_3879:
        /* <DEDUP_REMOVED lines=9> */
.L_x_3882:
[----:B------:R-:W2:Y:S02]  /*1620*/  LDG.E.U16 R2, [R2.64] ;  /* 0x0000002402027981 */ /* 0x000ea4000c1e1500 */
[----:B--2---:R-:W-:-:S05]  /*1630*/  HADD2.F32 R0, -RZ, R2.H0_H0 ;  /* 0x20000002ff007230 */ /* 0x004fca0000004100 */
[----:B------:R-:W-:-:S04]  /*1640*/  F2FP.BF16.PACK_AB R0, RZ, R0 ;  /* 0x00000000ff00723e */ /* 0x000fc800000010ff */
[----:B------:R-:W-:Y:S01]  /*1650*/  PRMT R18, R0, 0x7610, R18 ;  /* 0x0000761000127816 */ /* 0x000fe20000000012 */
[----:B------:R-:W-:Y:S05]  /*1660*/  BRA `(.L_x_3876) ;  /* 0x00000bf000007947 */ /* 0x000fea0003800000 */
.L_x_3881:
[----:B------:R-:W2:Y:S02]  /*1670*/  LDG.E.64 R2, [R2.64] ;  /* 0x0000002402027981 */ /* 0x000ea4000c1e1b00 */
[----:B--2---:R-:W0:Y:S01]  /*1680*/  F2F.F32.F64 R0, R2 ;  /* 0x0000000200007310 */ /* 0x004e220000301000 */
[----:B------:R-:W0:-:S14]  /*1690*/  DSETP.GEU.AND P0, PT, |R2|, c[0x2][0x0], PT ;  /* 0x008000000200762a */ /* 0x000e1c0003f0e200 */
[----:B0-----:R-:W-:-:S05]  /*16a0*/  @!P0 FMUL R0, R0, 1.175494350822287508e-38 ;  /* 0x0080000000008820 */ /* 0x001fca0000400000 */
[----:B------:R-:W-:-:S04]  /*16b0*/  F2FP.BF16.PACK_AB R0, RZ, R0 ;  /* 0x00000000ff00723e */ /* 0x000fc800000010ff */
[----:B------:R-:W-:Y:S01]  /*16c0*/  PRMT R18, R0, 0x7610, R18 ;  /* 0x0000761000127816 */ /* 0x000fe20000000012 */
[----:B------:R-:W-:Y:S05]  /*16d0*/  BRA `(.L_x_3876) ;  /* 0x00000b8000007947 */ /* 0x000fea0003800000 */
.L_x_3871:
        /* <DEDUP_REMOVED lines=14> */
.L_x_3885:
[----:B------:R-:W2:Y:S02]  /*17c0*/  LDG.E.64 R2, [R2.64] ;  /* 0x0000002402027981 */ /* 0x000ea4000c1e1b00 */
[----:B--2---:R-:W0:Y:S01]  /*17d0*/  F2F.F32.F64 R0, R2 ;  /* 0x0000000200007310 */ /* 0x004e220000301000 */
[----:B------:R-:W0:-:S14]  /*17e0*/  DSETP.GEU.AND P0, PT, |R2|, c[0x2][0x0], PT ;  /* 0x008000000200762a */ /* 0x000e1c0003f0e200 */
[----:B0-----:R-:W-:-:S05]  /*17f0*/  @!P0 FMUL R0, R0, 1.175494350822287508e-38 ;  /* 0x0080000000008820 */ /* 0x001fca0000400000 */
[----:B------:R-:W-:-:S04]  /*1800*/  F2FP.BF16.PACK_AB R0, RZ, R0 ;  /* 0x00000000ff00723e */ /* 0x000fc800000010ff */
[----:B------:R-:W-:Y:S01]  /*1810*/  PRMT R18, R0, 0x7610, R18 ;  /* 0x0000761000127816 */ /* 0x000fe20000000012 */
[----:B------:R-:W-:Y:S05]  /*1820*/  BRA `(.L_x_3876) ;  /* 0x00000a3000007947 */ /* 0x000fea0003800000 */
.L_x_3884:
        /* <DEDUP_REMOVED lines=28> */
.L_x_3887:
        /* <DEDUP_REMOVED lines=15> */
.L_x_3886:
[----:B------:R0:W5:Y:S01]  /*1ae0*/  LDG.E.U16 R18, [R2.64] ;  /* 0x0000002402127981 */ /* 0x000162000c1e1500 */
[----:B------:R-:W-:Y:S05]  /*1af0*/  BRA `(.L_x_3876) ;  /* 0x0000076000007947 */ /* 0x000fea0003800000 */
.L_x_3883:
        /* <DEDUP_REMOVED lines=12> */
.L_x_3890:
        /* <DEDUP_REMOVED lines=21> */
.L_x_3894:
[----:B------:R-:W-:Y:S05]  /*1d10*/  BSYNC B1 ;  /* 0x0000000000017941 */ /* 0x000fea0003800000 */
.L_x_3893:
[----:B------:R-:W-:Y:S01]  /*1d20*/  LEA R3, R0, 0x3b800000, 0x17 ;  /* 0x3b80000000037811 */ /* 0x000fe200078eb8ff */
[----:B------:R-:W-:-:S05]  /*1d30*/  IMAD.SHL.U32 R0, R2, 0x100000, RZ ;  /* 0x0010000002007824 */ /* 0x000fca00078e00ff */
[----:B------:R-:W-:Y:S02]  /*1d40*/  LOP3.LUT R0, R3, R0, R4, 0xfe, !PT ;  /* 0x0000000003007212 */ /* 0x000fe400078efe04 */
.L_x_3892:
[----:B------:R-:W-:Y:S05]  /*1d50*/  BSYNC B0 ;  /* 0x0000000000007941 */ /* 0x000fea0003800000 */
.L_x_3891:
[----:B------:R-:W-:-:S04]  /*1d60*/  F2FP.BF16.PACK_AB R0, RZ, R0 ;  /* 0x00000000ff00723e */ /* 0x000fc800000010ff */
[----:B------:R-:W-:Y:S01]  /*1d70*/  PRMT R18, R0, 0x7610, R18 ;  /* 0x0000761000127816 */ /* 0x000fe20000000012 */
[----:B------:R-:W-:Y:S05]  /*1d80*/  BRA `(.L_x_3876) ;  /* 0x000004d000007947 */ /* 0x000fea0003800000 */
.L_x_3889:
        /* <DEDUP_REMOVED lines=21> */
.L_x_3898:
[----:B------:R-:W-:Y:S05]  /*1ee0*/  BSYNC B1 ;  /* 0x0000000000017941 */ /* 0x000fea0003800000 */
.L_x_3897:
[----:B------:R-:W-:Y:S01]  /*1ef0*/  LEA R3, R0, 0x37800000, 0x17 ;  /* 0x3780000000037811 */ /* 0x000fe200078eb8ff */
[----:B------:R-:W-:-:S05]  /*1f00*/  IMAD.SHL.U32 R0, R2, 0x200000, RZ ;  /* 0x0020000002007824 */ /* 0x000fca00078e00ff */
[----:B------:R-:W-:Y:S02]  /*1f10*/  LOP3.LUT R0, R3, R0, R4, 0xfe, !PT ;  /* 0x0000000003007212 */ /* 0x000fe400078efe04 */
.L_x_3896:
[----:B------:R-:W-:Y:S05]  /*1f20*/  BSYNC B0 ;  /* 0x0000000000007941 */ /* 0x000fea0003800000 */
.L_x_3895:
[----:B------:R-:W-:-:S04]  /*1f30*/  F2FP.BF16.PACK_AB R0, RZ, R0 ;  /* 0x00000000ff00723e */ /* 0x000fc800000010ff */
[----:B------:R-:W-:Y:S01]  /*1f40*/  PRMT R18, R0, 0x7610, R18 ;  /* 0x0000761000127816 */ /* 0x000fe20000000012 */
[----:B------:R-:W-:Y:S05]  /*1f50*/  BRA `(.L_x_3876) ;  /* 0x0000030000007947 */ /* 0x000fea0003800000 */
.L_x_3888:
        /* <DEDUP_REMOVED lines=14> */
.L_x_3902:
[----:B------:R-:W-:Y:S05]  /*2040*/  BSYNC B0 ;  /* 0x0000000000007941 */ /* 0x000fea0003800000 */
.L_x_3901:
[----:B------:R-:W-:-:S04]  /*2050*/  F2FP.BF16.PACK_AB R0, RZ, R0 ;  /* 0x00000000ff00723e */ /* 0x000fc800000010ff */
[----:B------:R-:W-:Y:S01]  /*2060*/  PRMT R18, R0, 0x7610, R18 ;  /* 0x0000761000127816 */ /* 0x000fe20000000012 */
[----:B------:R-:W-:Y:S05]  /*2070*/  BRA `(.L_x_3876) ;  /* 0x000001e000007947 */ /* 0x000fea0003800000 */
.L_x_3875:
        /* <DEDUP_REMOVED lines=21> */
.L_x_3900:
[----:B------:R-:W2:Y:S02]  /*21d0*/  LDG.E.64 R2, [R2.64] ;  /* 0x0000002402027981 */ /* 0x000ea4000c1e1b00 */
[----:B--2---:R-:W0:Y:S02]  /*21e0*/  I2F.U64 R0, R2 ;  /* 0x0000000200007312 */ /* 0x004e240000301000 */
[----:B0-----:R-:W-:-:S04]  /*21f0*/  F2FP.BF16.PACK_AB R0, RZ, R0 ;  /* 0x00000000ff00723e */ /* 0x001fc800000010ff */
[----:B------:R-:W-:Y:S01]  /*2200*/  PRMT R18, R0, 0x7610, R18 ;  /* 0x0000761000127816 */ /* 0x000fe20000000012 */
[----:B------:R-:W-:Y:S05]  /*2210*/  BRA `(.L_x_3876) ;  /* 0x0000004000007947 */ /* 0x000fea0003800000 */
.L_x_3899:
[----:B------:R-:W2:Y:S02]  /*2220*/  LDG.E R2, [R2.64] ;  /* 0x0000002402027981 */ /* 0x000ea4000c1e1900 */
[----:B--2---:R-:W0:Y:S02]  /*2230*/  I2F.U32 R0, R2 ;  /* 0x0000000200007306 */ /* 0x004e240000201000 */
[----:B0-----:R-:W-:-:S04]  /*2240*/  F2FP.BF16.PACK_AB R0, RZ, R0 ;  /* 0x00000000ff00723e */ /* 0x001fc800000010ff */
[----:B------:R-:W-:Y:S02]  /*2250*/  PRMT R18, R0, 0x7610, R18 ;  /* 0x0000761000127816 */ /* 0x000fe40000000012 */
.L_x_3876:
[----:B------:R-:W-:-:S05]  /*2260*/  IADD3 R24, R24, 0x80, RZ ;  /* 0x0000008018187810 */ /* 0x000fca0007ffe0ff */
.L_x_3870:
[----:B------:R-:W-:Y:S05]  /*2270*/  BSYNC B6 ;  /* 0x0000000000067941 */ /* 0x000fea0003800000 */
.L_x_3869:
[----:B------:R-:W-:Y:S01]  /*2280*/  ISETP.GE.AND P0, PT, R24, R17, PT ;  /* 0x000000111800720c */ /* 0x000fe20003f06270 */
[----:B------:R-:W-:Y:S01]  /*2290*/  BSSY B6, `(.L_x_3903) ;  /* 0x000010f000067945 */ /* 0x000fe20003800000 */
[----:B------:R-:W-:Y:S02]  /*22a0*/  PRMT R23, RZ, 0x7610, R23 ;  /* 0x00007610ff177816 */ /* 0x000fe40000000017 */
[----:B------:R-:W-:-:S09]  /*22b0*/  PRMT R25, RZ, 0x7610, R25 ;  /* 0x00007610ff197816 */ /* 0x000fd20000000019 */
        /* <DEDUP_REMOVED lines=22> */
.L_x_3908:
[----:B------:R-:W2:Y:S02]  /*2420*/  LDG.E.U8 R2, [R2.64] ;  /* 0x0000002402027981 */ /* 0x000ea4000c1e1100 */
[----:B--2---:R-:W0:Y:S02]  /*2430*/  I2F.U16 R0, R2 ;  /* 0x0000000200007306 */ /* 0x004e240000101000 */
[----:B0-----:R-:W-:-:S04]  /*2440*/  F2FP.BF16.PACK_AB R0, RZ, R0 ;  /* 0x00000000ff00723e */ /* 0x001fc800000010ff */
[----:B------:R-:W-:Y:S01]  /*2450*/  PRMT R25, R0, 0x7610, R25 ;  /* 0x0000761000197816 */ /* 0x000fe20000000019 */
[----:B------:R-:W-:Y:S05]  /*2460*/  BRA `(.L_x_3910) ;  /* 0x00000f0000007947 */ /* 0x000fea0003800000 */
.L_x_3907:
        /* <DEDUP_REMOVED lines=11> */
.L_x_3912:
[----:B------:R-:W2:Y:S02]  /*2520*/  LDG.E R2, [R2.64] ;  /* 0x0000002402027981 */ /* 0x000ea4000c1e1900 */
[----:B--2---:R-:W0:Y:S02]  /*2530*/  I2F R0, R2 ;  /* 0x0000000200007306 */ /* 0x004e240000201400 */
[----:B0-----:R-:W-:-:S04]  /*2540*/  F2FP.BF16.PACK_AB R0, RZ, R0 ;  /* 0x00000000ff00723e */ /* 0x001fc800000010ff */
[----:B------:R-:W-:Y:S01]  /*2550*/  PRMT R25, R0, 0x7610, R25 ;  /* 0x0000761000197816 */ /* 0x000fe20000000019 */
[----:B------:R-:W-:Y:S05]  /*2560*/  BRA `(.L_x_3910) ;  /* 0x00000e0000007947 */ /* 0x000fea0003800000 */
.L_x_3911:
[----:B------:R-:W2:Y:S02]  /*2570*/  LDG.E.U16 R2, [R2.64] ;  /* 0x0000002402027981 */ /* 0x000ea4000c1e1500 */
[----:B--2---:R-:W0:Y:S02]  /*2580*/  I2F.S16 R0, R2 ;  /* 0x0000000200007306 */ /* 0x004e240000101400 */
[----:B0-----:R-:W-:-:S04]  /*2590*/  F2FP.BF16.PACK_AB R0, RZ, R0 ;  /* 0x00000000ff00723e */ /* 0x001fc800000010ff */
[----:B------:R-:W-:Y:S01]  /*25a0*/  PRMT R25, R0, 0x7610, R25 ;  /* 0x0000761000197816 */ /* 0x000fe20000000019 */
[----:B------:R-:W-:Y:S05]  /*25b0*/  BRA `(.L_x_3910) ;  /* 0x00000db000007947 */ /* 0x000fea0003800000 */
.L_x_3906:
        /* <DEDUP_REMOVED lines=9> */
.L_x_3914:
[----:B------:R-:W2:Y:S02]  /*2650*/  LDG.E.U16 R0, [R2.64] ;  /* 0x0000002402007981 */ /* 0x000ea4000c1e1500 */
[----:B--2---:R-:W-:-:S05]  /*2660*/  HADD2.F32 R0, -RZ, R0.H0_H0 ;  /* 0x20000000ff007230 */ /* 0x004fca0000004100 */
[----:B------:R-:W-:-:S04]  /*2670*/  F2FP.BF16.PACK_AB R0, RZ, R0 ;  /* 0x00000000ff00723e */ /* 0x000fc800000010ff */
[----:B------:R-:W-:Y:S01]  /*2680*/  PRMT R25, R0, 0x7610, R25 ;  /* 0x0000761000197816 */ /* 0x000fe20000000019 */
[----:B------:R-:W-:Y:S05]  /*2690*/  BRA `(.L_x_3910) ;  /* 0x00000cd000007947 */ /* 0x000fea0003800000 */
.L_x_3913:
        /* <DEDUP_REMOVED lines=9> */
.L_x_3916:
[----:B------:R-:W2:Y:S02]  /*2730*/  LDG.E.U16 R2, [R2.64] ;  /* 0x0000002402027981 */ /* 0x000ea4000c1e1500 */
[----:B--2---:R-:W-:-:S05]  /*2740*/  HADD2.F32 R0, -RZ, R2.H0_H0 ;  /* 0x20000002ff007230 */ /* 0x004fca0000004100 */
[----:B------:R-:W-:-:S04]  /*2750*/  F2FP.BF16.PACK_AB R0, RZ, R0 ;  /* 0x00000000ff00723e */ /* 0x000fc800000010ff */
[----:B------:R-:W-:Y:S01]  /*2760*/  PRMT R25, R0, 0x7610, R25 ;  /* 0x0000761000197816 */ /* 0x000fe20000000019 */
[----:B------:R-:W-:Y:S05]  /*2770*/  BRA `(.L_x_3910) ;  /* 0x00000bf000007947 */ /* 0x000fea0003800000 */
.L_x_3915:
[----:B------:R-:W2:Y:S02]  /*2780*/  LDG.E.64 R2, [R2.64] ;  /* 0x0000002402027981 */ /* 0x000ea4000c1e1b00 */
[----:B--2---:R-:W0:Y:S01]  /*2790*/  F2F.F32.F64 R0, R2 ;  /* 0x0000000200007310 */ /* 0x004e220000301000 */
[----:B------:R-:W0:-:S14]  /*27a0*/  DSETP.GEU.AND P0, PT, |R2|, c[0x2][0x0], PT ;  /* 0x008000000200762a */ /* 0x000e1c0003f0e200 */
[----:B0-----:R-:W-:-:S05]  /*27b0*/  @!P0 FMUL R0, R0, 1.175494350822287508e-38 ;  /* 0x0080000000008820 */ /* 0x001fca0000400000 */
[----:B------:R-:W-:-:S04]  /*27c0*/  F2FP.BF16.PACK_AB R0, RZ, R0 ;  /* 0x00000000ff00723e */ /* 0x000fc800000010ff */
[----:B------:R-:W-:Y:S01]  /*27d0*/  PRMT R25, R0, 0x7610, R25 ;  /* 0x0000761000197816 */ /* 0x000fe20000000019 */
[----:B------:R-:W-:Y:S05]  /*27e0*/  BRA `(.L_x_3910) ;  /* 0x00000b8000007947 */ /* 0x000fea0003800000 */
.L_x_3905:
        /* <DEDUP_REMOVED lines=14> */
.L_x_3919:
[----:B------:R-:W2:Y:S02]  /*28d0*/  LDG.E.64 R2, [R2.64] ;  /* 0x0000002402027981 */ /* 0x000ea4000c1e1b00 */
[----:B--2---:R-:W0:Y:S01]  /*28e0*/  F2F.F32.F64 R0, R2 ;  /* 0x0000000200007310 */ /* 0x004e220000301000 */
[----:B------:R-:W0:-:S14]  /*28f0*/  DSETP.GEU.AND P0, PT, |R2|, c[0x2][0x0], PT ;  /* 0x008000000200762a */ /* 0x000e1c0003f0e200 */
[----:B0-----:R-:W-:-:S05]  /*2900*/  @!P0 FMUL R0, R0, 1.175494350822287508e-38 ;  /* 0x0080000000008820 */ /* 0x001fca0000400000 */
[----:B------:R-:W-:-:S04]  /*2910*/  F2FP.BF16.PACK_AB R0, RZ, R0 ;  /* 0x00000000ff00723e */ /* 0x000fc800000010ff */
[----:B------:R-:W-:Y:S01]  /*2920*/  PRMT R25, R0, 0x7610, R25 ;  /* 0x0000761000197816 */ /* 0x000fe20000000019 */
[----:B------:R-:W-:Y:S05]  /*2930*/  BRA `(.L_x_3910) ;  /* 0x00000a3000007947 */ /* 0x000fea0003800000 */
.L_x_3918:
        /* <DEDUP_REMOVED lines=28> */
.L_x_3921:
        /* <DEDUP_REMOVED lines=15> */
.L_x_3920:
[----:B------:R0:W5:Y:S01]  /*2bf0*/  LDG.E.U16 R25, [R2.64] ;  /* 0x0000002402197981 */ /* 0x000162000c1e1500 */
[----:B------:R-:W-:Y:S05]  /*2c00*/  BRA `(.L_x_3910) ;  /* 0x0000076000007947 */ /* 0x000fea0003800000 */
.L_x_3917:
        /* <DEDUP_REMOVED lines=12> */
.L_x_3924:
        /* <DEDUP_REMOVED lines=21> */
.L_x_3928:
[----:B------:R-:W-:Y:S05]  /*2e20*/  BSYNC B1 ;  /* 0x0000000000017941 */ /* 0x000fea0003800000 */
.L_x_3927:
[----:B------:R-:W-:Y:S01]  /*2e30*/  LEA R3, R0, 0x3b800000, 0x17 ;  /* 0x3b80000000037811 */ /* 0x000fe200078eb8ff */
[----:B------:R-:W-:-:S05]  /*2e40*/  IMAD.SHL.U32 R0, R2, 0x100000, RZ ;  /* 0x0010000002007824 */ /* 0x000fca00078e00ff */
[----:B------:R-:W-:Y:S02]  /*2e50*/  LOP3.LUT R0, R3, R0, R4, 0xfe, !PT ;  /* 0x0000000003007212 */ /* 0x000fe400078efe04 */
.L_x_3926:
[----:B------:R-:W-:Y:S05]  /*2e60*/  BSYNC B0 ;  /* 0x0000000000007941 */ /* 0x000fea0003800000 */
.L_x_3925:
[----:B------:R-:W-:-:S04]  /*2e70*/  F2FP.BF16.PACK_AB R0, RZ, R0 ;  /* 0x00000000ff00723e */ /* 0x000fc800000010ff */
[----:B------:R-:W-:Y:S01]  /*2e80*/  PRMT R25, R0, 0x7610, R25 ;  /* 0x0000761000197816 */ /* 0x000fe20000000019 */
[----:B------:R-:W-:Y:S05]  /*2e90*/  BRA `(.L_x_3910) ;  /* 0x000004d000007947 */ /* 0x000fea0003800000 */
.L_x_3923:
        /* <DEDUP_REMOVED lines=21> */
.L_x_3932:
[----:B------:R-:W-:Y:S05]  /*2ff0*/  BSYNC B1 ;  /* 0x0000000000017941 */ /* 0x000fea0003800000 */
.L_x_3931:
[----:B------:R-:W-:Y:S01]  /*3000*/  LEA R3, R0, 0x37800000, 0x17 ;  /* 0x3780000000037811 */ /* 0x000fe200078eb8ff */
[----:B------:R-:W-:-:S05]  /*3010*/  IMAD.SHL.U32 R0, R2, 0x200000, RZ ;  /* 0x0020000002007824 */ /* 0x000fca00078e00ff */
[----:B------:R-:W-:Y:S02]  /*3020*/  LOP3.LUT R0, R3, R0, R4, 0xfe, !PT ;  /* 0x0000000003007212 */ /* 0x000fe400078efe04 */
.L_x_3930:
[----:B------:R-:W-:Y:S05]  /*3030*/  BSYNC B0 ;  /* 0x0000000000007941 */ /* 0x000fea0003800000 */
.L_x_3929:
[----:B------:R-:W-:-:S04]  /*3040*/  F2FP.BF16.PACK_AB R0, RZ, R0 ;  /* 0x00000000ff00723e */ /* 0x000fc800000010ff */
[----:B------:R-:W-:Y:S01]  /*3050*/  PRMT R25, R0, 0x7610, R25 ;  /* 0x0000761000197816 */ /* 0x000fe20000000019 */
[----:B------:R-:W-:Y:S05]  /*3060*/  BRA `(.L_x_3910) ;  /* 0x0000030000007947 */ /* 0x000fea0003800000 */
.L_x_3922:
        /* <DEDUP_REMOVED lines=14> */
.L_x_3936:
[----:B------:R-:W-:Y:S05]  /*3150*/  BSYNC B0 ;  /* 0x0000000000007941 */ /* 0x000fea0003800000 */
.L_x_3935:
[----:B------:R-:W-:-:S04]  /*3160*/  F2FP.BF16.PACK_AB R0, RZ, R0 ;  /* 0x00000000ff00723e */ /* 0x000fc800000010ff */
[----:B------:R-:W-:Y:S01]  /*3170*/  PRMT R25, R0, 0x7610, R25 ;  /* 0x0000761000197816 */ /* 0x000fe20000000019 */
[----:B------:R-:W-:Y:S05]  /*3180*/  BRA `(.L_x_3910) ;  /* 0x000001e000007947 */ /* 0x000fea0003800000 */
.L_x_3909:
        /* <DEDUP_REMOVED lines=21> */
.L_x_3934:
[----:B------:R-:W2:Y:S02]  /*32e0*/  LDG.E.64 R2, [R2.64] ;  /* 0x0000002402027981 */ /* 0x000ea4000c1e1b00 */
[----:B--2---:R-:W0:Y:S02]  /*32f0*/  I2F.U64 R0, R2 ;  /* 0x0000000200007312 */ /* 0x004e240000301000 */
[----:B0-----:R-:W-:-:S04]  /*3300*/  F2FP.BF16.PACK_AB R0, RZ, R0 ;  /* 0x00000000ff00723e */ /* 0x001fc800000010ff */
[----:B------:R-:W-:Y:S01]  /*3310*/  PRMT R25, R0, 0x7610, R25 ;  /* 0x0000761000197816 */ /* 0x000fe20000000019 */
[----:B------:R-:W-:Y:S05]  /*3320*/  BRA `(.L_x_3910) ;  /* 0x0000004000007947 */ /* 0x000fea0003800000 */
.L_x_3933:
[----:B------:R-:W2:Y:S02]  /*3330*/  LDG.E R2, [R2.64] ;  /* 0x0000002402027981 */ /* 0x000ea4000c1e1900 */
[----:B--2---:R-:W0:Y:S02]  /*3340*/  I2F.U32 R0, R2 ;  /* 0x0000000200007306 */ /* 0x004e240000201000 */
[----:B0-----:R-:W-:-:S04]  /*3350*/  F2FP.BF16.PACK_AB R0, RZ, R0 ;  /* 0x00000000ff00723e */ /* 0x001fc800000010ff */
[----:B------:R-:W-:Y:S02]  /*3360*/  PRMT R25, R0, 0x7610, R25 ;  /* 0x0000761000197816 */ /* 0x000fe40000000019 */
.L_x_3910:
[----:B------:R-:W-:-:S05]  /*3370*/  IADD3 R24, R24, 0x80, RZ ;  /* 0x0000008018187810 */ /* 0x000fca0007ffe0ff */
.L_x_3904:
[----:B------:R-:W-:Y:S05]  /*3380*/  BSYNC B6 ;  /* 0x0000000000067941 */ /* 0x000fea0003800000 */
.L_x_3903:
[----:B------:R-:W-:Y:S01]  /*3390*/  ISETP.GE.AND P0, PT, R24, R17, PT ;  /* 0x000000111800720c */ /* 0x000fe20003f06270 */
[----:B------:R-:W-:-:S12]  /*33a0*/  BSSY B6, `(.L_x_3937) ;  /* 0x000010b000067945 */ /* 0x000fd80003800000 */
[----:B------:R-:W-:Y:S05]  /*33b0*/  @P0 BRA `(.L_x_3938) ;  /* 0x0000109000000947 */ /* 0x000fea0003800000 */
[----:B------:R-:W-:Y:S01]  /*33c0*/  PRMT R0, R19, 0x9910, RZ ;  /* 0x0000991013007816 */ /* 0x000fe200000000ff */
[----:B------:R-:W-:-:S03]  /*33d0*/  IMAD R24, R16, 0x200, R24 ;  /* 0x0000020010187824 */ /* 0x000fc600078e0218 */
[----:B------:R-:W-:Y:S01]  /*33e0*/  ISETP.GT.AND P1, PT, R0, 0x9, PT ;  /* 0x000000090000780c */ /* 0x000fe20003f24270 */
[----:B------:R-:W-:-:S05]  /*33f0*/  IMAD R24, R24, c[0x0][0x180], RZ ;  /* 0x0000600018187a24 */ /* 0x000fca00078e02ff */
[----:B0-----:R-:W-:-:S05]  /*3400*/  IADD3 R2, P0, R24, c[0x0][0x170], RZ ;  /* 0x00005c0018027a10 */ /* 0x001fca0007f1e0ff */
        /* <DEDUP_REMOVED lines=15> */
.L_x_3942:
[----:B------:R-:W2:Y:S02]  /*3500*/  LDG.E.U8 R2, [R2.64] ;  /* 0x0000002402027981 */ /* 0x000ea4000c1e1100 */
[----:B--2---:R-:W0:Y:S02]  /*3510*/  I2F.U16 R0, R2 ;  /* 0x0000000200007306 */ /* 0x004e240000101000 */
[----:B0-----:R-:W-:-:S04]  /*3520*/  F2FP.BF16.PACK_AB R0, RZ, R0 ;  /* 0x00000000ff00723e */ /* 0x001fc800000010ff */
[----:B------:R-:W-:Y:S01]  /*3530*/  PRMT R23, R0, 0x7610, R23 ;  /* 0x0000761000177816 */ /* 0x000fe20000000017 */
[----:B------:R-:W-:Y:S05]  /*3540*/  BRA `(.L_x_3938) ;  /* 0x00000f0000007947 */ /* 0x000fea0003800000 */
.L_x_3941:
        /* <DEDUP_REMOVED lines=11> */
.L_x_3945:
[----:B------:R-:W2:Y:S02]  /*3600*/  LDG.E R2, [R2.64] ;  /* 0x0000002402027981 */ /* 0x000ea4000c1e1900 */
[----:B--2---:R-:W0:Y:S02]  /*3610*/  I2F R0, R2 ;  /* 0x0000000200007306 */ /* 0x004e240000201400 */
[----:B0-----:R-:W-:-:S04]  /*3620*/  F2FP.BF16.PACK_AB R0, RZ, R0 ;  /* 0x00000000ff00723e */ /* 0x001fc800000010ff */
[----:B------:R-:W-:Y:S01]  /*3630*/  PRMT R23, R0, 0x7610, R23 ;  /* 0x0000761000177816 */ /* 0x000fe20000000017 */
[----:B------:R-:W-:Y:S05]  /*3640*/  BRA `(.L_x_3938) ;  /* 0x00000e0000007947 */ /* 0x000fea0003800000 */
.L_x_3944:
[----:B------:R-:W2:Y:S02]  /*3650*/  LDG.E.U16 R2, [R2.64] ;  /* 0x0000002402027981 */ /* 0x000ea4000c1e1500 */
[----:B--2---:R-:W0:Y:S02]  /*3660*/  I2F.S16 R0, R2 ;  /* 0x0000000200007306 */ /* 0x004e240000101400 */
[----:B0-----:R-:W-:-:S04]  /*3670*/  F2FP.BF16.PACK_AB R0, RZ, R0 ;  /* 0x00000000ff00723e */ /* 0x001fc800000010ff */
[----:B------:R-:W-:Y:S01]  /*3680*/  PRMT R23, R0, 0x7610, R23 ;  /* 0x0000761000177816 */ /* 0x000fe20000000017 */
[----:B------:R-:W-:Y:S05]  /*3690*/  BRA `(.L_x_3938) ;  /* 0x00000db000007947 */ /* 0x000fea0003800000 */
.L_x_3940:
        /* <DEDUP_REMOVED lines=9> */
.L_x_3947:
[----:B------:R-:W2:Y:S02]  /*3730*/  LDG.E.U16 R0, [R2.64] ;  /* 0x0000002402007981 */ /* 0x000ea4000c1e1500 */
[----:B--2---:R-:W-:-:S05]  /*3740*/  HADD2.F32 R0, -RZ, R0.H0_H0 ;  /* 0x20000000ff007230 */ /* 0x004fca0000004100 */
[----:B------:R-:W-:-:S04]  /*3750*/  F2FP.BF16.PACK_AB R0, RZ, R0 ;  /* 0x00000000ff00723e */ /* 0x000fc800000010ff */
[----:B------:R-:W-:Y:S01]  /*3760*/  PRMT R23, R0, 0x7610, R23 ;  /* 0x0000761000177816 */ /* 0x000fe20000000017 */
[----:B------:R-:W-:Y:S05]  /*3770*/  BRA `(.L_x_3938) ;  /* 0x00000cd000007947 */ /* 0x000fea0003800000 */
.L_x_3946:
        /* <DEDUP_REMOVED lines=9> */
.L_x_3949:
[----:B------:R-:W2:Y:S02]  /*3810*/  LDG.E.U16 R2, [R2.64] ;  /* 0x0000002402027981 */ /* 0x000ea4000c1e1500 */
[----:B--2---:R-:W-:-:S05]  /*3820*/  HADD2.F32 R0, -RZ, R2.H0_H0 ;  /* 0x20000002ff007230 */ /* 0x004fca0000004100 */
[----:B------:R-:W-:-:S04]  /*3830*/  F2FP.BF16.PACK_AB R0, RZ, R0 ;  /* 0x00000000ff00723e */ /* 0x000fc800000010ff */
[----:B------:R-:W-:Y:S01]  /*3840*/  PRMT R23, R0, 0x7610, R23 ;  /* 0x0000761000177816 */ /* 0x000fe20000000017 */
[----:B------:R-:W-:Y:S05]  /*3850*/  BRA `(.L_x_3938) ;  /* 0x00000bf000007947 */ /* 0x000fea0003800000 */
.L_x_3948:
[----:B------:R-:W2:Y:S02]  /*3860*/  LDG.E.64 R2, [R2.64] ;  /* 0x0000002402027981 */ /* 0x000ea4000c1e1b00 */
[----:B--2---:R-:W0:Y:S01]  /*3870*/  F2F.F32.F64 R0, R2 ;  /* 0x0000000200007310 */ /* 0x004e220000301000 */
[----:B------:R-:W0:-:S14]  /*3880*/  DSETP.GEU.AND P0, PT, |R2|, c[0x2][0x0], PT ;  /* 0x008000000200762a */ /* 0x000e1c0003f0e200 */
[----:B0-----:R-:W-:-:S05]  /*3890*/  @!P0 FMUL R0, R0, 1.175494350822287508e-38 ;  /* 0x0080000000008820 */ /* 0x001fca0000400000 */
[----:B------:R-:W-:-:S04]  /*38a0*/  F2FP.BF16.PACK_AB R0, RZ, R0 ;  /* 0x00000000ff00723e */ /* 0x000fc800000010ff */
[----:B------:R-:W-:Y:S01]  /*38b0*/  PRMT R23, R0, 0x7610, R23 ;  /* 0x0000761000177816 */ /* 0x000fe20000000017 */
[----:B------:R-:W-:Y:S05]  /*38c0*/  BRA `(.L_x_3938) ;  /* 0x00000b8000007947 */ /* 0x000fea0003800000 */
.L_x_3939:
        /* <DEDUP_REMOVED lines=14> */
.L_x_3952:
[----:B------:R-:W2:Y:S02]  /*39b0*/  LDG.E.64 R2, [R2.64] ;  /* 0x0000002402027981 */ /* 0x000ea4000c1e1b00 */
[----:B--2---:R-:W0:Y:S01]  /*39c0*/  F2F.F32.F64 R0, R2 ;  /* 0x0000000200007310 */ /* 0x004e220000301000 */
[----:B------:R-:W0:-:S14]  /*39d0*/  DSETP.GEU.AND P0, PT, |R2|, c[0x2][0x0], PT ;  /* 0x008000000200762a */ /* 0x000e1c0003f0e200 */
[----:B0-----:R-:W-:-:S05]  /*39e0*/  @!P0 FMUL R0, R0, 1.175494350822287508e-38 ;  /* 0x0080000000008820 */ /* 0x001fca0000400000 */
[----:B------:R-:W-:-:S04]  /*39f0*/  F2FP.BF16.PACK_AB R0, RZ, R0 ;  /* 0x00000000ff00723e */ /* 0x000fc800000010ff */
[----:B------:R-:W-:Y:S01]  /*3a00*/  PRMT R23, R0, 0x7610, R23 ;  /* 0x0000761000177816 */ /* 0x000fe20000000017 */
[----:B------:R-:W-:Y:S05]  /*3a10*/  BRA `(.L_x_3938) ;  /* 0x00000a3000007947 */ /* 0x000fea0003800000 */
.L_x_3951:
        /* <DEDUP_REMOVED lines=28> */
.L_x_3954:
        /* <DEDUP_REMOVED lines=15> */
.L_x_3953:
[----:B------:R0:W5:Y:S01]  /*3cd0*/  LDG.E.U16 R23, [R2.64] ;  /* 0x0000002402177981 */ /* 0x000162000c1e1500 */
[----:B------:R-:W-:Y:S05]  /*3ce0*/  BRA `(.L_x_3938) ;  /* 0x0000076000007947 */ /* 0x000fea0003800000 */
.L_x_3950:
        /* <DEDUP_REMOVED lines=12> */
.L_x_3957:
        /* <DEDUP_REMOVED lines=21> */
.L_x_3961:
[----:B------:R-:W-:Y:S05]  /*3f00*/  BSYNC B1 ;  /* 0x0000000000017941 */ /* 0x000fea0003800000 */
.L_x_3960:
[----:B------:R-:W-:Y:S01]  /*3f10*/  LEA R3, R0, 0x3b800000, 0x17 ;  /* 0x3b80000000037811 */ /* 0x000fe200078eb8ff */
[----:B------:R-:W-:-:S05]  /*3f20*/  IMAD.SHL.U32 R0, R2, 0x100000, RZ ;  /* 0x0010000002007824 */ /* 0x000fca00078e00ff */
[----:B------:R-:W-:Y:S02]  /*3f30*/  LOP3.LUT R0, R3, R0, R4, 0xfe, !PT ;  /* 0x0000000003007212 */ /* 0x000fe400078efe04 */
.L_x_3959:
[----:B------:R-:W-:Y:S05]  /*3f40*/  BSYNC B0 ;  /* 0x0000000000007941 */ /* 0x000fea0003800000 */
.L_x_3958:
[----:B------:R-:W-:-:S04]  /*3f50*/  F2FP.BF16.PACK_AB R0, RZ, R0 ;  /* 0x00000000ff00723e */ /* 0x000fc800000010ff */
[----:B------:R-:W-:Y:S01]  /*3f60*/  PRMT R23, R0, 0x7610, R23 ;  /* 0x0000761000177816 */ /* 0x000fe20000000017 */
[----:B------:R-:W-:Y:S05]  /*3f70*/  BRA `(.L_x_3938) ;  /* 0x000004d000007947 */ /* 0x000fea0003800000 */
.L_x_3956:
        /* <DEDUP_REMOVED lines=21> */
.L_x_3965:
[----:B------:R-:W-:Y:S05]  /*40d0*/  BSYNC B1 ;  /* 0x0000000000017941 */ /* 0x000fea0003800000 */
.L_x_3964:
[----:B------:R-:W-:Y:S01]  /*40e0*/  LEA R3, R0, 0x37800000, 0x17 ;  /* 0x3780000000037811 */ /* 0x000fe200078eb8ff */
[----:B------:R-:W-:-:S05]  /*40f0*/  IMAD.SHL.U32 R0, R2, 0x200000, RZ ;  /* 0x0020000002007824 */ /* 0x000fca00078e00ff */
[----:B------:R-:W-:Y:S02]  /*4100*/  LOP3.LUT R0, R3, R0, R4, 0xfe, !PT ;  /* 0x0000000003007212 */ /* 0x000fe400078efe04 */
.L_x_3963:
[----:B------:R-:W-:Y:S05]  /*4110*/  BSYNC B0 ;  /* 0x0000000000007941 */ /* 0x000fea0003800000 */
.L_x_3962:
[----:B------:R-:W-:-:S04]  /*4120*/  F2FP.BF16.PACK_AB R0, RZ, R0 ;  /* 0x00000000ff00723e */ /* 0x000fc800000010ff */
[----:B------:R-:W-:Y:S01]  /*4130*/  PRMT R23, R0, 0x7610, R23 ;  /* 0x0000761000177816 */ /* 0x000fe20000000017 */
[----:B------:R-:W-:Y:S05]  /*4140*/  BRA `(.L_x_3938) ;  /* 0x0000030000007947 */ /* 0x000fea0003800000 */
.L_x_3955:
        /* <DEDUP_REMOVED lines=14> */
.L_x_3969:
[----:B------:R-:W-:Y:S05]  /*4230*/  BSYNC B0 ;  /* 0x0000000000007941 */ /* 0x000fea0003800000 */
.L_x_3968:
[----:B------:R-:W-:-:S04]  /*4240*/  F2FP.BF16.PACK_AB R0, RZ, R0 ;  /* 0x00000000ff00723e */ /* 0x000fc800000010ff */
[----:B------:R-:W-:Y:S01]  /*4250*/  PRMT R23, R0, 0x7610, R23 ;  /* 0x0000761000177816 */ /* 0x000fe20000000017 */
[----:B------:R-:W-:Y:S05]  /*4260*/  BRA `(.L_x_3938) ;  /* 0x000001e000007947 */ /* 0x000fea0003800000 */
.L_x_3943:
        /* <DEDUP_REMOVED lines=21> */
.L_x_3967:
[----:B------:R-:W2:Y:S02]  /*43c0*/  LDG.E.64 R2, [R2.64] ;  /* 0x0000002402027981 */ /* 0x000ea4000c1e1b00 */
[----:B--2---:R-:W0:Y:S02]  /*43d0*/  I2F.U64 R0, R2 ;  /* 0x0000000200007312 */ /* 0x004e240000301000 */
[----:B0-----:R-:W-:-:S04]  /*43e0*/  F2FP.BF16.PACK_AB R0, RZ, R0 ;  /* 0x00000000ff00723e */ /* 0x001fc800000010ff */
[----:B------:R-:W-:Y:S01]  /*43f0*/  PRMT R23, R0, 0x7610, R23 ;  /* 0x0000761000177816 */ /* 0x000fe20000000017 */
[----:B------:R-:W-:Y:S05]  /*4400*/  BRA `(.L_x_3938) ;  /* 0x0000004000007947 */ /* 0x000fea0003800000 */
.L_x_3966:
[----:B------:R-:W2:Y:S02]  /*4410*/  LDG.E R2, [R2.64] ;  /* 0x0000002402027981 */ /* 0x000ea4000c1e1900 */
[----:B--2---:R-:W0:Y:S02]  /*4420*/  I2F.U32 R0, R2 ;  /* 0x0000000200007306 */ /* 0x004e240000201000 */
[----:B0-----:R-:W-:-:S04]  /*4430*/  F2FP.BF16.PACK_AB R0, RZ, R0 ;  /* 0x00000000ff00723e */ /* 0x001fc800000010ff */
[----:B------:R-:W-:Y:S02]  /*4440*/  PRMT R23, R0, 0x7610, R23 ;  /* 0x0000761000177816 */ /* 0x000fe40000000017 */
.L_x_3938:
[----:B------:R-:W-:Y:S05]  /*4450*/  BSYNC B6 ;  /* 0x0000000000067941 */ /* 0x000fea0003800000 */
.L_x_3937:
[----:B------:R-:W1:Y:S01]  /*4460*/  S2R R19, SR_TID.X ;  /* 0x0000000000137919 */ /* 0x000e620000002100 */
[----:B------:R-:W-:Y:S01]  /*4470*/  BSSY B6, `(.L_x_3970) ;  /* 0x0000137000067945 */ /* 0x000fe20003800000 */
[C---:B01----:R-:W-:Y:S02]  /*4480*/  IADD3 R2, R19.reuse, 0x180, RZ ;  /* 0x0000018013027810 */ /* 0x043fe40007ffe0ff */
[C---:B------:R-:W-:Y:S02]  /*4490*/  IADD3 R24, R19.reuse, 0x80, RZ ;  /* 0x0000008013187810 */ /* 0x040fe40007ffe0ff */
[C---:B------:R-:W-:Y:S02]  /*44a0*/  IADD3 R0, R19.reuse, 0x100, RZ ;  /* 0x0000010013007810 */ /* 0x040fe40007ffe0ff */
[-C--:B------:R-:W-:Y:S02]  /*44b0*/  ISETP.GE.AND P2, PT, R2, R17.reuse, PT ;  /* 0x000000110200720c */ /* 0x080fe40003f46270 */
[----:B------:R-:W-:-:S02]  /*44c0*/  ISETP.GE.AND P3, PT, R19, R17, PT ;  /* 0x000000111300720c */ /* 0x000fc40003f66270 */
[-C--:B------:R-:W-:Y:S02]  /*44d0*/  ISETP.GE.AND P0, PT, R24, R17.reuse, PT ;  /* 0x000000111800720c */ /* 0x080fe40003f06270 */
[----:B------:R-:W-:-:S07]  /*44e0*/  ISETP.GE.AND P1, PT, R0, R17, PT ;  /* 0x000000110000720c */ /* 0x000fce0003f26270 */
[----:B-----5:R-:W-:Y:S02]  /*44f0*/  @!P2 PRMT R23, RZ, 0x5410, R23 ;  /* 0x00005410ff17a816 */ /* 0x020fe40000000017 */
[----:B------:R-:W-:Y:S02]  /*4500*/  @!P3 PRMT R22, RZ, 0x5410, R22 ;  /* 0x00005410ff16b816 */ /* 0x000fe40000000016 */
[----:B------:R-:W-:Y:S01]  /*4510*/  @!P0 PRMT R2, RZ, 0x5410, R18 ;  /* 0x00005410ff028816 */ /* 0x000fe20000000012 */
[----:B------:R-:W-:Y:S01]  /*4520*/  @!P2 FMUL.FTZ R7, R23, -1.4426950216293334961 ;  /* 0xbfb8aa3b1707a820 */ /* 0x000fe20000410000 */
[----:B------:R-:W-:Y:S01]  /*4530*/  @!P1 PRMT R5, RZ, 0x5410, R25 ;  /* 0x00005410ff059816 */ /* 0x000fe20000000019 */
[----:B------:R-:W-:Y:S01]  /*4540*/  @!P3 FMUL.FTZ R0, R22, -1.4426950216293334961 ;  /* 0xbfb8aa3b1600b820 */ /* 0x000fe20000410000 */
[----:B------:R-:W0:Y:S01]  /*4550*/  LDC.U8 R18, c[0x0][0x184] ;  /* 0x00006100ff127b82 */ /* 0x000e220000000000 */
[----:B------:R-:W-:Y:S02]  /*4560*/  @!P0 FMUL.FTZ R3, R2, -1.4426950216293334961 ;  /* 0xbfb8aa3b02038820 */ /* 0x000fe40000410000 */
[----:B------:R-:W-:Y:S01]  /*4570*/  @!P1 FMUL.FTZ R6, R5, -1.4426950216293334961 ;  /* 0xbfb8aa3b05069820 */ /* 0x000fe20000410000 */
[----:B------:R-:W1:Y:S08]  /*4580*/  @!P2 MUFU.EX2 R7, R7 ;  /* 0x000000070007a308 */ /* 0x000e700000000800 */
[----:B------:R-:W2:Y:S08]  /*4590*/  @!P3 MUFU.EX2 R0, R0 ;  /* 0x000000000000b308 */ /* 0x000eb00000000800 */
[----:B------:R-:W3:Y:S01]  /*45a0*/  @!P0 MUFU.EX2 R3, R3 ;  /* 0x0000000300038308 */ /* 0x000ee20000000800 */
[----:B-1----:R-:W-:-:S07]  /*45b0*/  @!P2 FADD.FTZ R8, R7, 1 ;  /* 0x3f8000000708a421 */ /* 0x002fce0000010000 */
[----:B------:R-:W1:Y:S01]  /*45c0*/  @!P1 MUFU.EX2 R6, R6 ;  /* 0x0000000600069308 */ /* 0x000e620000000800 */
[----:B--2---:R-:W-:Y:S02]  /*45d0*/  @!P3 FADD.FTZ R0, R0, 1 ;  /* 0x3f8000000000b421 */ /* 0x004fe40000010000 */
[----:B---3--:R-:W-:-:S05]  /*45e0*/  @!P0 FADD.FTZ R4, R3, 1 ;  /* 0x3f80000003048421 */ /* 0x008fca0000010000 */
[----:B------:R-:W2:Y:S01]  /*45f0*/  @!P3 MUFU.RCP R9, R0 ;  /* 0x000000000009b308 */ /* 0x000ea20000001000 */
[----:B-1----:R-:W-:-:S07]  /*4600*/  @!P1 FADD.FTZ R3, R6, 1 ;  /* 0x3f80000006039421 */ /* 0x002fce0000010000 */
[----:B------:R-:W1:Y:S08]  /*4610*/  @!P0 MUFU.RCP R25, R4 ;  /* 0x0000000400198308 */ /* 0x000e700000001000 */
[----:B------:R-:W3:Y:S01]  /*4620*/  @!P1 MUFU.RCP R10, R3 ;  /* 0x00000003000a9308 */ /* 0x000ee20000001000 */
[----:B--2---:R-:W-:-:S05]  /*4630*/  @!P3 FMUL.FTZ R22, R22, R9 ;  /* 0x000000091616b220 */ /* 0x004fca0000410000 */
[----:B------:R-:W-:Y:S02]  /*4640*/  @!P3 F2FP.BF16.PACK_AB R6, RZ, R22 ;  /* 0x00000016ff06b23e */ /* 0x000fe400000010ff */
[----:B------:R-:W2:Y:S01]  /*4650*/  @!P2 MUFU.RCP R8, R8 ;  /* 0x000000080008a308 */ /* 0x000ea20000001000 */
[----:B-1----:R-:W-:-:S05]  /*4660*/  @!P0 FMUL.FTZ R25, R2, R25 ;  /* 0x0000001902198220 */ /* 0x002fca0000410000 */
[----:B------:R-:W-:Y:S01]  /*4670*/  @!P0 F2FP.BF16.PACK_AB R25, RZ, R25 ;  /* 0x00000019ff19823e */ /* 0x000fe200000010ff */
[----:B---3--:R-:W-:-:S05]  /*4680*/  @!P1 FMUL.FTZ R5, R5, R10 ;  /* 0x0000000a05059220 */ /* 0x008fca0000410000 */
[----:B------:R-:W-:Y:S01]  /*4690*/  @!P1 F2FP.BF16.PACK_AB R22, RZ, R5 ;  /* 0x00000005ff16923e */ /* 0x000fe200000010ff */
[----:B--2---:R-:W-:-:S05]  /*46a0*/  @!P2 FMUL.FTZ R23, R23, R8 ;  /* 0x000000081717a220 */ /* 0x004fca0000410000 */
[----:B------:R-:W-:Y:S01]  /*46b0*/  @!P2 F2FP.BF16.PACK_AB R23, RZ, R23 ;  /* 0x00000017ff17a23e */ /* 0x000fe200000010ff */
        /* <DEDUP_REMOVED lines=21> */
.L_x_3975:
[----:B------:R-:W-:Y:S01]  /*4810*/  PRMT R5, RZ, 0x5410, R6 ;  /* 0x00005410ff057816 */ /* 0x000fe20000000006 */
[----:B------:R-:W-:-:S05]  /*4820*/  IMAD.MOV.U32 R19, RZ, RZ, R24 ;  /* 0x000000ffff137224 */ /* 0x000fca00078e0018 */
[----:B------:R-:W0:Y:S02]  /*4830*/  F2I.S64.TRUNC R4, R5 ;  /* 0x0000000500047311 */ /* 0x000e24000020d900 */
[----:B0-----:R0:W-:Y:S01]  /*4840*/  STG.E.U8 [R2.64], R4 ;  /* 0x0000000402007986 */ /* 0x0011e2000c101124 */
[----:B------:R-:W-:Y:S05]  /*4850*/  BRA `(.L_x_3971) ;  /* 0x00000f8000007947 */ /* 0x000fea0003800000 */
.L_x_3974:
        /* <DEDUP_REMOVED lines=11> */
.L_x_3978:
[----:B------:R-:W-:Y:S01]  /*4910*/  PRMT R6, RZ, 0x5410, R6 ;  /* 0x00005410ff067816 */ /* 0x000fe20000000006 */
[----:B------:R-:W-:-:S03]  /*4920*/  IMAD.MOV.U32 R19, RZ, RZ, R24 ;  /* 0x000000ffff137224 */ /* 0x000fc600078e0018 */
[----:B------:R-:W0:Y:S02]  /*4930*/  F2I.FTZ.TRUNC.NTZ R5, R6 ;  /* 0x0000000600057305 */ /* 0x000e24000021f100 */
[----:B0-----:R0:W-:Y:S01]  /*4940*/  STG.E [R2.64], R5 ;  /* 0x0000000502007986 */ /* 0x0011e2000c101924 */
[----:B------:R-:W-:Y:S05]  /*4950*/  BRA `(.L_x_3971) ;  /* 0x00000e8000007947 */ /* 0x000fea0003800000 */
.L_x_3977:
[----:B------:R-:W-:Y:S01]  /*4960*/  PRMT R6, RZ, 0x5410, R6 ;  /* 0x00005410ff067816 */ /* 0x000fe20000000006 */
[----:B------:R-:W-:-:S03]  /*4970*/  IMAD.MOV.U32 R19, RZ, RZ, R24 ;  /* 0x000000ffff137224 */ /* 0x000fc600078e0018 */
[----:B------:R-:W0:Y:S02]  /*4980*/  F2I.FTZ.TRUNC.NTZ R5, R6 ;  /* 0x0000000600057305 */ /* 0x000e24000021f100 */
[----:B0-----:R0:W-:Y:S01]  /*4990*/  STG.E.U16 [R2.64], R5 ;  /* 0x0000000502007986 */ /* 0x0011e2000c101524 */
[----:B------:R-:W-:Y:S05]  /*49a0*/  BRA `(.L_x_3971) ;  /* 0x00000e3000007947 */ /* 0x000fea0003800000 */
.L_x_3973:
        /* <DEDUP_REMOVED lines=10> */
.L_x_3980:
[----:B------:R-:W-:Y:S01]  /*4a50*/  PRMT R0, RZ, 0x5410, R6 ;  /* 0x00005410ff007816 */ /* 0x000fe20000000006 */
[----:B------:R-:W-:-:S03]  /*4a60*/  IMAD.MOV.U32 R19, RZ, RZ, R24 ;  /* 0x000000ffff137224 */ /* 0x000fc600078e0018 */
[----:B------:R-:W-:-:S05]  /*4a70*/  F2FP.PACK_AB R0, RZ, R0 ;  /* 0x00000000ff00723e */ /* 0x000fca00000000ff */
[----:B------:R0:W-:Y:S01]  /*4a80*/  STG.E.U16 [R2.64], R0 ;  /* 0x0000000002007986 */ /* 0x0001e2000c101524 */
[----:B------:R-:W-:Y:S05]  /*4a90*/  BRA `(.L_x_3971) ;  /* 0x00000d4000007947 */ /* 0x000fea0003800000 */
.L_x_3979:
        /* <DEDUP_REMOVED lines=11> */
.L_x_3982:
[----:B------:R-:W-:Y:S01]  /*4b50*/  PRMT R6, RZ, 0x5410, R6 ;  /* 0x00005410ff067816 */ /* 0x000fe20000000006 */
[----:B------:R-:W-:-:S03]  /*4b60*/  IMAD.MOV.U32 R19, RZ, RZ, R24 ;  /* 0x000000ffff137224 */ /* 0x000fc600078e0018 */
[----:B------:R-:W-:-:S04]  /*4b70*/  F2FP.PACK_AB R5, RZ, R6 ;  /* 0x00000006ff05723e */ /* 0x000fc800000000ff */
[----:B------:R-:W-:-:S05]  /*4b80*/  PRMT R5, R5, 0x5410, RZ ;  /* 0x0000541005057816 */ /* 0x000fca00000000ff */
[----:B------:R0:W-:Y:S01]  /*4b90*/  STG.E [R2.64], R5 ;  /* 0x0000000502007986 */ /* 0x0001e2000c101924 */
[----:B------:R-:W-:Y:S05]  /*4ba0*/  BRA `(.L_x_3971) ;  /* 0x00000c3000007947 */ /* 0x000fea0003800000 */
.L_x_3981:
[----:B------:R-:W-:Y:S01]  /*4bb0*/  PRMT R4, RZ, 0x5410, R6 ;  /* 0x00005410ff047816 */ /* 0x000fe20000000006 */
[----:B------:R-:W-:-:S04]  /*4bc0*/  IMAD.MOV.U32 R19, RZ, RZ, R24 ;  /* 0x000000ffff137224 */ /* 0x000fc800078e0018 */
[----:B------:R-:W-:-:S06]  /*4bd0*/  FMUL.FTZ R4, R4, 1 ;  /* 0x3f80000004047820 */ /* 0x000fcc0000410000 */
[----:B------:R-:W0:Y:S02]  /*4be0*/  F2F.F64.F32 R4, R4 ;  /* 0x0000000400047310 */ /* 0x000e240000201800 */
[----:B0-----:R0:W-:Y:S01]  /*4bf0*/  STG.E.64 [R2.64], R4 ;  /* 0x0000000402007986 */ /* 0x0011e2000c101b24 */
[----:B------:R-:W-:Y:S05]  /*4c00*/  BRA `(.L_x_3971) ;  /* 0x00000bd000007947 */ /* 0x000fea0003800000 */
.L_x_3972:
        /* <DEDUP_REMOVED lines=14> */
.L_x_3985:
[----:B------:R-:W-:Y:S01]  /*4cf0*/  PRMT R6, RZ, 0x5410, R6 ;  /* 0x00005410ff067816 */ /* 0x000fe20000000006 */
[----:B------:R-:W-:-:S04]  /*4d00*/  IMAD.MOV.U32 R19, RZ, RZ, R24 ;  /* 0x000000ffff137224 */ /* 0x000fc800078e0018 */
[----:B------:R-:W-:Y:S02]  /*4d10*/  FMUL.FTZ R4, R6, 1 ;  /* 0x3f80000006047820 */ /* 0x000fe40000410000 */
[----:B------:R-:W-:-:S04]  /*4d20*/  CS2R R6, SRZ ;  /* 0x0000000000067805 */ /* 0x000fc8000001ff00 */
[----:B------:R-:W0:Y:S02]  /*4d30*/  F2F.F64.F32 R4, R4 ;  /* 0x0000000400047310 */ /* 0x000e240000201800 */
[----:B0-----:R0:W-:Y:S01]  /*4d40*/  STG.E.128 [R2.64], R4 ;  /* 0x0000000402007986 */ /* 0x0011e2000c101d24 */
[----:B------:R-:W-:Y:S05]  /*4d50*/  BRA `(.L_x_3971) ;  /* 0x00000a8000007947 */ /* 0x000fea0003800000 */
.L_x_3984:
        /* <DEDUP_REMOVED lines=21> */
.L_x_3989:
[----:B------:R-:W-:Y:S05]  /*4eb0*/  BSYNC B0 ;  /* 0x0000000000007941 */ /* 0x000fea0003800000 */
.L_x_3988:
[----:B------:R-:W-:Y:S01]  /*4ec0*/  LOP3.LUT R5, R0, R5, RZ, 0xfc, !PT ;  /* 0x0000000500057212 */ /* 0x000fe200078efcff */
[----:B------:R-:W-:-:S04]  /*4ed0*/  IMAD.MOV.U32 R19, RZ, RZ, R24 ;  /* 0x000000ffff137224 */ /* 0x000fc800078e0018 */
[----:B------:R0:W-:Y:S01]  /*4ee0*/  STG.E.U8 [R2.64], R5 ;  /* 0x0000000502007986 */ /* 0x0001e2000c101124 */
[----:B------:R-:W-:Y:S05]  /*4ef0*/  BRA `(.L_x_3971) ;  /* 0x000008e000007947 */ /* 0x000fea0003800000 */
.L_x_3987:
        /* <DEDUP_REMOVED lines=13> */
.L_x_3991:
[----:B------:R-:W-:Y:S01]  /*4fd0*/  IMAD.MOV.U32 R0, RZ, RZ, 0x7f ;  /* 0x0000007fff007424 */ /* 0x000fe200078e00ff */
[----:B------:R-:W-:-:S04]  /*4fe0*/  ISETP.GT.U32.AND P0, PT, R4, 0x7f800000, PT ;  /* 0x7f8000000400780c */ /* 0x000fc80003f04070 */
[----:B------:R-:W-:-:S04]  /*4ff0*/  SEL R0, R0, 0x7c, P0 ;  /* 0x0000007c00007807 */ /* 0x000fc80000000000 */
.L_x_3992:
[----:B------:R-:W-:Y:S05]  /*5000*/  BSYNC B0 ;  /* 0x0000000000007941 */ /* 0x000fea0003800000 */
.L_x_3990:
[----:B------:R-:W-:Y:S01]  /*5010*/  LOP3.LUT R4, R5, 0x80000000, RZ, 0xc0, !PT ;  /* 0x8000000005047812 */ /* 0x000fe200078ec0ff */
[----:B------:R-:W-:-:S03]  /*5020*/  IMAD.MOV.U32 R19, RZ, RZ, R24 ;  /* 0x000000ffff137224 */ /* 0x000fc600078e0018 */
[----:B------:R-:W-:-:S04]  /*5030*/  SHF.R.U32.HI R5, RZ, 0x18, R4 ;  /* 0x00000018ff057819 */ /* 0x000fc80000011604 */
[----:B------:R-:W-:-:S05]  /*5040*/  LOP3.LUT R5, R0, R5, RZ, 0xfc, !PT ;  /* 0x0000000500057212 */ /* 0x000fca00078efcff */
[----:B------:R0:W-:Y:S01]  /*5050*/  STG.E.U8 [R2.64], R5 ;  /* 0x0000000502007986 */ /* 0x0001e2000c101124 */
[----:B------:R-:W-:Y:S05]  /*5060*/  BRA `(.L_x_3971) ;  /* 0x0000077000007947 */ /* 0x000fea0003800000 */
.L_x_3986:
[----:B------:R0:W-:Y:S01]  /*5070*/  STG.E.U16 [R2.64], R6 ;  /* 0x0000000602007986 */ /* 0x0001e2000c101524 */
[----:B------:R-:W-:Y:S01]  /*5080*/  IMAD.MOV.U32 R19, RZ, RZ, R24 ;  /* 0x000000ffff137224 */ /* 0x000fe200078e0018 */
[----:B------:R-:W-:Y:S05]  /*5090*/  BRA `(.L_x_3971) ;  /* 0x0000074000007947 */ /* 0x000fea0003800000 */
.L_x_3983:
        /* <DEDUP_REMOVED lines=13> */
.L_x_3995:
        /* <DEDUP_REMOVED lines=17> */
.L_x_3998:
[----:B------:R-:W-:-:S04]  /*5280*/  LOP3.LUT R0, R7, 0x80000000, RZ, 0xc0, !PT ;  /* 0x8000000007007812 */ /* 0x000fc800078ec0ff */
[----:B------:R-:W-:-:S04]  /*5290*/  SHF.R.U32.HI R5, RZ, 0x18, R0 ;  /* 0x00000018ff057819 */ /* 0x000fc80000011600 */
[----:B------:R-:W-:-:S04]  /*52a0*/  LOP3.LUT R4, R4, R5, RZ, 0xfc, !PT ;  /* 0x0000000504047212 */ /* 0x000fc800078efcff */
[----:B------:R-:W-:Y:S02]  /*52b0*/  PRMT R0, R4, 0x7610, R0 ;  /* 0x0000761004007816 */ /* 0x000fe40000000000 */
.L_x_3997:
[----:B------:R-:W-:Y:S05]  /*52c0*/  BSYNC B0 ;  /* 0x0000000000007941 */ /* 0x000fea0003800000 */
.L_x_3996:
[----:B------:R0:W-:Y:S01]  /*52d0*/  STG.E.U8 [R2.64], R0 ;  /* 0x0000000002007986 */ /* 0x0001e2000c101124 */
[----:B------:R-:W-:Y:S01]  /*52e0*/  IMAD.MOV.U32 R19, RZ, RZ, R24 ;  /* 0x000000ffff137224 */ /* 0x000fe200078e0018 */
[----:B------:R-:W-:Y:S05]  /*52f0*/  BRA `(.L_x_3971) ;  /* 0x000004e000007947 */ /* 0x000fea0003800000 */
.L_x_3994:
        /* <DEDUP_REMOVED lines=17> */
.L_x_4001:
[----:B------:R-:W-:-:S04]  /*5410*/  LOP3.LUT R0, R7, 0x80000000, RZ, 0xc0, !PT ;  /* 0x8000000007007812 */ /* 0x000fc800078ec0ff */
[----:B------:R-:W-:-:S04]  /*5420*/  SHF.R.U32.HI R5, RZ, 0x18, R0 ;  /* 0x00000018ff057819 */ /* 0x000fc80000011600 */
[----:B------:R-:W-:-:S04]  /*5430*/  LOP3.LUT R4, R4, R5, RZ, 0xfc, !PT ;  /* 0x0000000504047212 */ /* 0x000fc800078efcff */
[----:B------:R-:W-:Y:S02]  /*5440*/  PRMT R0, R4, 0x7610, R0 ;  /* 0x0000761004007816 */ /* 0x000fe40000000000 */
.L_x_4000:
[----:B------:R-:W-:Y:S05]  /*5450*/  BSYNC B0 ;  /* 0x0000000000007941 */ /* 0x000fea0003800000 */
.L_x_3999:
[----:B------:R0:W-:Y:S01]  /*5460*/  STG.E.U8 [R2.64], R0 ;  /* 0x0000000002007986 */ /* 0x0001e2000c101124 */
[----:B------:R-:W-:Y:S01]  /*5470*/  IMAD.MOV.U32 R19, RZ, RZ, R24 ;  /* 0x000000ffff137224 */ /* 0x000fe200078e0018 */
[----:B------:R-:W-:Y:S05]  /*5480*/  BRA `(.L_x_3971) ;  /* 0x0000035000007947 */ /* 0x000fea0003800000 */
.L_x_3993:
        /* <DEDUP_REMOVED lines=23> */
.L_x_3976:
        /* <DEDUP_REMOVED lines=21> */
.L_x_4003:
[----:B------:R-:W-:Y:S01]  /*5750*/  PRMT R4, RZ, 0x5410, R6 ;  /* 0x00005410ff047816 */ /* 0x000fe20000000006 */
[----:B------:R-:W-:-:S05]  /*5760*/  IMAD.MOV.U32 R19, RZ, RZ, R24 ;  /* 0x000000ffff137224 */ /* 0x000fca00078e0018 */
[----:B------:R-:W0:Y:S02]  /*5770*/  F2I.U64.TRUNC R4, R4 ;  /* 0x0000000400047311 */ /* 0x000e24000020d800 */
[----:B0-----:R0:W-:Y:S01]  /*5780*/  STG.E.64 [R2.64], R4 ;  /* 0x0000000402007986 */ /* 0x0011e2000c101b24 */
[----:B------:R-:W-:Y:S05]  /*5790*/  BRA `(.L_x_3971) ;  /* 0x0000004000007947 */ /* 0x000fea0003800000 */
.L_x_4002:
[----:B------:R-:W-:Y:S01]  /*57a0*/  PRMT R6, RZ, 0x5410, R6 ;  /* 0x00005410ff067816 */ /* 0x000fe20000000006 */
[----:B------:R-:W-:-:S03]  /*57b0*/  IMAD.MOV.U32 R19, RZ, RZ, R24 ;  /* 0x000000ffff137224 */ /* 0x000fc600078e0018 */
[----:B------:R-:W0:Y:S02]  /*57c0*/  F2I.FTZ.U32.TRUNC.NTZ R5, R6 ;  /* 0x0000000600057305 */ /* 0x000e24000021f000 */
[----:B0-----:R0:W-:Y:S02]  /*57d0*/  STG.E [R2.64], R5 ;  /* 0x0000000502007986 */ /* 0x0011e4000c101924 */
.L_x_3971:
[----:B0-----:R-:W-:Y:S05]  /*57e0*/  BSYNC B6 ;  /* 0x0000000000067941 */ /* 0x001fea0003800000 */
.L_x_3970:
[----:B------:R-:W-:Y:S01]  /*57f0*/  ISETP.GE.AND P0, PT, R19, R17, PT ;  /* 0x000000111300720c */ /* 0x000fe20003f06270 */
[----:B------:R-:W-:-:S12]  /*5800*/  BSSY B6, `(.L_x_4004) ;  /* 0x00001fe000067945 */ /* 0x000fd80003800000 */
[----:B------:R-:W-:Y:S05]  /*5810*/  @P0 BRA `(.L_x_4005) ;  /* 0x00001fc000000947 */ /* 0x000fea0003800000 */
[----:B------:R-:W-:Y:S01]  /*5820*/  IMAD R0, R16, 0x200, R19 ;  /* 0x0000020010007824 */ /* 0x000fe200078e0213 */
        /* <DEDUP_REMOVED lines=17> */
[----:B0-----:R0:W-:Y:S01]  /*5940*/  STG.E.U8 [R2.64], R25 ;  /* 0x0000001902007986 */ /* 0x0011e2000c101124 */
[----:B------:R-:W-:Y:S05]  /*5950*/  BRA `(.L_x_4011) ;  /* 0x00000e8000007947 */ /* 0x000fea0003800000 */
.L_x_4009:
[----:B------:R-:W-:-:S06]  /*5960*/  PRMT R5, RZ, 0x5410, R25 ;  /* 0x00005410ff057816 */ /* 0x000fcc0000000019 */
[----:B------:R-:W0:Y:S02]  /*5970*/  F2I.S64.TRUNC R4, R5 ;  /* 0x0000000500047311 */ /* 0x000e24000020d900 */
[----:B0-----:R0:W-:Y:S01]  /*5980*/  STG.E.U8 [R2.64], R4 ;  /* 0x0000000402007986 */ /* 0x0011e2000c101124 */
[----:B------:R-:W-:Y:S05]  /*5990*/  BRA `(.L_x_4011) ;  /* 0x00000e4000007947 */ /* 0x000fea0003800000 */
.L_x_4008:
        /* <DEDUP_REMOVED lines=10> */
.L_x_4013:
[----:B------:R-:W-:-:S06]  /*5a40*/  PRMT R25, RZ, 0x5410, R25 ;  /* 0x00005410ff197816 */ /* 0x000fcc0000000019 */
[----:B------:R-:W0:Y:S02]  /*5a50*/  F2I.FTZ.TRUNC.NTZ R25, R25 ;  /* 0x0000001900197305 */ /* 0x000e24000021f100 */
[----:B0-----:R0:W-:Y:S01]  /*5a60*/  STG.E [R2.64], R25 ;  /* 0x0000001902007986 */ /* 0x0011e2000c101924 */
[----:B------:R-:W-:Y:S05]  /*5a70*/  BRA `(.L_x_4011) ;  /* 0x00000d6000007947 */ /* 0x000fea0003800000 */
.L_x_4012:
[----:B------:R-:W-:-:S06]  /*5a80*/  PRMT R25, RZ, 0x5410, R25 ;  /* 0x00005410ff197816 */ /* 0x000fcc0000000019 */
[----:B------:R-:W0:Y:S02]  /*5a90*/  F2I.FTZ.TRUNC.NTZ R25, R25 ;  /* 0x0000001900197305 */ /* 0x000e24000021f100 */
[----:B0-----:R0:W-:Y:S01]  /*5aa0*/  STG.E.U16 [R2.64], R25 ;  /* 0x0000001902007986 */ /* 0x0011e2000c101524 */
[----:B------:R-:W-:Y:S05]  /*5ab0*/  BRA `(.L_x_4011) ;  /* 0x00000d2000007947 */ /* 0x000fea0003800000 */
.L_x_4007:
        /* <DEDUP_REMOVED lines=9> */
.L_x_4015:
[----:B------:R-:W-:-:S04]  /*5b50*/  PRMT R0, RZ, 0x5410, R25 ;  /* 0x00005410ff007816 */ /* 0x000fc80000000019 */
[----:B------:R-:W-:-:S05]  /*5b60*/  F2FP.PACK_AB R0, RZ, R0 ;  /* 0x00000000ff00723e */ /* 0x000fca00000000ff */
[----:B------:R0:W-:Y:S01]  /*5b70*/  STG.E.U16 [R2.64], R0 ;  /* 0x0000000002007986 */ /* 0x0001e2000c101524 */
[----:B------:R-:W-:Y:S05]  /*5b80*/  BRA `(.L_x_4011) ;  /* 0x00000c5000007947 */ /* 0x000fea0003800000 */
.L_x_4014:
        /* <DEDUP_REMOVED lines=10> */
.L_x_4017:
[----:B------:R-:W-:-:S04]  /*5c30*/  PRMT R25, RZ, 0x5410, R25 ;  /* 0x00005410ff197816 */ /* 0x000fc80000000019 */
[----:B------:R-:W-:-:S04]  /*5c40*/  F2FP.PACK_AB R5, RZ, R25 ;  /* 0x00000019ff05723e */ /* 0x000fc800000000ff */
[----:B------:R-:W-:-:S05]  /*5c50*/  PRMT R5, R5, 0x5410, RZ ;  /* 0x0000541005057816 */ /* 0x000fca00000000ff */
[----:B------:R0:W-:Y:S01]  /*5c60*/  STG.E [R2.64], R5 ;  /* 0x0000000502007986 */ /* 0x0001e2000c101924 */
[----:B------:R-:W-:Y:S05]  /*5c70*/  BRA `(.L_x_4011) ;  /* 0x00000b6000007947 */ /* 0x000fea0003800000 */
.L_x_4016:
[----:B------:R-:W-:-:S05]  /*5c80*/  PRMT R4, RZ, 0x5410, R25 ;  /* 0x00005410ff047816 */ /* 0x000fca0000000019 */
[----:B------:R-:W-:-:S06]  /*5c90*/  FMUL.FTZ R4, R4, 1 ;  /* 0x3f80000004047820 */ /* 0x000fcc0000410000 */
[----:B------:R-:W0:Y:S02]  /*5ca0*/  F2F.F64.F32 R4, R4 ;  /* 0x0000000400047310 */ /* 0x000e240000201800 */
[----:B0-----:R0:W-:Y:S01]  /*5cb0*/  STG.E.64 [R2.64], R4 ;  /* 0x0000000402007986 */ /* 0x0011e2000c101b24 */
[----:B------:R-:W-:Y:S05]  /*5cc0*/  BRA `(.L_x_4011) ;  /* 0x00000b1000007947 */ /* 0x000fea0003800000 */
.L_x_4006:
        /* <DEDUP_REMOVED lines=13> */
.L_x_4020:
[----:B------:R-:W-:Y:S01]  /*5da0*/  PRMT R25, RZ, 0x5410, R25 ;  /* 0x00005410ff197816 */ /* 0x000fe20000000019 */
[----:B------:R-:W-:-:S04]  /*5db0*/  CS2R R6, SRZ ;  /* 0x0000000000067805 */ /* 0x000fc8000001ff00 */
[----:B------:R-:W-:-:S06]  /*5dc0*/  FMUL.FTZ R4, R25, 1 ;  /* 0x3f80000019047820 */ /* 0x000fcc0000410000 */
[----:B------:R-:W0:Y:S02]  /*5dd0*/  F2F.F64.F32 R4, R4 ;  /* 0x0000000400047310 */ /* 0x000e240000201800 */
[----:B0-----:R0:W-:Y:S01]  /*5de0*/  STG.E.128 [R2.64], R4 ;  /* 0x0000000402007986 */ /* 0x0011e2000c101d24 */
[----:B------:R-:W-:Y:S05]  /*5df0*/  BRA `(.L_x_4011) ;  /* 0x000009e000007947 */ /* 0x000fea0003800000 */
.L_x_4019:
        /* <DEDUP_REMOVED lines=21> */
.L_x_4024:
[----:B------:R-:W-:Y:S05]  /*5f50*/  BSYNC B0 ;  /* 0x0000000000007941 */ /* 0x000fea0003800000 */
.L_x_4023:
[----:B------:R-:W-:-:S05]  /*5f60*/  LOP3.LUT R5, R0, R5, RZ, 0xfc, !PT ;  /* 0x0000000500057212 */ /* 0x000fca00078efcff */
[----:B------:R0:W-:Y:S01]  /*5f70*/  STG.E.U8 [R2.64], R5 ;  /* 0x0000000502007986 */ /* 0x0001e2000c101124 */
[----:B------:R-:W-:Y:S05]  /*5f80*/  BRA `(.L_x_4011) ;  /* 0x0000085000007947 */ /* 0x000fea0003800000 */
.L_x_4022:
        /* <DEDUP_REMOVED lines=13> */
.L_x_4026:
[----:B------:R-:W-:Y:S01]  /*6060*/  IMAD.MOV.U32 R0, RZ, RZ, 0x7f ;  /* 0x0000007fff007424 */ /* 0x000fe200078e00ff */
[----:B------:R-:W-:-:S04]  /*6070*/  ISETP.GT.U32.AND P0, PT, R4, 0x7f800000, PT ;  /* 0x7f8000000400780c */ /* 0x000fc80003f04070 */
[----:B------:R-:W-:-:S04]  /*6080*/  SEL R0, R0, 0x7c, P0 ;  /* 0x0000007c00007807 */ /* 0x000fc80000000000 */
.L_x_4027:
[----:B------:R-:W-:Y:S05]  /*6090*/  BSYNC B0 ;  /* 0x0000000000007941 */ /* 0x000fea0003800000 */
.L_x_4025:
[----:B------:R-:W-:-:S04]  /*60a0*/  LOP3.LUT R4, R25, 0x80000000, RZ, 0xc0, !PT ;  /* 0x8000000019047812 */ /* 0x000fc800078ec0ff */
[----:B------:R-:W-:-:S04]  /*60b0*/  SHF.R.U32.HI R5, RZ, 0x18, R4 ;  /* 0x00000018ff057819 */ /* 0x000fc80000011604 */
[----:B------:R-:W-:-:S05]  /*60c0*/  LOP3.LUT R5, R0, R5, RZ, 0xfc, !PT ;  /* 0x0000000500057212 */ /* 0x000fca00078efcff */
[----:B------:R0:W-:Y:S01]  /*60d0*/  STG.E.U8 [R2.64], R5 ;  /* 0x0000000502007986 */ /* 0x0001e2000c101124 */
[----:B------:R-:W-:Y:S05]  /*60e0*/  BRA `(.L_x_4011) ;  /* 0x000006f000007947 */ /* 0x000fea0003800000 */
.L_x_4021:
[----:B------:R0:W-:Y:S01]  /*60f0*/  STG.E.U16 [R2.64], R25 ;  /* 0x0000001902007986 */ /* 0x0001e2000c101524 */
[----:B------:R-:W-:Y:S05]  /*6100*/  BRA `(.L_x_4011) ;  /* 0x000006d000007947 */ /* 0x000fea0003800000 */
.L_x_4018:
        /* <DEDUP_REMOVED lines=12> */
.L_x_4030:
        /* <DEDUP_REMOVED lines=17> */
.L_x_4033:
[----:B------:R-:W-:-:S04]  /*62e0*/  LOP3.LUT R0, R25, 0x80000000, RZ, 0xc0, !PT ;  /* 0x8000000019007812 */ /* 0x000fc800078ec0ff */
[----:B------:R-:W-:-:S04]  /*62f0*/  SHF.R.U32.HI R5, RZ, 0x18, R0 ;  /* 0x00000018ff057819 */ /* 0x000fc80000011600 */
[----:B------:R-:W-:-:S04]  /*6300*/  LOP3.LUT R4, R4, R5, RZ, 0xfc, !PT ;  /* 0x0000000504047212 */ /* 0x000fc800078efcff */
[----:B------:R-:W-:Y:S02]  /*6310*/  PRMT R0, R4, 0x7610, R0 ;  /* 0x0000761004007816 */ /* 0x000fe40000000000 */
.L_x_4032:
[----:B------:R-:W-:Y:S05]  /*6320*/  BSYNC B0 ;  /* 0x0000000000007941 */ /* 0x000fea0003800000 */
.L_x_4031:
[----:B------:R0:W-:Y:S01]  /*6330*/  STG.E.U8 [R2.64], R0 ;  /* 0x0000000002007986 */ /* 0x0001e2000c101124 */
[----:B------:R-:W-:Y:S05]  /*6340*/  BRA `(.L_x_4011) ;  /* 0x0000049000007947 */ /* 0x000fea0003800000 */
.L_x_4029:
        /* <DEDUP_REMOVED lines=17> */
.L_x_4036:
[----:B------:R-:W-:-:S04]  /*6460*/  LOP3.LUT R0, R25, 0x80000000, RZ, 0xc0, !PT ;  /* 0x8000000019007812 */ /* 0x000fc800078ec0ff */
[----:B------:R-:W-:-:S04]  /*6470*/  SHF.R.U32.HI R5, RZ, 0x18, R0 ;  /* 0x00000018ff057819 */ /* 0x000fc80000011600 */
[----:B------:R-:W-:-:S04]  /*6480*/  LOP3.LUT R4, R4, R5, RZ, 0xfc, !PT ;  /* 0x0000000504047212 */ /* 0x000fc800078efcff */
[----:B------:R-:W-:Y:S02]  /*6490*/  PRMT R0, R4, 0x7610, R0 ;  /* 0x0000761004007816 */ /* 0x000fe40000000000 */
.L_x_4035:
[----:B------:R-:W-:Y:S05]  /*64a0*/  BSYNC B0 ;  /* 0x0000000000007941 */ /* 0x000fea0003800000 */
.L_x_4034:
[----:B------:R0:W-:Y:S01]  /*64b0*/  STG.E.U8 [R2.64], R0 ;  /* 0x0000000002007986 */ /* 0x0001e2000c101124 */
[----:B------:R-:W-:Y:S05]  /*64c0*/  BRA `(.L_x_4011) ;  /* 0x0000031000007947 */ /* 0x000fea0003800000 */
.L_x_4028:
        /* <DEDUP_REMOVED lines=22> */
.L_x_4010:
        /* <DEDUP_REMOVED lines=20> */
.L_x_4038:
[----:B------:R-:W-:-:S06]  /*6770*/  PRMT R4, RZ, 0x5410, R25 ;  /* 0x00005410ff047816 */ /* 0x000fcc0000000019 */
[----:B------:R-:W0:Y:S02]  /*6780*/  F2I.U64.TRUNC R4, R4 ;  /* 0x0000000400047311 */ /* 0x000e24000020d800 */
[----:B0-----:R0:W-:Y:S01]  /*6790*/  STG.E.64 [R2.64], R4 ;  /* 0x0000000402007986 */ /* 0x0011e2000c101b24 */
[----:B------:R-:W-:Y:S05]  /*67a0*/  BRA `(.L_x_4011) ;  /* 0x0000003000007947 */ /* 0x000fea0003800000 */
.L_x_4037:
[----:B------:R-:W-:-:S06]  /*67b0*/  PRMT R25, RZ, 0x5410, R25 ;  /* 0x00005410ff197816 */ /* 0x000fcc0000000019 */
[----:B------:R-:W0:Y:S02]  /*67c0*/  F2I.FTZ.U32.TRUNC.NTZ R25, R25 ;  /* 0x0000001900197305 */ /* 0x000e24000021f000 */
[----:B0-----:R0:W-:Y:S02]  /*67d0*/  STG.E [R2.64], R25 ;  /* 0x0000001902007986 */ /* 0x0011e4000c101924 */
.L_x_4011:
        /* <DEDUP_REMOVED lines=23> */
.L_x_4042:
[----:B------:R-:W-:-:S06]  /*6950*/  PRMT R5, RZ, 0x5410, R22 ;  /* 0x00005410ff057816 */ /* 0x000fcc0000000016 */
[----:B------:R-:W0:Y:S02]  /*6960*/  F2I.S64.TRUNC R4, R5 ;  /* 0x0000000500047311 */ /* 0x000e24000020d900 */
[----:B0-----:R0:W-:Y:S01]  /*6970*/  STG.E.U8 [R2.64], R4 ;  /* 0x0000000402007986 */ /* 0x0011e2000c101124 */
[----:B------:R-:W-:Y:S05]  /*6980*/  BRA `(.L_x_4044) ;  /* 0x00000e4000007947 */ /* 0x000fea0003800000 */
.L_x_4041:
        /* <DEDUP_REMOVED lines=10> */
.L_x_4046:
[----:B------:R-:W-:-:S04]  /*6a30*/  PRMT R22, RZ, 0x5410, R22 ;  /* 0x00005410ff167816 */ /* 0x000fc80000000016 */
[----:B------:R-:W0:Y:S02]  /*6a40*/  F2I.FTZ.TRUNC.NTZ R5, R22 ;  /* 0x0000001600057305 */ /* 0x000e24000021f100 */
[----:B0-----:R0:W-:Y:S01]  /*6a50*/  STG.E [R2.64], R5 ;  /* 0x0000000502007986 */ /* 0x0011e2000c101924 */
[----:B------:R-:W-:Y:S05]  /*6a60*/  BRA `(.L_x_4044) ;  /* 0x00000d6000007947 */ /* 0x000fea0003800000 */
.L_x_4045:
[----:B------:R-:W-:-:S04]  /*6a70*/  PRMT R22, RZ, 0x5410, R22 ;  /* 0x00005410ff167816 */ /* 0x000fc80000000016 */
[----:B------:R-:W0:Y:S02]  /*6a80*/  F2I.FTZ.TRUNC.NTZ R5, R22 ;  /* 0x0000001600057305 */ /* 0x000e24000021f100 */
[----:B0-----:R0:W-:Y:S01]  /*6a90*/  STG.E.U16 [R2.64], R5 ;  /* 0x0000000502007986 */ /* 0x0011e2000c101524 */
[----:B------:R-:W-:Y:S05]  /*6aa0*/  BRA `(.L_x_4044) ;  /* 0x00000d2000007947 */ /* 0x000fea0003800000 */
.L_x_4040:
        /* <DEDUP_REMOVED lines=9> */
.L_x_4048:
[----:B------:R-:W-:-:S04]  /*6b40*/  PRMT R0, RZ, 0x5410, R22 ;  /* 0x00005410ff007816 */ /* 0x000fc80000000016 */
[----:B------:R-:W-:-:S05]  /*6b50*/  F2FP.PACK_AB R0, RZ, R0 ;  /* 0x00000000ff00723e */ /* 0x000fca00000000ff */
[----:B------:R0:W-:Y:S01]  /*6b60*/  STG.E.U16 [R2.64], R0 ;  /* 0x0000000002007986 */ /* 0x0001e2000c101524 */
[----:B------:R-:W-:Y:S05]  /*6b70*/  BRA `(.L_x_4044) ;  /* 0x00000c5000007947 */ /* 0x000fea0003800000 */
.L_x_4047:
        /* <DEDUP_REMOVED lines=10> */
.L_x_4050:
[----:B------:R-:W-:-:S04]  /*6c20*/  PRMT R22, RZ, 0x5410, R22 ;  /* 0x00005410ff167816 */ /* 0x000fc80000000016 */
[----:B------:R-:W-:-:S04]  /*6c30*/  F2FP.PACK_AB R5, RZ, R22 ;  /* 0x00000016ff05723e */ /* 0x000fc800000000ff */
[----:B------:R-:W-:-:S05]  /*6c40*/  PRMT R5, R5, 0x5410, RZ ;  /* 0x0000541005057816 */ /* 0x000fca00000000ff */
[----:B------:R0:W-:Y:S01]  /*6c50*/  STG.E [R2.64], R5 ;  /* 0x0000000502007986 */ /* 0x0001e2000c101924 */
[----:B------:R-:W-:Y:S05]  /*6c60*/  BRA `(.L_x_4044) ;  /* 0x00000b6000007947 */ /* 0x000fea0003800000 */
.L_x_4049:
[----:B------:R-:W-:-:S05]  /*6c70*/  PRMT R4, RZ, 0x5410, R22 ;  /* 0x00005410ff047816 */ /* 0x000fca0000000016 */
[----:B------:R-:W-:-:S06]  /*6c80*/  FMUL.FTZ R4, R4, 1 ;  /* 0x3f80000004047820 */ /* 0x000fcc0000410000 */
[----:B------:R-:W0:Y:S02]  /*6c90*/  F2F.F64.F32 R4, R4 ;  /* 0x0000000400047310 */ /* 0x000e240000201800 */
[----:B0-----:R0:W-:Y:S01]  /*6ca0*/  STG.E.64 [R2.64], R4 ;  /* 0x0000000402007986 */ /* 0x0011e2000c101b24 */
[----:B------:R-:W-:Y:S05]  /*6cb0*/  BRA `(.L_x_4044) ;  /* 0x00000b1000007947 */ /* 0x000fea0003800000 */
.L_x_4039:
        /* <DEDUP_REMOVED lines=13> */
.L_x_4053:
[----:B------:R-:W-:Y:S01]  /*6d90*/  PRMT R22, RZ, 0x5410, R22 ;  /* 0x00005410ff167816 */ /* 0x000fe20000000016 */
[----:B------:R-:W-:-:S04]  /*6da0*/  CS2R R6, SRZ ;  /* 0x0000000000067805 */ /* 0x000fc8000001ff00 */
[----:B------:R-:W-:-:S06]  /*6db0*/  FMUL.FTZ R4, R22, 1 ;  /* 0x3f80000016047820 */ /* 0x000fcc0000410000 */
[----:B------:R-:W0:Y:S02]  /*6dc0*/  F2F.F64.F32 R4, R4 ;  /* 0x0000000400047310 */ /* 0x000e240000201800 */
[----:B0-----:R0:W-:Y:S01]  /*6dd0*/  STG.E.128 [R2.64], R4 ;  /* 0x0000000402007986 */ /* 0x0011e2000c101d24 */
[----:B------:R-:W-:Y:S05]  /*6de0*/  BRA `(.L_x_4044) ;  /* 0x000009e000007947 */ /* 0x000fea0003800000 */
.L_x_4052:
        /* <DEDUP_REMOVED lines=21> */
.L_x_4057:
[----:B------:R-:W-:Y:S05]  /*6f40*/  BSYNC B0 ;  /* 0x0000000000007941 */ /* 0x000fea0003800000 */
.L_x_4056:
[----:B------:R-:W-:-:S05]  /*6f50*/  LOP3.LUT R5, R0, R5, RZ, 0xfc, !PT ;  /* 0x0000000500057212 */ /* 0x000fca00078efcff */
[----:B------:R0:W-:Y:S01]  /*6f60*/  STG.E.U8 [R2.64], R5 ;  /* 0x0000000502007986 */ /* 0x0001e2000c101124 */
[----:B------:R-:W-:Y:S05]  /*6f70*/  BRA `(.L_x_4044) ;  /* 0x0000085000007947 */ /* 0x000fea0003800000 */
.L_x_4055:
        /* <DEDUP_REMOVED lines=13> */
.L_x_4059:
[----:B------:R-:W-:Y:S01]  /*7050*/  IMAD.MOV.U32 R0, RZ, RZ, 0x7f ;  /* 0x0000007fff007424 */ /* 0x000fe200078e00ff */
[----:B------:R-:W-:-:S04]  /*7060*/  ISETP.GT.U32.AND P0, PT, R4, 0x7f800000, PT ;  /* 0x7f8000000400780c */ /* 0x000fc80003f04070 */
[----:B------:R-:W-:-:S04]  /*7070*/  SEL R0, R0, 0x7c, P0 ;  /* 0x0000007c00007807 */ /* 0x000fc80000000000 */
.L_x_4060:
[----:B------:R-:W-:Y:S05]  /*7080*/  BSYNC B0 ;  /* 0x0000000000007941 */ /* 0x000fea0003800000 */
.L_x_4058:
[----:B------:R-:W-:-:S04]  /*7090*/  LOP3.LUT R4, R5, 0x80000000, RZ, 0xc0, !PT ;  /* 0x8000000005047812 */ /* 0x000fc800078ec0ff */
[----:B------:R-:W-:-:S04]  /*70a0*/  SHF.R.U32.HI R5, RZ, 0x18, R4 ;  /* 0x00000018ff057819 */ /* 0x000fc80000011604 */
[----:B------:R-:W-:-:S05]  /*70b0*/  LOP3.LUT R5, R0, R5, RZ, 0xfc, !PT ;  /* 0x0000000500057212 */ /* 0x000fca00078efcff */
[----:B------:R0:W-:Y:S01]  /*70c0*/  STG.E.U8 [R2.64], R5 ;  /* 0x0000000502007986 */ /* 0x0001e2000c101124 */
[----:B------:R-:W-:Y:S05]  /*70d0*/  BRA `(.L_x_4044) ;  /* 0x000006f000007947 */ /* 0x000fea0003800000 */
.L_x_4054:
[----:B------:R0:W-:Y:S01]  /*70e0*/  STG.E.U16 [R2.64], R22 ;  /* 0x0000001602007986 */ /* 0x0001e2000c101524 */
[----:B------:R-:W-:Y:S05]  /*70f0*/  BRA `(.L_x_4044) ;  /* 0x000006d000007947 */ /* 0x000fea0003800000 */
.L_x_4051:
        /* <DEDUP_REMOVED lines=12> */
.L_x_4063:
        /* <DEDUP_REMOVED lines=17> */
.L_x_4066:
[----:B------:R-:W-:-:S04]  /*72d0*/  LOP3.LUT R0, R7, 0x80000000, RZ, 0xc0, !PT ;  /* 0x8000000007007812 */ /* 0x000fc800078ec0ff */
[----:B------:R-:W-:-:S04]  /*72e0*/  SHF.R.U32.HI R5, RZ, 0x18, R0 ;  /* 0x00000018ff057819 */ /* 0x000fc80000011600 */
[----:B------:R-:W-:-:S04]  /*72f0*/  LOP3.LUT R4, R4, R5, RZ, 0xfc, !PT ;  /* 0x0000000504047212 */ /* 0x000fc800078efcff */
[----:B------:R-:W-:Y:S02]  /*7300*/  PRMT R0, R4, 0x7610, R0 ;  /* 0x0000761004007816 */ /* 0x000fe40000000000 */
.L_x_4065:
[----:B------:R-:W-:Y:S05]  /*7310*/  BSYNC B0 ;  /* 0x0000000000007941 */ /* 0x000fea0003800000 */
.L_x_4064:
[----:B------:R0:W-:Y:S01]  /*7320*/  STG.E.U8 [R2.64], R0 ;  /* 0x0000000002007986 */ /* 0x0001e2000c101124 */
[----:B------:R-:W-:Y:S05]  /*7330*/  BRA `(.L_x_4044) ;  /* 0x0000049000007947 */ /* 0x000fea0003800000 */
.L_x_4062:
        /* <DEDUP_REMOVED lines=17> */
.L_x_4069:
[----:B------:R-:W-:-:S04]  /*7450*/  LOP3.LUT R0, R7, 0x80000000, RZ, 0xc0, !PT ;  /* 0x8000000007007812 */ /* 0x000fc800078ec0ff */
[----:B------:R-:W-:-:S04]  /*7460*/  SHF.R.U32.HI R5, RZ, 0x18, R0 ;  /* 0x00000018ff057819 */ /* 0x000fc80000011600 */
[----:B------:R-:W-:-:S04]  /*7470*/  LOP3.LUT R4, R4, R5, RZ, 0xfc, !PT ;  /* 0x0000000504047212 */ /* 0x000fc800078efcff */
[----:B------:R-:W-:Y:S02]  /*7480*/  PRMT R0, R4, 0x7610, R0 ;  /* 0x0000761004007816 */ /* 0x000fe40000000000 */
.L_x_4068:
[----:B------:R-:W-:Y:S05]  /*7490*/  BSYNC B0 ;  /* 0x0000000000007941 */ /* 0x000fea0003800000 */
.L_x_4067:
[----:B------:R0:W-:Y:S01]  /*74a0*/  STG.E.U8 [R2.64], R0 ;  /* 0x0000000002007986 */ /* 0x0001e2000c101124 */
[----:B------:R-:W-:Y:S05]  /*74b0*/  BRA `(.L_x_4044) ;  /* 0x0000031000007947 */ /* 0x000fea0003800000 */
.L_x_4061:
        /* <DEDUP_REMOVED lines=22> */
.L_x_4043:
        /* <DEDUP_REMOVED lines=20> */
.L_x_4071:
[----:B------:R-:W-:-:S06]  /*7760*/  PRMT R4, RZ, 0x5410, R22 ;  /* 0x00005410ff047816 */ /* 0x000fcc0000000016 */
[----:B------:R-:W0:Y:S02]  /*7770*/  F2I.U64.TRUNC R4, R4 ;  /* 0x0000000400047311 */ /* 0x000e24000020d800 */
[----:B0-----:R0:W-:Y:S01]  /*7780*/  STG.E.64 [R2.64], R4 ;  /* 0x0000000402007986 */ /* 0x0011e2000c101b24 */
[----:B------:R-:W-:Y:S05]  /*7790*/  BRA `(.L_x_4044) ;  /* 0x0000003000007947 */ /* 0x000fea0003800000 */
.L_x_4070:
[----:B------:R-:W-:-:S04]  /*77a0*/  PRMT R22, RZ, 0x5410, R22 ;  /* 0x00005410ff167816 */ /* 0x000fc80000000016 */
[----:B------:R-:W0:Y:S02]  /*77b0*/  F2I.FTZ.U32.TRUNC.NTZ R5, R22 ;  /* 0x0000001600057305 */ /* 0x000e24000021f000 */
[----:B0-----:R0:W-:Y:S02]  /*77c0*/  STG.E [R2.64], R5 ;  /* 0x0000000502007986 */ /* 0x0011e4000c101924 */
.L_x_4044:
[----:B------:R-:W-:Y:S02]  /*77d0*/  IADD3 R19, R19, 0x80, RZ ;  /* 0x0000008013137810 */ /* 0x000fe40007ffe0ff */
.L_x_4005:
[----:B------:R-:W-:Y:S05]  /*77e0*/  BSYNC B6 ;  /* 0x0000000000067941 */ /* 0x000fea0003800000 */
.L_x_4004:
        /* <DEDUP_REMOVED lines=21> */
.L_x_4075:
[----:B------:R-:W-:-:S06]  /*7940*/  PRMT R5, RZ, 0x5410, R23 ;  /* 0x00005410ff057816 */ /* 0x000fcc0000000017 */
[----:B------:R-:W0:Y:S02]  /*7950*/  F2I.S64.TRUNC R4, R5 ;  /* 0x0000000500047311 */ /* 0x000e24000020d900 */
[----:B0-----:R-:W-:Y:S01]  /*7960*/  STG.E.U8 [R2.64], R4 ;  /* 0x0000000402007986 */ /* 0x001fe2000c101124 */
[----:B------:R-:W-:Y:S05]  /*7970*/  EXIT ;  /* 0x000000000000794d */ /* 0x000fea0003800000 */
.L_x_4074:
        /* <DEDUP_REMOVED lines=10> */
.L_x_4078:
[----:B------:R-:W-:-:S06]  /*7a20*/  PRMT R23, RZ, 0x5410, R23 ;  /* 0x00005410ff177816 */ /* 0x000fcc0000000017 */
[----:B------:R-:W0:Y:S02]  /*7a30*/  F2I.FTZ.TRUNC.NTZ R23, R23 ;  /* 0x0000001700177305 */ /* 0x000e24000021f100 */
[----:B0-----:R-:W-:Y:S01]  /*7a40*/  STG.E [R2.64], R23 ;  /* 0x0000001702007986 */ /* 0x001fe2000c101924 */
[----:B------:R-:W-:Y:S05]  /*7a50*/  EXIT ;  /* 0x000000000000794d */ /* 0x000fea0003800000 */
.L_x_4077:
[----:B------:R-:W-:-:S06]  /*7a60*/  PRMT R23, RZ, 0x5410, R23 ;  /* 0x00005410ff177816 */ /* 0x000fcc0000000017 */
[----:B------:R-:W0:Y:S02]  /*7a70*/  F2I.FTZ.TRUNC.NTZ R23, R23 ;  /* 0x0000001700177305 */ /* 0x000e24000021f100 */
[----:B0-----:R-:W-:Y:S01]  /*7a80*/  STG.E.U16 [R2.64], R23 ;  /* 0x0000001702007986 */ /* 0x001fe2000c101524 */
[----:B------:R-:W-:Y:S05]  /*7a90*/  EXIT ;  /* 0x000000000000794d */ /* 0x000fea0003800000 */
.L_x_4073:
        /* <DEDUP_REMOVED lines=9> */
.L_x_4080:
[----:B------:R-:W-:-:S04]  /*7b30*/  PRMT R0, RZ, 0x5410, R23 ;  /* 0x00005410ff007816 */ /* 0x000fc80000000017 */
[----:B------:R-:W-:-:S05]  /*7b40*/  F2FP.PACK_AB R0, RZ, R0 ;  /* 0x00000000ff00723e */ /* 0x000fca00000000ff */
[----:B------:R-:W-:Y:S01]  /*7b50*/  STG.E.U16 [R2.64], R0 ;  /* 0x0000000002007986 */ /* 0x000fe2000c101524 */
[----:B------:R-:W-:Y:S05]  /*7b60*/  EXIT ;  /* 0x000000000000794d */ /* 0x000fea0003800000 */
.L_x_4079:
        /* <DEDUP_REMOVED lines=10> */
.L_x_4082:
[----:B------:R-:W-:-:S04]  /*7c10*/  PRMT R23, RZ, 0x5410, R23 ;  /* 0x00005410ff177816 */ /* 0x000fc80000000017 */
[----:B------:R-:W-:-:S04]  /*7c20*/  F2FP.PACK_AB R5, RZ, R23 ;  /* 0x00000017ff05723e */ /* 0x000fc800000000ff */
[----:B------:R-:W-:-:S05]  /*7c30*/  PRMT R5, R5, 0x5410, RZ ;  /* 0x0000541005057816 */ /* 0x000fca00000000ff */
[----:B------:R-:W-:Y:S01]  /*7c40*/  STG.E [R2.64], R5 ;  /* 0x0000000502007986 */ /* 0x000fe2000c101924 */
[----:B------:R-:W-:Y:S05]  /*7c50*/  EXIT ;  /* 0x000000000000794d */ /* 0x000fea0003800000 */
.L_x_4081:
[----:B------:R-:W-:-:S05]  /*7c60*/  PRMT R4, RZ, 0x5410, R23 ;  /* 0x00005410ff047816 */ /* 0x000fca0000000017 */
[----:B------:R-:W-:-:S06]  /*7c70*/  FMUL.FTZ R4, R4, 1 ;  /* 0x3f80000004047820 */ /* 0x000fcc0000410000 */
[----:B------:R-:W0:Y:S02]  /*7c80*/  F2F.F64.F32 R4, R4 ;  /* 0x0000000400047310 */ /* 0x000e240000201800 */
[----:B0-----:R-:W-:Y:S01]  /*7c90*/  STG.E.64 [R2.64], R4 ;  /* 0x0000000402007986 */ /* 0x001fe2000c101b24 */
[----:B------:R-:W-:Y:S05]  /*7ca0*/  EXIT ;  /* 0x000000000000794d */ /* 0x000fea0003800000 */
.L_x_4072:
        /* <DEDUP_REMOVED lines=13> */
.L_x_4085:
[----:B------:R-:W-:Y:S01]  /*7d80*/  PRMT R23, RZ, 0x5410, R23 ;  /* 0x00005410ff177816 */ /* 0x000fe20000000017 */
[----:B------:R-:W-:-:S04]  /*7d90*/  CS2R R6, SRZ ;  /* 0x0000000000067805 */ /* 0x000fc8000001ff00 */
[----:B------:R-:W-:-:S06]  /*7da0*/  FMUL.FTZ R4, R23, 1 ;  /* 0x3f80000017047820 */ /* 0x000fcc0000410000 */
[----:B------:R-:W0:Y:S02]  /*7db0*/  F2F.F64.F32 R4, R4 ;  /* 0x0000000400047310 */ /* 0x000e240000201800 */
[----:B0-----:R-:W-:Y:S01]  /*7dc0*/  STG.E.128 [R2.64], R4 ;  /* 0x0000000402007986 */ /* 0x001fe2000c101d24 */
[----:B------:R-:W-:Y:S05]  /*7dd0*/  EXIT ;  /* 0x000000000000794d */ /* 0x000fea0003800000 */
.L_x_4084:
        /* <DEDUP_REMOVED lines=21> */
.L_x_4089:
[----:B------:R-:W-:Y:S05]  /*7f30*/  BSYNC B0 ;  /* 0x0000000000007941 */ /* 0x000fea0003800000 */
.L_x_4088:
[----:B------:R-:W-:-:S05]  /*7f40*/  LOP3.LUT R5, R0, R5, RZ, 0xfc, !PT ;  /* 0x0000000500057212 */ /* 0x000fca00078efcff */
[----:B------:R-:W-:Y:S01]  /*7f50*/  STG.E.U8 [R2.64], R5 ;  /* 0x0000000502007986 */ /* 0x000fe2000c101124 */
[----:B------:R-:W-:Y:S05]  /*7f60*/  EXIT ;  /* 0x000000000000794d */ /* 0x000fea0003800000 */
.L_x_4087:
        /* <DEDUP_REMOVED lines=13> */
.L_x_4091:
[----:B------:R-:W-:Y:S01]  /*8040*/  IMAD.MOV.U32 R0, RZ, RZ, 0x7f ;  /* 0x0000007fff007424 */ /* 0x000fe200078e00ff */
[----:B------:R-:W-:-:S04]  /*8050*/  ISETP.GT.U32.AND P0, PT, R4, 0x7f800000, PT ;  /* 0x7f8000000400780c */ /* 0x000fc80003f04070 */
[----:B------:R-:W-:-:S04]  /*8060*/  SEL R0, R0, 0x7c, P0 ;  /* 0x0000007c00007807 */ /* 0x000fc80000000000 */
.L_x_4092:
[----:B------:R-:W-:Y:S05]  /*8070*/  BSYNC B0 ;  /* 0x0000000000007941 */ /* 0x000fea0003800000 */
.L_x_4090:
[----:B------:R-:W-:-:S04]  /*8080*/  LOP3.LUT R4, R23, 0x80000000, RZ, 0xc0, !PT ;  /* 0x8000000017047812 */ /* 0x000fc800078ec0ff */
[----:B------:R-:W-:-:S04]  /*8090*/  SHF.R.U32.HI R5, RZ, 0x18, R4 ;  /* 0x00000018ff057819 */ /* 0x000fc80000011604 */
[----:B------:R-:W-:-:S05]  /*80a0*/  LOP3.LUT R5, R0, R5, RZ, 0xfc, !PT ;  /* 0x0000000500057212 */ /* 0x000fca00078efcff */
[----:B------:R-:W-:Y:S01]  /*80b0*/  STG.E.U8 [R2.64], R5 ;  /* 0x0000000502007986 */ /* 0x000fe2000c101124 */
[----:B------:R-:W-:Y:S05]  /*80c0*/  EXIT ;  /* 0x000000000000794d */ /* 0x000fea0003800000 */
.L_x_4086:
[----:B------:R-:W-:Y:S01]  /*80d0*/  STG.E.U16 [R2.64], R23 ;  /* 0x0000001702007986 */ /* 0x000fe2000c101524 */
[----:B------:R-:W-:Y:S05]  /*80e0*/  EXIT ;  /* 0x000000000000794d */ /* 0x000fea0003800000 */
.L_x_4083:
        /* <DEDUP_REMOVED lines=12> */
.L_x_4095:
        /* <DEDUP_REMOVED lines=17> */
.L_x_4098:
[----:B------:R-:W-:-:S04]  /*82c0*/  LOP3.LUT R0, R23, 0x80000000, RZ, 0xc0, !PT ;  /* 0x8000000017007812 */ /* 0x000fc800078ec0ff */
[----:B------:R-:W-:-:S04]  /*82d0*/  SHF.R.U32.HI R5, RZ, 0x18, R0 ;  /* 0x00000018ff057819 */ /* 0x000fc80000011600 */
[----:B------:R-:W-:-:S04]  /*82e0*/  LOP3.LUT R4, R4, R5, RZ, 0xfc, !PT ;  /* 0x0000000504047212 */ /* 0x000fc800078efcff */
[----:B------:R-:W-:Y:S02]  /*82f0*/  PRMT R0, R4, 0x7610, R0 ;  /* 0x0000761004007816 */ /* 0x000fe40000000000 */
.L_x_4097:
[----:B------:R-:W-:Y:S05]  /*8300*/  BSYNC B0 ;  /* 0x0000000000007941 */ /* 0x000fea0003800000 */
.L_x_4096:
[----:B------:R-:W-:Y:S01]  /*8310*/  STG.E.U8 [R2.64], R0 ;  /* 0x0000000002007986 */ /* 0x000fe2000c101124 */
[----:B------:R-:W-:Y:S05]  /*8320*/  EXIT ;  /* 0x000000000000794d */ /* 0x000fea0003800000 */
.L_x_4094:
        /* <DEDUP_REMOVED lines=17> */
.L_x_4101:
[----:B------:R-:W-:-:S04]  /*8440*/  LOP3.LUT R0, R23, 0x80000000, RZ, 0xc0, !PT ;  /* 0x8000000017007812 */ /* 0x000fc800078ec0ff */
[----:B------:R-:W-:-:S04]  /*8450*/  SHF.R.U32.HI R5, RZ, 0x18, R0 ;  /* 0x00000018ff057819 */ /* 0x000fc80000011600 */
[----:B------:R-:W-:-:S04]  /*8460*/  LOP3.LUT R4, R4, R5, RZ, 0xfc, !PT ;  /* 0x0000000504047212 */ /* 0x000fc800078efcff */
[----:B------:R-:W-:Y:S02]  /*8470*/  PRMT R0, R4, 0x7610, R0 ;  /* 0x0000761004007816 */ /* 0x000fe40000000000 */
.L_x_4100:
[----:B------:R-:W-:Y:S05]  /*8480*/  BSYNC B0 ;  /* 0x0000000000007941 */ /* 0x000fea0003800000 */
.L_x_4099:
[----:B------:R-:W-:Y:S01]  /*8490*/  STG.E.U8 [R2.64], R0 ;  /* 0x0000000002007986 */ /* 0x000fe2000c101124 */
[----:B------:R-:W-:Y:S05]  /*84a0*/  EXIT ;  /* 0x000000000000794d */ /* 0x000fea0003800000 */
.L_x_4093:
        /* <DEDUP_REMOVED lines=22> */
.L_x_4076:
        /* <DEDUP_REMOVED lines=20> */
.L_x_4103:
[----:B------:R-:W-:-:S06]  /*8750*/  PRMT R4, RZ, 0x5410, R23 ;  /* 0x00005410ff047816 */ /* 0x000fcc0000000017 */
[----:B------:R-:W0:Y:S02]  /*8760*/  F2I.U64.TRUNC R4, R4 ;  /* 0x0000000400047311 */ /* 0x000e24000020d800 */
[----:B0-----:R-:W-:Y:S01]  /*8770*/  STG.E.64 [R2.64], R4 ;  /* 0x0000000402007986 */ /* 0x001fe2000c101b24 */
[----:B------:R-:W-:Y:S05]  /*8780*/  EXIT ;  /* 0x000000000000794d */ /* 0x000fea0003800000 */
.L_x_4102:
[----:B------:R-:W-:-:S06]  /*8790*/  PRMT R23, RZ, 0x5410, R23 ;  /* 0x00005410ff177816 */ /* 0x000fcc0000000017 */
[----:B------:R-:W0:Y:S02]  /*87a0*/  F2I.FTZ.U32.TRUNC.NTZ R23, R23 ;  /* 0x0000001700177305 */ /* 0x000e24000021f000 */
[----:B0-----:R-:W-:Y:S01]  /*87b0*/  STG.E [R2.64], R23 ;  /* 0x0000001702007986 */ /* 0x001fe2000c101924 */
[----:B------:R-:W-:Y:S05]  /*87c0*/  EXIT ;  /* 0x000000000000794d */ /* 0x000fea0003800000 */
.L_x_4104:
        /* <DEDUP_REMOVED lines=11> */
.L_x_9748:


//--------------------- .text._ZN2at6native18elementwise_kernelILi128ELi4EZNS0_22gpu_kernel_impl_nocastIZZZNS0_61_GLOBAL__N__132982cb_23_ActivationSiluKernel_cu_1520ed90_293611silu_kernelERNS_18TensorIteratorBaseEENKUlvE_clEvENKUlvE4_clEvEUlN3c108BFloat16EE_EEvS5_RKT_EUliE_EEviT1_ --------------------------
	.section	.text._ZN2at6native18elementwise_kernelILi128ELi4EZNS0_22gpu_kernel_impl_nocastIZZZNS0_61_GLOBAL__N__132982cb_23_ActivationSiluKernel_cu_1520ed90_293611silu_kernelERNS_18TensorIteratorBaseEENKUlvE_clEvENKUlvE4_clEvEUlN3c108BFloat16EE_EEvS5_RKT_EUliE_EEviT1_,"ax",@progbits
	.sectioninfo	@"SHI_REGISTERS=12"
	.align	128
        .global         _ZN2at6native18elementwise_kernelILi128ELi4EZNS0_22gpu_kernel_impl_nocastIZZZNS0_61_GLOBAL__N__132982cb_23_ActivationSiluKernel_cu_1520ed90_293611silu_kernelERNS_18TensorIteratorBaseEENKUlvE_clEvENKUlvE4_clEvEUlN3c108BFloat16EE_EEvS5_RKT_EUliE_EEviT1_
        .type           _ZN2at6native18elementwise_kernelILi128ELi4EZNS0_22gpu_kernel_impl_nocastIZZZNS0_61_GLOBAL__N__132982cb_23_ActivationSiluKernel_cu_1520ed90_293611silu_kernelERNS_18TensorIteratorBaseEENKUlvE_clEvENKUlvE4_clEvEUlN3c108BFloat16EE_EEvS5_RKT_EUliE_EEviT1_,@function
        .size           _ZN2at6native18elementwise_kernelILi128ELi4EZNS0_22gpu_kernel_impl_nocastIZZZNS0_61_GLOBAL__N__132982cb_23_ActivationSiluKernel_cu_1520ed90_293611silu_kernelERNS_18TensorIteratorBaseEENKUlvE_clEvENKUlvE4_clEvEUlN3c108BFloat16EE_EEvS5_RKT_EUliE_EEviT1_,(.L_x_9749 - _ZN2at6native18elementwise_kernelILi128ELi4EZNS0_22gpu_kernel_impl_nocastIZZZNS0_61_GLOBAL__N__132982cb_23_ActivationSiluKernel_cu_1520ed90_293611silu_kernelERNS_18TensorIteratorBaseEENKUlvE_clEvENKUlvE4_clEvEUlN3c108BFloat16EE_EEvS5_RKT_EUliE_EEviT1_)
        .other          _ZN2at6native18elementwise_kernelILi128ELi4EZNS0_22gpu_kernel_impl_nocastIZZZNS0_61_GLOBAL__N__132982cb_23_ActivationSiluKernel_cu_1520ed90_293611silu_kernelERNS_18TensorIteratorBaseEENKUlvE_clEvENKUlvE4_clEvEUlN3c108BFloat16EE_EEvS5_RKT_EUliE_EEviT1_,@"STO_CUDA_ENTRY STV_DEFAULT"
_ZN2at6native18elementwise_kernelILi128ELi4EZNS0_22gpu_kernel_impl_nocastIZZZNS0_61_GLOBAL__N__132982cb_23_ActivationSiluKernel_cu_1520ed90_293611silu_kernelERNS_18TensorIteratorBaseEENKUlvE_clEvENKUlvE4_clEvEUlN3c108BFloat16EE_EEvS5_RKT_EUliE_EEviT1_:
.text._ZN2at6native18elementwise_kernelILi128ELi4EZNS0_22gpu_kernel_impl_nocastIZZZNS0_61_GLOBAL__N__132982cb_23_ActivationSiluKernel_cu_1520ed90_293611silu_kernelERNS_18TensorIteratorBaseEENKUlvE_clEvENKUlvE4_clEvEUlN3c108BFloat16EE_EEvS5_RKT_EUliE_EEviT1_:
        /* <DEDUP_REMOVED lines=9> */
[----:B------:R-:W-:-:S12]  /*0090*/  CS2R R2, SRZ ;  /* 0x0000000000027805 */ /* 0x000fd8000001ff00 */
[----:B------:R-:W-:Y:S05]  /*00a0*/  @!P0 BRA `(.L_x_4107) ;  /* 0x00000e0000008947 */ /* 0x000fea0003800000 */
[----:B------:R-:W-:Y:S01]  /*00b0*/  HFMA2.MMA R2, -RZ, RZ, 0, 0 ;  /* 0x00000000ff027435 */ /* 0x000fe200000001ff */
[----:B------:R-:W-:Y:S02]  /*00c0*/  MOV R3, R0 ;  /* 0x0000000000037202 */ /* 0x000fe40000000f00 */
[----:B------:R-:W-:-:S04]  /*00d0*/  MOV R8, c[0x0][0x168] ;  /* 0x00005a0000087a02 */ /* 0x000fc80000000f00 */
[----:B------:R-:W-:-:S03]  /*00e0*/  ISETP.NE.AND P0, PT, R8, 0x1, PT ;  /* 0x000000010800780c */ /* 0x000fc60003f05270 */
[----:B------:R-:W-:-:S05]  /*00f0*/  IMAD.HI.U32 R4, R0, c[0x0][0x170], R2 ;  /* 0x00005c0000047a27 */ /* 0x000fca00078e0002 */
[----:B------:R-:W-:-:S04]  /*0100*/  SHF.R.U32.HI R5, RZ, c[0x0][0x174], R4 ;  /* 0x00005d00ff057a19 */ /* 0x000fc80000011604 */
[----:B------:R-:W-:-:S05]  /*0110*/  IADD3 R3, -R5, RZ, RZ ;  /* 0x000000ff05037210 */ /* 0x000fca0007ffe1ff */
[----:B------:R-:W-:-:S04]  /*0120*/  IMAD R3, R3, c[0x0][0x16c], R0 ;  /* 0x00005b0003037a24 */ /* 0x000fc800078e0200 */
        /* <DEDUP_REMOVED lines=207> */
[----:B------:R-:W-:-:S05]  /*0e20*/  @P0 IMAD.HI.U32 R4, R7, c[0x0][0x290], R6 ;  /* 0x0000a40007040a27 */ /* 0x000fca00078e0006 */
[----:B------:R-:W-:Y:S01]  /*0e30*/  @P0 SHF.R.U32.HI R6, RZ, c[0x0][0x294], R4 ;  /* 0x0000a500ff060a19 */ /* 0x000fe20000011604 */
[----:B------:R-:W-:-:S03]  /*0e40*/  IMAD R4, R9, c[0x0][0x280], R5 ;  /* 0x0000a00009047a24 */ /* 0x000fc600078e0205 */
[----:B------:R-:W-:Y:S01]  /*0e50*/  @P0 IADD3 R6, -R6, RZ, RZ ;  /* 0x000000ff06060210 */ /* 0x000fe20007ffe1ff */
[C---:B------:R-:W-:Y:S02]  /*0e60*/  IMAD R2, R4.reuse, c[0x0][0x350], R2 ;  /* 0x0000d40004027a24 */ /* 0x040fe400078e0202 */
[----:B------:R-:W-:Y:S02]  /*0e70*/  IMAD R3, R4, c[0x0][0x354], R3 ;  /* 0x0000d50004037a24 */ /* 0x000fe400078e0203 */
[----:B------:R-:W-:-:S04]  /*0e80*/  @P0 IMAD R6, R6, c[0x0][0x28c], R7 ;  /* 0x0000a30006060a24 */ /* 0x000fc800078e0207 */
[C---:B------:R-:W-:Y:S02]  /*0e90*/  @P0 IMAD R2, R6.reuse, c[0x0][0x358], R2 ;  /* 0x0000d60006020a24 */ /* 0x040fe400078e0202 */
[----:B------:R-:W-:-:S05]  /*0ea0*/  @P0 IMAD R3, R6, c[0x0][0x35c], R3 ;  /* 0x0000d70006030a24 */ /* 0x000fca00078e0203 */
.L_x_4107:
[----:B------:R-:W-:-:S04]  /*0eb0*/  IADD3 R4, P0, R3, c[0x0][0x368], RZ ;  /* 0x0000da0003047a10 */ /* 0x000fc80007f1e0ff */
[----:B------:R-:W-:-:S05]  /*0ec0*/  IADD3.X R5, RZ, c[0x0][0x36c], RZ, P0, !PT ;  /* 0x0000db00ff057a10 */ /* 0x000fca00007fe4ff */
[----:B------:R-:W2:Y:S01]  /*0ed0*/  LDG.E.U16 R4, [R4.64] ;  /* 0x0000000404047981 */ /* 0x000ea2000c1e1500 */
[----:B------:R-:W-:Y:S02]  /*0ee0*/  IADD3 R2, P0, R2, c[0x0][0x360], RZ ;  /* 0x0000d80002027a10 */ /* 0x000fe40007f1e0ff */
[----:B------:R-:W-:Y:S02]  /*0ef0*/  IADD3 R0, R0, 0x80, RZ ;  /* 0x0000008000007810 */ /* 0x000fe40007ffe0ff */
[----:B--2---:R-:W-:-:S05]  /*0f00*/  PRMT R4, RZ, 0x5410, R4 ;  /* 0x00005410ff047816 */ /* 0x004fca0000000004 */
[----:B------:R-:W-:-:S06]  /*0f10*/  FMUL.FTZ R6, R4, -1.4426950216293334961 ;  /* 0xbfb8aa3b04067820 */ /* 0x000fcc0000410000 */
[----:B------:R-:W0:Y:S02]  /*0f20*/  MUFU.EX2 R6, R6 ;  /* 0x0000000600067308 */ /* 0x000e240000000800 */
[----:B0-----:R-:W-:-:S06]  /*0f30*/  FADD.FTZ R7, R6, 1 ;  /* 0x3f80000006077421 */ /* 0x001fcc0000010000 */
[----:B------:R-:W0:Y:S02]  /*0f40*/  MUFU.RCP R3, R7 ;  /* 0x0000000700037308 */ /* 0x000e240000001000 */
[----:B0-----:R-:W-:-:S05]  /*0f50*/  FMUL.FTZ R3, R4, R3 ;  /* 0x0000000304037220 */ /* 0x001fca0000410000 */
[----:B------:R-:W-:Y:S02]  /*0f60*/  F2FP.BF16.PACK_AB R5, RZ, R3 ;  /* 0x00000003ff05723e */ /* 0x000fe400000010ff */
[----:B------:R-:W-:-:S05]  /*0f70*/  IADD3.X R3, RZ, c[0x0][0x364], RZ, P0, !PT ;  /* 0x0000d900ff037a10 */ /* 0x000fca00007fe4ff */
[----:B------:R0:W-:Y:S02]  /*0f80*/  STG.E.U16 [R2.64], R5 ;  /* 0x0000000502007986 */ /* 0x0001e4000c101504 */
.L_x_4106:
[----:B------:R-:W-:Y:S05]  /*0f90*/  BSYNC B0 ;  /* 0x0000000000007941 */ /* 0x000fea0003800000 */
.L_x_4105:
[----:B------:R-:W-:Y:S01]  /*0fa0*/  ISETP.GE.AND P0, PT, R0, c[0x0][0x160], PT ;  /* 0x0000580000007a0c */ /* 0x000fe20003f06270 */
[----:B------:R-:W-:-:S12]  /*0fb0*/  BSSY B0, `(.L_x_4108) ;  /* 0x00001e6000007945 */ /* 0x000fd80003800000 */
[----:B------:R-:W-:Y:S05]  /*0fc0*/  @P0 BRA `(.L_x_4109) ;  /* 0x00001e4000000947 */ /* 0x000fea0003800000 */
[----:B------:R-:W-:Y:S01]  /*0fd0*/  ISETP.NE.AND P0, PT, RZ, c[0x0][0x168], PT ;  /* 0x00005a00ff007a0c */ /* 0x000fe20003f05270 */
[----:B0-----:R-:W-:-:S12]  /*0fe0*/  CS2R R2, SRZ ;  /* 0x0000000000027805 */ /* 0x001fd8000001ff00 */
[----:B------:R-:W-:Y:S05]  /*0ff0*/  @!P0 BRA `(.L_x_4110) ;  /* 0x00000e0000008947 */ /* 0x000fea0003800000 */
[----:B------:R-:W-:Y:S01]  /*1000*/  MOV R3, R0 ;  /* 0x0000000000037202 */ /* 0x000fe20000000f00 */
[----:B------:R-:W-:Y:S01]  /*1010*/  IMAD.MOV.U32 R2, RZ, RZ, RZ ;  /* 0x000000ffff027224 */ /* 0x000fe200078e00ff */
[----:B------:R-:W-:-:S03]  /*1020*/  MOV R8, c[0x0][0x168] ;  /* 0x00005a0000087a02 */ /* 0x000fc60000000f00 */
[----:B------:R-:W-:Y:S01]  /*1030*/  IMAD.HI.U32 R4, R0, c[0x0][0x170], R2 ;  /* 0x00005c0000047a27 */ /* 0x000fe200078e0002 */
[----:B------:R-:W-:-:S04]  /*1040*/  ISETP.NE.AND P0, PT, R8, 0x1, PT ;  /* 0x000000010800780c */ /* 0x000fc80003f05270 */
[----:B------:R-:W-:-:S04]  /*1050*/  SHF.R.U32.HI R5, RZ, c[0x0][0x174], R4 ;  /* 0x00005d00ff057a19 */ /* 0x000fc80000011604 */
[----:B------:R-:W-:-:S05]  /*1060*/  IADD3 R3, -R5, RZ, RZ ;  /* 0x000000ff05037210 */ /* 0x000fca0007ffe1ff */
[----:B------:R-:W-:-:S04]  /*1070*/  IMAD R3, R3, c[0x0][0x16c], R0 ;  /* 0x00005b0003037a24 */ /* 0x000fc800078e0200 */
        /* <DEDUP_REMOVED lines=201> */
[----:B------:R-:W-:Y:S02]  /*1d10*/  ISETP.NE.AND P0, PT, R8, 0x18, PT ;  /* 0x000000180800780c */ /* 0x000fe40003f05270 */
[----:B------:R-:W-:-:S05]  /*1d20*/  MOV R4, RZ ;  /* 0x000000ff00047202 */ /* 0x000fca0000000f00 */
        /* <DEDUP_REMOVED lines=13> */
.L_x_4110:
        /* <DEDUP_REMOVED lines=12> */
[----:B------:R-:W-:Y:S02]  /*1ec0*/  IADD3.X R3, RZ, c[0x0][0x364], RZ, P0, !PT ;  /* 0x0000d900ff037a10 */ /* 0x000fe400007fe4ff */
[----:B------:R-:W-:-:S03]  /*1ed0*/  ISETP.GE.AND P0, PT, R0, c[0x0][0x160], PT ;  /* 0x0000580000007a0c */ /* 0x000fc60003f06270 */
[----:B------:R0:W-:Y:S10]  /*1ee0*/  STG.E.U16 [R2.64], R5 ;  /* 0x0000000502007986 */ /* 0x0001f4000c101504 */
[----:B------:R-:W-:Y:S05]  /*1ef0*/  @P0 BRA `(.L_x_4109) ;  /* 0x00000f1000000947 */ /* 0x000fea0003800000 */
[----:B------:R-:W-:Y:S01]  /*1f00*/  ISETP.NE.AND P0, PT, RZ, c[0x0][0x168], PT ;  /* 0x00005a00ff007a0c */ /* 0x000fe20003f05270 */
[----:B0-----:R-:W-:-:S12]  /*1f10*/  CS2R R2, SRZ ;  /* 0x0000000000027805 */ /* 0x001fd8000001ff00 */
[----:B------:R-:W-:Y:S05]  /*1f20*/  @!P0 BRA `(.L_x_4111) ;  /* 0x00000e0000008947 */ /* 0x000fea0003800000 */
[----:B------:R-:W-:Y:S02]  /*1f30*/  MOV R2, RZ ;  /* 0x000000ff00027202 */ /* 0x000fe40000000f00 */
[----:B------:R-:W-:Y:S02]  /*1f40*/  MOV R3, R0 ;  /* 0x0000000000037202 */ /* 0x000fe40000000f00 */
[----:B------:R-:W-:-:S03]  /*1f50*/  MOV R8, c[0x0][0x168] ;  /* 0x00005a0000087a02 */ /* 0x000fc60000000f00 */
[----:B------:R-:W-:Y:S01]  /*1f60*/  IMAD.HI.U32 R4, R0, c[0x0][0x170], R2 ;  /* 0x00005c0000047a27 */ /* 0x000fe200078e0002 */
[----:B------:R-:W-:-:S04]  /*1f70*/  ISETP.NE.AND P0, PT, R8, 0x1, PT ;  /* 0x000000010800780c */ /* 0x000fc80003f05270 */
[----:B------:R-:W-:-:S05]  /*1f80*/  SHF.R.U32.HI R5, RZ, c[0x0][0x174], R4 ;  /* 0x00005d00ff057a19 */ /* 0x000fca0000011604 */
[----:B------:R-:W-:-:S04]  /*1f90*/  IMAD.MOV R3, RZ, RZ, -R5 ;  /* 0x000000ffff037224 */ /* 0x000fc800078e0a05 */
        /* <DEDUP_REMOVED lines=217> */
.L_x_4111:
        /* <DEDUP_REMOVED lines=14> */
.L_x_4109:
[----:B------:R-:W-:Y:S05]  /*2e10*/  BSYNC B0 ;  /* 0x0000000000007941 */ /* 0x000fea0003800000 */
.L_x_4108:
[----:B------:R-:W-:-:S13]  /*2e20*/  ISETP.GE.AND P0, PT, R0, c[0x0][0x160], PT ;  /* 0x0000580000007a0c */ /* 0x000fda0003f06270 */
[----:B------:R-:W-:Y:S05]  /*2e30*/  @P0 EXIT ;  /* 0x000000000000094d */ /* 0x000fea0003800000 */
        /* <DEDUP_REMOVED lines=223> */
[----:B------:R-:W-:-:S04]  /*3c30*/  IMAD R3, R4, c[0x0][0x354], R3 ;  /* 0x0000d50004037a24 */ /* 0x000fc800078e0203 */
[----:B------:R-:W-:-:S04]  /*3c40*/  @P0 IMAD R6, R6, c[0x0][0x28c], R7 ;  /* 0x0000a30006060a24 */ /* 0x000fc800078e0207 */
[C---:B------:R-:W-:Y:S02]  /*3c50*/  @P0 IMAD R2, R6.reuse, c[0x0][0x358], R2 ;  /* 0x0000d60006020a24 */ /* 0x040fe400078e0202 */
[----:B------:R-:W-:-:S05]  /*3c60*/  @P0 IMAD R3, R6, c[0x0][0x35c], R3 ;  /* 0x0000d70006030a24 */ /* 0x000fca00078e0203 */
.L_x_4112:
[----:B------:R-:W-:-:S04]  /*3c70*/  IADD3 R4, P0, R3, c[0x0][0x368], RZ ;  /* 0x0000da0003047a10 */ /* 0x000fc80007f1e0ff */
[----:B------:R-:W-:-:S05]  /*3c80*/  IADD3.X R5, RZ, c[0x0][0x36c], RZ, P0, !PT ;  /* 0x0000db00ff057a10 */ /* 0x000fca00007fe4ff */
[----:B------:R-:W2:Y:S01]  /*3c90*/  LDG.E.U16 R4, [R4.64] ;  /* 0x0000000404047981 */ /* 0x000ea2000c1e1500 */
[----:B------:R-:W-:Y:S02]  /*3ca0*/  IADD3 R2, P0, R2, c[0x0][0x360], RZ ;  /* 0x0000d80002027a10 */ /* 0x000fe40007f1e0ff */
        /* <DEDUP_REMOVED lines=8> */
[----:B------:R-:W-:Y:S01]  /*3d30*/  STG.E.U16 [R2.64], R5 ;  /* 0x0000000502007986 */ /* 0x000fe2000c101504 */
[----:B------:R-:W-:Y:S05]  /*3d40*/  EXIT ;  /* 0x000000000000794d */ /* 0x000fea0003800000 */
.L_x_4113:
        /* <DEDUP_REMOVED lines=11> */
.L_x_9749:


//--------------------- .text._ZN2at6native27unrolled_elementwise_kernelIZZZNS0_61_GLOBAL__N__132982cb_23_ActivationSiluKernel_cu_1520ed90_293611silu_kernelERNS_18TensorIteratorBaseEENKUlvE_clEvENKUlvE4_clEvEUlN3c108BFloat16EE_St5arrayIPcLm2EELi4E23TrivialOffsetCalculatorILi1EjESE_NS0_6memory15LoadWithoutCastENSF_16StoreWithoutCastEEEviT_T0_T2_T3_T4_T5_ --------------------------
	.section	.text._ZN2at6native27unrolled_elementwise_kernelIZZZNS0_61_GLOBAL__N__132982cb_23_ActivationSiluKernel_cu_1520ed90_293611silu_kernelERNS_18TensorIteratorBaseEENKUlvE_clEvENKUlvE4_clEvEUlN3c108BFloat16EE_St5arrayIPcLm2EELi4E23TrivialOffsetCalculatorILi1EjESE_NS0_6memory15LoadWithoutCastENSF_16StoreWithoutCastEEEviT_T0_T2_T3_T4_T5_,"ax",@progbits
	.sectioninfo	@"SHI_REGISTERS=17"
	.align	128
        .global         _ZN2at6native27unrolled_elementwise_kernelIZZZNS0_61_GLOBAL__N__132982cb_23_ActivationSiluKernel_cu_1520ed90_293611silu_kernelERNS_18TensorIteratorBaseEENKUlvE_clEvENKUlvE4_clEvEUlN3c108BFloat16EE_St5arrayIPcLm2EELi4E23TrivialOffsetCalculatorILi1EjESE_NS0_6memory15LoadWithoutCastENSF_16StoreWithoutCastEEEviT_T0_T2_T3_T4_T5_
        .type           _ZN2at6native27unrolled_elementwise_kernelIZZZNS0_61_GLOBAL__N__132982cb_23_ActivationSiluKernel_cu_1520ed90_293611silu_kernelERNS_18TensorIteratorBaseEENKUlvE_clEvENKUlvE4_clEvEUlN3c108BFloat16EE_St5arrayIPcLm2EELi4E23TrivialOffsetCalculatorILi1EjESE_NS0_6memory15LoadWithoutCastENSF_16StoreWithoutCastEEEviT_T0_T2_T3_T4_T5_,@function
        .size           _ZN2at6native27unrolled_elementwise_kernelIZZZNS0_61_GLOBAL__N__132982cb_23_ActivationSiluKernel_cu_1520ed90_293611silu_kernelERNS_18TensorIteratorBaseEENKUlvE_clEvENKUlvE4_clEvEUlN3c108BFloat16EE_St5arrayIPcLm2EELi4E23TrivialOffsetCalculatorILi1EjESE_NS0_6memory15LoadWithoutCastENSF_16StoreWithoutCastEEEviT_T0_T2_T3_T4_T5_,(.L_x_9750 - _ZN2at6native27unrolled_elementwise_kernelIZZZNS0_61_GLOBAL__N__132982cb_23_ActivationSiluKernel_cu_1520ed90_293611silu_kernelERNS_18TensorIteratorBaseEENKUlvE_clEvENKUlvE4_clEvEUlN3c108BFloat16EE_St5arrayIPcLm2EELi4E23TrivialOffsetCalculatorILi1EjESE_NS0_6memory15LoadWithoutCastENSF_16StoreWithoutCastEEEviT_T0_T2_T3_T4_T5_)
        .other          _ZN2at6native27unrolled_elementwise_kernelIZZZNS0_61_GLOBAL__N__132982cb_23_ActivationSiluKernel_cu_1520ed90_293611silu_kernelERNS_18TensorIteratorBaseEENKUlvE_clEvENKUlvE4_clEvEUlN3c108BFloat16EE_St5arrayIPcLm2EELi4E23TrivialOffsetCalculatorILi1EjESE_NS0_6memory15LoadWithoutCastENSF_16StoreWithoutCastEEEviT_T0_T2_T3_T4_T5_,@"STO_CUDA_ENTRY STV_DEFAULT"
_ZN2at6native27unrolled_elementwise_kernelIZZZNS0_61_GLOBAL__N__132982cb_23_ActivationSiluKernel_cu_1520ed90_293611silu_kernelERNS_18TensorIteratorBaseEENKUlvE_clEvENKUlvE4_clEvEUlN3c108BFloat16EE_St5arrayIPcLm2EELi4E23TrivialOffsetCalculatorILi1EjESE_NS0_6memory15LoadWithoutCastENSF_16StoreWithoutCastEEEviT_T0_T2_T3_T4_T5_:
.text._ZN2at6native27unrolled_elementwise_kernelIZZZNS0_61_GLOBAL__N__132982cb_23_ActivationSiluKernel_cu_1520ed90_293611silu_kernelERNS_18TensorIteratorBaseEENKUlvE_clEvENKUlvE4_clEvEUlN3c108BFloat16EE_St5arrayIPcLm2EELi4E23TrivialOffsetCalculatorILi1EjESE_NS0_6memory15LoadWithoutCastENSF_16StoreWithoutCastEEEviT_T0_T2_T3_T4_T5_:
[----:B------:R-:W-:Y:S02]  /*0000*/  IMAD.MOV.U32 R1, RZ, RZ, c[0x0][0x28] ;  /* 0x00000a00ff017624 */ /* 0x000fe400078e00ff */
[----:B------:R-:W0:Y:S01]  /*0010*/  S2R R0, SR_CTAID.X ;  /* 0x0000000000007919 */ /* 0x000e220000002500 */
[----:B------:R-:W-:Y:S01]  /*0020*/  IMAD.MOV.U32 R5, RZ, RZ, -0x200 ;  /* 0xfffffe00ff057424 */ /* 0x000fe200078e00ff */
[----:B------:R-:W-:Y:S01]  /*0030*/  PRMT R13, RZ, 0x7610, R13 ;  /* 0x00007610ff0d7816 */ /* 0x000fe2000000000d */
[----:B------:R-:W-:Y:S01]  /*0040*/  ULDC.64 UR4, c[0x0][0x118] ;  /* 0x0000460000047ab9 */ /* 0x000fe20000000a00 */
[----:B------:R-:W1:Y:S01]  /*0050*/  S2R R3, SR_TID.X ;  /* 0x0000000000037919 */ /* 0x000e620000002100 */
[----:B0-----:R-:W-:Y:S02]  /*0060*/  IMAD R2, R0, R5, c[0x0][0x160] ;  /* 0x0000580000027624 */ /* 0x001fe400078e0205 */
[----:B-1----:R-:W-:-:S03]  /*0070*/  IMAD.MOV.U32 R9, RZ, RZ, R3 ;  /* 0x000000ffff097224 */ /* 0x002fc600078e0003 */
[----:B------:R-:W-:-:S13]  /*0080*/  ISETP.GE.AND P0, PT, R3, R2, PT ;  /* 0x000000020300720c */ /* 0x000fda0003f06270 */
[----:B------:R-:W-:Y:S01]  /*0090*/  @!P0 IADD3 R9, R3, 0x80, RZ ;  /* 0x0000008003098810 */ /* 0x000fe20007ffe0ff */
[----:B------:R-:W-:Y:S02]  /*00a0*/  @!P0 IMAD R4, R0, 0x200, R3 ;  /* 0x0000020000048824 */ /* 0x000fe400078e0203 */
[----:B------:R-:W-:Y:S01]  /*00b0*/  @!P0 IMAD.MOV.U32 R5, RZ, RZ, 0x2 ;  /* 0x00000002ff058424 */ /* 0x000fe200078e00ff */
[----:B------:R-:W-:-:S03]  /*00c0*/  ISETP.GE.AND P1, PT, R9, R2, PT ;  /* 0x000000020900720c */ /* 0x000fc60003f26270 */
[----:B------:R-:W-:Y:S01]  /*00d0*/  @!P0 IMAD.WIDE.U32 R4, R4, R5, c[0x0][0x170] ;  /* 0x00005c0004048625 */ /* 0x000fe200078e0005 */
[----:B------:R-:W-:-:S04]  /*00e0*/  PRMT R12, RZ, 0x7610, R12 ;  /* 0x00007610ff0c7816 */ /* 0x000fc8000000000c */
[----:B------:R0:W2:Y:S05]  /*00f0*/  @!P0 LDG.E.U16 R13, [R4.64] ;  /* 0x00000004040d8981 */ /* 0x0000aa000c1e1500 */
[----:B------:R-:W-:Y:S01]  /*0100*/  @!P1 LEA R6, R0, R9, 0x9 ;  /* 0x0000000900069211 */ /* 0x000fe200078e48ff */
[----:B------:R-:W-:Y:S01]  /*0110*/  @!P1 IMAD.MOV.U32 R7, RZ, RZ, 0x2 ;  /* 0x00000002ff079424 */ /* 0x000fe200078e00ff */
[----:B------:R-:W-:-:S04]  /*0120*/  @!P1 IADD3 R9, R9, 0x80, RZ ;  /* 0x0000008009099810 */ /* 0x000fc80007ffe0ff */
[----:B------:R-:W-:Y:S01]  /*0130*/  ISETP.GE.AND P3, PT, R9, R2, PT ;  /* 0x000000020900720c */ /* 0x000fe20003f66270 */
[----:B------:R-:W-:Y:S01]  /*0140*/  @!P1 IMAD.WIDE.U32 R6, R6, R7, c[0x0][0x170] ;  /* 0x00005c0006069625 */ /* 0x000fe200078e0007 */
[----:B------:R-:W-:-:S04]  /*0150*/  PRMT R14, RZ, 0x7610, R14 ;  /* 0x00007610ff0e7816 */ /* 0x000fc8000000000e */
[----:B------:R1:W3:Y:S07]  /*0160*/  @!P1 LDG.E.U16 R12, [R6.64] ;  /* 0x00000004060c9981 */ /* 0x0002ee000c1e1500 */
[----:B------:R-:W-:Y:S02]  /*0170*/  @!P3 LEA R10, R0, R9, 0x9 ;  /* 0x00000009000ab211 */ /* 0x000fe400078e48ff */
[----:B------:R-:W-:Y:S01]  /*0180*/  @!P3 IADD3 R9, R9, 0x80, RZ ;  /* 0x000000800909b810 */ /* 0x000fe20007ffe0ff */
[----:B------:R-:W-:-:S03]  /*0190*/  @!P3 IMAD.MOV.U32 R11, RZ, RZ, 0x2 ;  /* 0x00000002ff0bb424 */ /* 0x000fc600078e00ff */
[----:B------:R-:W-:Y:S01]  /*01a0*/  ISETP.GE.AND P2, PT, R9, R2, PT ;  /* 0x000000020900720c */ /* 0x000fe20003f46270 */
[----:B------:R-:W-:-:S05]  /*01b0*/  @!P3 IMAD.WIDE.U32 R10, R10, R11, c[0x0][0x170] ;  /* 0x00005c000a0ab625 */ /* 0x000fca00078e000b */
[----:B------:R4:W5:Y:S01]  /*01c0*/  @!P3 LDG.E.U16 R14, [R10.64] ;  /* 0x000000040a0eb981 */ /* 0x000962000c1e1500 */
[----:B0-----:R-:W-:-:S06]  /*01d0*/  PRMT R4, RZ, 0x7610, R4 ;  /* 0x00007610ff047816 */ /* 0x001fcc0000000004 */
[----:B------:R-:W-:Y:S02]  /*01e0*/  @!P2 IMAD R8, R0, 0x200, R9 ;  /* 0x000002000008a824 */ /* 0x000fe400078e0209 */
[----:B------:R-:W-:-:S04]  /*01f0*/  @!P2 IMAD.MOV.U32 R9, RZ, RZ, 0x2 ;  /* 0x00000002ff09a424 */ /* 0x000fc800078e00ff */
[----:B------:R-:W-:-:S05]  /*0200*/  @!P2 IMAD.WIDE.U32 R8, R8, R9, c[0x0][0x170] ;  /* 0x00005c000808a625 */ /* 0x000fca00078e0009 */
[----:B------:R0:W5:Y:S01]  /*0210*/  @!P2 LDG.E.U16 R4, [R8.64] ;  /* 0x000000040804a981 */ /* 0x000162000c1e1500 */
[----:B------:R-:W-:-:S04]  /*0220*/  IADD3 R5, R3, 0x80, RZ ;  /* 0x0000008003057810 */ /* 0x000fc80007ffe0ff */
[----:B------:R-:W-:Y:S02]  /*0230*/  ISETP.GE.AND P2, PT, R5, R2, PT ;  /* 0x000000020500720c */ /* 0x000fe40003f46270 */
[----:B-1----:R-:W-:-:S04]  /*0240*/  IADD3 R7, R3, 0x100, RZ ;  /* 0x0000010003077810 */ /* 0x002fc80007ffe0ff */
[----:B------:R-:W-:Y:S02]  /*0250*/  ISETP.GE.AND P3, PT, R7, R2, PT ;  /* 0x000000020700720c */ /* 0x000fe40003f66270 */
[----:B0-----:R-:W-:-:S04]  /*0260*/  IADD3 R9, R3, 0x180, RZ ;  /* 0x0000018003097810 */ /* 0x001fc80007ffe0ff */
[----:B------:R-:W-:Y:S01]  /*0270*/  ISETP.GE.AND P1, PT, R9, R2, PT ;  /* 0x000000020900720c */ /* 0x000fe20003f26270 */
[----:B------:R-:W-:Y:S01]  /*0280*/  BSSY B0, `(.L_x_4114) ;  /* 0x000002e000007945 */ /* 0x000fe20003800000 */
[----:B--2---:R-:W-:-:S05]  /*0290*/  @!P0 PRMT R13, RZ, 0x5410, R13 ;  /* 0x00005410ff0d8816 */ /* 0x004fca000000000d */
[----:B------:R-:W-:-:S04]  /*02a0*/  @!P0 FMUL.FTZ R6, R13, -1.4426950216293334961 ;  /* 0xbfb8aa3b0d068820 */ /* 0x000fc80000410000 */
[----:B----4-:R3:W0:Y:S02]  /*02b0*/  @!P0 MUFU.EX2 R10, R6 ;  /* 0x00000006000a8308 */ /* 0x0106240000000800 */
[----:B---3--:R-:W-:-:S05]  /*02c0*/  @!P2 PRMT R6, RZ, 0x5410, R12 ;  /* 0x00005410ff06a816 */ /* 0x008fca000000000c */
[----:B------:R-:W-:-:S04]  /*02d0*/  @!P2 FMUL.FTZ R7, R6, -1.4426950216293334961 ;  /* 0xbfb8aa3b0607a820 */ /* 0x000fc80000410000 */
[----:B------:R5:W1:Y:S02]  /*02e0*/  @!P2 MUFU.EX2 R8, R7 ;  /* 0x000000070008a308 */ /* 0x000a640000000800 */
[----:B-----5:R-:W-:-:S05]  /*02f0*/  @!P3 PRMT R7, RZ, 0x5410, R14 ;  /* 0x00005410ff07b816 */ /* 0x020fca000000000e */
[----:B------:R-:W-:Y:S02]  /*0300*/  @!P3 FMUL.FTZ R9, R7, -1.4426950216293334961 ;  /* 0xbfb8aa3b0709b820 */ /* 0x000fe40000410000 */
[----:B0-----:R-:W-:-:S04]  /*0310*/  @!P0 FADD.FTZ R10, R10, 1 ;  /* 0x3f8000000a0a8421 */ /* 0x001fc80000010000 */
[----:B------:R-:W0:Y:S01]  /*0320*/  @!P3 MUFU.EX2 R9, R9 ;  /* 0x000000090009b308 */ /* 0x000e220000000800 */
[----:B------:R-:W-:-:S05]  /*0330*/  @!P1 PRMT R4, RZ, 0x5410, R4 ;  /* 0x00005410ff049816 */ /* 0x000fca0000000004 */
[----:B------:R-:W-:Y:S02]  /*0340*/  @!P1 FMUL.FTZ R14, R4, -1.4426950216293334961 ;  /* 0xbfb8aa3b040e9820 */ /* 0x000fe40000410000 */
[----:B------:R-:W2:Y:S01]  /*0350*/  @!P0 MUFU.RCP R10, R10 ;  /* 0x0000000a000a8308 */ /* 0x000ea20000001000 */
[----:B-1----:R-:W-:Y:S02]  /*0360*/  @!P2 FADD.FTZ R11, R8, 1 ;  /* 0x3f800000080ba421 */ /* 0x002fe40000010000 */
[----:B0-----:R-:W-:-:S05]  /*0370*/  @!P3 FADD.FTZ R12, R9, 1 ;  /* 0x3f800000090cb421 */ /* 0x001fca0000010000 */
[----:B------:R-:W0:Y:S01]  /*0380*/  @!P1 MUFU.EX2 R14, R14 ;  /* 0x0000000e000e9308 */ /* 0x000e220000000800 */
[----:B------:R-:W-:Y:S01]  /*0390*/  @!P0 LEA R8, R0, R3, 0x9 ;  /* 0x0000000300088211 */ /* 0x000fe200078e48ff */
[----:B------:R-:W-:-:S06]  /*03a0*/  @!P0 IMAD.MOV.U32 R3, RZ, RZ, R5 ;  /* 0x000000ffff038224 */ /* 0x000fcc00078e0005 */
[----:B------:R-:W1:Y:S01]  /*03b0*/  @!P2 MUFU.RCP R11, R11 ;  /* 0x0000000b000ba308 */ /* 0x000e620000001000 */
[----:B--2---:R-:W-:Y:S01]  /*03c0*/  @!P0 FMUL.FTZ R13, R13, R10 ;  /* 0x0000000a0d0d8220 */ /* 0x004fe20000410000 */
[----:B------:R-:W-:-:S06]  /*03d0*/  ISETP.GE.AND P4, PT, R3, R2, PT ;  /* 0x000000020300720c */ /* 0x000fcc0003f86270 */
[----:B------:R-:W2:Y:S01]  /*03e0*/  @!P3 MUFU.RCP R12, R12 ;  /* 0x0000000c000cb308 */ /* 0x000ea20000001000 */
[----:B0-----:R-:W-:Y:S02]  /*03f0*/  @!P1 FADD.FTZ R10, R14, 1 ;  /* 0x3f8000000e0a9421 */ /* 0x001fe40000010000 */
[----:B------:R-:W-:-:S05]  /*0400*/  @!P0 IMAD.MOV.U32 R9, RZ, RZ, 0x2 ;  /* 0x00000002ff098424 */ /* 0x000fca00078e00ff */
[----:B------:R0:W3:Y:S01]  /*0410*/  @!P1 MUFU.RCP R5, R10 ;  /* 0x0000000a00059308 */ /* 0x0000e20000001000 */
[----:B------:R-:W-:Y:S01]  /*0420*/  @!P0 F2FP.BF16.PACK_AB R13, RZ, R13 ;  /* 0x0000000dff0d823e */ /* 0x000fe200000010ff */
[----:B------:R-:W-:-:S04]  /*0430*/  @!P0 IMAD.WIDE.U32 R8, R8, R9, c[0x0][0x168] ;  /* 0x00005a0008088625 */ /* 0x000fc800078e0009 */
[----:B-1----:R-:W-:Y:S02]  /*0440*/  @!P2 FMUL.FTZ R6, R6, R11 ;  /* 0x0000000b0606a220 */ /* 0x002fe40000410000 */
[----:B--2---:R-:W-:Y:S01]  /*0450*/  @!P3 FMUL.FTZ R7, R7, R12 ;  /* 0x0000000c0707b220 */ /* 0x004fe20000410000 */
[----:B------:R1:W-:Y:S04]  /*0460*/  @!P0 STG.E.U16 [R8.64], R13 ;  /* 0x0000000d08008986 */ /* 0x0003e8000c101504 */
[----:B------:R-:W-:Y:S02]  /*0470*/  @!P3 F2FP.BF16.PACK_AB R7, RZ, R7 ;  /* 0x00000007ff07b23e */ /* 0x000fe400000010ff */
[----:B-1----:R-:W-:Y:S01]  /*0480*/  @!P2 F2FP.BF16.PACK_AB R9, RZ, R6 ;  /* 0x00000006ff09a23e */ /* 0x002fe200000010ff */
[----:B------:R-:W-:Y:S05]  /*0490*/  @P4 BRA `(.L_x_4115) ;  /* 0x000000c000004947 */ /* 0x000fea0003800000 */
[----:B0--3--:R-:W-:Y:S01]  /*04a0*/  LEA R6, R0, R3, 0x9 ;  /* 0x0000000300067211 */ /* 0x009fe200078e48ff */
[----:B------:R-:W-:Y:S01]  /*04b0*/  IMAD.MOV.U32 R11, RZ, RZ, 0x2 ;  /* 0x00000002ff0b7424 */ /* 0x000fe200078e00ff */
[----:B------:R-:W-:-:S02]  /*04c0*/  IADD3 R3, R3, 0x80, RZ ;  /* 0x0000008003037810 */ /* 0x000fc40007ffe0ff */
[----:B------:R-:W-:Y:S01]  /*04d0*/  PRMT R12, R7, 0x7610, R12 ;  /* 0x00007610070c7816 */ /* 0x000fe2000000000c */
[----:B------:R-:W-:Y:S01]  /*04e0*/  IMAD.WIDE.U32 R6, R6, R11, c[0x0][0x168] ;  /* 0x00005a0006067625 */ /* 0x000fe200078e000b */
[----:B------:R-:W-:Y:S02]  /*04f0*/  ISETP.GE.AND P0, PT, R3, R2, PT ;  /* 0x000000020300720c */ /* 0x000fe40003f06270 */
[----:B------:R-:W-:-:S05]  /*0500*/  PRMT R10, R9, 0x7610, R10 ;  /* 0x00007610090a7816 */ /* 0x000fca000000000a */
[----:B------:R0:W-:Y:S06]  /*0510*/  STG.E.U16 [R6.64], R10 ;  /* 0x0000000a06007986 */ /* 0x0001ec000c101504 */
[----:B------:R-:W-:Y:S01]  /*0520*/  @!P0 IMAD R8, R0, 0x200, R3 ;  /* 0x0000020000088824 */ /* 0x000fe200078e0203 */
[----:B------:R-:W-:-:S03]  /*0530*/  @!P0 IADD3 R3, R3, 0x80, RZ ;  /* 0x0000008003038810 */ /* 0x000fc60007ffe0ff */
[----:B------:R-:W-:-:S05]  /*0540*/  @!P0 IMAD.WIDE.U32 R8, R8, R11, c[0x0][0x168] ;  /* 0x00005a0008088625 */ /* 0x000fca00078e000b */
[----:B------:R0:W-:Y:S02]  /*0550*/  @!P0 STG.E.U16 [R8.64], R12 ;  /* 0x0000000c08008986 */ /* 0x0001e4000c101504 */
.L_x_4115:
[----:B0--3--:R-:W-:Y:S05]  /*0560*/  BSYNC B0 ;  /* 0x0000000000007941 */ /* 0x009fea0003800000 */
.L_x_4114:
[----:B------:R-:W-:Y:S01]  /*0570*/  ISETP.GE.AND P0, PT, R3, R2, PT ;  /* 0x000000020300720c */ /* 0x000fe20003f06270 */
[----:B------:R-:W-:-:S05]  /*0580*/  @!P1 FMUL.FTZ R4, R4, R5 ;  /* 0x0000000504049220 */ /* 0x000fca0000410000 */
[----:B------:R-:W-:-:S07]  /*0590*/  @!P1 F2FP.BF16.PACK_AB R4, RZ, R4 ;  /* 0x00000004ff04923e */ /* 0x000fce00000010ff */
[----:B------:R-:W-:Y:S05]  /*05a0*/  @P0 EXIT ;  /* 0x000000000000094d */ /* 0x000fea0003800000 */
[----:B------:R-:W-:Y:S01]  /*05b0*/  LEA R3, R0, R3, 0x9 ;  /* 0x0000000300037211 */ /* 0x000fe200078e48ff */
[----:B------:R-:W-:-:S04]  /*05c0*/  IMAD.MOV.U32 R2, RZ, RZ, 0x2 ;  /* 0x00000002ff027424 */ /* 0x000fc800078e00ff */
[----:B------:R-:W-:-:S05]  /*05d0*/  IMAD.WIDE.U32 R2, R3, R2, c[0x0][0x168] ;  /* 0x00005a0003027625 */ /* 0x000fca00078e0002 */
[----:B------:R-:W-:Y:S01]  /*05e0*/  STG.E.U16 [R2.64], R4 ;  /* 0x0000000402007986 */ /* 0x000fe2000c101504 */
[----:B------:R-:W-:Y:S05]  /*05f0*/  EXIT ;  /* 0x000000000000794d */ /* 0x000fea0003800000 */
.L_x_4116:
        /* <DEDUP_REMOVED lines=16> */
.L_x_9750:


//--------------------- .text._ZN2at6native29vectorized_elementwise_kernelILi2EZZZNS0_61_GLOBAL__N__132982cb_23_ActivationSiluKernel_cu_1520ed90_293611silu_kernelERNS_18TensorIteratorBaseEENKUlvE_clEvENKUlvE4_clEvEUlN3c108BFloat16EE_St5arrayIPcLm2EEEEviT0_T1_ --------------------------
	.section	.text._ZN2at6native29vectorized_elementwise_kernelILi2EZZZNS0_61_GLOBAL__N__132982cb_23_ActivationSiluKernel_cu_1520ed90_293611silu_kernelERNS_18TensorIteratorBaseEENKUlvE_clEvENKUlvE4_clEvEUlN3c108BFloat16EE_St5arrayIPcLm2EEEEviT0_T1_,"ax",@progbits
	.sectioninfo	@"SHI_REGISTERS=27"
	.align	128
        .global         _ZN2at6native29vectorized_elementwise_kernelILi2EZZZNS0_61_GLOBAL__N__132982cb_23_ActivationSiluKernel_cu_1520ed90_293611silu_kernelERNS_18TensorIteratorBaseEENKUlvE_clEvENKUlvE4_clEvEUlN3c108BFloat16EE_St5arrayIPcLm2EEEEviT0_T1_
        .type           _ZN2at6native29vectorized_elementwise_kernelILi2EZZZNS0_61_GLOBAL__N__132982cb_23_ActivationSiluKernel_cu_1520ed90_293611silu_kernelERNS_18TensorIteratorBaseEENKUlvE_clEvENKUlvE4_clEvEUlN3c108BFloat16EE_St5arrayIPcLm2EEEEviT0_T1_,@function
        .size           _ZN2at6native29vectorized_elementwise_kernelILi2EZZZNS0_61_GLOBAL__N__132982cb_23_ActivationSiluKernel_cu_1520ed90_293611silu_kernelERNS_18TensorIteratorBaseEENKUlvE_clEvENKUlvE4_clEvEUlN3c108BFloat16EE_St5arrayIPcLm2EEEEviT0_T1_,(.L_x_9751 - _ZN2at6native29vectorized_elementwise_kernelILi2EZZZNS0_61_GLOBAL__N__132982cb_23_ActivationSiluKernel_cu_1520ed90_293611silu_kernelERNS_18TensorIteratorBaseEENKUlvE_clEvENKUlvE4_clEvEUlN3c108BFloat16EE_St5arrayIPcLm2EEEEviT0_T1_)
        .other          _ZN2at6native29vectorized_elementwise_kernelILi2EZZZNS0_61_GLOBAL__N__132982cb_23_ActivationSiluKernel_cu_1520ed90_293611silu_kernelERNS_18TensorIteratorBaseEENKUlvE_clEvENKUlvE4_clEvEUlN3c108BFloat16EE_St5arrayIPcLm2EEEEviT0_T1_,@"STO_CUDA_ENTRY STV_DEFAULT"
_ZN2at6native29vectorized_elementwise_kernelILi2EZZZNS0_61_GLOBAL__N__132982cb_23_ActivationSiluKernel_cu_1520ed90_293611silu_kernelERNS_18TensorIteratorBaseEENKUlvE_clEvENKUlvE4_clEvEUlN3c108BFloat16EE_St5arrayIPcLm2EEEEviT0_T1_:
.text._ZN2at6native29vectorized_elementwise_kernelILi2EZZZNS0_61_GLOBAL__N__132982cb_23_ActivationSiluKernel_cu_1520ed90_293611silu_kernelERNS_18TensorIteratorBaseEENKUlvE_clEvENKUlvE4_clEvEUlN3c108BFloat16EE_St5arrayIPcLm2EEEEviT0_T1_:
        /* <DEDUP_REMOVED lines=14> */
[----:B------:R-:W5:Y:S01]  /*00e0*/  LDG.E R12, [R4.64+0x600] ;  /* 0x00060004040c7981 */ /* 0x000f62000c1e1900 */
[----:B--2---:R-:W-:-:S02]  /*00f0*/  PRMT R10, RZ, 0x5410, R11 ;  /* 0x00005410ff0a7816 */ /* 0x004fc4000000000b */
[----:B------:R-:W-:Y:S02]  /*0100*/  PRMT R11, RZ, 0x7610, R11 ;  /* 0x00007610ff0b7816 */ /* 0x000fe4000000000b */
[--C-:B---3--:R-:W-:Y:S01]  /*0110*/  PRMT R9, RZ, 0x5410, R8.reuse ;  /* 0x00005410ff097816 */ /* 0x108fe20000000008 */
[----:B------:R-:W-:Y:S01]  /*0120*/  FMUL.FTZ R15, R10, -1.4426950216293334961 ;  /* 0xbfb8aa3b0a0f7820 */ /* 0x000fe20000410000 */
[----:B------:R-:W-:Y:S01]  /*0130*/  PRMT R8, RZ, 0x7610, R8 ;  /* 0x00007610ff087816 */ /* 0x000fe20000000008 */
[----:B------:R-:W-:Y:S01]  /*0140*/  FMUL.FTZ R18, R11, -1.4426950216293334961 ;  /* 0xbfb8aa3b0b127820 */ /* 0x000fe20000410000 */
[--C-:B----4-:R-:W-:Y:S01]  /*0150*/  PRMT R7, RZ, 0x5410, R6.reuse ;  /* 0x00005410ff077816 */ /* 0x110fe20000000006 */
[----:B------:R-:W-:Y:S01]  /*0160*/  FMUL.FTZ R17, R9, -1.4426950216293334961 ;  /* 0xbfb8aa3b09117820 */ /* 0x000fe20000410000 */
[----:B------:R-:W-:Y:S01]  /*0170*/  PRMT R6, RZ, 0x7610, R6 ;  /* 0x00007610ff067816 */ /* 0x000fe20000000006 */
[----:B------:R-:W-:Y:S01]  /*0180*/  FMUL.FTZ R19, R8, -1.4426950216293334961 ;  /* 0xbfb8aa3b08137820 */ /* 0x000fe20000410000 */
[--C-:B-----5:R-:W-:Y:S01]  /*0190*/  PRMT R5, RZ, 0x5410, R12.reuse ;  /* 0x00005410ff057816 */ /* 0x120fe2000000000c */
[----:B------:R-:W-:Y:S01]  /*01a0*/  FMUL.FTZ R16, R7, -1.4426950216293334961 ;  /* 0xbfb8aa3b07107820 */ /* 0x000fe20000410000 */
[----:B------:R-:W-:Y:S01]  /*01b0*/  PRMT R4, RZ, 0x7610, R12 ;  /* 0x00007610ff047816 */ /* 0x000fe2000000000c */
[----:B------:R-:W-:Y:S01]  /*01c0*/  FMUL.FTZ R14, R6, -1.4426950216293334961 ;  /* 0xbfb8aa3b060e7820 */ /* 0x000fe20000410000 */
[----:B------:R-:W0:Y:S01]  /*01d0*/  MUFU.EX2 R15, R15 ;  /* 0x0000000f000f7308 */ /* 0x000e220000000800 */
[----:B------:R-:W-:-:S02]  /*01e0*/  FMUL.FTZ R13, R5, -1.4426950216293334961 ;  /* 0xbfb8aa3b050d7820 */ /* 0x000fc40000410000 */
[----:B------:R-:W-:-:S05]  /*01f0*/  FMUL.FTZ R12, R4, -1.4426950216293334961 ;  /* 0xbfb8aa3b040c7820 */ /* 0x000fca0000410000 */
[----:B------:R-:W1:Y:S08]  /*0200*/  MUFU.EX2 R18, R18 ;  /* 0x0000001200127308 */ /* 0x000e700000000800 */
[----:B------:R-:W2:Y:S01]  /*0210*/  MUFU.EX2 R17, R17 ;  /* 0x0000001100117308 */ /* 0x000ea20000000800 */
[----:B0-----:R-:W-:-:S07]  /*0220*/  FADD.FTZ R15, R15, 1 ;  /* 0x3f8000000f0f7421 */ /* 0x001fce0000010000 */
[----:B------:R-:W0:Y:S01]  /*0230*/  MUFU.EX2 R19, R19 ;  /* 0x0000001300137308 */ /* 0x000e220000000800 */
[----:B-1----:R-:W-:-:S07]  /*0240*/  FADD.FTZ R18, R18, 1 ;  /* 0x3f80000012127421 */ /* 0x002fce0000010000 */
[----:B------:R-:W1:Y:S01]  /*0250*/  MUFU.EX2 R16, R16 ;  /* 0x0000001000107308 */ /* 0x000e620000000800 */
[----:B--2---:R-:W-:-:S07]  /*0260*/  FADD.FTZ R20, R17, 1 ;  /* 0x3f80000011147421 */ /* 0x004fce0000010000 */
[----:B------:R-:W2:Y:S01]  /*0270*/  MUFU.EX2 R14, R14 ;  /* 0x0000000e000e7308 */ /* 0x000ea20000000800 */
[----:B0-----:R-:W-:-:S07]  /*0280*/  FADD.FTZ R17, R19, 1 ;  /* 0x3f80000013117421 */ /* 0x001fce0000010000 */
[----:B------:R-:W0:Y:S01]  /*0290*/  MUFU.EX2 R13, R13 ;  /* 0x0000000d000d7308 */ /* 0x000e220000000800 */
[----:B-1----:R-:W-:-:S07]  /*02a0*/  FADD.FTZ R16, R16, 1 ;  /* 0x3f80000010107421 */ /* 0x002fce0000010000 */
[----:B------:R-:W1:Y:S01]  /*02b0*/  MUFU.EX2 R12, R12 ;  /* 0x0000000c000c7308 */ /* 0x000e620000000800 */
[----:B--2---:R-:W-:Y:S02]  /*02c0*/  FADD.FTZ R14, R14, 1 ;  /* 0x3f8000000e0e7421 */ /* 0x004fe40000010000 */
[----:B0-----:R-:W-:-:S05]  /*02d0*/  FADD.FTZ R13, R13, 1 ;  /* 0x3f8000000d0d7421 */ /* 0x001fca0000010000 */
[----:B------:R-:W0:Y:S01]  /*02e0*/  MUFU.RCP R15, R15 ;  /* 0x0000000f000f7308 */ /* 0x000e220000001000 */
[----:B-1----:R-:W-:-:S07]  /*02f0*/  FADD.FTZ R12, R12, 1 ;  /* 0x3f8000000c0c7421 */ /* 0x002fce0000010000 */
[----:B------:R-:W1:Y:S08]  /*0300*/  MUFU.RCP R18, R18 ;  /* 0x0000001200127308 */ /* 0x000e700000001000 */
[----:B------:R-:W2:Y:S01]  /*0310*/  MUFU.RCP R20, R20 ;  /* 0x0000001400147308 */ /* 0x000ea20000001000 */
[----:B0-----:R-:W-:-:S07]  /*0320*/  FMUL.FTZ R15, R10, R15 ;  /* 0x0000000f0a0f7220 */ /* 0x001fce0000410000 */
[----:B------:R-:W0:Y:S01]  /*0330*/  MUFU.RCP R17, R17 ;  /* 0x0000001100117308 */ /* 0x000e220000001000 */
[----:B-1----:R-:W-:Y:S02]  /*0340*/  FMUL.FTZ R18, R11, R18 ;  /* 0x000000120b127220 */ /* 0x002fe40000410000 */
[----:B------:R-:W-:-:S03]  /*0350*/  IMAD.WIDE.U32 R10, R0, R3, c[0x0][0x168] ;  /* 0x00005a00000a7625 */ /* 0x000fc600078e0003 */
[----:B------:R-:W-:Y:S02]  /*0360*/  F2FP.BF16.PACK_AB R15, R18, R15 ;  /* 0x0000000f120f723e */ /* 0x000fe400000010ff */
[----:B------:R-:W1:Y:S01]  /*0370*/  MUFU.RCP R16, R16 ;  /* 0x0000001000107308 */ /* 0x000e620000001000 */
[----:B--2---:R-:W-:Y:S02]  /*0380*/  FMUL.FTZ R20, R9, R20 ;  /* 0x0000001409147220 */ /* 0x004fe40000410000 */
[----:B------:R-:W-:-:S05]  /*0390*/  IMAD.WIDE R10, R2, 0x4, R10 ;  /* 0x00000004020a7825 */ /* 0x000fca00078e020a */
[----:B------:R-:W2:Y:S01]  /*03a0*/  MUFU.RCP R19, R14 ;  /* 0x0000000e00137308 */ /* 0x000ea20000001000 */
[----:B0-----:R-:W-:Y:S01]  /*03b0*/  FMUL.FTZ R17, R8, R17 ;  /* 0x0000001108117220 */ /* 0x001fe20000410000 */
[----:B------:R-:W-:Y:S04]  /*03c0*/  STG.E [R10.64], R15 ;  /* 0x0000000f0a007986 */ /* 0x000fe8000c101904 */
[----:B------:R-:W-:Y:S02]  /*03d0*/  F2FP.BF16.PACK_AB R17, R17, R20 ;  /* 0x000000141111723e */ /* 0x000fe400000010ff */
[----:B------:R-:W0:Y:S01]  /*03e0*/  MUFU.RCP R22, R13 ;  /* 0x0000000d00167308 */ /* 0x000e220000001000 */
[----:B-1----:R-:W-:Y:S02]  /*03f0*/  FMUL.FTZ R16, R7, R16 ;  /* 0x0000001007107220 */ /* 0x002fe40000410000 */
[----:B------:R-:W-:Y:S05]  /*0400*/  STG.E [R10.64+0x200], R17 ;  /* 0x000200110a007986 */ /* 0x000fea000c101904 */
[----:B------:R-:W1:Y:S01]  /*0410*/  MUFU.RCP R21, R12 ;  /* 0x0000000c00157308 */ /* 0x000e620000001000 */
[----:B--2---:R-:W-:-:S05]  /*0420*/  FMUL.FTZ R19, R6, R19 ;  /* 0x0000001306137220 */ /* 0x004fca0000410000 */
[----:B------:R-:W-:Y:S01]  /*0430*/  F2FP.BF16.PACK_AB R19, R19, R16 ;  /* 0x000000101313723e */ /* 0x000fe200000010ff */
[----:B0-----:R-:W-:-:S04]  /*0440*/  FMUL.FTZ R5, R5, R22 ;  /* 0x0000001605057220 */ /* 0x001fc80000410000 */
[----:B------:R-:W-:Y:S01]  /*0450*/  STG.E [R10.64+0x400], R19 ;  /* 0x000400130a007986 */ /* 0x000fe2000c101904 */
[----:B-1----:R-:W-:-:S05]  /*0460*/  FMUL.FTZ R4, R4, R21 ;  /* 0x0000001504047220 */ /* 0x002fca0000410000 */
[----:B------:R-:W-:-:S05]  /*0470*/  F2FP.BF16.PACK_AB R5, R4, R5 ;  /* 0x000000050405723e */ /* 0x000fca00000010ff */
[----:B------:R-:W-:Y:S01]  /*0480*/  STG.E [R10.64+0x600], R5 ;  /* 0x000600050a007986 */ /* 0x000fe2000c101904 */
[----:B------:R-:W-:Y:S05]  /*0490*/  EXIT ;  /* 0x000000000000794d */ /* 0x000fea0003800000 */
.L_x_4117:
[----:B------:R-:W0:Y:S01]  /*04a0*/  S2R R7, SR_TID.X ;  /* 0x0000000000077919 */ /* 0x000e220000002100 */
[----:B------:R-:W-:Y:S02]  /*04b0*/  PRMT R2, RZ, 0x7610, R2 ;  /* 0x00007610ff027816 */ /* 0x000fe40000000002 */
[----:B0-----:R-:W-:Y:S01]  /*04c0*/  ISETP.GE.AND P0, PT, R7, R4, PT ;  /* 0x000000040700720c */ /* 0x001fe20003f06270 */
[----:B------:R-:W-:-:S12]  /*04d0*/  IMAD.MOV.U32 R5, RZ, RZ, R7 ;  /* 0x000000ffff057224 */ /* 0x000fd800078e0007 */
[----:B------:R-:W-:Y:S01]  /*04e0*/  @!P0 IADD3 R5, R7, 0x80, RZ ;  /* 0x0000008007058810 */ /* 0x000fe20007ffe0ff */
[----:B------:R-:W-:Y:S01]  /*04f0*/  @!P0 IMAD.IADD R10, R0, 0x1, R7 ;  /* 0x00000001000a8824 */ /* 0x000fe200078e0207 */
[----:B------:R-:W-:Y:S01]  /*0500*/  PRMT R6, RZ, 0x7610, R6 ;  /* 0x00007610ff067816 */ /* 0x000fe20000000006 */
[----:B------:R-:W-:Y:S01]  /*0510*/  @!P0 IMAD.MOV.U32 R11, RZ, RZ, 0x2 ;  /* 0x00000002ff0b8424 */ /* 0x000fe200078e00ff */
[----:B------:R-:W-:-:S03]  /*0520*/  ISETP.GE.AND P1, PT, R5, R4, PT ;  /* 0x000000040500720c */ /* 0x000fc60003f26270 */
[----:B------:R-:W-:Y:S01]  /*0530*/  @!P0 IMAD.WIDE.U32 R10, R10, R11, c[0x0][0x170] ;  /* 0x00005c000a0a8625 */ /* 0x000fe200078e000b */
[----:B------:R-:W-:-:S04]  /*0540*/  PRMT R9, RZ, 0x7610, R9 ;  /* 0x00007610ff097816 */ /* 0x000fc80000000009 */
[----:B------:R0:W2:Y:S05]  /*0550*/  @!P0 LDG.E.U16 R2, [R10.64] ;  /* 0x000000040a028981 */ /* 0x0000aa000c1e1500 */
[----:B------:R-:W-:Y:S01]  /*0560*/  @!P1 IMAD.IADD R14, R0, 0x1, R5 ;  /* 0x00000001000e9824 */ /* 0x000fe200078e0205 */
[----:B------:R-:W-:-:S04]  /*0570*/  @!P1 IADD3 R5, R5, 0x80, RZ ;  /* 0x0000008005059810 */ /* 0x000fc80007ffe0ff */
[----:B------:R-:W-:-:S13]  /*0580*/  ISETP.GE.AND P2, PT, R5, R4, PT ;  /* 0x000000040500720c */ /* 0x000fda0003f46270 */
[----:B------:R-:W-:Y:S02]  /*0590*/  @!P2 IADD3 R12, R0, R5, RZ ;  /* 0x00000005000ca210 */ /* 0x000fe40007ffe0ff */
[----:B------:R-:W-:Y:S02]  /*05a0*/  @!P2 IADD3 R5, R5, 0x80, RZ ;  /* 0x000000800505a810 */ /* 0x000fe40007ffe0ff */
[----:B------:R-:W-:Y:S02]  /*05b0*/  @!P2 MOV R13, 0x2 ;  /* 0x00000002000da802 */ /* 0x000fe40000000f00 */
[----:B------:R-:W-:-:S03]  /*05c0*/  ISETP.GE.AND P3, PT, R5, R4, PT ;  /* 0x000000040500720c */ /* 0x000fc60003f66270 */
[----:B------:R-:W-:-:S05]  /*05d0*/  @!P2 IMAD.WIDE.U32 R12, R12, R13, c[0x0][0x170] ;  /* 0x00005c000c0ca625 */ /* 0x000fca00078e000d */
[----:B------:R1:W3:Y:S05]  /*05e0*/  @!P2 LDG.E.U16 R6, [R12.64] ;  /* 0x000000040c06a981 */ /* 0x0002ea000c1e1500 */
[----:B------:R-:W-:Y:S01]  /*05f0*/  @!P3 IMAD.IADD R16, R0, 0x1, R5 ;  /* 0x000000010010b824 */ /* 0x000fe200078e0205 */
[----:B------:R-:W-:-:S04]  /*0600*/  @!P3 IADD3 R5, R5, 0x80, RZ ;  /* 0x000000800505b810 */ /* 0x000fc80007ffe0ff */
[----:B------:R-:W-:Y:S01]  /*0610*/  ISETP.GE.AND P4, PT, R5, R4, PT ;  /* 0x000000040500720c */ /* 0x000fe20003f86270 */
[----:B------:R-:W-:-:S12]  /*0620*/  @!P1 IMAD.MOV.U32 R15, RZ, RZ, 0x2 ;  /* 0x00000002ff0f9424 */ /* 0x000fd800078e00ff */
[----:B------:R-:W-:Y:S02]  /*0630*/  @!P4 IADD3 R18, R0, R5, RZ ;  /* 0x000000050012c210 */ /* 0x000fe40007ffe0ff */
[----:B------:R-:W-:-:S04]  /*0640*/  @!P4 IADD3 R5, R5, 0x80, RZ ;  /* 0x000000800505c810 */ /* 0x000fc80007ffe0ff */
[----:B------:R-:W-:Y:S01]  /*0650*/  ISETP.GE.AND P2, PT, R5, R4, PT ;  /* 0x000000040500720c */ /* 0x000fe20003f46270 */
[----:B------:R-:W-:Y:S01]  /*0660*/  @!P4 IMAD.MOV.U32 R19, RZ, RZ, 0x2 ;  /* 0x00000002ff13c424 */ /* 0x000fe200078e00ff */
[----:B-1----:R-:W-:Y:S01]  /*0670*/  PRMT R12, RZ, 0x7610, R12 ;  /* 0x00007610ff0c7816 */ /* 0x002fe2000000000c */
[----:B------:R-:W-:Y:S01]  /*0680*/  @!P1 IMAD.WIDE.U32 R14, R14, R15, c[0x0][0x170] ;  /* 0x00005c000e0e9625 */ /* 0x000fe200078e000f */
[----:B0-----:R-:W-:-:S03]  /*0690*/  PRMT R10, RZ, 0x7610, R10 ;  /* 0x00007610ff0a7816 */ /* 0x001fc6000000000a */
[----:B------:R-:W-:Y:S01]  /*06a0*/  @!P3 IMAD.MOV.U32 R17, RZ, RZ, 0x2 ;  /* 0x00000002ff11b424 */ /* 0x000fe200078e00ff */
[----:B------:R0:W4:Y:S01]  /*06b0*/  @!P1 LDG.E.U16 R9, [R14.64] ;  /* 0x000000040e099981 */ /* 0x000122000c1e1500 */
[----:B------:R-:W-:-:S04]  /*06c0*/  @!P4 IMAD.WIDE.U32 R18, R18, R19, c[0x0][0x170] ;  /* 0x00005c001212c625 */ /* 0x000fc800078e0013 */
[----:B------:R-:W-:Y:S01]  /*06d0*/  @!P3 IMAD.WIDE.U32 R16, R16, R17, c[0x0][0x170] ;  /* 0x00005c001010b625 */ /* 0x000fe200078e0011 */
[----:B------:R-:W-:Y:S01]  /*06e0*/  @!P2 IADD3 R8, R0, R5, RZ ;  /* 0x000000050008a210 */ /* 0x000fe20007ffe0ff */
[----:B------:R1:W5:Y:S01]  /*06f0*/  @!P4 LDG.E.U16 R12, [R18.64] ;  /* 0x00000004120cc981 */ /* 0x000362000c1e1500 */
[----:B------:R-:W-:-:S03]  /*0700*/  @!P2 IADD3 R5, R5, 0x80, RZ ;  /* 0x000000800505a810 */ /* 0x000fc60007ffe0ff */
[----:B------:R0:W5:Y:S01]  /*0710*/  @!P3 LDG.E.U16 R10, [R16.64] ;  /* 0x00000004100ab981 */ /* 0x000162000c1e1500 */
[----:B------:R-:W-:-:S13]  /*0720*/  ISETP.GE.AND P3, PT, R5, R4, PT ;  /* 0x000000040500720c */ /* 0x000fda0003f66270 */
[----:B------:R-:W-:Y:S01]  /*0730*/  @!P3 IMAD.IADD R13, R0, 0x1, R5 ;  /* 0x00000001000db824 */ /* 0x000fe200078e0205 */
[----:B------:R-:W-:-:S04]  /*0740*/  @!P3 IADD3 R5, R5, 0x80, RZ ;  /* 0x000000800505b810 */ /* 0x000fc80007ffe0ff */
[----:B------:R-:W-:Y:S02]  /*0750*/  ISETP.GE.AND P1, PT, R5, R4, PT ;  /* 0x000000040500720c */ /* 0x000fe40003f26270 */
[----:B0-----:R-:W-:Y:S01]  /*0760*/  @!P3 MOV R14, 0x2 ;  /* 0x00000002000eb802 */ /* 0x001fe20000000f00 */
[----:B------:R-:W-:-:S04]  /*0770*/  @!P2 IMAD.MOV.U32 R11, RZ, RZ, 0x2 ;  /* 0x00000002ff0ba424 */ /* 0x000fc800078e00ff */
[----:B-1----:R-:W-:Y:S01]  /*0780*/  @!P3 IMAD.WIDE.U32 R18, R13, R14, c[0x0][0x170] ;  /* 0x00005c000d12b625 */ /* 0x002fe200078e000e */
[----:B------:R-:W-:-:S03]  /*0790*/  PRMT R3, RZ, 0x7610, R3 ;  /* 0x00007610ff037816 */ /* 0x000fc60000000003 */
[----:B------:R-:W-:Y:S01]  /*07a0*/  @!P2 IMAD.WIDE.U32 R16, R8, R11, c[0x0][0x170] ;  /* 0x00005c000810a625 */ /* 0x000fe200078e000b */
[----:B------:R-:W-:-:S03]  /*07b0*/  PRMT R8, RZ, 0x7610, R8 ;  /* 0x00007610ff087816 */ /* 0x000fc60000000008 */
[----:B------:R-:W-:Y:S02]  /*07c0*/  @!P1 IMAD.IADD R14, R0, 0x1, R5 ;  /* 0x00000001000e9824 */ /* 0x000fe400078e0205 */
[----:B------:R-:W-:Y:S01]  /*07d0*/  @!P1 IMAD.MOV.U32 R15, RZ, RZ, 0x2 ;  /* 0x00000002ff0f9424 */ /* 0x000fe200078e00ff */
[----:B------:R-:W-:Y:S01]  /*07e0*/  PRMT R11, RZ, 0x7610, R11 ;  /* 0x00007610ff0b7816 */ /* 0x000fe2000000000b */
[----:B------:R0:W5:Y:S02]  /*07f0*/  @!P3 LDG.E.U16 R8, [R18.64] ;  /* 0x000000041208b981 */ /* 0x000164000c1e1500 */
[----:B------:R-:W-:Y:S02]  /*0800*/  @!P1 IMAD.WIDE.U32 R14, R14, R15, c[0x0][0x170] ;  /* 0x00005c000e0e9625 */ /* 0x000fe400078e000f */
[----:B------:R1:W5:Y:S04]  /*0810*/  @!P2 LDG.E.U16 R3, [R16.64] ;  /* 0x000000041003a981 */ /* 0x000368000c1e1500 */
[----:B------:R0:W5:Y:S01]  /*0820*/  @!P1 LDG.E.U16 R11, [R14.64] ;  /* 0x000000040e0b9981 */ /* 0x000162000c1e1500 */
[----:B------:R-:W-:-:S04]  /*0830*/  IADD3 R5, R7, 0x100, RZ ;  /* 0x0000010007057810 */ /* 0x000fc80007ffe0ff */
[-C--:B------:R-:W-:Y:S02]  /*0840*/  ISETP.GE.AND P6, PT, R5, R4.reuse, PT ;  /* 0x000000040500720c */ /* 0x080fe40003fc6270 */
[C---:B-1----:R-:W-:Y:S02]  /*0850*/  IADD3 R17, R7.reuse, 0x180, RZ ;  /* 0x0000018007117810 */ /* 0x042fe40007ffe0ff */
[----:B------:R-:W-:Y:S02]  /*0860*/  IADD3 R5, R7, 0x80, RZ ;  /* 0x0000008007057810 */ /* 0x000fe40007ffe0ff */
[-C--:B------:R-:W-:Y:S02]  /*0870*/  ISETP.GE.AND P2, PT, R17, R4.reuse, PT ;  /* 0x000000041100720c */ /* 0x080fe40003f46270 */
[----:B------:R-:W-:Y:S02]  /*0880*/  IADD3 R17, R7, 0x200, RZ ;  /* 0x0000020007117810 */ /* 0x000fe40007ffe0ff */
[----:B------:R-:W-:-:S02]  /*0890*/  ISETP.GE.AND P1, PT, R5, R4, PT ;  /* 0x000000040500720c */ /* 0x000fc40003f26270 */
[----:B------:R-:W-:Y:S01]  /*08a0*/  ISETP.GE.AND P3, PT, R17, R4, PT ;  /* 0x000000041100720c */ /* 0x000fe20003f66270 */
[----:B------:R-:W-:Y:S01]  /*08b0*/  @!P0 IMAD.MOV.U32 R24, RZ, RZ, 0x2 ;  /* 0x00000002ff188424 */ /* 0x000fe200078e00ff */
[----:B------:R-:W-:Y:S01]  /*08c0*/  BSSY B0, `(.L_x_4118) ;  /* 0x0000070000007945 */ /* 0x000fe20003800000 */
[----:B------:R-:W-:Y:S01]  /*08d0*/  BSSY B1, `(.L_x_4119) ;  /* 0x0000068000017945 */ /* 0x000fe20003800000 */
[----:B--2---:R-:W-:Y:S02]  /*08e0*/  @!P0 PRMT R2, RZ, 0x5410, R2 ;  /* 0x00005410ff028816 */ /* 0x004fe40000000002 */
[----:B---3--:R-:W-:-:S05]  /*08f0*/  @!P6 PRMT R6, RZ, 0x5410, R6 ;  /* 0x00005410ff06e816 */ /* 0x008fca0000000006 */
[----:B------:R-:W-:-:S06]  /*0900*/  @!P6 FMUL.FTZ R16, R6, -1.4426950216293334961 ;  /* 0xbfb8aa3b0610e820 */ /* 0x000fcc0000410000 */
[----:B------:R-:W1:Y:S01]  /*0910*/  @!P6 MUFU.EX2 R16, R16 ;  /* 0x000000100010e308 */ /* 0x000e620000000800 */
[----:B------:R-:W-:Y:S02]  /*0920*/  @!P0 FMUL.FTZ R13, R2, -1.4426950216293334961 ;  /* 0xbfb8aa3b020d8820 */ /* 0x000fe40000410000 */
[----:B-1----:R-:W-:Y:S01]  /*0930*/  @!P6 FADD.FTZ R17, R16, 1 ;  /* 0x3f8000001011e421 */ /* 0x002fe20000010000 */
[----:B----4-:R-:W-:Y:S02]  /*0940*/  @!P1 PRMT R9, RZ, 0x5410, R9 ;  /* 0x00005410ff099816 */ /* 0x010fe40000000009 */
[----:B-----5:R-:W-:-:S03]  /*0950*/  @!P3 PRMT R12, RZ, 0x5410, R12 ;  /* 0x00005410ff0cb816 */ /* 0x020fc6000000000c */
[----:B0-----:R-:W-:Y:S02]  /*0960*/  @!P1 FMUL.FTZ R15, R9, -1.4426950216293334961 ;  /* 0xbfb8aa3b090f9820 */ /* 0x001fe40000410000 */
[----:B------:R-:W-:Y:S01]  /*0970*/  @!P3 FMUL.FTZ R19, R12, -1.4426950216293334961 ;  /* 0xbfb8aa3b0c13b820 */ /* 0x000fe20000410000 */
[----:B------:R0:W1:Y:S08]  /*0980*/  @!P6 MUFU.RCP R21, R17 ;  /* 0x000000110015e308 */ /* 0x0000700000001000 */
[----:B------:R-:W2:Y:S08]  /*0990*/  @!P1 MUFU.EX2 R15, R15 ;  /* 0x0000000f000f9308 */ /* 0x000eb00000000800 */
[----:B------:R-:W3:Y:S01]  /*09a0*/  @!P3 MUFU.EX2 R19, R19 ;  /* 0x000000130013b308 */ /* 0x000ee20000000800 */
[----:B------:R-:W-:-:S02]  /*09b0*/  @!P2 PRMT R10, RZ, 0x5410, R10 ;  /* 0x00005410ff0aa816 */ /* 0x000fc4000000000a */
[----:B0-----:R-:W-:Y:S01]  /*09c0*/  IADD3 R17, R7, 0x300, RZ ;  /* 0x0000030007117810 */ /* 0x001fe20007ffe0ff */
[----:B-1----:R-:W-:-:S04]  /*09d0*/  @!P6 FMUL.FTZ R6, R6, R21 ;  /* 0x000000150606e220 */ /* 0x002fc80000410000 */
[----:B------:R-:W0:Y:S01]  /*09e0*/  @!P0 MUFU.EX2 R13, R13 ;  /* 0x0000000d000d8308 */ /* 0x000e220000000800 */
[----:B------:R-:W-:Y:S01]  /*09f0*/  @!P2 FMUL.FTZ R18, R10, -1.4426950216293334961 ;  /* 0xbfb8aa3b0a12a820 */ /* 0x000fe20000410000 */
[----:B------:R-:W-:Y:S01]  /*0a00*/  ISETP.GE.AND P5, PT, R17, R4, PT ;  /* 0x000000041100720c */ /* 0x000fe20003fa6270 */
[----:B--2---:R-:W-:Y:S01]  /*0a10*/  @!P1 FADD.FTZ R16, R15, 1 ;  /* 0x3f8000000f109421 */ /* 0x004fe20000010000 */
[----:B------:R-:W-:Y:S01]  /*0a20*/  IADD3 R15, R7, 0x280, RZ ;  /* 0x00000280070f7810 */ /* 0x000fe20007ffe0ff */
[----:B---3--:R-:W-:Y:S01]  /*0a30*/  @!P3 FADD.FTZ R17, R19, 1 ;  /* 0x3f8000001311b421 */ /* 0x008fe20000010000 */
[----:B------:R-:W-:Y:S02]  /*0a40*/  IADD3 R19, R7, 0x380, RZ ;  /* 0x0000038007137810 */ /* 0x000fe40007ffe0ff */
[----:B------:R-:W1:Y:S01]  /*0a50*/  @!P2 MUFU.EX2 R18, R18 ;  /* 0x000000120012a308 */ /* 0x000e620000000800 */
[----:B------:R-:W-:Y:S02]  /*0a60*/  @!P6 F2FP.BF16.PACK_AB R6, RZ, R6 ;  /* 0x00000006ff06e23e */ /* 0x000fe400000010ff */
[----:B------:R-:W-:-:S02]  /*0a70*/  ISETP.GE.AND P4, PT, R15, R4, PT ;  /* 0x000000040f00720c */ /* 0x000fc40003f86270 */
[----:B------:R-:W-:Y:S01]  /*0a80*/  ISETP.GE.AND P6, PT, R19, R4, PT ;  /* 0x000000041300720c */ /* 0x000fe20003fc6270 */
[----:B0-----:R-:W-:Y:S01]  /*0a90*/  @!P0 FADD.FTZ R14, R13, 1 ;  /* 0x3f8000000d0e8421 */ /* 0x001fe20000010000 */
[----:B------:R-:W-:-:S03]  /*0aa0*/  @!P5 PRMT R8, RZ, 0x5410, R8 ;  /* 0x00005410ff08d816 */ /* 0x000fc60000000008 */
[----:B------:R-:W-:Y:S08]  /*0ab0*/  @!P0 MUFU.RCP R13, R14 ;  /* 0x0000000e000d8308 */ /* 0x000ff00000001000 */
[----:B------:R0:W-:Y:S01]  /*0ac0*/  @!P1 MUFU.RCP R14, R16 ;  /* 0x00000010000e9308 */ /* 0x0001e20000001000 */
[----:B------:R-:W-:Y:S01]  /*0ad0*/  @!P6 PRMT R11, RZ, 0x5410, R11 ;  /* 0x00005410ff0be816 */ /* 0x000fe2000000000b */
[----:B-1----:R-:W-:-:S02]  /*0ae0*/  @!P2 FADD.FTZ R15, R18, 1 ;  /* 0x3f800000120fa421 */ /* 0x002fc40000010000 */
[----:B------:R-:W-:Y:S01]  /*0af0*/  @!P5 FMUL.FTZ R18, R8, -1.4426950216293334961 ;  /* 0xbfb8aa3b0812d820 */ /* 0x000fe20000410000 */
[----:B0-----:R-:W-:Y:S01]  /*0b00*/  @!P4 PRMT R16, RZ, 0x5410, R3 ;  /* 0x00005410ff10c816 */ /* 0x001fe20000000003 */
[----:B------:R-:W-:-:S04]  /*0b10*/  @!P6 FMUL.FTZ R21, R11, -1.4426950216293334961 ;  /* 0xbfb8aa3b0b15e820 */ /* 0x000fc80000410000 */
[----:B------:R-:W-:Y:S01]  /*0b20*/  @!P4 FMUL.FTZ R3, R16, -1.4426950216293334961 ;  /* 0xbfb8aa3b1003c820 */ /* 0x000fe20000410000 */
[----:B------:R-:W0:Y:S08]  /*0b30*/  @!P5 MUFU.EX2 R18, R18 ;  /* 0x000000120012d308 */ /* 0x000e300000000800 */
[----:B------:R-:W1:Y:S08]  /*0b40*/  @!P4 MUFU.EX2 R3, R3 ;  /* 0x000000030003c308 */ /* 0x000e700000000800 */
[----:B------:R-:W2:Y:S01]  /*0b50*/  @!P6 MUFU.EX2 R21, R21 ;  /* 0x000000150015e308 */ /* 0x000ea20000000800 */
[----:B0-----:R-:W-:-:S02]  /*0b60*/  @!P5 FADD.FTZ R20, R18, 1 ;  /* 0x3f8000001214d421 */ /* 0x001fc40000010000 */
[----:B------:R-:W-:Y:S02]  /*0b70*/  @!P0 FMUL.FTZ R2, R2, R13 ;  /* 0x0000000d02028220 */ /* 0x000fe40000410000 */
[----:B-1----:R-:W-:Y:S01]  /*0b80*/  @!P4 FADD.FTZ R19, R3, 1 ;  /* 0x3f8000000313c421 */ /* 0x002fe20000010000 */
[----:B------:R-:W-:Y:S02]  /*0b90*/  @!P0 IADD3 R3, R0, R7, RZ ;  /* 0x0000000700038210 */ /* 0x000fe40007ffe0ff */
[----:B------:R-:W0:Y:S01]  /*0ba0*/  @!P2 MUFU.RCP R15, R15 ;  /* 0x0000000f000fa308 */ /* 0x000e220000001000 */
[----:B------:R-:W-:Y:S01]  /*0bb0*/  @!P0 F2FP.BF16.PACK_AB R22, RZ, R2 ;  /* 0x00000002ff16823e */ /* 0x000fe200000010ff */
[----:B--2---:R-:W-:-:S06]  /*0bc0*/  @!P6 FADD.FTZ R18, R21, 1 ;  /* 0x3f8000001512e421 */ /* 0x004fcc0000010000 */
[----:B------:R-:W1:Y:S01]  /*0bd0*/  @!P3 MUFU.RCP R17, R17 ;  /* 0x000000110011b308 */ /* 0x000e620000001000 */
[----:B------:R-:W-:-:S04]  /*0be0*/  @!P0 IMAD.WIDE.U32 R2, R3, R24, c[0x0][0x168] ;  /* 0x00005a0003028625 */ /* 0x000fc800078e0018 */
[----:B------:R-:W-:-:S03]  /*0bf0*/  @!P0 IMAD.MOV.U32 R7, RZ, RZ, R5 ;  /* 0x000000ffff078224 */ /* 0x000fc600078e0005 */
[----:B------:R-:W2:Y:S01]  /*0c00*/  @!P4 MUFU.RCP R19, R19 ;  /* 0x000000130013c308 */ /* 0x000ea20000001000 */
[----:B------:R3:W-:Y:S01]  /*0c10*/  @!P0 STG.E.U16 [R2.64], R22 ;  /* 0x0000001602008986 */ /* 0x0007e2000c101504 */
[----:B------:R-:W-:-:S06]  /*0c20*/  ISETP.GE.AND P0, PT, R7, R4, PT ;  /* 0x000000040700720c */ /* 0x000fcc0003f06270 */
[----:B------:R-:W4:Y:S08]  /*0c30*/  @!P5 MUFU.RCP R13, R20 ;  /* 0x00000014000dd308 */ /* 0x000f300000001000 */
[----:B------:R-:W5:Y:S01]  /*0c40*/  @!P6 MUFU.RCP R18, R18 ;  /* 0x000000120012e308 */ /* 0x000f620000001000 */
[----:B------:R-:W-:Y:S02]  /*0c50*/  @!P1 FMUL.FTZ R14, R9, R14 ;  /* 0x0000000e090e9220 */ /* 0x000fe40000410000 */
[----:B0-----:R-:W-:-:S02]  /*0c60*/  @!P2 FMUL.FTZ R15, R10, R15 ;  /* 0x0000000f0a0fa220 */ /* 0x001fc40000410000 */
[----:B-1----:R-:W-:Y:S02]  /*0c70*/  @!P3 FMUL.FTZ R17, R12, R17 ;  /* 0x000000110c11b220 */ /* 0x002fe40000410000 */
[----:B--2---:R-:W-:Y:S02]  /*0c80*/  @!P4 FMUL.FTZ R5, R16, R19 ;  /* 0x000000131005c220 */ /* 0x004fe40000410000 */
[----:B----4-:R-:W-:Y:S01]  /*0c90*/  @!P5 FMUL.FTZ R13, R8, R13 ;  /* 0x0000000d080dd220 */ /* 0x010fe20000410000 */
[----:B------:R-:W-:Y:S01]  /*0ca0*/  @!P1 F2FP.BF16.PACK_AB R14, RZ, R14 ;  /* 0x0000000eff0e923e */ /* 0x000fe200000010ff */
[----:B-----5:R-:W-:Y:S01]  /*0cb0*/  @!P6 FMUL.FTZ R11, R11, R18 ;  /* 0x000000120b0be220 */ /* 0x020fe20000410000 */
[----:B------:R-:W-:Y:S02]  /*0cc0*/  @!P2 F2FP.BF16.PACK_AB R15, RZ, R15 ;  /* 0x0000000fff0fa23e */ /* 0x000fe400000010ff */
[----:B------:R-:W-:Y:S02]  /*0cd0*/  @!P3 F2FP.BF16.PACK_AB R8, RZ, R17 ;  /* 0x00000011ff08b23e */ /* 0x000fe400000010ff */
[----:B------:R-:W-:-:S02]  /*0ce0*/  @!P4 F2FP.BF16.PACK_AB R5, RZ, R5 ;  /* 0x00000005ff05c23e */ /* 0x000fc400000010ff */
[----:B---3--:R-:W-:Y:S02]  /*0cf0*/  @!P5 F2FP.BF16.PACK_AB R3, RZ, R13 ;  /* 0x0000000dff03d23e */ /* 0x008fe400000010ff */
[----:B------:R-:W-:Y:S01]  /*0d00*/  @!P6 F2FP.BF16.PACK_AB R2, RZ, R11 ;  /* 0x0000000bff02e23e */ /* 0x000fe200000010ff */
[----:B------:R-:W-:Y:S05]  /*0d10*/  @P0 BRA `(.L_x_4120) ;  /* 0x000000c000000947 */ /* 0x000fea0003800000 */
[----:B------:R-:W-:Y:S01]  /*0d20*/  IADD3 R10, R0, R7, RZ ;  /* 0x00000007000a7210 */ /* 0x000fe20007ffe0ff */
[----:B------:R-:W-:Y:S01]  /*0d30*/  IMAD.MOV.U32 R11, RZ, RZ, 0x2 ;  /* 0x00000002ff0b7424 */ /* 0x000fe200078e00ff */
[----:B------:R-:W-:-:S03]  /*0d40*/  IADD3 R7, R7, 0x80, RZ ;  /* 0x0000008007077810 */ /* 0x000fc60007ffe0ff */
[----:B------:R-:W-:Y:S01]  /*0d50*/  IMAD.WIDE.U32 R10, R10, R11, c[0x0][0x168] ;  /* 0x00005a000a0a7625 */ /* 0x000fe200078e000b */
[----:B------:R-:W-:-:S04]  /*0d60*/  ISETP.GE.AND P0, PT, R7, R4, PT ;  /* 0x000000040700720c */ /* 0x000fc80003f06270 */
[----:B------:R0:W-:Y:S09]  /*0d70*/  STG.E.U16 [R10.64], R14 ;  /* 0x0000000e0a007986 */ /* 0x0001f2000c101504 */
[----:B------:R-:W-:Y:S05]  /*0d80*/  @P0 BRA `(.L_x_4121) ;  /* 0x000000c000000947 */ /* 0x000fea0003800000 */
[----:B0-----:R-:W-:Y:S01]  /*0d90*/  HFMA2.MMA R11, -RZ, RZ, 0, 1.1920928955078125e-07 ;  /* 0x00000002ff0b7435 */ /* 0x001fe200000001ff */
[----:B------:R-:W-:Y:S01]  /*0da0*/  IMAD.IADD R10, R0, 0x1, R7 ;  /* 0x00000001000a7824 */ /* 0x000fe200078e0207 */
[----:B------:R-:W-:-:S08]  /*0db0*/  IADD3 R7, R7, 0x80, RZ ;  /* 0x0000008007077810 */ /* 0x000fd00007ffe0ff */
[----:B------:R-:W-:-:S05]  /*0dc0*/  IMAD.WIDE.U32 R10, R10, R11, c[0x0][0x168] ;  /* 0x00005a000a0a7625 */ /* 0x000fca00078e000b */
[----:B------:R0:W-:Y:S02]  /*0dd0*/  STG.E.U16 [R10.64], R6 ;  /* 0x000000060a007986 */ /* 0x0001e4000c101504 */
.L_x_4120:
[----:B------:R-:W-:-:S13]  /*0de0*/  ISETP.GE.AND P0, PT, R7, R4, PT ;  /* 0x000000040700720c */ /* 0x000fda0003f06270 */
[----:B------:R-:W-:Y:S05]  /*0df0*/  @P0 BRA `(.L_x_4122) ;  /* 0x000000d000000947 */ /* 0x000fea0003800000 */
[----:B0-----:R-:W-:Y:S01]  /*0e00*/  IMAD.IADD R10, R0, 0x1, R7 ;  /* 0x00000001000a7824 */ /* 0x001fe200078e0207 */
[----:B------:R-:W-:Y:S01]  /*0e10*/  IADD3 R7, R7, 0x80, RZ ;  /* 0x0000008007077810 */ /* 0x000fe20007ffe0ff */
[----:B------:R-:W-:-:S04]  /*0e20*/  IMAD.MOV.U32 R11, RZ, RZ, 0x2 ;  /* 0x00000002ff0b7424 */ /* 0x000fc800078e00ff */
[----:B------:R-:W-:-:S05]  /*0e30*/  IMAD.WIDE.U32 R10, R10, R11, c[0x0][0x168] ;  /* 0x00005a000a0a7625 */ /* 0x000fca00078e000b */
[----:B------:R0:W-:Y:S02]  /*0e40*/  STG.E.U16 [R10.64], R15 ;  /* 0x0000000f0a007986 */ /* 0x0001e4000c101504 */
.L_x_4121:
[----:B------:R-:W-:-:S13]  /*0e50*/  ISETP.GE.AND P0, PT, R7, R4, PT ;  /* 0x000000040700720c */ /* 0x000fda0003f06270 */
[----:B------:R-:W-:Y:S05]  /*0e60*/  @P0 BRA `(.L_x_4123) ;  /* 0x000000e000000947 */ /* 0x000fea0003800000 */
[----:B------:R-:W-:Y:S01]  /*0e70*/  IADD3 R9, R0, R7, RZ ;  /* 0x0000000700097210 */ /* 0x000fe20007ffe0ff */
[----:B------:R-:W-:Y:S01]  /*0e80*/  IMAD.MOV.U32 R6, RZ, RZ, 0x2 ;  /* 0x00000002ff067424 */ /* 0x000fe200078e00ff */
[----:B0-----:R-:W-:Y:S02]  /*0e90*/  PRMT R10, R8, 0x7610, R10 ;  /* 0x00007610080a7816 */ /* 0x001fe4000000000a */
[----:B------:R-:W-:Y:S01]  /*0ea0*/  IADD3 R7, R7, 0x80, RZ ;  /* 0x0000008007077810 */ /* 0x000fe20007ffe0ff */
[----:B------:R-:W-:-:S05]  /*0eb0*/  IMAD.WIDE.U32 R8, R9, R6, c[0x0][0x168] ;  /* 0x00005a0009087625 */ /* 0x000fca00078e0006 */
[----:B------:R0:W-:Y:S02]  /*0ec0*/  STG.E.U16 [R8.64], R10 ;  /* 0x0000000a08007986 */ /* 0x0001e4000c101504 */
.L_x_4122:
[----:B------:R-:W-:-:S13]  /*0ed0*/  ISETP.GE.AND P0, PT, R7, R4, PT ;  /* 0x000000040700720c */ /* 0x000fda0003f06270 */
[----:B------:R-:W-:Y:S01]  /*0ee0*/  @P0 BREAK B1 ;  /* 0x0000000000010942 */ /* 0x000fe20003800000 */
[----:B------:R-:W-:Y:S05]  /*0ef0*/  @P0 BRA `(.L_x_4124) ;  /* 0x000000c000000947 */ /* 0x000fea0003800000 */
[----:B0-----:R-:W-:Y:S01]  /*0f00*/  MOV R9, 0x2 ;  /* 0x0000000200097802 */ /* 0x001fe20000000f00 */
[----:B------:R-:W-:Y:S01]  /*0f10*/  IMAD.IADD R8, R0, 0x1, R7 ;  /* 0x0000000100087824 */ /* 0x000fe200078e0207 */
[----:B------:R-:W-:-:S03]  /*0f20*/  IADD3 R7, R7, 0x80, RZ ;  /* 0x0000008007077810 */ /* 0x000fc60007ffe0ff */
[----:B------:R-:W-:-:S05]  /*0f30*/  IMAD.WIDE.U32 R8, R8, R9, c[0x0][0x168] ;  /* 0x00005a0008087625 */ /* 0x000fca00078e0009 */
[----:B------:R0:W-:Y:S02]  /*0f40*/  STG.E.U16 [R8.64], R5 ;  /* 0x0000000508007986 */ /* 0x0001e4000c101504 */
.L_x_4123:
[----:B------:R-:W-:Y:S05]  /*0f50*/  BSYNC B1 ;  /* 0x0000000000017941 */ /* 0x000fea0003800000 */
.L_x_4119:
[----:B------:R-:W-:-:S13]  /*0f60*/  ISETP.GE.AND P0, PT, R7, R4, PT ;  /* 0x000000040700720c */ /* 0x000fda0003f06270 */
[----:B0-----:R-:W-:Y:S01]  /*0f70*/  @!P0 MOV R9, 0x2 ;  /* 0x0000000200098802 */ /* 0x001fe20000000f00 */
[----:B------:R-:W-:Y:S01]  /*0f80*/  @!P0 IMAD.IADD R8, R0, 0x1, R7 ;  /* 0x0000000100088824 */ /* 0x000fe200078e0207 */
[----:B------:R-:W-:-:S03]  /*0f90*/  @!P0 IADD3 R7, R7, 0x80, RZ ;  /* 0x0000008007078810 */ /* 0x000fc60007ffe0ff */
[----:B------:R-:W-:-:S05]  /*0fa0*/  @!P0 IMAD.WIDE.U32 R8, R8, R9, c[0x0][0x168] ;  /* 0x00005a0008088625 */ /* 0x000fca00078e0009 */
[----:B------:R0:W-:Y:S02]  /*0fb0*/  @!P0 STG.E.U16 [R8.64], R3 ;  /* 0x0000000308008986 */ /* 0x0001e4000c101504 */
.L_x_4124:
[----:B------:R-:W-:Y:S05]  /*0fc0*/  BSYNC B0 ;  /* 0x0000000000007941 */ /* 0x000fea0003800000 */
.L_x_4118:
[----:B------:R-:W-:Y:S01]  /*0fd0*/  WARPSYNC 0xffffffff ;  /* 0xffffffff00007948 */ /* 0x000fe20003800000 */
[----:B------:R-:W-:-:S13]  /*0fe0*/  ISETP.GE.AND P0, PT, R7, R4, PT ;  /* 0x000000040700720c */ /* 0x000fda0003f06270 */
[----:B------:R-:W-:Y:S05]  /*0ff0*/  @P0 EXIT ;  /* 0x000000000000094d */ /* 0x000fea0003800000 */
[----:B0-----:R-:W-:Y:S01]  /*1000*/  IMAD.IADD R3, R0, 0x1, R7 ;  /* 0x0000000100037824 */ /* 0x001fe200078e0207 */
[----:B------:R-:W-:Y:S01]  /*1010*/  HFMA2.MMA R0, -RZ, RZ, 0, 1.1920928955078125e-07 ;  /* 0x00000002ff007435 */ /* 0x000fe200000001ff */
[----:B------:R-:W-:-:S09]  /*1020*/  PRMT R4, R2, 0x7610, R4 ;  /* 0x0000761002047816 */ /* 0x000fd20000000004 */
[----:B------:R-:W-:-:S05]  /*1030*/  IMAD.WIDE.U32 R2, R3, R0, c[0x0][0x168] ;  /* 0x00005a0003027625 */ /* 0x000fca00078e0000 */
[----:B------:R-:W-:Y:S01]  /*1040*/  STG.E.U16 [R2.64], R4 ;  /* 0x0000000402007986 */ /* 0x000fe2000c101504 */
[----:B------:R-:W-:Y:S05]  /*1050*/  EXIT ;  /* 0x000000000000794d */ /* 0x000fea0003800000 */
.L_x_4125:
        /* <DEDUP_REMOVED lines=10> */
.L_x_9751:


//--------------------- .text._ZN2at6native29vectorized_elementwise_kernelILi4EZZZNS0_61_GLOBAL__N__132982cb_23_ActivationSiluKernel_cu_1520ed90_293611silu_kernelERNS_18TensorIteratorBaseEENKUlvE_clEvENKUlvE4_clEvEUlN3c108BFloat16EE_St5arrayIPcLm2EEEEviT0_T1_ --------------------------
	.section	.text._ZN2at6native29vectorized_elementwise_kernelILi4EZZZNS0_61_GLOBAL__N__132982cb_23_ActivationSiluKernel_cu_1520ed90_293611silu_kernelERNS_18TensorIteratorBaseEENKUlvE_clEvENKUlvE4_clEvEUlN3c108BFloat16EE_St5arrayIPcLm2EEEEviT0_T1_,"ax",@progbits
	.sectioninfo	@"SHI_REGISTERS=27"
	.align	128
        .global         _ZN2at6native29vectorized_elementwise_kernelILi4EZZZNS0_61_GLOBAL__N__132982cb_23_ActivationSiluKernel_cu_1520ed90_293611silu_kernelERNS_18TensorIteratorBaseEENKUlvE_clEvENKUlvE4_clEvEUlN3c108BFloat16EE_St5arrayIPcLm2EEEEviT0_T1_
        .type           _ZN2at6native29vectorized_elementwise_kernelILi4EZZZNS0_61_GLOBAL__N__132982cb_23_ActivationSiluKernel_cu_1520ed90_293611silu_kernelERNS_18TensorIteratorBaseEENKUlvE_clEvENKUlvE4_clEvEUlN3c108BFloat16EE_St5arrayIPcLm2EEEEviT0_T1_,@function
        .size           _ZN2at6native29vectorized_elementwise_kernelILi4EZZZNS0_61_GLOBAL__N__132982cb_23_ActivationSiluKernel_cu_1520ed90_293611silu_kernelERNS_18TensorIteratorBaseEENKUlvE_clEvENKUlvE4_clEvEUlN3c108BFloat16EE_St5arrayIPcLm2EEEEviT0_T1_,(.L_x_9752 - _ZN2at6native29vectorized_elementwise_kernelILi4EZZZNS0_61_GLOBAL__N__132982cb_23_ActivationSiluKernel_cu_1520ed90_293611silu_kernelERNS_18TensorIteratorBaseEENKUlvE_clEvENKUlvE4_clEvEUlN3c108BFloat16EE_St5arrayIPcLm2EEEEviT0_T1_)
        .other          _ZN2at6native29vectorized_elementwise_kernelILi4EZZZNS0_61_GLOBAL__N__132982cb_23_ActivationSiluKernel_cu_1520ed90_293611silu_kernelERNS_18TensorIteratorBaseEENKUlvE_clEvENKUlvE4_clEvEUlN3c108BFloat16EE_St5arrayIPcLm2EEEEviT0_T1_,@"STO_CUDA_ENTRY STV_DEFAULT"
_ZN2at6native29vectorized_elementwise_kernelILi4EZZZNS0_61_GLOBAL__N__132982cb_23_ActivationSiluKernel_cu_1520ed90_293611silu_kernelERNS_18TensorIteratorBaseEENKUlvE_clEvENKUlvE4_clEvEUlN3c108BFloat16EE_St5arrayIPcLm2EEEEviT0_T1_:
.text._ZN2at6native29vectorized_elementwise_kernelILi4EZZZNS0_61_GLOBAL__N__132982cb_23_ActivationSiluKernel_cu_1520ed90_293611silu_kernelERNS_18TensorIteratorBaseEENKUlvE_clEvENKUlvE4_clEvEUlN3c108BFloat16EE_St5arrayIPcLm2EEEEviT0_T1_:
        /* <DEDUP_REMOVED lines=12> */
[----:B------:R2:W3:Y:S02]  /*00c0*/  LDG.E.64 R2, [R6.64+0x400] ;  /* 0x0004000406027981 */ /* 0x0004e4000c1e1b00 */
[--C-:B--2---:R-:W-:Y:S02]  /*00d0*/  PRMT R6, RZ, 0x5410, R8.reuse ;  /* 0x00005410ff067816 */ /* 0x104fe40000000008 */
[----:B------:R-:W-:Y:S02]  /*00e0*/  PRMT R11, RZ, 0x7610, R8 ;  /* 0x00007610ff0b7816 */ /* 0x000fe40000000008 */
[--C-:B------:R-:W-:Y:S01]  /*00f0*/  PRMT R10, RZ, 0x5410, R9.reuse ;  /* 0x00005410ff0a7816 */ /* 0x100fe20000000009 */
[----:B------:R-:W-:Y:S01]  /*0100*/  FMUL.FTZ R18, R6, -1.4426950216293334961 ;  /* 0xbfb8aa3b06127820 */ /* 0x000fe20000410000 */
[----:B------:R-:W-:Y:S01]  /*0110*/  PRMT R8, RZ, 0x7610, R9 ;  /* 0x00007610ff087816 */ /* 0x000fe20000000009 */
[----:B------:R-:W-:Y:S01]  /*0120*/  FMUL.FTZ R20, R11, -1.4426950216293334961 ;  /* 0xbfb8aa3b0b147820 */ /* 0x000fe20000410000 */
[--C-:B---3--:R-:W-:Y:S01]  /*0130*/  PRMT R7, RZ, 0x5410, R2.reuse ;  /* 0x00005410ff077816 */ /* 0x108fe20000000002 */
[----:B------:R-:W-:Y:S01]  /*0140*/  FMUL.FTZ R17, R10, -1.4426950216293334961 ;  /* 0xbfb8aa3b0a117820 */ /* 0x000fe20000410000 */
[----:B------:R-:W-:Y:S01]  /*0150*/  PRMT R9, RZ, 0x7610, R2 ;  /* 0x00007610ff097816 */ /* 0x000fe20000000002 */
[----:B------:R-:W-:Y:S01]  /*0160*/  FMUL.FTZ R16, R8, -1.4426950216293334961 ;  /* 0xbfb8aa3b08107820 */ /* 0x000fe20000410000 */
[--C-:B------:R-:W-:Y:S01]  /*0170*/  PRMT R2, RZ, 0x5410, R3.reuse ;  /* 0x00005410ff027816 */ /* 0x100fe20000000003 */
        /* <DEDUP_REMOVED lines=27> */
[----:B------:R-:W-:-:S05]  /*0330*/  IMAD.WIDE.U32 R10, R0, R5, c[0x0][0x168] ;  /* 0x00005a00000a7625 */ /* 0x000fca00078e0005 */
[----:B------:R-:W1:Y:S01]  /*0340*/  MUFU.RCP R16, R15 ;  /* 0x0000000f00107308 */ /* 0x000e620000001000 */
[----:B--2---:R-:W-:Y:S02]  /*0350*/  FMUL.FTZ R19, R6, R19 ;  /* 0x0000001306137220 */ /* 0x004fe40000410000 */
[----:B------:R-:W-:-:S03]  /*0360*/  IMAD.WIDE R10, R4, 0x8, R10 ;  /* 0x00000008040a7825 */ /* 0x000fc600078e020a */
[----:B------:R-:W-:Y:S02]  /*0370*/  F2FP.BF16.PACK_AB R18, R18, R19 ;  /* 0x000000131212723e */ /* 0x000fe400000010ff */
[----:B------:R-:W2:Y:S01]  /*0380*/  MUFU.RCP R14, R14 ;  /* 0x0000000e000e7308 */ /* 0x000ea20000001000 */
[----:B0-----:R-:W-:-:S05]  /*0390*/  FMUL.FTZ R8, R8, R17 ;  /* 0x0000001108087220 */ /* 0x001fca0000410000 */
[----:B------:R-:W-:Y:S02]  /*03a0*/  F2FP.BF16.PACK_AB R19, R8, R21 ;  /* 0x000000150813723e */ /* 0x000fe400000010ff */
[----:B------:R-:W0:Y:S01]  /*03b0*/  MUFU.RCP R23, R12 ;  /* 0x0000000c00177308 */ /* 0x000e220000001000 */
[----:B-1----:R-:W-:Y:S02]  /*03c0*/  FMUL.FTZ R16, R7, R16 ;  /* 0x0000001007107220 */ /* 0x002fe40000410000 */
[----:B------:R-:W-:Y:S05]  /*03d0*/  STG.E.64 [R10.64], R18 ;  /* 0x000000120a007986 */ /* 0x000fea000c101b04 */
[----:B------:R-:W1:Y:S01]  /*03e0*/  MUFU.RCP R20, R13 ;  /* 0x0000000d00147308 */ /* 0x000e620000001000 */
[----:B--2---:R-:W-:-:S05]  /*03f0*/  FMUL.FTZ R9, R9, R14 ;  /* 0x0000000e09097220 */ /* 0x004fca0000410000 */
[----:B------:R-:W-:Y:S01]  /*0400*/  F2FP.BF16.PACK_AB R16, R9, R16 ;  /* 0x000000100910723e */ /* 0x000fe200000010ff */
[----:B0-----:R-:W-:Y:S02]  /*0410*/  FMUL.FTZ R2, R2, R23 ;  /* 0x0000001702027220 */ /* 0x001fe40000410000 */
[----:B-1----:R-:W-:-:S05]  /*0420*/  FMUL.FTZ R3, R3, R20 ;  /* 0x0000001403037220 */ /* 0x002fca0000410000 */
[----:B------:R-:W-:-:S05]  /*0430*/  F2FP.BF16.PACK_AB R17, R3, R2 ;  /* 0x000000020311723e */ /* 0x000fca00000010ff */
[----:B------:R-:W-:Y:S01]  /*0440*/  STG.E.64 [R10.64+0x400], R16 ;  /* 0x000400100a007986 */ /* 0x000fe2000c101b04 */
[----:B------:R-:W-:Y:S05]  /*0450*/  EXIT ;  /* 0x000000000000794d */ /* 0x000fea0003800000 */
.L_x_4126:
        /* <DEDUP_REMOVED lines=148> */
.L_x_4129:
[----:B------:R-:W-:-:S13]  /*0da0*/  ISETP.GE.AND P0, PT, R7, R4, PT ;  /* 0x000000040700720c */ /* 0x000fda0003f06270 */
[----:B------:R-:W-:Y:S05]  /*0db0*/  @P0 BRA `(.L_x_4131) ;  /* 0x000000d000000947 */ /* 0x000fea0003800000 */
[----:B0-----:R-:W-:Y:S01]  /*0dc0*/  IMAD.IADD R10, R0, 0x1, R7 ;  /* 0x00000001000a7824 */ /* 0x001fe200078e0207 */
[----:B------:R-:W-:Y:S01]  /*0dd0*/  IADD3 R7, R7, 0x80, RZ ;  /* 0x0000008007077810 */ /* 0x000fe20007ffe0ff */
[----:B------:R-:W-:-:S04]  /*0de0*/  IMAD.MOV.U32 R11, RZ, RZ, 0x2 ;  /* 0x00000002ff0b7424 */ /* 0x000fc800078e00ff */
[----:B------:R-:W-:-:S05]  /*0df0*/  IMAD.WIDE.U32 R10, R10, R11, c[0x0][0x168] ;  /* 0x00005a000a0a7625 */ /* 0x000fca00078e000b */
[----:B------:R0:W-:Y:S02]  /*0e00*/  STG.E.U16 [R10.64], R15 ;  /* 0x0000000f0a007986 */ /* 0x0001e4000c101504 */
.L_x_4130:
        /* <DEDUP_REMOVED lines=8> */
.L_x_4131:
        /* <DEDUP_REMOVED lines=8> */
.L_x_4132:
[----:B------:R-:W-:Y:S05]  /*0f10*/  BSYNC B1 ;  /* 0x0000000000017941 */ /* 0x000fea0003800000 */
.L_x_4128:
[----:B------:R-:W-:-:S13]  /*0f20*/  ISETP.GE.AND P0, PT, R7, R4, PT ;  /* 0x000000040700720c */ /* 0x000fda0003f06270 */
[----:B0-----:R-:W-:Y:S01]  /*0f30*/  @!P0 MOV R9, 0x2 ;  /* 0x0000000200098802 */ /* 0x001fe20000000f00 */
[----:B------:R-:W-:Y:S01]  /*0f40*/  @!P0 IMAD.IADD R8, R0, 0x1, R7 ;  /* 0x0000000100088824 */ /* 0x000fe200078e0207 */
[----:B------:R-:W-:-:S03]  /*0f50*/  @!P0 IADD3 R7, R7, 0x80, RZ ;  /* 0x0000008007078810 */ /* 0x000fc60007ffe0ff */
[----:B------:R-:W-:-:S05]  /*0f60*/  @!P0 IMAD.WIDE.U32 R8, R8, R9, c[0x0][0x168] ;  /* 0x00005a0008088625 */ /* 0x000fca00078e0009 */
[----:B------:R0:W-:Y:S02]  /*0f70*/  @!P0 STG.E.U16 [R8.64], R3 ;  /* 0x0000000308008986 */ /* 0x0001e4000c101504 */
.L_x_4133:
[----:B------:R-:W-:Y:S05]  /*0f80*/  BSYNC B0 ;  /* 0x0000000000007941 */ /* 0x000fea0003800000 */
.L_x_4127:
        /* <DEDUP_REMOVED lines=9> */
.L_x_4134:
        /* <DEDUP_REMOVED lines=14> */
.L_x_9752:


//--------------------- .text._ZN2at6native29vectorized_elementwise_kernelILi8EZZZNS0_61_GLOBAL__N__132982cb_23_ActivationSiluKernel_cu_1520ed90_293611silu_kernelERNS_18TensorIteratorBaseEENKUlvE_clEvENKUlvE4_clEvEUlN3c108BFloat16EE_St5arrayIPcLm2EEEEviT0_T1_ --------------------------
	.section	.text._ZN2at6native29vectorized_elementwise_kernelILi8EZZZNS0_61_GLOBAL__N__132982cb_23_ActivationSiluKernel_cu_1520ed90_293611silu_kernelERNS_18TensorIteratorBaseEENKUlvE_clEvENKUlvE4_clEvEUlN3c108BFloat16EE_St5arrayIPcLm2EEEEviT0_T1_,"ax",@progbits
	.sectioninfo	@"SHI_REGISTERS=4"
	.align	128
        .global         _ZN2at6native29vectorized_elementwise_kernelILi8EZZZNS0_61_GLOBAL__N__132982cb_23_ActivationSiluKernel_cu_1520ed90_293611silu_kernelERNS_18TensorIteratorBaseEENKUlvE_clEvENKUlvE4_clEvEUlN3c108BFloat16EE_St5arrayIPcLm2EEEEviT0_T1_
        .type           _ZN2at6native29vectorized_elementwise_kernelILi8EZZZNS0_61_GLOBAL__N__132982cb_23_ActivationSiluKernel_cu_1520ed90_293611silu_kernelERNS_18TensorIteratorBaseEENKUlvE_clEvENKUlvE4_clEvEUlN3c108BFloat16EE_St5arrayIPcLm2EEEEviT0_T1_,@function
        .size           _ZN2at6native29vectorized_elementwise_kernelILi8EZZZNS0_61_GLOBAL__N__132982cb_23_ActivationSiluKernel_cu_1520ed90_293611silu_kernelERNS_18TensorIteratorBaseEENKUlvE_clEvENKUlvE4_clEvEUlN3c108BFloat16EE_St5arrayIPcLm2EEEEviT0_T1_,(.L_x_9753 - _ZN2at6native29vectorized_elementwise_kernelILi8EZZZNS0_61_GLOBAL__N__132982cb_23_ActivationSiluKernel_cu_1520ed90_293611silu_kernelERNS_18TensorIteratorBaseEENKUlvE_clEvENKUlvE4_clEvEUlN3c108BFloat16EE_St5arrayIPcLm2EEEEviT0_T1_)
        .other          _ZN2at6native29vectorized_elementwise_kernelILi8EZZZNS0_61_GLOBAL__N__132982cb_23_ActivationSiluKernel_cu_1520ed90_293611silu_kernelERNS_18TensorIteratorBaseEENKUlvE_clEvENKUlvE4_clEvEUlN3c108BFloat16EE_St5arrayIPcLm2EEEEviT0_T1_,@"STO_CUDA_ENTRY STV_DEFAULT"
_ZN2at6native29vectorized_elementwise_kernelILi8EZZZNS0_61_GLOBAL__N__132982cb_23_ActivationSiluKernel_cu_1520ed90_293611silu_kernelERNS_18TensorIteratorBaseEENKUlvE_clEvENKUlvE4_clEvEUlN3c108BFloat16EE_St5arrayIPcLm2EEEEviT0_T1_:
.text._ZN2at6native29vectorized_elementwise_kernelILi8EZZZNS0_61_GLOBAL__N__132982cb_23_ActivationSiluKernel_cu_1520ed90_293611silu_kernelERNS_18TensorIteratorBaseEENKUlvE_clEvENKUlvE4_clEvEUlN3c108BFloat16EE_St5arrayIPcLm2EEEEviT0_T1_:
[----:B------:R-:W-:Y:S02]  /*0000*/  MOV R1, c[0x0][0x28] ;  /* 0x00000a0000017a02 */ /* 0x000fe40000000f00 */
[----:B------:R-:W-:Y:S05]  /*0010*/  EXIT ;  /* 0x000000000000794d */ /* 0x000fea0003800000 */
.L_x_4135:
        /* <DEDUP_REMOVED lines=14> */
.L_x_9753:


//--------------------- .text._ZN2at6native18elementwise_kernelILi128ELi4EZNS0_15gpu_kernel_implIZZZNS0_61_GLOBAL__N__132982cb_23_ActivationSiluKernel_cu_1520ed90_293611silu_kernelERNS_18TensorIteratorBaseEENKUlvE_clEvENKUlvE3_clEvEUlN3c104HalfEE_EEvS5_RKT_EUliE_EEviT1_ --------------------------
	.section	.text._ZN2at6native18elementwise_kernelILi128ELi4EZNS0_15gpu_kernel_implIZZZNS0_61_GLOBAL__N__132982cb_23_ActivationSiluKernel_cu_1520ed90_293611silu_kernelERNS_18TensorIteratorBaseEENKUlvE_clEvENKUlvE3_clEvEUlN3c104HalfEE_EEvS5_RKT_EUliE_EEviT1_,"ax",@progbits
	.sectioninfo	@"SHI_REGISTERS=26"
	.align	128
        .global         _ZN2at6native18elementwise_kernelILi128ELi4EZNS0_15gpu_kernel_implIZZZNS0_61_GLOBAL__N__132982cb_23_ActivationSiluKernel_cu_1520ed90_293611silu_kernelERNS_18TensorIteratorBaseEENKUlvE_clEvENKUlvE3_clEvEUlN3c104HalfEE_EEvS5_RKT_EUliE_EEviT1_
        .type           _ZN2at6native18elementwise_kernelILi128ELi4EZNS0_15gpu_kernel_implIZZZNS0_61_GLOBAL__N__132982cb_23_ActivationSiluKernel_cu_1520ed90_293611silu_kernelERNS_18TensorIteratorBaseEENKUlvE_clEvENKUlvE3_clEvEUlN3c104HalfEE_EEvS5_RKT_EUliE_EEviT1_,@function
        .size           _ZN2at6native18elementwise_kernelILi128ELi4EZNS0_15gpu_kernel_implIZZZNS0_61_GLOBAL__N__132982cb_23_ActivationSiluKernel_cu_1520ed90_293611silu_kernelERNS_18TensorIteratorBaseEENKUlvE_clEvENKUlvE3_clEvEUlN3c104HalfEE_EEvS5_RKT_EUliE_EEviT1_,(.L_x_9754 - _ZN2at6native18elementwise_kernelILi128ELi4EZNS0_15gpu_kernel_implIZZZNS0_61_GLOBAL__N__132982cb_23_ActivationSiluKernel_cu_1520ed90_293611silu_kernelERNS_18TensorIteratorBaseEENKUlvE_clEvENKUlvE3_clEvEUlN3c104HalfEE_EEvS5_RKT_EUliE_EEviT1_)
        .other          _ZN2at6native18elementwise_kernelILi128ELi4EZNS0_15gpu_kernel_implIZZZNS0_61_GLOBAL__N__132982cb_23_ActivationSiluKernel_cu_1520ed90_293611silu_kernelERNS_18TensorIteratorBaseEENKUlvE_clEvENKUlvE3_clEvEUlN3c104HalfEE_EEvS5_RKT_EUliE_EEviT1_,@"STO_CUDA_ENTRY STV_DEFAULT"
_ZN2at6native18elementwise_kernelILi128ELi4EZNS0_15gpu_kernel_implIZZZNS0_61_GLOBAL__N__132982cb_23_ActivationSiluKernel_cu_1520ed90_293611silu_kernelERNS_18TensorIteratorBaseEENKUlvE_clEvENKUlvE3_clEvEUlN3c104HalfEE_EEvS5_RKT_EUliE_EEviT1_:
.text._ZN2at6native18elementwise_kernelILi128ELi4EZNS0_15gpu_kernel_implIZZZNS0_61_GLOBAL__N__132982cb_23_ActivationSiluKernel_cu_1520ed90_293611silu_kernelERNS_18TensorIteratorBaseEENKUlvE_clEvENKUlvE3_clEvEUlN3c104HalfEE_EEvS5_RKT_EUliE_EEviT1_:
        /* <DEDUP_REMOVED lines=236> */
.L_x_4138:
        /* <DEDUP_REMOVED lines=20> */
.L_x_4142:
[----:B------:R-:W2:Y:S02]  /*1000*/  LDG.E.U8 R2, [R2.64] ;  /* 0x0000002402027981 */ /* 0x000ea4000c1e1100 */
[----:B--2---:R-:W0:Y:S02]  /*1010*/  I2F.U16 R0, R2 ;  /* 0x0000000200007306 */ /* 0x004e240000101000 */
[----:B0-----:R-:W-:Y:S01]  /*1020*/  F2FP.PACK_AB R0, RZ, R0 ;  /* 0x00000000ff00723e */ /* 0x001fe200000000ff */
[----:B------:R-:W-:Y:S05]  /*1030*/  BRA `(.L_x_4144) ;  /* 0x00000e1000007947 */ /* 0x000fea0003800000 */
.L_x_4141:
        /* <DEDUP_REMOVED lines=10> */
.L_x_4146:
[----:B------:R-:W2:Y:S02]  /*10e0*/  LDG.E R2, [R2.64] ;  /* 0x0000002402027981 */ /* 0x000ea4000c1e1900 */
[----:B--2---:R-:W0:Y:S02]  /*10f0*/  I2F R0, R2 ;  /* 0x0000000200007306 */ /* 0x004e240000201400 */
[----:B0-----:R-:W-:Y:S01]  /*1100*/  F2FP.PACK_AB R0, RZ, R0 ;  /* 0x00000000ff00723e */ /* 0x001fe200000000ff */
[----:B------:R-:W-:Y:S05]  /*1110*/  BRA `(.L_x_4144) ;  /* 0x00000d3000007947 */ /* 0x000fea0003800000 */
.L_x_4145:
[----:B------:R-:W2:Y:S02]  /*1120*/  LDG.E.U16 R2, [R2.64] ;  /* 0x0000002402027981 */ /* 0x000ea4000c1e1500 */
[----:B--2---:R-:W0:Y:S02]  /*1130*/  I2F.S16 R0, R2 ;  /* 0x0000000200007306 */ /* 0x004e240000101400 */
[----:B0-----:R-:W-:Y:S01]  /*1140*/  F2FP.PACK_AB R0, RZ, R0 ;  /* 0x00000000ff00723e */ /* 0x001fe200000000ff */
[----:B------:R-:W-:Y:S05]  /*1150*/  BRA `(.L_x_4144) ;  /* 0x00000cf000007947 */ /* 0x000fea0003800000 */
.L_x_4140:
        /* <DEDUP_REMOVED lines=9> */
.L_x_4148:
[----:B------:R0:W5:Y:S01]  /*11f0*/  LDG.E.U16 R0, [R2.64] ;  /* 0x0000002402007981 */ /* 0x000162000c1e1500 */
[----:B------:R-:W-:Y:S05]  /*1200*/  BRA `(.L_x_4144) ;  /* 0x00000c4000007947 */ /* 0x000fea0003800000 */
.L_x_4147:
        /* <DEDUP_REMOVED lines=9> */
.L_x_4150:
[----:B------:R0:W5:Y:S01]  /*12a0*/  LDG.E.U16 R0, [R2.64] ;  /* 0x0000002402007981 */ /* 0x000162000c1e1500 */
[----:B------:R-:W-:Y:S05]  /*12b0*/  BRA `(.L_x_4144) ;  /* 0x00000b9000007947 */ /* 0x000fea0003800000 */
.L_x_4149:
[----:B------:R-:W2:Y:S02]  /*12c0*/  LDG.E.64 R2, [R2.64] ;  /* 0x0000002402027981 */ /* 0x000ea4000c1e1b00 */
[----:B--2---:R-:W0:Y:S01]  /*12d0*/  F2F.F32.F64 R0, R2 ;  /* 0x0000000200007310 */ /* 0x004e220000301000 */
[----:B------:R-:W0:-:S14]  /*12e0*/  DSETP.GEU.AND P0, PT, |R2|, c[0x2][0x0], PT ;  /* 0x008000000200762a */ /* 0x000e1c0003f0e200 */
[----:B0-----:R-:W-:-:S05]  /*12f0*/  @!P0 FMUL R0, R0, 1.175494350822287508e-38 ;  /* 0x0080000000008820 */ /* 0x001fca0000400000 */
[----:B------:R-:W-:Y:S01]  /*1300*/  F2FP.PACK_AB R0, RZ, R0 ;  /* 0x00000000ff00723e */ /* 0x000fe200000000ff */
[----:B------:R-:W-:Y:S05]  /*1310*/  BRA `(.L_x_4144) ;  /* 0x00000b3000007947 */ /* 0x000fea0003800000 */
.L_x_4139:
        /* <DEDUP_REMOVED lines=13> */
.L_x_4153:
[----:B------:R-:W2:Y:S02]  /*13f0*/  LDG.E.64 R2, [R2.64] ;  /* 0x0000002402027981 */ /* 0x000ea4000c1e1b00 */
[----:B--2---:R-:W0:Y:S01]  /*1400*/  F2F.F32.F64 R0, R2 ;  /* 0x0000000200007310 */ /* 0x004e220000301000 */
[----:B------:R-:W0:-:S14]  /*1410*/  DSETP.GEU.AND P0, PT, |R2|, c[0x2][0x0], PT ;  /* 0x008000000200762a */ /* 0x000e1c0003f0e200 */
[----:B0-----:R-:W-:-:S05]  /*1420*/  @!P0 FMUL R0, R0, 1.175494350822287508e-38 ;  /* 0x0080000000008820 */ /* 0x001fca0000400000 */
[----:B------:R-:W-:Y:S01]  /*1430*/  F2FP.PACK_AB R0, RZ, R0 ;  /* 0x00000000ff00723e */ /* 0x000fe200000000ff */
[----:B------:R-:W-:Y:S05]  /*1440*/  BRA `(.L_x_4144) ;  /* 0x00000a0000007947 */ /* 0x000fea0003800000 */
.L_x_4152:
        /* <DEDUP_REMOVED lines=28> */
.L_x_4155:
        /* <DEDUP_REMOVED lines=15> */
.L_x_4154:
[----:B------:R-:W2:Y:S02]  /*1700*/  LDG.E.U16 R0, [R2.64] ;  /* 0x0000002402007981 */ /* 0x000ea4000c1e1500 */
[----:B--2---:R-:W-:-:S04]  /*1710*/  PRMT R0, RZ, 0x5410, R0 ;  /* 0x00005410ff007816 */ /* 0x004fc80000000000 */
[----:B------:R-:W-:Y:S01]  /*1720*/  F2FP.PACK_AB R0, RZ, R0 ;  /* 0x00000000ff00723e */ /* 0x000fe200000000ff */
[----:B------:R-:W-:Y:S05]  /*1730*/  BRA `(.L_x_4144) ;  /* 0x0000071000007947 */ /* 0x000fea0003800000 */
.L_x_4151:
        /* <DEDUP_REMOVED lines=12> */
.L_x_4158:
        /* <DEDUP_REMOVED lines=21> */
.L_x_4162:
[----:B------:R-:W-:Y:S05]  /*1950*/  BSYNC B1 ;  /* 0x0000000000017941 */ /* 0x000fea0003800000 */
.L_x_4161:
[----:B------:R-:W-:Y:S01]  /*1960*/  LEA R3, R0, 0x3b800000, 0x17 ;  /* 0x3b80000000037811 */ /* 0x000fe200078eb8ff */
[----:B------:R-:W-:-:S05]  /*1970*/  IMAD.SHL.U32 R0, R2, 0x100000, RZ ;  /* 0x0010000002007824 */ /* 0x000fca00078e00ff */
[----:B------:R-:W-:Y:S02]  /*1980*/  LOP3.LUT R0, R3, R0, R4, 0xfe, !PT ;  /* 0x0000000003007212 */ /* 0x000fe400078efe04 */
.L_x_4160:
[----:B------:R-:W-:Y:S05]  /*1990*/  BSYNC B0 ;  /* 0x0000000000007941 */ /* 0x000fea0003800000 */
.L_x_4159:
[----:B------:R-:W-:Y:S01]  /*19a0*/  F2FP.PACK_AB R0, RZ, R0 ;  /* 0x00000000ff00723e */ /* 0x000fe200000000ff */
[----:B------:R-:W-:Y:S05]  /*19b0*/  BRA `(.L_x_4144) ;  /* 0x0000049000007947 */ /* 0x000fea0003800000 */
.L_x_4157:
        /* <DEDUP_REMOVED lines=21> */
.L_x_4166:
[----:B------:R-:W-:Y:S05]  /*1b10*/  BSYNC B1 ;  /* 0x0000000000017941 */ /* 0x000fea0003800000 */
.L_x_4165:
[----:B------:R-:W-:Y:S01]  /*1b20*/  LEA R3, R0, 0x37800000, 0x17 ;  /* 0x3780000000037811 */ /* 0x000fe200078eb8ff */
[----:B------:R-:W-:-:S05]  /*1b30*/  IMAD.SHL.U32 R0, R2, 0x200000, RZ ;  /* 0x0020000002007824 */ /* 0x000fca00078e00ff */
[----:B------:R-:W-:Y:S02]  /*1b40*/  LOP3.LUT R0, R3, R0, R4, 0xfe, !PT ;  /* 0x0000000003007212 */ /* 0x000fe400078efe04 */
.L_x_4164:
[----:B------:R-:W-:Y:S05]  /*1b50*/  BSYNC B0 ;  /* 0x0000000000007941 */ /* 0x000fea0003800000 */
.L_x_4163:
[----:B------:R-:W-:Y:S01]  /*1b60*/  F2FP.PACK_AB R0, RZ, R0 ;  /* 0x00000000ff00723e */ /* 0x000fe200000000ff */
[----:B------:R-:W-:Y:S05]  /*1b70*/  BRA `(.L_x_4144) ;  /* 0x000002d000007947 */ /* 0x000fea0003800000 */
.L_x_4156:
        /* <DEDUP_REMOVED lines=14> */
.L_x_4170:
[----:B------:R-:W-:Y:S05]  /*1c60*/  BSYNC B0 ;  /* 0x0000000000007941 */ /* 0x000fea0003800000 */
.L_x_4169:
[----:B------:R-:W-:Y:S01]  /*1c70*/  F2FP.PACK_AB R0, RZ, R0 ;  /* 0x00000000ff00723e */ /* 0x000fe200000000ff */
[----:B------:R-:W-:Y:S05]  /*1c80*/  BRA `(.L_x_4144) ;  /* 0x000001c000007947 */ /* 0x000fea0003800000 */
.L_x_4143:
        /* <DEDUP_REMOVED lines=21> */
.L_x_4168:
[----:B------:R-:W2:Y:S02]  /*1de0*/  LDG.E.64 R2, [R2.64] ;  /* 0x0000002402027981 */ /* 0x000ea4000c1e1b00 */
[----:B--2---:R-:W0:Y:S02]  /*1df0*/  I2F.U64 R0, R2 ;  /* 0x0000000200007312 */ /* 0x004e240000301000 */
[----:B0-----:R-:W-:Y:S01]  /*1e00*/  F2FP.PACK_AB R0, RZ, R0 ;  /* 0x00000000ff00723e */ /* 0x001fe200000000ff */
[----:B------:R-:W-:Y:S05]  /*1e10*/  BRA `(.L_x_4144) ;  /* 0x0000003000007947 */ /* 0x000fea0003800000 */
.L_x_4167:
[----:B------:R-:W2:Y:S02]  /*1e20*/  LDG.E R2, [R2.64] ;  /* 0x0000002402027981 */ /* 0x000ea4000c1e1900 */
[----:B--2---:R-:W0:Y:S02]  /*1e30*/  I2F.U32 R0, R2 ;  /* 0x0000000200007306 */ /* 0x004e240000201000 */
[----:B0-----:R-:W-:-:S06]  /*1e40*/  F2FP.PACK_AB R0, RZ, R0 ;  /* 0x00000000ff00723e */ /* 0x001fcc00000000ff */
.L_x_4144:
[----:B-----5:R-:W-:Y:S01]  /*1e50*/  HADD2.F32 R0, -RZ, R0.H0_H0 ;  /* 0x20000000ff007230 */ /* 0x020fe20000004100 */
        /* <DEDUP_REMOVED lines=8> */
[----:B------:R-:W-:-:S03]  /*1ee0*/  F2FP.PACK_AB R0, RZ, R0 ;  /* 0x00000000ff00723e */ /* 0x000fc600000000ff */
        /* <DEDUP_REMOVED lines=13> */
.L_x_4174:
[----:B------:R-:W-:-:S06]  /*1fc0*/  HADD2.F32 R3, -RZ, R0.H0_H0 ;  /* 0x20000000ff037230 */ /* 0x000fcc0000004100 */
[----:B------:R-:W0:Y:S02]  /*1fd0*/  F2I.S64.TRUNC R2, R3 ;  /* 0x0000000300027311 */ /* 0x000e24000020d900 */
[----:B0-----:R0:W-:Y:S01]  /*1fe0*/  STG.E.U8 [R16.64], R2 ;  /* 0x0000000210007986 */ /* 0x0011e2000c101124 */
[----:B------:R-:W-:Y:S05]  /*1ff0*/  BRA `(.L_x_4176) ;  /* 0x00000e4000007947 */ /* 0x000fea0003800000 */
.L_x_4173:
        /* <DEDUP_REMOVED lines=10> */
.L_x_4178:
[----:B------:R-:W-:-:S04]  /*20a0*/  HADD2.F32 R0, -RZ, R0.H0_H0 ;  /* 0x20000000ff007230 */ /* 0x000fc80000004100 */
[----:B------:R-:W0:Y:S02]  /*20b0*/  F2I.FTZ.TRUNC.NTZ R3, R0 ;  /* 0x0000000000037305 */ /* 0x000e24000021f100 */
[----:B0-----:R0:W-:Y:S01]  /*20c0*/  STG.E [R16.64], R3 ;  /* 0x0000000310007986 */ /* 0x0011e2000c101924 */
[----:B------:R-:W-:Y:S05]  /*20d0*/  BRA `(.L_x_4176) ;  /* 0x00000d6000007947 */ /* 0x000fea0003800000 */
.L_x_4177:
[----:B------:R-:W-:-:S04]  /*20e0*/  HADD2.F32 R0, -RZ, R0.H0_H0 ;  /* 0x20000000ff007230 */ /* 0x000fc80000004100 */
[----:B------:R-:W0:Y:S02]  /*20f0*/  F2I.FTZ.TRUNC.NTZ R3, R0 ;  /* 0x0000000000037305 */ /* 0x000e24000021f100 */
[----:B0-----:R0:W-:Y:S01]  /*2100*/  STG.E.U16 [R16.64], R3 ;  /* 0x0000000310007986 */ /* 0x0011e2000c101524 */
[----:B------:R-:W-:Y:S05]  /*2110*/  BRA `(.L_x_4176) ;  /* 0x00000d2000007947 */ /* 0x000fea0003800000 */
.L_x_4172:
        /* <DEDUP_REMOVED lines=9> */
.L_x_4180:
[----:B------:R0:W-:Y:S01]  /*21b0*/  STG.E.U16 [R16.64], R0 ;  /* 0x0000000010007986 */ /* 0x0001e2000c101524 */
[----:B------:R-:W-:Y:S05]  /*21c0*/  BRA `(.L_x_4176) ;  /* 0x00000c7000007947 */ /* 0x000fea0003800000 */
.L_x_4179:
        /* <DEDUP_REMOVED lines=10> */
.L_x_4182:
[----:B------:R-:W-:-:S05]  /*2270*/  HADD2.F32 R0, -RZ, R0.H0_H0 ;  /* 0x20000000ff007230 */ /* 0x000fca0000004100 */
[----:B------:R-:W-:-:S04]  /*2280*/  F2FP.PACK_AB R0, RZ, R0 ;  /* 0x00000000ff00723e */ /* 0x000fc800000000ff */
[----:B------:R-:W-:-:S05]  /*2290*/  PRMT R0, R0, 0x5410, RZ ;  /* 0x0000541000007816 */ /* 0x000fca00000000ff */
[----:B------:R0:W-:Y:S01]  /*22a0*/  STG.E [R16.64], R0 ;  /* 0x0000000010007986 */ /* 0x0001e2000c101924 */
[----:B------:R-:W-:Y:S05]  /*22b0*/  BRA `(.L_x_4176) ;  /* 0x00000b8000007947 */ /* 0x000fea0003800000 */
.L_x_4181:
[----:B------:R-:W-:-:S05]  /*22c0*/  HADD2.F32 R2, -RZ, R0.H0_H0 ;  /* 0x20000000ff027230 */ /* 0x000fca0000004100 */
[----:B------:R-:W-:-:S06]  /*22d0*/  FMUL.FTZ R2, R2, 1 ;  /* 0x3f80000002027820 */ /* 0x000fcc0000410000 */
[----:B------:R-:W0:Y:S02]  /*22e0*/  F2F.F64.F32 R2, R2 ;  /* 0x0000000200027310 */ /* 0x000e240000201800 */
[----:B0-----:R0:W-:Y:S01]  /*22f0*/  STG.E.64 [R16.64], R2 ;  /* 0x0000000210007986 */ /* 0x0011e2000c101b24 */
[----:B------:R-:W-:Y:S05]  /*2300*/  BRA `(.L_x_4176) ;  /* 0x00000b3000007947 */ /* 0x000fea0003800000 */
.L_x_4171:
        /* <DEDUP_REMOVED lines=13> */
.L_x_4185:
[----:B------:R-:W-:Y:S01]  /*23e0*/  HADD2.F32 R0, -RZ, R0.H0_H0 ;  /* 0x20000000ff007230 */ /* 0x000fe20000004100 */
[----:B------:R-:W-:-:S04]  /*23f0*/  CS2R R6, SRZ ;  /* 0x0000000000067805 */ /* 0x000fc8000001ff00 */
[----:B------:R-:W-:-:S04]  /*2400*/  FMUL.FTZ R0, R0, 1 ;  /* 0x3f80000000007820 */ /* 0x000fc80000410000 */
[----:B------:R-:W0:Y:S02]  /*2410*/  F2F.F64.F32 R4, R0 ;  /* 0x0000000000047310 */ /* 0x000e240000201800 */
[----:B0-----:R0:W-:Y:S01]  /*2420*/  STG.E.128 [R16.64], R4 ;  /* 0x0000000410007986 */ /* 0x0011e2000c101d24 */
[----:B------:R-:W-:Y:S05]  /*2430*/  BRA `(.L_x_4176) ;  /* 0x00000a0000007947 */ /* 0x000fea0003800000 */
.L_x_4184:
        /* <DEDUP_REMOVED lines=21> */
.L_x_4189:
[----:B------:R-:W-:Y:S05]  /*2590*/  BSYNC B0 ;  /* 0x0000000000007941 */ /* 0x000fea0003800000 */
.L_x_4188:
[----:B------:R-:W-:-:S05]  /*25a0*/  LOP3.LUT R3, R0, R3, RZ, 0xfc, !PT ;  /* 0x0000000300037212 */ /* 0x000fca00078efcff */
[----:B------:R0:W-:Y:S01]  /*25b0*/  STG.E.U8 [R16.64], R3 ;  /* 0x0000000310007986 */ /* 0x0001e2000c101124 */
[----:B------:R-:W-:Y:S05]  /*25c0*/  BRA `(.L_x_4176) ;  /* 0x0000087000007947 */ /* 0x000fea0003800000 */
.L_x_4187:
        /* <DEDUP_REMOVED lines=13> */
.L_x_4191:
[----:B------:R-:W-:Y:S01]  /*26a0*/  IMAD.MOV.U32 R0, RZ, RZ, 0x7f ;  /* 0x0000007fff007424 */ /* 0x000fe200078e00ff */
[----:B------:R-:W-:-:S04]  /*26b0*/  ISETP.GT.U32.AND P0, PT, R2, 0x7f800000, PT ;  /* 0x7f8000000200780c */ /* 0x000fc80003f04070 */
[----:B------:R-:W-:-:S04]  /*26c0*/  SEL R0, R0, 0x7c, P0 ;  /* 0x0000007c00007807 */ /* 0x000fc80000000000 */
.L_x_4192:
[----:B------:R-:W-:Y:S05]  /*26d0*/  BSYNC B0 ;  /* 0x0000000000007941 */ /* 0x000fea0003800000 */
.L_x_4190:
[----:B------:R-:W-:-:S04]  /*26e0*/  LOP3.LUT R2, R3, 0x80000000, RZ, 0xc0, !PT ;  /* 0x8000000003027812 */ /* 0x000fc800078ec0ff */
[----:B------:R-:W-:-:S04]  /*26f0*/  SHF.R.U32.HI R3, RZ, 0x18, R2 ;  /* 0x00000018ff037819 */ /* 0x000fc80000011602 */
[----:B------:R-:W-:-:S05]  /*2700*/  LOP3.LUT R3, R0, R3, RZ, 0xfc, !PT ;  /* 0x0000000300037212 */ /* 0x000fca00078efcff */
[----:B------:R0:W-:Y:S01]  /*2710*/  STG.E.U8 [R16.64], R3 ;  /* 0x0000000310007986 */ /* 0x0001e2000c101124 */
[----:B------:R-:W-:Y:S05]  /*2720*/  BRA `(.L_x_4176) ;  /* 0x0000071000007947 */ /* 0x000fea0003800000 */
.L_x_4186:
[----:B------:R-:W-:-:S05]  /*2730*/  HADD2.F32 R0, -RZ, R0.H0_H0 ;  /* 0x20000000ff007230 */ /* 0x000fca0000004100 */
[----:B------:R-:W-:-:S05]  /*2740*/  F2FP.BF16.PACK_AB R0, RZ, R0 ;  /* 0x00000000ff00723e */ /* 0x000fca00000010ff */
[----:B------:R0:W-:Y:S01]  /*2750*/  STG.E.U16 [R16.64], R0 ;  /* 0x0000000010007986 */ /* 0x0001e2000c101524 */
[----:B------:R-:W-:Y:S05]  /*2760*/  BRA `(.L_x_4176) ;  /* 0x000006d000007947 */ /* 0x000fea0003800000 */
.L_x_4183:
        /* <DEDUP_REMOVED lines=12> */
.L_x_4195:
        /* <DEDUP_REMOVED lines=17> */
.L_x_4198:
[----:B------:R-:W-:-:S04]  /*2940*/  LOP3.LUT R2, R3, 0x80000000, RZ, 0xc0, !PT ;  /* 0x8000000003027812 */ /* 0x000fc800078ec0ff */
[----:B------:R-:W-:-:S04]  /*2950*/  SHF.R.U32.HI R3, RZ, 0x18, R2 ;  /* 0x00000018ff037819 */ /* 0x000fc80000011602 */
[----:B------:R-:W-:-:S04]  /*2960*/  LOP3.LUT R0, R0, R3, RZ, 0xfc, !PT ;  /* 0x0000000300007212 */ /* 0x000fc800078efcff */
[----:B------:R-:W-:Y:S02]  /*2970*/  PRMT R8, R0, 0x7610, R8 ;  /* 0x0000761000087816 */ /* 0x000fe40000000008 */
.L_x_4197:
[----:B------:R-:W-:Y:S05]  /*2980*/  BSYNC B0 ;  /* 0x0000000000007941 */ /* 0x000fea0003800000 */
.L_x_4196:
[----:B------:R0:W-:Y:S01]  /*2990*/  STG.E.U8 [R16.64], R8 ;  /* 0x0000000810007986 */ /* 0x0001e2000c101124 */
[----:B------:R-:W-:Y:S05]  /*29a0*/  BRA `(.L_x_4176) ;  /* 0x0000049000007947 */ /* 0x000fea0003800000 */
.L_x_4194:
        /* <DEDUP_REMOVED lines=17> */
.L_x_4201:
[----:B------:R-:W-:-:S04]  /*2ac0*/  LOP3.LUT R2, R3, 0x80000000, RZ, 0xc0, !PT ;  /* 0x8000000003027812 */ /* 0x000fc800078ec0ff */
[----:B------:R-:W-:-:S04]  /*2ad0*/  SHF.R.U32.HI R3, RZ, 0x18, R2 ;  /* 0x00000018ff037819 */ /* 0x000fc80000011602 */
[----:B------:R-:W-:-:S04]  /*2ae0*/  LOP3.LUT R0, R0, R3, RZ, 0xfc, !PT ;  /* 0x0000000300007212 */ /* 0x000fc800078efcff */
[----:B------:R-:W-:Y:S02]  /*2af0*/  PRMT R8, R0, 0x7610, R8 ;  /* 0x0000761000087816 */ /* 0x000fe40000000008 */
.L_x_4200:
[----:B------:R-:W-:Y:S05]  /*2b00*/  BSYNC B0 ;  /* 0x0000000000007941 */ /* 0x000fea0003800000 */
.L_x_4199:
[----:B------:R0:W-:Y:S01]  /*2b10*/  STG.E.U8 [R16.64], R8 ;  /* 0x0000000810007986 */ /* 0x0001e2000c101124 */
[----:B------:R-:W-:Y:S05]  /*2b20*/  BRA `(.L_x_4176) ;  /* 0x0000031000007947 */ /* 0x000fea0003800000 */
.L_x_4193:
        /* <DEDUP_REMOVED lines=22> */
.L_x_4175:
        /* <DEDUP_REMOVED lines=20> */
.L_x_4203:
[----:B------:R-:W-:-:S06]  /*2dd0*/  HADD2.F32 R2, -RZ, R0.H0_H0 ;  /* 0x20000000ff027230 */ /* 0x000fcc0000004100 */
[----:B------:R-:W0:Y:S02]  /*2de0*/  F2I.U64.TRUNC R2, R2 ;  /* 0x0000000200027311 */ /* 0x000e24000020d800 */
[----:B0-----:R0:W-:Y:S01]  /*2df0*/  STG.E.64 [R16.64], R2 ;  /* 0x0000000210007986 */ /* 0x0011e2000c101b24 */
[----:B------:R-:W-:Y:S05]  /*2e00*/  BRA `(.L_x_4176) ;  /* 0x0000003000007947 */ /* 0x000fea0003800000 */
.L_x_4202:
[----:B------:R-:W-:-:S04]  /*2e10*/  HADD2.F32 R0, -RZ, R0.H0_H0 ;  /* 0x20000000ff007230 */ /* 0x000fc80000004100 */
[----:B------:R-:W0:Y:S02]  /*2e20*/  F2I.FTZ.U32.TRUNC.NTZ R3, R0 ;  /* 0x0000000000037305 */ /* 0x000e24000021f000 */
[----:B0-----:R0:W-:Y:S02]  /*2e30*/  STG.E [R16.64], R3 ;  /* 0x0000000310007986 */ /* 0x0011e4000c101924 */
.L_x_4176:
[----:B------:R-:W-:-:S05]  /*2e40*/  IMAD R18, R18, 0x200, R23 ;  /* 0x0000020012127824 */ /* 0x000fca00078e0217 */
[----:B------:R-:W-:Y:S02]  /*2e50*/  IADD3 R19, R18, 0x80, RZ ;  /* 0x0000008012137810 */ /* 0x000fe40007ffe0ff */
.L_x_4137:
[----:B------:R-:W-:Y:S05]  /*2e60*/  BSYNC B6 ;  /* 0x0000000000067941 */ /* 0x000fea0003800000 */
.L_x_4136:
        /* <DEDUP_REMOVED lines=231> */
.L_x_4206:
        /* <DEDUP_REMOVED lines=20> */
.L_x_4210:
[----:B------:R-:W2:Y:S02]  /*3e20*/  LDG.E.U8 R2, [R2.64] ;  /* 0x0000002402027981 */ /* 0x000ea4000c1e1100 */
[----:B--2---:R-:W0:Y:S02]  /*3e30*/  I2F.U16 R0, R2 ;  /* 0x0000000200007306 */ /* 0x004e240000101000 */
[----:B0-----:R-:W-:Y:S01]  /*3e40*/  F2FP.PACK_AB R0, RZ, R0 ;  /* 0x00000000ff00723e */ /* 0x001fe200000000ff */
[----:B------:R-:W-:Y:S05]  /*3e50*/  BRA `(.L_x_4212) ;  /* 0x00000e1000007947 */ /* 0x000fea0003800000 */
.L_x_4209:
        /* <DEDUP_REMOVED lines=10> */
.L_x_4214:
[----:B------:R-:W2:Y:S02]  /*3f00*/  LDG.E R2, [R2.64] ;  /* 0x0000002402027981 */ /* 0x000ea4000c1e1900 */
[----:B--2---:R-:W0:Y:S02]  /*3f10*/  I2F R0, R2 ;  /* 0x0000000200007306 */ /* 0x004e240000201400 */
[----:B0-----:R-:W-:Y:S01]  /*3f20*/  F2FP.PACK_AB R0, RZ, R0 ;  /* 0x00000000ff00723e */ /* 0x001fe200000000ff */
[----:B------:R-:W-:Y:S05]  /*3f30*/  BRA `(.L_x_4212) ;  /* 0x00000d3000007947 */ /* 0x000fea0003800000 */
.L_x_4213:
[----:B------:R-:W2:Y:S02]  /*3f40*/  LDG.E.U16 R2, [R2.64] ;  /* 0x0000002402027981 */ /* 0x000ea4000c1e1500 */
[----:B--2---:R-:W0:Y:S02]  /*3f50*/  I2F.S16 R0, R2 ;  /* 0x0000000200007306 */ /* 0x004e240000101400 */
[----:B0-----:R-:W-:Y:S01]  /*3f60*/  F2FP.PACK_AB R0, RZ, R0 ;  /* 0x00000000ff00723e */ /* 0x001fe200000000ff */
[----:B------:R-:W-:Y:S05]  /*3f70*/  BRA `(.L_x_4212) ;  /* 0x00000cf000007947 */ /* 0x000fea0003800000 */
.L_x_4208:
        /* <DEDUP_REMOVED lines=9> */
.L_x_4216:
[----:B------:R0:W5:Y:S01]  /*4010*/  LDG.E.U16 R0, [R2.64] ;  /* 0x0000002402007981 */ /* 0x000162000c1e1500 */
[----:B------:R-:W-:Y:S05]  /*4020*/  BRA `(.L_x_4212) ;  /* 0x00000c4000007947 */ /* 0x000fea0003800000 */
.L_x_4215:
        /* <DEDUP_REMOVED lines=9> */
.L_x_4218:
[----:B------:R0:W5:Y:S01]  /*40c0*/  LDG.E.U16 R0, [R2.64] ;  /* 0x0000002402007981 */ /* 0x000162000c1e1500 */
[----:B------:R-:W-:Y:S05]  /*40d0*/  BRA `(.L_x_4212) ;  /* 0x00000b9000007947 */ /* 0x000fea0003800000 */
.L_x_4217:
[----:B------:R-:W2:Y:S02]  /*40e0*/  LDG.E.64 R2, [R2.64] ;  /* 0x0000002402027981 */ /* 0x000ea4000c1e1b00 */
[----:B--2---:R-:W0:Y:S01]  /*40f0*/  F2F.F32.F64 R0, R2 ;  /* 0x0000000200007310 */ /* 0x004e220000301000 */
[----:B------:R-:W0:-:S14]  /*4100*/  DSETP.GEU.AND P0, PT, |R2|, c[0x2][0x0], PT ;  /* 0x008000000200762a */ /* 0x000e1c0003f0e200 */
[----:B0-----:R-:W-:-:S05]  /*4110*/  @!P0 FMUL R0, R0, 1.175494350822287508e-38 ;  /* 0x0080000000008820 */ /* 0x001fca0000400000 */
[----:B------:R-:W-:Y:S01]  /*4120*/  F2FP.PACK_AB R0, RZ, R0 ;  /* 0x00000000ff00723e */ /* 0x000fe200000000ff */
[----:B------:R-:W-:Y:S05]  /*4130*/  BRA `(.L_x_4212) ;  /* 0x00000b3000007947 */ /* 0x000fea0003800000 */
.L_x_4207:
        /* <DEDUP_REMOVED lines=13> */
.L_x_4221:
[----:B------:R-:W2:Y:S02]  /*4210*/  LDG.E.64 R2, [R2.64] ;  /* 0x0000002402027981 */ /* 0x000ea4000c1e1b00 */
[----:B--2---:R-:W0:Y:S01]  /*4220*/  F2F.F32.F64 R0, R2 ;  /* 0x0000000200007310 */ /* 0x004e220000301000 */
[----:B------:R-:W0:-:S14]  /*4230*/  DSETP.GEU.AND P0, PT, |R2|, c[0x2][0x0], PT ;  /* 0x008000000200762a */ /* 0x000e1c0003f0e200 */
[----:B0-----:R-:W-:-:S05]  /*4240*/  @!P0 FMUL R0, R0, 1.175494350822287508e-38 ;  /* 0x0080000000008820 */ /* 0x001fca0000400000 */
[----:B------:R-:W-:Y:S01]  /*4250*/  F2FP.PACK_AB R0, RZ, R0 ;  /* 0x00000000ff00723e */ /* 0x000fe200000000ff */
[----:B------:R-:W-:Y:S05]  /*4260*/  BRA `(.L_x_4212) ;  /* 0x00000a0000007947 */ /* 0x000fea0003800000 */
.L_x_4220:
        /* <DEDUP_REMOVED lines=28> */
.L_x_4223:
        /* <DEDUP_REMOVED lines=15> */
.L_x_4222:
[----:B------:R-:W2:Y:S02]  /*4520*/  LDG.E.U16 R0, [R2.64] ;  /* 0x0000002402007981 */ /* 0x000ea4000c1e1500 */
[----:B--2---:R-:W-:-:S04]  /*4530*/  PRMT R0, RZ, 0x5410, R0 ;  /* 0x00005410ff007816 */ /* 0x004fc80000000000 */
[----:B------:R-:W-:Y:S01]  /*4540*/  F2FP.PACK_AB R0, RZ, R0 ;  /* 0x00000000ff00723e */ /* 0x000fe200000000ff */
[----:B------:R-:W-:Y:S05]  /*4550*/  BRA `(.L_x_4212) ;  /* 0x0000071000007947 */ /* 0x000fea0003800000 */
.L_x_4219:
        /* <DEDUP_REMOVED lines=12> */
.L_x_4226:
        /* <DEDUP_REMOVED lines=21> */
.L_x_4230:
[----:B------:R-:W-:Y:S05]  /*4770*/  BSYNC B1 ;  /* 0x0000000000017941 */ /* 0x000fea0003800000 */
.L_x_4229:
[----:B------:R-:W-:Y:S01]  /*4780*/  LEA R3, R0, 0x3b800000, 0x17 ;  /* 0x3b80000000037811 */ /* 0x000fe200078eb8ff */
[----:B------:R-:W-:-:S05]  /*4790*/  IMAD.SHL.U32 R0, R2, 0x100000, RZ ;  /* 0x0010000002007824 */ /* 0x000fca00078e00ff */
[----:B------:R-:W-:Y:S02]  /*47a0*/  LOP3.LUT R0, R3, R0, R4, 0xfe, !PT ;  /* 0x0000000003007212 */ /* 0x000fe400078efe04 */
.L_x_4228:
[----:B------:R-:W-:Y:S05]  /*47b0*/  BSYNC B0 ;  /* 0x0000000000007941 */ /* 0x000fea0003800000 */
.L_x_4227:
[----:B------:R-:W-:Y:S01]  /*47c0*/  F2FP.PACK_AB R0, RZ, R0 ;  /* 0x00000000ff00723e */ /* 0x000fe200000000ff */
[----:B------:R-:W-:Y:S05]  /*47d0*/  BRA `(.L_x_4212) ;  /* 0x0000049000007947 */ /* 0x000fea0003800000 */
.L_x_4225:
        /* <DEDUP_REMOVED lines=21> */
.L_x_4234:
[----:B------:R-:W-:Y:S05]  /*4930*/  BSYNC B1 ;  /* 0x0000000000017941 */ /* 0x000fea0003800000 */
.L_x_4233:
[----:B------:R-:W-:Y:S01]  /*4940*/  LEA R3, R0, 0x37800000, 0x17 ;  /* 0x3780000000037811 */ /* 0x000fe200078eb8ff */
[----:B------:R-:W-:-:S05]  /*4950*/  IMAD.SHL.U32 R0, R2, 0x200000, RZ ;  /* 0x0020000002007824 */ /* 0x000fca00078e00ff */
[----:B------:R-:W-:Y:S02]  /*4960*/  LOP3.LUT R0, R3, R0, R4, 0xfe, !PT ;  /* 0x0000000003007212 */ /* 0x000fe400078efe04 */
.L_x_4232:
[----:B------:R-:W-:Y:S05]  /*4970*/  BSYNC B0 ;  /* 0x0000000000007941 */ /* 0x000fea0003800000 */
.L_x_4231:
[----:B------:R-:W-:Y:S01]  /*4980*/  F2FP.PACK_AB R0, RZ, R0 ;  /* 0x00000000ff00723e */ /* 0x000fe200000000ff */
[----:B------:R-:W-:Y:S05]  /*4990*/  BRA `(.L_x_4212) ;  /* 0x000002d000007947 */ /* 0x000fea0003800000 */
.L_x_4224:
        /* <DEDUP_REMOVED lines=14> */
.L_x_4238:
[----:B------:R-:W-:Y:S05]  /*4a80*/  BSYNC B0 ;  /* 0x0000000000007941 */ /* 0x000fea0003800000 */
.L_x_4237:
[----:B------:R-:W-:Y:S01]  /*4a90*/  F2FP.PACK_AB R0, RZ, R0 ;  /* 0x00000000ff00723e */ /* 0x000fe200000000ff */
[----:B------:R-:W-:Y:S05]  /*4aa0*/  BRA `(.L_x_4212) ;  /* 0x000001c000007947 */ /* 0x000fea0003800000 */
.L_x_4211:
        /* <DEDUP_REMOVED lines=21> */
.L_x_4236:
[----:B------:R-:W2:Y:S02]  /*4c00*/  LDG.E.64 R2, [R2.64] ;  /* 0x0000002402027981 */ /* 0x000ea4000c1e1b00 */
[----:B--2---:R-:W0:Y:S02]  /*4c10*/  I2F.U64 R0, R2 ;  /* 0x0000000200007312 */ /* 0x004e240000301000 */
[----:B0-----:R-:W-:Y:S01]  /*4c20*/  F2FP.PACK_AB R0, RZ, R0 ;  /* 0x00000000ff00723e */ /* 0x001fe200000000ff */
[----:B------:R-:W-:Y:S05]  /*4c30*/  BRA `(.L_x_4212) ;  /* 0x0000003000007947 */ /* 0x000fea0003800000 */
.L_x_4235:
[----:B------:R-:W2:Y:S02]  /*4c40*/  LDG.E R2, [R2.64] ;  /* 0x0000002402027981 */ /* 0x000ea4000c1e1900 */
[----:B--2---:R-:W0:Y:S02]  /*4c50*/  I2F.U32 R0, R2 ;  /* 0x0000000200007306 */ /* 0x004e240000201000 */
[----:B0-----:R-:W-:-:S06]  /*4c60*/  F2FP.PACK_AB R0, RZ, R0 ;  /* 0x00000000ff00723e */ /* 0x001fcc00000000ff */
.L_x_4212:
        /* <DEDUP_REMOVED lines=23> */
.L_x_4242:
[----:B------:R-:W-:-:S06]  /*4de0*/  HADD2.F32 R3, -RZ, R0.H0_H0 ;  /* 0x20000000ff037230 */ /* 0x000fcc0000004100 */
[----:B------:R-:W0:Y:S02]  /*4df0*/  F2I.S64.TRUNC R2, R3 ;  /* 0x0000000300027311 */ /* 0x000e24000020d900 */
[----:B0-----:R0:W-:Y:S01]  /*4e00*/  STG.E.U8 [R16.64], R2 ;  /* 0x0000000210007986 */ /* 0x0011e2000c101124 */
[----:B------:R-:W-:Y:S05]  /*4e10*/  BRA `(.L_x_4244) ;  /* 0x00000e4000007947 */ /* 0x000fea0003800000 */
.L_x_4241:
        /* <DEDUP_REMOVED lines=10> */
.L_x_4246:
[----:B------:R-:W-:-:S04]  /*4ec0*/  HADD2.F32 R0, -RZ, R0.H0_H0 ;  /* 0x20000000ff007230 */ /* 0x000fc80000004100 */
[----:B------:R-:W0:Y:S02]  /*4ed0*/  F2I.FTZ.TRUNC.NTZ R3, R0 ;  /* 0x0000000000037305 */ /* 0x000e24000021f100 */
[----:B0-----:R0:W-:Y:S01]  /*4ee0*/  STG.E [R16.64], R3 ;  /* 0x0000000310007986 */ /* 0x0011e2000c101924 */
[----:B------:R-:W-:Y:S05]  /*4ef0*/  BRA `(.L_x_4244) ;  /* 0x00000d6000007947 */ /* 0x000fea0003800000 */
.L_x_4245:
[----:B------:R-:W-:-:S04]  /*4f00*/  HADD2.F32 R0, -RZ, R0.H0_H0 ;  /* 0x20000000ff007230 */ /* 0x000fc80000004100 */
[----:B------:R-:W0:Y:S02]  /*4f10*/  F2I.FTZ.TRUNC.NTZ R3, R0 ;  /* 0x0000000000037305 */ /* 0x000e24000021f100 */
[----:B0-----:R0:W-:Y:S01]  /*4f20*/  STG.E.U16 [R16.64], R3 ;  /* 0x0000000310007986 */ /* 0x0011e2000c101524 */
[----:B------:R-:W-:Y:S05]  /*4f30*/  BRA `(.L_x_4244) ;  /* 0x00000d2000007947 */ /* 0x000fea0003800000 */
.L_x_4240:
        /* <DEDUP_REMOVED lines=9> */
.L_x_4248:
[----:B------:R0:W-:Y:S01]  /*4fd0*/  STG.E.U16 [R16.64], R0 ;  /* 0x0000000010007986 */ /* 0x0001e2000c101524 */
[----:B------:R-:W-:Y:S05]  /*4fe0*/  BRA `(.L_x_4244) ;  /* 0x00000c7000007947 */ /* 0x000fea0003800000 */
.L_x_4247:
        /* <DEDUP_REMOVED lines=10> */
.L_x_4250:
[----:B------:R-:W-:-:S05]  /*5090*/  HADD2.F32 R0, -RZ, R0.H0_H0 ;  /* 0x20000000ff007230 */ /* 0x000fca0000004100 */
[----:B------:R-:W-:-:S04]  /*50a0*/  F2FP.PACK_AB R0, RZ, R0 ;  /* 0x00000000ff00723e */ /* 0x000fc800000000ff */
[----:B------:R-:W-:-:S05]  /*50b0*/  PRMT R0, R0, 0x5410, RZ ;  /* 0x0000541000007816 */ /* 0x000fca00000000ff */
[----:B------:R0:W-:Y:S01]  /*50c0*/  STG.E [R16.64], R0 ;  /* 0x0000000010007986 */ /* 0x0001e2000c101924 */
[----:B------:R-:W-:Y:S05]  /*50d0*/  BRA `(.L_x_4244) ;  /* 0x00000b8000007947 */ /* 0x000fea0003800000 */
.L_x_4249:
[----:B------:R-:W-:-:S05]  /*50e0*/  HADD2.F32 R2, -RZ, R0.H0_H0 ;  /* 0x20000000ff027230 */ /* 0x000fca0000004100 */
[----:B------:R-:W-:-:S06]  /*50f0*/  FMUL.FTZ R2, R2, 1 ;  /* 0x3f80000002027820 */ /* 0x000fcc0000410000 */
[----:B------:R-:W0:Y:S02]  /*5100*/  F2F.F64.F32 R2, R2 ;  /* 0x0000000200027310 */ /* 0x000e240000201800 */
[----:B0-----:R0:W-:Y:S01]  /*5110*/  STG.E.64 [R16.64], R2 ;  /* 0x0000000210007986 */ /* 0x0011e2000c101b24 */
[----:B------:R-:W-:Y:S05]  /*5120*/  BRA `(.L_x_4244) ;  /* 0x00000b3000007947 */ /* 0x000fea0003800000 */
.L_x_4239:
        /* <DEDUP_REMOVED lines=13> */
.L_x_4253:
[----:B------:R-:W-:Y:S01]  /*5200*/  HADD2.F32 R0, -RZ, R0.H0_H0 ;  /* 0x20000000ff007230 */ /* 0x000fe20000004100 */
[----:B------:R-:W-:-:S04]  /*5210*/  CS2R R6, SRZ ;  /* 0x0000000000067805 */ /* 0x000fc8000001ff00 */
[----:B------:R-:W-:-:S04]  /*5220*/  FMUL.FTZ R0, R0, 1 ;  /* 0x3f80000000007820 */ /* 0x000fc80000410000 */
[----:B------:R-:W0:Y:S02]  /*5230*/  F2F.F64.F32 R4, R0 ;  /* 0x0000000000047310 */ /* 0x000e240000201800 */
[----:B0-----:R0:W-:Y:S01]  /*5240*/  STG.E.128 [R16.64], R4 ;  /* 0x0000000410007986 */ /* 0x0011e2000c101d24 */
[----:B------:R-:W-:Y:S05]  /*5250*/  BRA `(.L_x_4244) ;  /* 0x00000a0000007947 */ /* 0x000fea0003800000 */
.L_x_4252:
        /* <DEDUP_REMOVED lines=21> */
.L_x_4257:
[----:B------:R-:W-:Y:S05]  /*53b0*/  BSYNC B0 ;  /* 0x0000000000007941 */ /* 0x000fea0003800000 */
.L_x_4256:
[----:B------:R-:W-:-:S05]  /*53c0*/  LOP3.LUT R3, R0, R3, RZ, 0xfc, !PT ;  /* 0x0000000300037212 */ /* 0x000fca00078efcff */
[----:B------:R0:W-:Y:S01]  /*53d0*/  STG.E.U8 [R16.64], R3 ;  /* 0x0000000310007986 */ /* 0x0001e2000c101124 */
[----:B------:R-:W-:Y:S05]  /*53e0*/  BRA `(.L_x_4244) ;  /* 0x0000087000007947 */ /* 0x000fea0003800000 */
.L_x_4255:
        /* <DEDUP_REMOVED lines=13> */
.L_x_4259:
[----:B------:R-:W-:Y:S01]  /*54c0*/  IMAD.MOV.U32 R0, RZ, RZ, 0x7f ;  /* 0x0000007fff007424 */ /* 0x000fe200078e00ff */
[----:B------:R-:W-:-:S04]  /*54d0*/  ISETP.GT.U32.AND P0, PT, R2, 0x7f800000, PT ;  /* 0x7f8000000200780c */ /* 0x000fc80003f04070 */
[----:B------:R-:W-:-:S04]  /*54e0*/  SEL R0, R0, 0x7c, P0 ;  /* 0x0000007c00007807 */ /* 0x000fc80000000000 */
.L_x_4260:
[----:B------:R-:W-:Y:S05]  /*54f0*/  BSYNC B0 ;  /* 0x0000000000007941 */ /* 0x000fea0003800000 */
.L_x_4258:
[----:B------:R-:W-:-:S04]  /*5500*/  LOP3.LUT R2, R3, 0x80000000, RZ, 0xc0, !PT ;  /* 0x8000000003027812 */ /* 0x000fc800078ec0ff */
[----:B------:R-:W-:-:S04]  /*5510*/  SHF.R.U32.HI R3, RZ, 0x18, R2 ;  /* 0x00000018ff037819 */ /* 0x000fc80000011602 */
[----:B------:R-:W-:-:S05]  /*5520*/  LOP3.LUT R3, R0, R3, RZ, 0xfc, !PT ;  /* 0x0000000300037212 */ /* 0x000fca00078efcff */
[----:B------:R0:W-:Y:S01]  /*5530*/  STG.E.U8 [R16.64], R3 ;  /* 0x0000000310007986 */ /* 0x0001e2000c101124 */
[----:B------:R-:W-:Y:S05]  /*5540*/  BRA `(.L_x_4244) ;  /* 0x0000071000007947 */ /* 0x000fea0003800000 */
.L_x_4254:
[----:B------:R-:W-:-:S05]  /*5550*/  HADD2.F32 R0, -RZ, R0.H0_H0 ;  /* 0x20000000ff007230 */ /* 0x000fca0000004100 */
[----:B------:R-:W-:-:S05]  /*5560*/  F2FP.BF16.PACK_AB R0, RZ, R0 ;  /* 0x00000000ff00723e */ /* 0x000fca00000010ff */
[----:B------:R0:W-:Y:S01]  /*5570*/  STG.E.U16 [R16.64], R0 ;  /* 0x0000000010007986 */ /* 0x0001e2000c101524 */
[----:B------:R-:W-:Y:S05]  /*5580*/  BRA `(.L_x_4244) ;  /* 0x000006d000007947 */ /* 0x000fea0003800000 */
.L_x_4251:
        /* <DEDUP_REMOVED lines=12> */
.L_x_4263:
        /* <DEDUP_REMOVED lines=17> */
.L_x_4266:
[----:B------:R-:W-:-:S04]  /*5760*/  LOP3.LUT R2, R3, 0x80000000, RZ, 0xc0, !PT ;  /* 0x8000000003027812 */ /* 0x000fc800078ec0ff */
[----:B------:R-:W-:-:S04]  /*5770*/  SHF.R.U32.HI R3, RZ, 0x18, R2 ;  /* 0x00000018ff037819 */ /* 0x000fc80000011602 */
[----:B------:R-:W-:-:S04]  /*5780*/  LOP3.LUT R0, R0, R3, RZ, 0xfc, !PT ;  /* 0x0000000300007212 */ /* 0x000fc800078efcff */
[----:B------:R-:W-:Y:S02]  /*5790*/  PRMT R8, R0, 0x7610, R8 ;  /* 0x0000761000087816 */ /* 0x000fe40000000008 */
.L_x_4265:
[----:B------:R-:W-:Y:S05]  /*57a0*/  BSYNC B0 ;  /* 0x0000000000007941 */ /* 0x000fea0003800000 */
.L_x_4264:
[----:B------:R0:W-:Y:S01]  /*57b0*/  STG.E.U8 [R16.64], R8 ;  /* 0x0000000810007986 */ /* 0x0001e2000c101124 */
[----:B------:R-:W-:Y:S05]  /*57c0*/  BRA `(.L_x_4244) ;  /* 0x0000049000007947 */ /* 0x000fea0003800000 */
.L_x_4262:
        /* <DEDUP_REMOVED lines=17> */
.L_x_4269:
[----:B------:R-:W-:-:S04]  /*58e0*/  LOP3.LUT R2, R3, 0x80000000, RZ, 0xc0, !PT ;  /* 0x8000000003027812 */ /* 0x000fc800078ec0ff */
[----:B------:R-:W-:-:S04]  /*58f0*/  SHF.R.U32.HI R3, RZ, 0x18, R2 ;  /* 0x00000018ff037819 */ /* 0x000fc80000011602 */
[----:B------:R-:W-:-:S04]  /*5900*/  LOP3.LUT R0, R0, R3, RZ, 0xfc, !PT ;  /* 0x0000000300007212 */ /* 0x000fc800078efcff */
[----:B------:R-:W-:Y:S02]  /*5910*/  PRMT R8, R0, 0x7610, R8 ;  /* 0x0000761000087816 */ /* 0x000fe40000000008 */
.L_x_4268:
[----:B------:R-:W-:Y:S05]  /*5920*/  BSYNC B0 ;  /* 0x0000000000007941 */ /* 0x000fea0003800000 */
.L_x_4267:
[----:B------:R0:W-:Y:S01]  /*5930*/  STG.E.U8 [R16.64], R8 ;  /* 0x0000000810007986 */ /* 0x0001e2000c101124 */
[----:B------:R-:W-:Y:S05]  /*5940*/  BRA `(.L_x_4244) ;  /* 0x0000031000007947 */ /* 0x000fea0003800000 */
.L_x_4261:
        /* <DEDUP_REMOVED lines=22> */
.L_x_4243:
        /* <DEDUP_REMOVED lines=20> */
.L_x_4271:
[----:B------:R-:W-:-:S06]  /*5bf0*/  HADD2.F32 R2, -RZ, R0.H0_H0 ;  /* 0x20000000ff027230 */ /* 0x000fcc0000004100 */
[----:B------:R-:W0:Y:S02]  /*5c00*/  F2I.U64.TRUNC R2, R2 ;  /* 0x0000000200027311 */ /* 0x000e24000020d800 */
[----:B0-----:R0:W-:Y:S01]  /*5c10*/  STG.E.64 [R16.64], R2 ;  /* 0x0000000210007986 */ /* 0x0011e2000c101b24 */
[----:B------:R-:W-:Y:S05]  /*5c20*/  BRA `(.L_x_4244) ;  /* 0x0000003000007947 */ /* 0x000fea0003800000 */
.L_x_4270:
[----:B------:R-:W-:-:S04]  /*5c30*/  HADD2.F32 R0, -RZ, R0.H0_H0 ;  /* 0x20000000ff007230 */ /* 0x000fc80000004100 */
[----:B------:R-:W0:Y:S02]  /*5c40*/  F2I.FTZ.U32.TRUNC.NTZ R3, R0 ;  /* 0x0000000000037305 */ /* 0x000e24000021f000 */
[----:B0-----:R0:W-:Y:S02]  /*5c50*/  STG.E [R16.64], R3 ;  /* 0x0000000310007986 */ /* 0x0011e4000c101924 */
.L_x_4244:
        /* <DEDUP_REMOVED lines=231> */
.L_x_4272:
        /* <DEDUP_REMOVED lines=20> */
.L_x_4276:
[----:B------:R-:W2:Y:S02]  /*6c10*/  LDG.E.U8 R2, [R2.64] ;  /* 0x0000002402027981 */ /* 0x000ea4000c1e1100 */
[----:B--2---:R-:W0:Y:S02]  /*6c20*/  I2F.U16 R0, R2 ;  /* 0x0000000200007306 */ /* 0x004e240000101000 */
[----:B0-----:R-:W-:Y:S01]  /*6c30*/  F2FP.PACK_AB R0, RZ, R0 ;  /* 0x00000000ff00723e */ /* 0x001fe200000000ff */
[----:B------:R-:W-:Y:S05]  /*6c40*/  BRA `(.L_x_4278) ;  /* 0x00000e1000007947 */ /* 0x000fea0003800000 */
.L_x_4275:
        /* <DEDUP_REMOVED lines=10> */
.L_x_4280:
[----:B------:R-:W2:Y:S02]  /*6cf0*/  LDG.E R2, [R2.64] ;  /* 0x0000002402027981 */ /* 0x000ea4000c1e1900 */
[----:B--2---:R-:W0:Y:S02]  /*6d00*/  I2F R0, R2 ;  /* 0x0000000200007306 */ /* 0x004e240000201400 */
[----:B0-----:R-:W-:Y:S01]  /*6d10*/  F2FP.PACK_AB R0, RZ, R0 ;  /* 0x00000000ff00723e */ /* 0x001fe200000000ff */
[----:B------:R-:W-:Y:S05]  /*6d20*/  BRA `(.L_x_4278) ;  /* 0x00000d3000007947 */ /* 0x000fea0003800000 */
.L_x_4279:
[----:B------:R-:W2:Y:S02]  /*6d30*/  LDG.E.U16 R2, [R2.64] ;  /* 0x0000002402027981 */ /* 0x000ea4000c1e1500 */
[----:B--2---:R-:W0:Y:S02]  /*6d40*/  I2F.S16 R0, R2 ;  /* 0x0000000200007306 */ /* 0x004e240000101400 */
[----:B0-----:R-:W-:Y:S01]  /*6d50*/  F2FP.PACK_AB R0, RZ, R0 ;  /* 0x00000000ff00723e */ /* 0x001fe200000000ff */
[----:B------:R-:W-:Y:S05]  /*6d60*/  BRA `(.L_x_4278) ;  /* 0x00000cf000007947 */ /* 0x000fea0003800000 */
.L_x_4274:
        /* <DEDUP_REMOVED lines=9> */
.L_x_4282:
[----:B------:R0:W5:Y:S01]  /*6e00*/  LDG.E.U16 R0, [R2.64] ;  /* 0x0000002402007981 */ /* 0x000162000c1e1500 */
[----:B------:R-:W-:Y:S05]  /*6e10*/  BRA `(.L_x_4278) ;  /* 0x00000c4000007947 */ /* 0x000fea0003800000 */
.L_x_4281:
        /* <DEDUP_REMOVED lines=9> */
.L_x_4284:
[----:B------:R0:W5:Y:S01]  /*6eb0*/  LDG.E.U16 R0, [R2.64] ;  /* 0x0000002402007981 */ /* 0x000162000c1e1500 */
[----:B------:R-:W-:Y:S05]  /*6ec0*/  BRA `(.L_x_4278) ;  /* 0x00000b9000007947 */ /* 0x000fea0003800000 */
.L_x_4283:
[----:B------:R-:W2:Y:S02]  /*6ed0*/  LDG.E.64 R2, [R2.64] ;  /* 0x0000002402027981 */ /* 0x000ea4000c1e1b00 */
[----:B--2---:R-:W0:Y:S01]  /*6ee0*/  F2F.F32.F64 R0, R2 ;  /* 0x0000000200007310 */ /* 0x004e220000301000 */
[----:B------:R-:W0:-:S14]  /*6ef0*/  DSETP.GEU.AND P0, PT, |R2|, c[0x2][0x0], PT ;  /* 0x008000000200762a */ /* 0x000e1c0003f0e200 */
[----:B0-----:R-:W-:-:S05]  /*6f00*/  @!P0 FMUL R0, R0, 1.175494350822287508e-38 ;  /* 0x0080000000008820 */ /* 0x001fca0000400000 */
[----:B------:R-:W-:Y:S01]  /*6f10*/  F2FP.PACK_AB R0, RZ, R0 ;  /* 0x00000000ff00723e */ /* 0x000fe200000000ff */
[----:B------:R-:W-:Y:S05]  /*6f20*/  BRA `(.L_x_4278) ;  /* 0x00000b3000007947 */ /* 0x000fea0003800000 */
.L_x_4273:
        /* <DEDUP_REMOVED lines=13> */
.L_x_4287:
[----:B------:R-:W2:Y:S02]  /*7000*/  LDG.E.64 R2, [R2.64] ;  /* 0x0000002402027981 */ /* 0x000ea4000c1e1b00 */
[----:B--2---:R-:W0:Y:S01]  /*7010*/  F2F.F32.F64 R0, R2 ;  /* 0x0000000200007310 */ /* 0x004e220000301000 */
[----:B------:R-:W0:-:S14]  /*7020*/  DSETP.GEU.AND P0, PT, |R2|, c[0x2][0x0], PT ;  /* 0x008000000200762a */ /* 0x000e1c0003f0e200 */
[----:B0-----:R-:W-:-:S05]  /*7030*/  @!P0 FMUL R0, R0, 1.175494350822287508e-38 ;  /* 0x0080000000008820 */ /* 0x001fca0000400000 */
[----:B------:R-:W-:Y:S01]  /*7040*/  F2FP.PACK_AB R0, RZ, R0 ;  /* 0x00000000ff00723e */ /* 0x000fe200000000ff */
[----:B------:R-:W-:Y:S05]  /*7050*/  BRA `(.L_x_4278) ;  /* 0x00000a0000007947 */ /* 0x000fea0003800000 */
.L_x_4286:
        /* <DEDUP_REMOVED lines=28> */
.L_x_4289:
        /* <DEDUP_REMOVED lines=15> */
.L_x_4288:
[----:B------:R-:W2:Y:S02]  /*7310*/  LDG.E.U16 R0, [R2.64] ;  /* 0x0000002402007981 */ /* 0x000ea4000c1e1500 */
[----:B--2---:R-:W-:-:S04]  /*7320*/  PRMT R0, RZ, 0x5410, R0 ;  /* 0x00005410ff007816 */ /* 0x004fc80000000000 */
[----:B------:R-:W-:Y:S01]  /*7330*/  F2FP.PACK_AB R0, RZ, R0 ;  /* 0x00000000ff00723e */ /* 0x000fe200000000ff */
[----:B------:R-:W-:Y:S05]  /*7340*/  BRA `(.L_x_4278) ;  /* 0x0000071000007947 */ /* 0x000fea0003800000 */
.L_x_4285:
        /* <DEDUP_REMOVED lines=12> */
.L_x_4292:
        /* <DEDUP_REMOVED lines=21> */
.L_x_4296:
[----:B------:R-:W-:Y:S05]  /*7560*/  BSYNC B1 ;  /* 0x0000000000017941 */ /* 0x000fea0003800000 */
.L_x_4295:
[----:B------:R-:W-:Y:S01]  /*7570*/  LEA R3, R0, 0x3b800000, 0x17 ;  /* 0x3b80000000037811 */ /* 0x000fe200078eb8ff */
[----:B------:R-:W-:-:S05]  /*7580*/  IMAD.SHL.U32 R0, R2, 0x100000, RZ ;  /* 0x0010000002007824 */ /* 0x000fca00078e00ff */
[----:B------:R-:W-:Y:S02]  /*7590*/  LOP3.LUT R0, R3, R0, R4, 0xfe, !PT ;  /* 0x0000000003007212 */ /* 0x000fe400078efe04 */
.L_x_4294:
[----:B------:R-:W-:Y:S05]  /*75a0*/  BSYNC B0 ;  /* 0x0000000000007941 */ /* 0x000fea0003800000 */
.L_x_4293:
[----:B------:R-:W-:Y:S01]  /*75b0*/  F2FP.PACK_AB R0, RZ, R0 ;  /* 0x00000000ff00723e */ /* 0x000fe200000000ff */
[----:B------:R-:W-:Y:S05]  /*75c0*/  BRA `(.L_x_4278) ;  /* 0x0000049000007947 */ /* 0x000fea0003800000 */
.L_x_4291:
        /* <DEDUP_REMOVED lines=21> */
.L_x_4300:
[----:B------:R-:W-:Y:S05]  /*7720*/  BSYNC B1 ;  /* 0x0000000000017941 */ /* 0x000fea0003800000 */
.L_x_4299:
[----:B------:R-:W-:Y:S01]  /*7730*/  LEA R3, R0, 0x37800000, 0x17 ;  /* 0x3780000000037811 */ /* 0x000fe200078eb8ff */
[----:B------:R-:W-:-:S05]  /*7740*/  IMAD.SHL.U32 R0, R2, 0x200000, RZ ;  /* 0x0020000002007824 */ /* 0x000fca00078e00ff */
[----:B------:R-:W-:Y:S02]  /*7750*/  LOP3.LUT R0, R3, R0, R4, 0xfe, !PT ;  /* 0x0000000003007212 */ /* 0x000fe400078efe04 */
.L_x_4298:
[----:B------:R-:W-:Y:S05]  /*7760*/  BSYNC B0 ;  /* 0x0000000000007941 */ /* 0x000fea0003800000 */
.L_x_4297:
[----:B------:R-:W-:Y:S01]  /*7770*/  F2FP.PACK_AB R0, RZ, R0 ;  /* 0x00000000ff00723e */ /* 0x000fe200000000ff */
[----:B------:R-:W-:Y:S05]  /*7780*/  BRA `(.L_x_4278) ;  /* 0x000002d000007947 */ /* 0x000fea0003800000 */
.L_x_4290:
        /* <DEDUP_REMOVED lines=14> */
.L_x_4304:
[----:B------:R-:W-:Y:S05]  /*7870*/  BSYNC B0 ;  /* 0x0000000000007941 */ /* 0x000fea0003800000 */
.L_x_4303:
[----:B------:R-:W-:Y:S01]  /*7880*/  F2FP.PACK_AB R0, RZ, R0 ;  /* 0x00000000ff00723e */ /* 0x000fe200000000ff */
[----:B------:R-:W-:Y:S05]  /*7890*/  BRA `(.L_x_4278) ;  /* 0x000001c000007947 */ /* 0x000fea0003800000 */
.L_x_4277:
        /* <DEDUP_REMOVED lines=21> */
.L_x_4302:
[----:B------:R-:W2:Y:S02]  /*79f0*/  LDG.E.64 R2, [R2.64] ;  /* 0x0000002402027981 */ /* 0x000ea4000c1e1b00 */
[----:B--2---:R-:W0:Y:S02]  /*7a00*/  I2F.U64 R0, R2 ;  /* 0x0000000200007312 */ /* 0x004e240000301000 */
[----:B0-----:R-:W-:Y:S01]  /*7a10*/  F2FP.PACK_AB R0, RZ, R0 ;  /* 0x00000000ff00723e */ /* 0x001fe200000000ff */
[----:B------:R-:W-:Y:S05]  /*7a20*/  BRA `(.L_x_4278) ;  /* 0x0000003000007947 */ /* 0x000fea0003800000 */
.L_x_4301:
[----:B------:R-:W2:Y:S02]  /*7a30*/  LDG.E R2, [R2.64] ;  /* 0x0000002402027981 */ /* 0x000ea4000c1e1900 */
[----:B--2---:R-:W0:Y:S02]  /*7a40*/  I2F.U32 R0, R2 ;  /* 0x0000000200007306 */ /* 0x004e240000201000 */
[----:B0-----:R-:W-:-:S06]  /*7a50*/  F2FP.PACK_AB R0, RZ, R0 ;  /* 0x00000000ff00723e */ /* 0x001fcc00000000ff */
.L_x_4278:
        /* <DEDUP_REMOVED lines=23> */
.L_x_4308:
[----:B------:R-:W-:-:S06]  /*7bd0*/  HADD2.F32 R3, -RZ, R0.H0_H0 ;  /* 0x20000000ff037230 */ /* 0x000fcc0000004100 */
[----:B------:R-:W0:Y:S02]  /*7be0*/  F2I.S64.TRUNC R2, R3 ;  /* 0x0000000300027311 */ /* 0x000e24000020d900 */
[----:B0-----:R0:W-:Y:S01]  /*7bf0*/  STG.E.U8 [R16.64], R2 ;  /* 0x0000000210007986 */ /* 0x0011e2000c101124 */
[----:B------:R-:W-:Y:S05]  /*7c00*/  BRA `(.L_x_4310) ;  /* 0x00000e4000007947 */ /* 0x000fea0003800000 */
.L_x_4307:
        /* <DEDUP_REMOVED lines=10> */
.L_x_4312:
[----:B------:R-:W-:-:S04]  /*7cb0*/  HADD2.F32 R0, -RZ, R0.H0_H0 ;  /* 0x20000000ff007230 */ /* 0x000fc80000004100 */
[----:B------:R-:W0:Y:S02]  /*7cc0*/  F2I.FTZ.TRUNC.NTZ R3, R0 ;  /* 0x0000000000037305 */ /* 0x000e24000021f100 */
[----:B0-----:R0:W-:Y:S01]  /*7cd0*/  STG.E [R16.64], R3 ;  /* 0x0000000310007986 */ /* 0x0011e2000c101924 */
[----:B------:R-:W-:Y:S05]  /*7ce0*/  BRA `(.L_x_4310) ;  /* 0x00000d6000007947 */ /* 0x000fea0003800000 */
.L_x_4311:
[----:B------:R-:W-:-:S04]  /*7cf0*/  HADD2.F32 R0, -RZ, R0.H0_H0 ;  /* 0x20000000ff007230 */ /* 0x000fc80000004100 */
[----:B------:R-:W0:Y:S02]  /*7d00*/  F2I.FTZ.TRUNC.NTZ R3, R0 ;  /* 0x0000000000037305 */ /* 0x000e24000021f100 */
[----:B0-----:R0:W-:Y:S01]  /*7d10*/  STG.E.U16 [R16.64], R3 ;  /* 0x0000000310007986 */ /* 0x0011e2000c101524 */
[----:B------:R-:W-:Y:S05]  /*7d20*/  BRA `(.L_x_4310) ;  /* 0x00000d2000007947 */ /* 0x000fea0003800000 */
.L_x_4306:
        /* <DEDUP_REMOVED lines=9> */
.L_x_4314:
[----:B------:R0:W-:Y:S01]  /*7dc0*/  STG.E.U16 [R16.64], R0 ;  /* 0x0000000010007986 */ /* 0x0001e2000c101524 */
[----:B------:R-:W-:Y:S05]  /*7dd0*/  BRA `(.L_x_4310) ;  /* 0x00000c7000007947 */ /* 0x000fea0003800000 */
.L_x_4313:
        /* <DEDUP_REMOVED lines=10> */
.L_x_4316:
[----:B------:R-:W-:-:S05]  /*7e80*/  HADD2.F32 R0, -RZ, R0.H0_H0 ;  /* 0x20000000ff007230 */ /* 0x000fca0000004100 */
[----:B------:R-:W-:-:S04]  /*7e90*/  F2FP.PACK_AB R0, RZ, R0 ;  /* 0x00000000ff00723e */ /* 0x000fc800000000ff */
[----:B------:R-:W-:-:S05]  /*7ea0*/  PRMT R0, R0, 0x5410, RZ ;  /* 0x0000541000007816 */ /* 0x000fca00000000ff */
[----:B------:R0:W-:Y:S01]  /*7eb0*/  STG.E [R16.64], R0 ;  /* 0x0000000010007986 */ /* 0x0001e2000c101924 */
[----:B------:R-:W-:Y:S05]  /*7ec0*/  BRA `(.L_x_4310) ;  /* 0x00000b8000007947 */ /* 0x000fea0003800000 */
.L_x_4315:
[----:B------:R-:W-:-:S05]  /*7ed0*/  HADD2.F32 R2, -RZ, R0.H0_H0 ;  /* 0x20000000ff027230 */ /* 0x000fca0000004100 */
[----:B------:R-:W-:-:S06]  /*7ee0*/  FMUL.FTZ R2, R2, 1 ;  /* 0x3f80000002027820 */ /* 0x000fcc0000410000 */
[----:B------:R-:W0:Y:S02]  /*7ef0*/  F2F.F64.F32 R2, R2 ;  /* 0x0000000200027310 */ /* 0x000e240000201800 */
[----:B0-----:R0:W-:Y:S01]  /*7f00*/  STG.E.64 [R16.64], R2 ;  /* 0x0000000210007986 */ /* 0x0011e2000c101b24 */
[----:B------:R-:W-:Y:S05]  /*7f10*/  BRA `(.L_x_4310) ;  /* 0x00000b3000007947 */ /* 0x000fea0003800000 */
.L_x_4305:
        /* <DEDUP_REMOVED lines=13> */
.L_x_4319:
[----:B------:R-:W-:Y:S01]  /*7ff0*/  HADD2.F32 R0, -RZ, R0.H0_H0 ;  /* 0x20000000ff007230 */ /* 0x000fe20000004100 */
[----:B------:R-:W-:-:S04]  /*8000*/  CS2R R6, SRZ ;  /* 0x0000000000067805 */ /* 0x000fc8000001ff00 */
[----:B------:R-:W-:-:S04]  /*8010*/  FMUL.FTZ R0, R0, 1 ;  /* 0x3f80000000007820 */ /* 0x000fc80000410000 */
[----:B------:R-:W0:Y:S02]  /*8020*/  F2F.F64.F32 R4, R0 ;  /* 0x0000000000047310 */ /* 0x000e240000201800 */
[----:B0-----:R0:W-:Y:S01]  /*8030*/  STG.E.128 [R16.64], R4 ;  /* 0x0000000410007986 */ /* 0x0011e2000c101d24 */
[----:B------:R-:W-:Y:S05]  /*8040*/  BRA `(.L_x_4310) ;  /* 0x00000a0000007947 */ /* 0x000fea0003800000 */
.L_x_4318:
        /* <DEDUP_REMOVED lines=21> */
.L_x_4323:
[----:B------:R-:W-:Y:S05]  /*81a0*/  BSYNC B0 ;  /* 0x0000000000007941 */ /* 0x000fea0003800000 */
.L_x_4322:
[----:B------:R-:W-:-:S05]  /*81b0*/  LOP3.LUT R3, R0, R3, RZ, 0xfc, !PT ;  /* 0x0000000300037212 */ /* 0x000fca00078efcff */
[----:B------:R0:W-:Y:S01]  /*81c0*/  STG.E.U8 [R16.64], R3 ;  /* 0x0000000310007986 */ /* 0x0001e2000c101124 */
[----:B------:R-:W-:Y:S05]  /*81d0*/  BRA `(.L_x_4310) ;  /* 0x0000087000007947 */ /* 0x000fea0003800000 */
.L_x_4321:
        /* <DEDUP_REMOVED lines=13> */
.L_x_4325:
[----:B------:R-:W-:Y:S01]  /*82b0*/  IMAD.MOV.U32 R0, RZ, RZ, 0x7f ;  /* 0x0000007fff007424 */ /* 0x000fe200078e00ff */
[----:B------:R-:W-:-:S04]  /*82c0*/  ISETP.GT.U32.AND P0, PT, R2, 0x7f800000, PT ;  /* 0x7f8000000200780c */ /* 0x000fc80003f04070 */
[----:B------:R-:W-:-:S04]  /*82d0*/  SEL R0, R0, 0x7c, P0 ;  /* 0x0000007c00007807 */ /* 0x000fc80000000000 */
.L_x_4326:
[----:B------:R-:W-:Y:S05]  /*82e0*/  BSYNC B0 ;  /* 0x0000000000007941 */ /* 0x000fea0003800000 */
.L_x_4324:
[----:B------:R-:W-:-:S04]  /*82f0*/  LOP3.LUT R2, R3, 0x80000000, RZ, 0xc0, !PT ;  /* 0x8000000003027812 */ /* 0x000fc800078ec0ff */
[----:B------:R-:W-:-:S04]  /*8300*/  SHF.R.U32.HI R3, RZ, 0x18, R2 ;  /* 0x00000018ff037819 */ /* 0x000fc80000011602 */
[----:B------:R-:W-:-:S05]  /*8310*/  LOP3.LUT R3, R0, R3, RZ, 0xfc, !PT ;  /* 0x0000000300037212 */ /* 0x000fca00078efcff */
[----:B------:R0:W-:Y:S01]  /*8320*/  STG.E.U8 [R16.64], R3 ;  /* 0x0000000310007986 */ /* 0x0001e2000c101124 */
[----:B------:R-:W-:Y:S05]  /*8330*/  BRA `(.L_x_4310) ;  /* 0x0000071000007947 */ /* 0x000fea0003800000 */
.L_x_4320:
[----:B------:R-:W-:-:S05]  /*8340*/  HADD2.F32 R0, -RZ, R0.H0_H0 ;  /* 0x20000000ff007230 */ /* 0x000fca0000004100 */
[----:B------:R-:W-:-:S05]  /*8350*/  F2FP.BF16.PACK_AB R0, RZ, R0 ;  /* 0x00000000ff00723e */ /* 0x000fca00000010ff */
[----:B------:R0:W-:Y:S01]  /*8360*/  STG.E.U16 [R16.64], R0 ;  /* 0x0000000010007986 */ /* 0x0001e2000c101524 */
[----:B------:R-:W-:Y:S05]  /*8370*/  BRA `(.L_x_4310) ;  /* 0x000006d000007947 */ /* 0x000fea0003800000 */
.L_x_4317:
        /* <DEDUP_REMOVED lines=12> */
.L_x_4329:
        /* <DEDUP_REMOVED lines=17> */
.L_x_4332:
[----:B------:R-:W-:-:S04]  /*8550*/  LOP3.LUT R2, R3, 0x80000000, RZ, 0xc0, !PT ;  /* 0x8000000003027812 */ /* 0x000fc800078ec0ff */
[----:B------:R-:W-:-:S04]  /*8560*/  SHF.R.U32.HI R3, RZ, 0x18, R2 ;  /* 0x00000018ff037819 */ /* 0x000fc80000011602 */
[----:B------:R-:W-:-:S04]  /*8570*/  LOP3.LUT R0, R0, R3, RZ, 0xfc, !PT ;  /* 0x0000000300007212 */ /* 0x000fc800078efcff */
[----:B------:R-:W-:Y:S02]  /*8580*/  PRMT R8, R0, 0x7610, R8 ;  /* 0x0000761000087816 */ /* 0x000fe40000000008 */
.L_x_4331:
[----:B------:R-:W-:Y:S05]  /*8590*/  BSYNC B0 ;  /* 0x0000000000007941 */ /* 0x000fea0003800000 */
.L_x_4330:
[----:B------:R0:W-:Y:S01]  /*85a0*/  STG.E.U8 [R16.64], R8 ;  /* 0x0000000810007986 */ /* 0x0001e2000c101124 */
[----:B------:R-:W-:Y:S05]  /*85b0*/  BRA `(.L_x_4310) ;  /* 0x0000049000007947 */ /* 0x000fea0003800000 */
.L_x_4328:
        /* <DEDUP_REMOVED lines=17> */
.L_x_4335:
[----:B------:R-:W-:-:S04]  /*86d0*/  LOP3.LUT R2, R3, 0x80000000, RZ, 0xc0, !PT ;  /* 0x8000000003027812 */ /* 0x000fc800078ec0ff */
[----:B------:R-:W-:-:S04]  /*86e0*/  SHF.R.U32.HI R3, RZ, 0x18, R2 ;  /* 0x00000018ff037819 */ /* 0x000fc80000011602 */
[----:B------:R-:W-:-:S04]  /*86f0*/  LOP3.LUT R0, R0, R3, RZ, 0xfc, !PT ;  /* 0x0000000300007212 */ /* 0x000fc800078efcff */
[----:B------:R-:W-:Y:S02]  /*8700*/  PRMT R8, R0, 0x7610, R8 ;  /* 0x0000761000087816 */ /* 0x000fe40000000008 */
.L_x_4334:
[----:B------:R-:W-:Y:S05]  /*8710*/  BSYNC B0 ;  /* 0x0000000000007941 */ /* 0x000fea0003800000 */
.L_x_4333:
[----:B------:R0:W-:Y:S01]  /*8720*/  STG.E.U8 [R16.64], R8 ;  /* 0x0000000810007986 */ /* 0x0001e2000c101124 */
[----:B------:R-:W-:Y:S05]  /*8730*/  BRA `(.L_x_4310) ;  /* 0x0000031000007947 */ /* 0x000fea0003800000 */
.L_x_4327:
        /* <DEDUP_REMOVED lines=22> */
.L_x_4309:
        /* <DEDUP_REMOVED lines=20> */
.L_x_4337:
[----:B------:R-:W-:-:S06]  /*89e0*/  HADD2.F32 R2, -RZ, R0.H0_H0 ;  /* 0x20000000ff027230 */ /* 0x000fcc0000004100 */
[----:B------:R-:W0:Y:S02]  /*89f0*/  F2I.U64.TRUNC R2, R2 ;  /* 0x0000000200027311 */ /* 0x000e24000020d800 */
[----:B0-----:R0:W-:Y:S01]  /*8a00*/  STG.E.64 [R16.64], R2 ;  /* 0x0000000210007986 */ /* 0x0011e2000c101b24 */
[----:B------:R-:W-:Y:S05]  /*8a10*/  BRA `(.L_x_4310) ;  /* 0x0000003000007947 */ /* 0x000fea0003800000 */
.L_x_4336:
[----:B------:R-:W-:-:S04]  /*8a20*/  HADD2.F32 R0, -RZ, R0.H0_H0 ;  /* 0x20000000ff007230 */ /* 0x000fc80000004100 */
[----:B------:R-:W0:Y:S02]  /*8a30*/  F2I.FTZ.U32.TRUNC.NTZ R3, R0 ;  /* 0x0000000000037305 */ /* 0x000e24000021f000 */
[----:B0-----:R0:W-:Y:S02]  /*8a40*/  STG.E [R16.64], R3 ;  /* 0x0000000310007986 */ /* 0x0011e4000c101924 */
.L_x_4310:
[----:B------:R-:W-:Y:S02]  /*8a50*/  IADD3 R19, R19, 0x80, RZ ;  /* 0x0000008013137810 */ /* 0x000fe40007ffe0ff */
.L_x_4205:
[----:B------:R-:W-:Y:S05]  /*8a60*/  BSYNC B6 ;  /* 0x0000000000067941 */ /* 0x000fea0003800000 */
.L_x_4204:
        /* <DEDUP_REMOVED lines=230> */
.L_x_4338:
        /* <DEDUP_REMOVED lines=20> */
.L_x_4342:
[----:B------:R-:W2:Y:S02]  /*9a10*/  LDG.E.U8 R2, [R2.64] ;  /* 0x0000002402027981 */ /* 0x000ea4000c1e1100 */
[----:B--2---:R-:W0:Y:S02]  /*9a20*/  I2F.U16 R0, R2 ;  /* 0x0000000200007306 */ /* 0x004e240000101000 */
[----:B0-----:R-:W-:Y:S01]  /*9a30*/  F2FP.PACK_AB R0, RZ, R0 ;  /* 0x00000000ff00723e */ /* 0x001fe200000000ff */
[----:B------:R-:W-:Y:S05]  /*9a40*/  BRA `(.L_x_4344) ;  /* 0x00000e1000007947 */ /* 0x000fea0003800000 */
.L_x_4341:
        /* <DEDUP_REMOVED lines=10> */
.L_x_4346:
[----:B------:R-:W2:Y:S02]  /*9af0*/  LDG.E R2, [R2.64] ;  /* 0x0000002402027981 */ /* 0x000ea4000c1e1900 */
[----:B--2---:R-:W0:Y:S02]  /*9b00*/  I2F R0, R2 ;  /* 0x0000000200007306 */ /* 0x004e240000201400 */
[----:B0-----:R-:W-:Y:S01]  /*9b10*/  F2FP.PACK_AB R0, RZ, R0 ;  /* 0x00000000ff00723e */ /* 0x001fe200000000ff */
[----:B------:R-:W-:Y:S05]  /*9b20*/  BRA `(.L_x_4344) ;  /* 0x00000d3000007947 */ /* 0x000fea0003800000 */
.L_x_4345:
[----:B------:R-:W2:Y:S02]  /*9b30*/  LDG.E.U16 R2, [R2.64] ;  /* 0x0000002402027981 */ /* 0x000ea4000c1e1500 */
[----:B--2---:R-:W0:Y:S02]  /*9b40*/  I2F.S16 R0, R2 ;  /* 0x0000000200007306 */ /* 0x004e240000101400 */
[----:B0-----:R-:W-:Y:S01]  /*9b50*/  F2FP.PACK_AB R0, RZ, R0 ;  /* 0x00000000ff00723e */ /* 0x001fe200000000ff */
[----:B------:R-:W-:Y:S05]  /*9b60*/  BRA `(.L_x_4344) ;  /* 0x00000cf000007947 */ /* 0x000fea0003800000 */
.L_x_4340:
        /* <DEDUP_REMOVED lines=9> */
.L_x_4348:
[----:B------:R0:W5:Y:S01]  /*9c00*/  LDG.E.U16 R0, [R2.64] ;  /* 0x0000002402007981 */ /* 0x000162000c1e1500 */
[----:B------:R-:W-:Y:S05]  /*9c10*/  BRA `(.L_x_4344) ;  /* 0x00000c4000007947 */ /* 0x000fea0003800000 */
.L_x_4347:
        /* <DEDUP_REMOVED lines=9> */
.L_x_4350:
[----:B------:R0:W5:Y:S01]  /*9cb0*/  LDG.E.U16 R0, [R2.64] ;  /* 0x0000002402007981 */ /* 0x000162000c1e1500 */
[----:B------:R-:W-:Y:S05]  /*9cc0*/  BRA `(.L_x_4344) ;  /* 0x00000b9000007947 */ /* 0x000fea0003800000 */
.L_x_4349:
[----:B------:R-:W2:Y:S02]  /*9cd0*/  LDG.E.64 R2, [R2.64] ;  /* 0x0000002402027981 */ /* 0x000ea4000c1e1b00 */
[----:B--2---:R-:W0:Y:S01]  /*9ce0*/  F2F.F32.F64 R0, R2 ;  /* 0x0000000200007310 */ /* 0x004e220000301000 */
[----:B------:R-:W0:-:S14]  /*9cf0*/  DSETP.GEU.AND P0, PT, |R2|, c[0x2][0x0], PT ;  /* 0x008000000200762a */ /* 0x000e1c0003f0e200 */
[----:B0-----:R-:W-:-:S05]  /*9d00*/  @!P0 FMUL R0, R0, 1.175494350822287508e-38 ;  /* 0x0080000000008820 */ /* 0x001fca0000400000 */
[----:B------:R-:W-:Y:S01]  /*9d10*/  F2FP.PACK_AB R0, RZ, R0 ;  /* 0x00000000ff00723e */ /* 0x000fe200000000ff */
[----:B------:R-:W-:Y:S05]  /*9d20*/  BRA `(.L_x_4344) ;  /* 0x00000b3000007947 */ /* 0x000fea0003800000 */
.L_x_4339:
        /* <DEDUP_REMOVED lines=13> */
.L_x_4353:
[----:B------:R-:W2:Y:S02]  /*9e00*/  LDG.E.64 R2, [R2.64] ;  /* 0x0000002402027981 */ /* 0x000ea4000c1e1b00 */
[----:B--2---:R-:W0:Y:S01]  /*9e10*/  F2F.F32.F64 R0, R2 ;  /* 0x0000000200007310 */ /* 0x004e220000301000 */
[----:B------:R-:W0:-:S14]  /*9e20*/  DSETP.GEU.AND P0, PT, |R2|, c[0x2][0x0], PT ;  /* 0x008000000200762a */ /* 0x000e1c0003f0e200 */
[----:B0-----:R-:W-:-:S05]  /*9e30*/  @!P0 FMUL R0, R0, 1.175494350822287508e-38 ;  /* 0x0080000000008820 */ /* 0x001fca0000400000 */
[----:B------:R-:W-:Y:S01]  /*9e40*/  F2FP.PACK_AB R0, RZ, R0 ;  /* 0x00000000ff00723e */ /* 0x000fe200000000ff */
[----:B------:R-:W-:Y:S05]  /*9e50*/  BRA `(.L_x_4344) ;  /* 0x00000a0000007947 */ /* 0x000fea0003800000 */
.L_x_4352:
        /* <DEDUP_REMOVED lines=28> */
.L_x_4355:
        /* <DEDUP_REMOVED lines=15> */
.L_x_4354:
[----:B------:R-:W2:Y:S02]  /*a110*/  LDG.E.U16 R0, [R2.64] ;  /* 0x0000002402007981 */ /* 0x000ea4000c1e1500 */
[----:B--2---:R-:W-:-:S04]  /*a120*/  PRMT R0, RZ, 0x5410, R0 ;  /* 0x00005410ff007816 */ /* 0x004fc80000000000 */
[----:B------:R-:W-:Y:S01]  /*a130*/  F2FP.PACK_AB R0, RZ, R0 ;  /* 0x00000000ff00723e */ /* 0x000fe200000000ff */
[----:B------:R-:W-:Y:S05]  /*a140*/  BRA `(.L_x_4344) ;  /* 0x0000071000007947 */ /* 0x000fea0003800000 */
.L_x_4351:
        /* <DEDUP_REMOVED lines=12> */
.L_x_4358:
        /* <DEDUP_REMOVED lines=21> */
.L_x_4362:
[----:B------:R-:W-:Y:S05]  /*a360*/  BSYNC B1 ;  /* 0x0000000000017941 */ /* 0x000fea0003800000 */
.L_x_4361:
[----:B------:R-:W-:Y:S01]  /*a370*/  LEA R3, R0, 0x3b800000, 0x17 ;  /* 0x3b80000000037811 */ /* 0x000fe200078eb8ff */
[----:B------:R-:W-:-:S05]  /*a380*/  IMAD.SHL.U32 R0, R2, 0x100000, RZ ;  /* 0x0010000002007824 */ /* 0x000fca00078e00ff */
[----:B------:R-:W-:Y:S02]  /*a390*/  LOP3.LUT R0, R3, R0, R4, 0xfe, !PT ;  /* 0x0000000003007212 */ /* 0x000fe400078efe04 */
.L_x_4360:
[----:B------:R-:W-:Y:S05]  /*a3a0*/  BSYNC B0 ;  /* 0x0000000000007941 */ /* 0x000fea0003800000 */
.L_x_4359:
[----:B------:R-:W-:Y:S01]  /*a3b0*/  F2FP.PACK_AB R0, RZ, R0 ;  /* 0x00000000ff00723e */ /* 0x000fe200000000ff */
[----:B------:R-:W-:Y:S05]  /*a3c0*/  BRA `(.L_x_4344) ;  /* 0x0000049000007947 */ /* 0x000fea0003800000 */
.L_x_4357:
        /* <DEDUP_REMOVED lines=21> */
.L_x_4366:
[----:B------:R-:W-:Y:S05]  /*a520*/  BSYNC B1 ;  /* 0x0000000000017941 */ /* 0x000fea0003800000 */
.L_x_4365:
[----:B------:R-:W-:Y:S01]  /*a530*/  LEA R3, R0, 0x37800000, 0x17 ;  /* 0x3780000000037811 */ /* 0x000fe200078eb8ff */
[----:B------:R-:W-:-:S05]  /*a540*/  IMAD.SHL.U32 R0, R2, 0x200000, RZ ;  /* 0x0020000002007824 */ /* 0x000fca00078e00ff */
[----:B------:R-:W-:Y:S02]  /*a550*/  LOP3.LUT R0, R3, R0, R4, 0xfe, !PT ;  /* 0x0000000003007212 */ /* 0x000fe400078efe04 */
.L_x_4364:
[----:B------:R-:W-:Y:S05]  /*a560*/  BSYNC B0 ;  /* 0x0000000000007941 */ /* 0x000fea0003800000 */
.L_x_4363:
[----:B------:R-:W-:Y:S01]  /*a570*/  F2FP.PACK_AB R0, RZ, R0 ;  /* 0x00000000ff00723e */ /* 0x000fe200000000ff */
[----:B------:R-:W-:Y:S05]  /*a580*/  BRA `(.L_x_4344) ;  /* 0x000002d000007947 */ /* 0x000fea0003800000 */
.L_x_4356:
        /* <DEDUP_REMOVED lines=14> */
.L_x_4370:
[----:B------:R-:W-:Y:S05]  /*a670*/  BSYNC B0 ;  /* 0x0000000000007941 */ /* 0x000fea0003800000 */
.L_x_4369:
[----:B------:R-:W-:Y:S01]  /*a680*/  F2FP.PACK_AB R0, RZ, R0 ;  /* 0x00000000ff00723e */ /* 0x000fe200000000ff */
[----:B------:R-:W-:Y:S05]  /*a690*/  BRA `(.L_x_4344) ;  /* 0x000001c000007947 */ /* 0x000fea0003800000 */
.L_x_4343:
        /* <DEDUP_REMOVED lines=21> */
.L_x_4368:
[----:B------:R-:W2:Y:S02]  /*a7f0*/  LDG.E.64 R2, [R2.64] ;  /* 0x0000002402027981 */ /* 0x000ea4000c1e1b00 */
[----:B--2---:R-:W0:Y:S02]  /*a800*/  I2F.U64 R0, R2 ;  /* 0x0000000200007312 */ /* 0x004e240000301000 */
[----:B0-----:R-:W-:Y:S01]  /*a810*/  F2FP.PACK_AB R0, RZ, R0 ;  /* 0x00000000ff00723e */ /* 0x001fe200000000ff */
[----:B------:R-:W-:Y:S05]  /*a820*/  BRA `(.L_x_4344) ;  /* 0x0000003000007947 */ /* 0x000fea0003800000 */
.L_x_4367:
[----:B------:R-:W2:Y:S02]  /*a830*/  LDG.E R2, [R2.64] ;  /* 0x0000002402027981 */ /* 0x000ea4000c1e1900 */
[----:B--2---:R-:W0:Y:S02]  /*a840*/  I2F.U32 R0, R2 ;  /* 0x0000000200007306 */ /* 0x004e240000201000 */
[----:B0-----:R-:W-:-:S06]  /*a850*/  F2FP.PACK_AB R0, RZ, R0 ;  /* 0x00000000ff00723e */ /* 0x001fcc00000000ff */
.L_x_4344:
        /* <DEDUP_REMOVED lines=23> */
.L_x_4374:
[----:B------:R-:W-:-:S06]  /*a9d0*/  HADD2.F32 R3, -RZ, R0.H0_H0 ;  /* 0x20000000ff037230 */ /* 0x000fcc0000004100 */
[----:B------:R-:W0:Y:S02]  /*a9e0*/  F2I.S64.TRUNC R2, R3 ;  /* 0x0000000300027311 */ /* 0x000e24000020d900 */
[----:B0-----:R-:W-:Y:S01]  /*a9f0*/  STG.E.U8 [R16.64], R2 ;  /* 0x0000000210007986 */ /* 0x001fe2000c101124 */
[----:B------:R-:W-:Y:S05]  /*aa00*/  EXIT ;  /* 0x000000000000794d */ /* 0x000fea0003800000 */
.L_x_4373:
        /* <DEDUP_REMOVED lines=10> */
.L_x_4377:
[----:B------:R-:W-:-:S04]  /*aab0*/  HADD2.F32 R0, -RZ, R0.H0_H0 ;  /* 0x20000000ff007230 */ /* 0x000fc80000004100 */
[----:B------:R-:W0:Y:S02]  /*aac0*/  F2I.FTZ.TRUNC.NTZ R3, R0 ;  /* 0x0000000000037305 */ /* 0x000e24000021f100 */
[----:B0-----:R-:W-:Y:S01]  /*aad0*/  STG.E [R16.64], R3 ;  /* 0x0000000310007986 */ /* 0x001fe2000c101924 */
[----:B------:R-:W-:Y:S05]  /*aae0*/  EXIT ;  /* 0x000000000000794d */ /* 0x000fea0003800000 */
.L_x_4376:
[----:B------:R-:W-:-:S04]  /*aaf0*/  HADD2.F32 R0, -RZ, R0.H0_H0 ;  /* 0x20000000ff007230 */ /* 0x000fc80000004100 */
[----:B------:R-:W0:Y:S02]  /*ab00*/  F2I.FTZ.TRUNC.NTZ R3, R0 ;  /* 0x0000000000037305 */ /* 0x000e24000021f100 */
[----:B0-----:R-:W-:Y:S01]  /*ab10*/  STG.E.U16 [R16.64], R3 ;  /* 0x0000000310007986 */ /* 0x001fe2000c101524 */
[----:B------:R-:W-:Y:S05]  /*ab20*/  EXIT ;  /* 0x000000000000794d */ /* 0x000fea0003800000 */
.L_x_4372:
        /* <DEDUP_REMOVED lines=9> */
.L_x_4379:
[----:B------:R-:W-:Y:S01]  /*abc0*/  STG.E.U16 [R16.64], R0 ;  /* 0x0000000010007986 */ /* 0x000fe2000c101524 */
[----:B------:R-:W-:Y:S05]  /*abd0*/  EXIT ;  /* 0x000000000000794d */ /* 0x000fea0003800000 */
.L_x_4378:
        /* <DEDUP_REMOVED lines=10> */
.L_x_4381:
[----:B------:R-:W-:-:S05]  /*ac80*/  HADD2.F32 R0, -RZ, R0.H0_H0 ;  /* 0x20000000ff007230 */ /* 0x000fca0000004100 */
[----:B------:R-:W-:-:S04]  /*ac90*/  F2FP.PACK_AB R0, RZ, R0 ;  /* 0x00000000ff00723e */ /* 0x000fc800000000ff */
[----:B------:R-:W-:-:S05]  /*aca0*/  PRMT R0, R0, 0x5410, RZ ;  /* 0x0000541000007816 */ /* 0x000fca00000000ff */
[----:B------:R-:W-:Y:S01]  /*acb0*/  STG.E [R16.64], R0 ;  /* 0x0000000010007986 */ /* 0x000fe2000c101924 */
[----:B------:R-:W-:Y:S05]  /*acc0*/  EXIT ;  /* 0x000000000000794d */ /* 0x000fea0003800000 */
.L_x_4380:
[----:B------:R-:W-:-:S05]  /*acd0*/  HADD2.F32 R2, -RZ, R0.H0_H0 ;  /* 0x20000000ff027230 */ /* 0x000fca0000004100 */
[----:B------:R-:W-:-:S06]  /*ace0*/  FMUL.FTZ R2, R2, 1 ;  /* 0x3f80000002027820 */ /* 0x000fcc0000410000 */
[----:B------:R-:W0:Y:S02]  /*acf0*/  F2F.F64.F32 R2, R2 ;  /* 0x0000000200027310 */ /* 0x000e240000201800 */
[----:B0-----:R-:W-:Y:S01]  /*ad00*/  STG.E.64 [R16.64], R2 ;  /* 0x0000000210007986 */ /* 0x001fe2000c101b24 */
[----:B------:R-:W-:Y:S05]  /*ad10*/  EXIT ;  /* 0x000000000000794d */ /* 0x000fea0003800000 */
.L_x_4371:
        /* <DEDUP_REMOVED lines=13> */
.L_x_4384:
[----:B------:R-:W-:Y:S01]  /*adf0*/  HADD2.F32 R0, -RZ, R0.H0_H0 ;  /* 0x20000000ff007230 */ /* 0x000fe20000004100 */
[----:B------:R-:W-:-:S04]  /*ae00*/  CS2R R6, SRZ ;  /* 0x0000000000067805 */ /* 0x000fc8000001ff00 */
[----:B------:R-:W-:-:S04]  /*ae10*/  FMUL.FTZ R0, R0, 1 ;  /* 0x3f80000000007820 */ /* 0x000fc80000410000 */
[----:B------:R-:W0:Y:S02]  /*ae20*/  F2F.F64.F32 R4, R0 ;  /* 0x0000000000047310 */ /* 0x000e240000201800 */
[----:B0-----:R-:W-:Y:S01]  /*ae30*/  STG.E.128 [R16.64], R4 ;  /* 0x0000000410007986 */ /* 0x001fe2000c101d24 */
[----:B------:R-:W-:Y:S05]  /*ae40*/  EXIT ;  /* 0x000000000000794d */ /* 0x000fea0003800000 */
.L_x_4383:
        /* <DEDUP_REMOVED lines=21> */
.L_x_4388:
[----:B------:R-:W-:Y:S05]  /*afa0*/  BSYNC B0 ;  /* 0x0000000000007941 */ /* 0x000fea0003800000 */
.L_x_4387:
[----:B------:R-:W-:-:S05]  /*afb0*/  LOP3.LUT R3, R0, R3, RZ, 0xfc, !PT ;  /* 0x0000000300037212 */ /* 0x000fca00078efcff */
[----:B------:R-:W-:Y:S01]  /*afc0*/  STG.E.U8 [R16.64], R3 ;  /* 0x0000000310007986 */ /* 0x000fe2000c101124 */
[----:B------:R-:W-:Y:S05]  /*afd0*/  EXIT ;  /* 0x000000000000794d */ /* 0x000fea0003800000 */
.L_x_4386:
        /* <DEDUP_REMOVED lines=13> */
.L_x_4390:
[----:B------:R-:W-:Y:S01]  /*b0b0*/  IMAD.MOV.U32 R0, RZ, RZ, 0x7f ;  /* 0x0000007fff007424 */ /* 0x000fe200078e00ff */
[----:B------:R-:W-:-:S04]  /*b0c0*/  ISETP.GT.U32.AND P0, PT, R2, 0x7f800000, PT ;  /* 0x7f8000000200780c */ /* 0x000fc80003f04070 */
[----:B------:R-:W-:-:S04]  /*b0d0*/  SEL R0, R0, 0x7c, P0 ;  /* 0x0000007c00007807 */ /* 0x000fc80000000000 */
.L_x_4391:
[----:B------:R-:W-:Y:S05]  /*b0e0*/  BSYNC B0 ;  /* 0x0000000000007941 */ /* 0x000fea0003800000 */
.L_x_4389:
[----:B------:R-:W-:-:S04]  /*b0f0*/  LOP3.LUT R2, R3, 0x80000000, RZ, 0xc0, !PT ;  /* 0x8000000003027812 */ /* 0x000fc800078ec0ff */
[----:B------:R-:W-:-:S04]  /*b100*/  SHF.R.U32.HI R3, RZ, 0x18, R2 ;  /* 0x00000018ff037819 */ /* 0x000fc80000011602 */
[----:B------:R-:W-:-:S05]  /*b110*/  LOP3.LUT R3, R0, R3, RZ, 0xfc, !PT ;  /* 0x0000000300037212 */ /* 0x000fca00078efcff */
[----:B------:R-:W-:Y:S01]  /*b120*/  STG.E.U8 [R16.64], R3 ;  /* 0x0000000310007986 */ /* 0x000fe2000c101124 */
[----:B------:R-:W-:Y:S05]  /*b130*/  EXIT ;  /* 0x000000000000794d */ /* 0x000fea0003800000 */
.L_x_4385:
[----:B------:R-:W-:-:S05]  /*b140*/  HADD2.F32 R0, -RZ, R0.H0_H0 ;  /* 0x20000000ff007230 */ /* 0x000fca0000004100 */
[----:B------:R-:W-:-:S05]  /*b150*/  F2FP.BF16.PACK_AB R0, RZ, R0 ;  /* 0x00000000ff00723e */ /* 0x000fca00000010ff */
[----:B------:R-:W-:Y:S01]  /*b160*/  STG.E.U16 [R16.64], R0 ;  /* 0x0000000010007986 */ /* 0x000fe2000c101524 */
[----:B------:R-:W-:Y:S05]  /*b170*/  EXIT ;  /* 0x000000000000794d */ /* 0x000fea0003800000 */
.L_x_4382:
        /* <DEDUP_REMOVED lines=12> */
.L_x_4394:
        /* <DEDUP_REMOVED lines=17> */
.L_x_4397:
[----:B------:R-:W-:-:S04]  /*b350*/  LOP3.LUT R2, R3, 0x80000000, RZ, 0xc0, !PT ;  /* 0x8000000003027812 */ /* 0x000fc800078ec0ff */
[----:B------:R-:W-:-:S04]  /*b360*/  SHF.R.U32.HI R3, RZ, 0x18, R2 ;  /* 0x00000018ff037819 */ /* 0x000fc80000011602 */
[----:B------:R-:W-:-:S04]  /*b370*/  LOP3.LUT R0, R0, R3, RZ, 0xfc, !PT ;  /* 0x0000000300007212 */ /* 0x000fc800078efcff */
[----:B------:R-:W-:Y:S02]  /*b380*/  PRMT R8, R0, 0x7610, R8 ;  /* 0x0000761000087816 */ /* 0x000fe40000000008 */
.L_x_4396:
[----:B------:R-:W-:Y:S05]  /*b390*/  BSYNC B0 ;  /* 0x0000000000007941 */ /* 0x000fea0003800000 */
.L_x_4395:
[----:B------:R-:W-:Y:S01]  /*b3a0*/  STG.E.U8 [R16.64], R8 ;  /* 0x0000000810007986 */ /* 0x000fe2000c101124 */
[----:B------:R-:W-:Y:S05]  /*b3b0*/  EXIT ;  /* 0x000000000000794d */ /* 0x000fea0003800000 */
.L_x_4393:
        /* <DEDUP_REMOVED lines=17> */
.L_x_4400:
[----:B------:R-:W-:-:S04]  /*b4d0*/  LOP3.LUT R2, R3, 0x80000000, RZ, 0xc0, !PT ;  /* 0x8000000003027812 */ /* 0x000fc800078ec0ff */
[----:B------:R-:W-:-:S04]  /*b4e0*/  SHF.R.U32.HI R3, RZ, 0x18, R2 ;  /* 0x00000018ff037819 */ /* 0x000fc80000011602 */
[----:B------:R-:W-:-:S04]  /*b4f0*/  LOP3.LUT R0, R0, R3, RZ, 0xfc, !PT ;  /* 0x0000000300007212 */ /* 0x000fc800078efcff */
[----:B------:R-:W-:Y:S02]  /*b500*/  PRMT R8, R0, 0x7610, R8 ;  /* 0x0000761000087816 */ /* 0x000fe40000000008 */
.L_x_4399:
[----:B------:R-:W-:Y:S05]  /*b510*/  BSYNC B0 ;  /* 0x0000000000007941 */ /* 0x000fea0003800000 */
.L_x_4398:
[----:B------:R-:W-:Y:S01]  /*b520*/  STG.E.U8 [R16.64], R8 ;  /* 0x0000000810007986 */ /* 0x000fe2000c101124 */
[----:B------:R-:W-:Y:S05]  /*b530*/  EXIT ;  /* 0x000000000000794d */ /* 0x000fea0003800000 */
.L_x_4392:
        /* <DEDUP_REMOVED lines=22> */
.L_x_4375:
        /* <DEDUP_REMOVED lines=20> */
.L_x_4402:
[----:B------:R-:W-:-:S06]  /*b7e0*/  HADD2.F32 R2, -RZ, R0.H0_H0 ;  /* 0x20000000ff027230 */ /* 0x000fcc0000004100 */
[----:B------:R-:W0:Y:S02]  /*b7f0*/  F2I.U64.TRUNC R2, R2 ;  /* 0x0000000200027311 */ /* 0x000e24000020d800 */
[----:B0-----:R-:W-:Y:S01]  /*b800*/  STG.E.64 [R16.64], R2 ;  /* 0x0000000210007986 */ /* 0x001fe2000c101b24 */
[----:B------:R-:W-:Y:S05]  /*b810*/  EXIT ;  /* 0x000000000000794d */ /* 0x000fea0003800000 */
.L_x_4401:
[----:B------:R-:W-:-:S04]  /*b820*/  HADD2.F32 R0, -RZ, R0.H0_H0 ;  /* 0x20000000ff007230 */ /* 0x000fc80000004100 */
[----:B------:R-:W0:Y:S02]  /*b830*/  F2I.FTZ.U32.TRUNC.NTZ R3, R0 ;  /* 0x0000000000037305 */ /* 0x000e24000021f000 */
[----:B0-----:R-:W-:Y:S01]  /*b840*/  STG.E [R16.64], R3 ;  /* 0x0000000310007986 */ /* 0x001fe2000c101924 */
[----:B------:R-:W-:Y:S05]  /*b850*/  EXIT ;  /* 0x000000000000794d */ /* 0x000fea0003800000 */
.L_x_4403:
        /* <DEDUP_REMOVED lines=10> */
.L_x_9754:


//--------------------- .text._ZN2at6native27unrolled_elementwise_kernelIZZZNS0_61_GLOBAL__N__132982cb_23_ActivationSiluKernel_cu_1520ed90_293611silu_kernelERNS_18TensorIteratorBaseEENKUlvE_clEvENKUlvE3_clEvEUlN3c104HalfEE_St5arrayIPcLm2EELi4E23TrivialOffsetCalculatorILi1EjESE_NS0_6memory12LoadWithCastILi1EEENSF_13StoreWithCastILi1EEEEEviT_T0_T2_T3_T4_T5_ --------------------------
	.section	.text._ZN2at6native27unrolled_elementwise_kernelIZZZNS0_61_GLOBAL__N__132982cb_23_ActivationSiluKernel_cu_1520ed90_293611silu_kernelERNS_18TensorIteratorBaseEENKUlvE_clEvENKUlvE3_clEvEUlN3c104HalfEE_St5arrayIPcLm2EELi4E23TrivialOffsetCalculatorILi1EjESE_NS0_6memory12LoadWithCastILi1EEENSF_13StoreWithCastILi1EEEEEviT_T0_T2_T3_T4_T5_,"ax",@progbits
	.sectioninfo	@"SHI_REGISTERS=28"
	.align	128
        .global         _ZN2at6native27unrolled_elementwise_kernelIZZZNS0_61_GLOBAL__N__132982cb_23_ActivationSiluKernel_cu_1520ed90_293611silu_kernelERNS_18TensorIteratorBaseEENKUlvE_clEvENKUlvE3_clEvEUlN3c104HalfEE_St5arrayIPcLm2EELi4E23TrivialOffsetCalculatorILi1EjESE_NS0_6memory12LoadWithCastILi1EEENSF_13StoreWithCastILi1EEEEEviT_T0_T2_T3_T4_T5_
        .type           _ZN2at6native27unrolled_elementwise_kernelIZZZNS0_61_GLOBAL__N__132982cb_23_ActivationSiluKernel_cu_1520ed90_293611silu_kernelERNS_18TensorIteratorBaseEENKUlvE_clEvENKUlvE3_clEvEUlN3c104HalfEE_St5arrayIPcLm2EELi4E23TrivialOffsetCalculatorILi1EjESE_NS0_6memory12LoadWithCastILi1EEENSF_13StoreWithCastILi1EEEEEviT_T0_T2_T3_T4_T5_,@function
        .size           _ZN2at6native27unrolled_elementwise_kernelIZZZNS0_61_GLOBAL__N__132982cb_23_ActivationSiluKernel_cu_1520ed90_293611silu_kernelERNS_18TensorIteratorBaseEENKUlvE_clEvENKUlvE3_clEvEUlN3c104HalfEE_St5arrayIPcLm2EELi4E23TrivialOffsetCalculatorILi1EjESE_NS0_6memory12LoadWithCastILi1EEENSF_13StoreWithCastILi1EEEEEviT_T0_T2_T3_T4_T5_,(.L_x_9755 - _ZN2at6native27unrolled_elementwise_kernelIZZZNS0_61_GLOBAL__N__132982cb_23_ActivationSiluKernel_cu_1520ed90_293611silu_kernelERNS_18TensorIteratorBaseEENKUlvE_clEvENKUlvE3_clEvEUlN3c104HalfEE_St5arrayIPcLm2EELi4E23TrivialOffsetCalculatorILi1EjESE_NS0_6memory12LoadWithCastILi1EEENSF_13StoreWithCastILi1EEEEEviT_T0_T2_T3_T4_T5_)
        .other          _ZN2at6native27unrolled_elementwise_kernelIZZZNS0_61_GLOBAL__N__132982cb_23_ActivationSiluKernel_cu_1520ed90_293611silu_kernelERNS_18TensorIteratorBaseEENKUlvE_clEvENKUlvE3_clEvEUlN3c104HalfEE_St5arrayIPcLm2EELi4E23TrivialOffsetCalculatorILi1EjESE_NS0_6memory12LoadWithCastILi1EEENSF_13StoreWithCastILi1EEEEEviT_T0_T2_T3_T4_T5_,@"STO_CUDA_ENTRY STV_DEFAULT"
_ZN2at6native27unrolled_elementwise_kernelIZZZNS0_61_GLOBAL__N__132982cb_23_ActivationSiluKernel_cu_1520ed90_293611silu_kernelERNS_18TensorIteratorBaseEENKUlvE_clEvENKUlvE3_clEvEUlN3c104HalfEE_St5arrayIPcLm2EELi4E23TrivialOffsetCalculatorILi1EjESE_NS0_6memory12LoadWithCastILi1EEENSF_13StoreWithCastILi1EEEEEviT_T0_T2_T3_T4_T5_:
.text._ZN2at6native27unrolled_elementwise_kernelIZZZNS0_61_GLOBAL__N__132982cb_23_ActivationSiluKernel_cu_1520ed90_293611silu_kernelERNS_18TensorIteratorBaseEENKUlvE_clEvENKUlvE3_clEvEUlN3c104HalfEE_St5arrayIPcLm2EELi4E23TrivialOffsetCalculatorILi1EjESE_NS0_6memory12LoadWithCastILi1EEENSF_13StoreWithCastILi1EEEEEviT_T0_T2_T3_T4_T5_:
        /* <DEDUP_REMOVED lines=32> */
.L_x_4409:
[----:B------:R-:W2:Y:S02]  /*0200*/  LDG.E.U8 R2, [R2.64] ;  /* 0x0000002402027981 */ /* 0x000ea4000c1e1100 */
[----:B--2---:R-:W0:Y:S02]  /*0210*/  I2F.U16 R0, R2 ;  /* 0x0000000200007306 */ /* 0x004e240000101000 */
[----:B0-----:R-:W-:-:S04]  /*0220*/  F2FP.PACK_AB R0, RZ, R0 ;  /* 0x00000000ff00723e */ /* 0x001fc800000000ff */
[----:B------:R-:W-:Y:S01]  /*0230*/  PRMT R22, R0, 0x7610, R22 ;  /* 0x0000761000167816 */ /* 0x000fe20000000016 */
[----:B------:R-:W-:Y:S05]  /*0240*/  BRA `(.L_x_4411) ;  /* 0x00000ee000007947 */ /* 0x000fea0003800000 */
.L_x_4408:
        /* <DEDUP_REMOVED lines=11> */
.L_x_4413:
[----:B------:R-:W2:Y:S02]  /*0300*/  LDG.E R2, [R2.64] ;  /* 0x0000002402027981 */ /* 0x000ea4000c1e1900 */
[----:B--2---:R-:W0:Y:S02]  /*0310*/  I2F R0, R2 ;  /* 0x0000000200007306 */ /* 0x004e240000201400 */
[----:B0-----:R-:W-:-:S04]  /*0320*/  F2FP.PACK_AB R0, RZ, R0 ;  /* 0x00000000ff00723e */ /* 0x001fc800000000ff */
[----:B------:R-:W-:Y:S01]  /*0330*/  PRMT R22, R0, 0x7610, R22 ;  /* 0x0000761000167816 */ /* 0x000fe20000000016 */
[----:B------:R-:W-:Y:S05]  /*0340*/  BRA `(.L_x_4411) ;  /* 0x00000de000007947 */ /* 0x000fea0003800000 */
.L_x_4412:
[----:B------:R-:W2:Y:S02]  /*0350*/  LDG.E.U16 R2, [R2.64] ;  /* 0x0000002402027981 */ /* 0x000ea4000c1e1500 */
[----:B--2---:R-:W0:Y:S02]  /*0360*/  I2F.S16 R0, R2 ;  /* 0x0000000200007306 */ /* 0x004e240000101400 */
[----:B0-----:R-:W-:-:S04]  /*0370*/  F2FP.PACK_AB R0, RZ, R0 ;  /* 0x00000000ff00723e */ /* 0x001fc800000000ff */
[----:B------:R-:W-:Y:S01]  /*0380*/  PRMT R22, R0, 0x7610, R22 ;  /* 0x0000761000167816 */ /* 0x000fe20000000016 */
[----:B------:R-:W-:Y:S05]  /*0390*/  BRA `(.L_x_4411) ;  /* 0x00000d9000007947 */ /* 0x000fea0003800000 */
.L_x_4407:
        /* <DEDUP_REMOVED lines=9> */
.L_x_4415:
[----:B------:R0:W5:Y:S01]  /*0430*/  LDG.E.U16 R22, [R2.64] ;  /* 0x0000002402167981 */ /* 0x000162000c1e1500 */
[----:B------:R-:W-:Y:S05]  /*0440*/  BRA `(.L_x_4411) ;  /* 0x00000ce000007947 */ /* 0x000fea0003800000 */
.L_x_4414:
        /* <DEDUP_REMOVED lines=9> */
.L_x_4417:
[----:B------:R0:W5:Y:S01]  /*04e0*/  LDG.E.U16 R22, [R2.64] ;  /* 0x0000002402167981 */ /* 0x000162000c1e1500 */
[----:B------:R-:W-:Y:S05]  /*04f0*/  BRA `(.L_x_4411) ;  /* 0x00000c3000007947 */ /* 0x000fea0003800000 */
.L_x_4416:
[----:B------:R-:W2:Y:S02]  /*0500*/  LDG.E.64 R2, [R2.64] ;  /* 0x0000002402027981 */ /* 0x000ea4000c1e1b00 */
[----:B--2---:R-:W0:Y:S01]  /*0510*/  F2F.F32.F64 R0, R2 ;  /* 0x0000000200007310 */ /* 0x004e220000301000 */
[----:B------:R-:W0:-:S14]  /*0520*/  DSETP.GEU.AND P0, PT, |R2|, c[0x2][0x0], PT ;  /* 0x008000000200762a */ /* 0x000e1c0003f0e200 */
[----:B0-----:R-:W-:-:S05]  /*0530*/  @!P0 FMUL R0, R0, 1.175494350822287508e-38 ;  /* 0x0080000000008820 */ /* 0x001fca0000400000 */
[----:B------:R-:W-:-:S04]  /*0540*/  F2FP.PACK_AB R0, RZ, R0 ;  /* 0x00000000ff00723e */ /* 0x000fc800000000ff */
[----:B------:R-:W-:Y:S01]  /*0550*/  PRMT R22, R0, 0x7610, R22 ;  /* 0x0000761000167816 */ /* 0x000fe20000000016 */
[----:B------:R-:W-:Y:S05]  /*0560*/  BRA `(.L_x_4411) ;  /* 0x00000bc000007947 */ /* 0x000fea0003800000 */
.L_x_4406:
        /* <DEDUP_REMOVED lines=14> */
.L_x_4420:
[----:B------:R-:W2:Y:S02]  /*0650*/  LDG.E.64 R2, [R2.64] ;  /* 0x0000002402027981 */ /* 0x000ea4000c1e1b00 */
[----:B--2---:R-:W0:Y:S01]  /*0660*/  F2F.F32.F64 R0, R2 ;  /* 0x0000000200007310 */ /* 0x004e220000301000 */
[----:B------:R-:W0:-:S14]  /*0670*/  DSETP.GEU.AND P0, PT, |R2|, c[0x2][0x0], PT ;  /* 0x008000000200762a */ /* 0x000e1c0003f0e200 */
[----:B0-----:R-:W-:-:S05]  /*0680*/  @!P0 FMUL R0, R0, 1.175494350822287508e-38 ;  /* 0x0080000000008820 */ /* 0x001fca0000400000 */
[----:B------:R-:W-:-:S04]  /*0690*/  F2FP.PACK_AB R0, RZ, R0 ;  /* 0x00000000ff00723e */ /* 0x000fc800000000ff */
[----:B------:R-:W-:Y:S01]  /*06a0*/  PRMT R22, R0, 0x7610, R22 ;  /* 0x0000761000167816 */ /* 0x000fe20000000016 */
[----:B------:R-:W-:Y:S05]  /*06b0*/  BRA `(.L_x_4411) ;  /* 0x00000a7000007947 */ /* 0x000fea0003800000 */
.L_x_4419:
        /* <DEDUP_REMOVED lines=28> */
.L_x_4422:
        /* <DEDUP_REMOVED lines=16> */
.L_x_4421:
[----:B------:R-:W2:Y:S02]  /*0980*/  LDG.E.U16 R0, [R2.64] ;  /* 0x0000002402007981 */ /* 0x000ea4000c1e1500 */
[----:B--2---:R-:W-:-:S04]  /*0990*/  PRMT R0, RZ, 0x5410, R0 ;  /* 0x00005410ff007816 */ /* 0x004fc80000000000 */
[----:B------:R-:W-:-:S04]  /*09a0*/  F2FP.PACK_AB R0, RZ, R0 ;  /* 0x00000000ff00723e */ /* 0x000fc800000000ff */
[----:B------:R-:W-:Y:S01]  /*09b0*/  PRMT R22, R0, 0x7610, R22 ;  /* 0x0000761000167816 */ /* 0x000fe20000000016 */
[----:B------:R-:W-:Y:S05]  /*09c0*/  BRA `(.L_x_4411) ;  /* 0x0000076000007947 */ /* 0x000fea0003800000 */
.L_x_4418:
        /* <DEDUP_REMOVED lines=12> */
.L_x_4425:
        /* <DEDUP_REMOVED lines=21> */
.L_x_4429:
[----:B------:R-:W-:Y:S05]  /*0be0*/  BSYNC B1 ;  /* 0x0000000000017941 */ /* 0x000fea0003800000 */
.L_x_4428:
[----:B------:R-:W-:Y:S01]  /*0bf0*/  LEA R3, R0, 0x3b800000, 0x17 ;  /* 0x3b80000000037811 */ /* 0x000fe200078eb8ff */
[----:B------:R-:W-:-:S05]  /*0c00*/  IMAD.SHL.U32 R0, R2, 0x100000, RZ ;  /* 0x0010000002007824 */ /* 0x000fca00078e00ff */
[----:B------:R-:W-:Y:S02]  /*0c10*/  LOP3.LUT R0, R3, R0, R4, 0xfe, !PT ;  /* 0x0000000003007212 */ /* 0x000fe400078efe04 */
.L_x_4427:
[----:B------:R-:W-:Y:S05]  /*0c20*/  BSYNC B0 ;  /* 0x0000000000007941 */ /* 0x000fea0003800000 */
.L_x_4426:
[----:B------:R-:W-:-:S04]  /*0c30*/  F2FP.PACK_AB R0, RZ, R0 ;  /* 0x00000000ff00723e */ /* 0x000fc800000000ff */
[----:B------:R-:W-:Y:S01]  /*0c40*/  PRMT R22, R0, 0x7610, R22 ;  /* 0x0000761000167816 */ /* 0x000fe20000000016 */
[----:B------:R-:W-:Y:S05]  /*0c50*/  BRA `(.L_x_4411) ;  /* 0x000004d000007947 */ /* 0x000fea0003800000 */
.L_x_4424:
        /* <DEDUP_REMOVED lines=21> */
.L_x_4433:
[----:B------:R-:W-:Y:S05]  /*0db0*/  BSYNC B1 ;  /* 0x0000000000017941 */ /* 0x000fea0003800000 */
.L_x_4432:
[----:B------:R-:W-:Y:S01]  /*0dc0*/  LEA R3, R0, 0x37800000, 0x17 ;  /* 0x3780000000037811 */ /* 0x000fe200078eb8ff */
[----:B------:R-:W-:-:S05]  /*0dd0*/  IMAD.SHL.U32 R0, R2, 0x200000, RZ ;  /* 0x0020000002007824 */ /* 0x000fca00078e00ff */
[----:B------:R-:W-:Y:S02]  /*0de0*/  LOP3.LUT R0, R3, R0, R4, 0xfe, !PT ;  /* 0x0000000003007212 */ /* 0x000fe400078efe04 */
.L_x_4431:
[----:B------:R-:W-:Y:S05]  /*0df0*/  BSYNC B0 ;  /* 0x0000000000007941 */ /* 0x000fea0003800000 */
.L_x_4430:
[----:B------:R-:W-:-:S04]  /*0e00*/  F2FP.PACK_AB R0, RZ, R0 ;  /* 0x00000000ff00723e */ /* 0x000fc800000000ff */
[----:B------:R-:W-:Y:S01]  /*0e10*/  PRMT R22, R0, 0x7610, R22 ;  /* 0x0000761000167816 */ /* 0x000fe20000000016 */
[----:B------:R-:W-:Y:S05]  /*0e20*/  BRA `(.L_x_4411) ;  /* 0x0000030000007947 */ /* 0x000fea0003800000 */
.L_x_4423:
        /* <DEDUP_REMOVED lines=14> */
.L_x_4437:
[----:B------:R-:W-:Y:S05]  /*0f10*/  BSYNC B0 ;  /* 0x0000000000007941 */ /* 0x000fea0003800000 */
.L_x_4436:
[----:B------:R-:W-:-:S04]  /*0f20*/  F2FP.PACK_AB R0, RZ, R0 ;  /* 0x00000000ff00723e */ /* 0x000fc800000000ff */
[----:B------:R-:W-:Y:S01]  /*0f30*/  PRMT R22, R0, 0x7610, R22 ;  /* 0x0000761000167816 */ /* 0x000fe20000000016 */
[----:B------:R-:W-:Y:S05]  /*0f40*/  BRA `(.L_x_4411) ;  /* 0x000001e000007947 */ /* 0x000fea0003800000 */
.L_x_4410:
        /* <DEDUP_REMOVED lines=21> */
.L_x_4435:
[----:B------:R-:W2:Y:S02]  /*10a0*/  LDG.E.64 R2, [R2.64] ;  /* 0x0000002402027981 */ /* 0x000ea4000c1e1b00 */
[----:B--2---:R-:W0:Y:S02]  /*10b0*/  I2F.U64 R0, R2 ;  /* 0x0000000200007312 */ /* 0x004e240000301000 */
[----:B0-----:R-:W-:-:S04]  /*10c0*/  F2FP.PACK_AB R0, RZ, R0 ;  /* 0x00000000ff00723e */ /* 0x001fc800000000ff */
[----:B------:R-:W-:Y:S01]  /*10d0*/  PRMT R22, R0, 0x7610, R22 ;  /* 0x0000761000167816 */ /* 0x000fe20000000016 */
[----:B------:R-:W-:Y:S05]  /*10e0*/  BRA `(.L_x_4411) ;  /* 0x0000004000007947 */ /* 0x000fea0003800000 */
.L_x_4434:
[----:B------:R-:W2:Y:S02]  /*10f0*/  LDG.E R2, [R2.64] ;  /* 0x0000002402027981 */ /* 0x000ea4000c1e1900 */
[----:B--2---:R-:W0:Y:S02]  /*1100*/  I2F.U32 R0, R2 ;  /* 0x0000000200007306 */ /* 0x004e240000201000 */
[----:B0-----:R-:W-:-:S04]  /*1110*/  F2FP.PACK_AB R0, RZ, R0 ;  /* 0x00000000ff00723e */ /* 0x001fc800000000ff */
[----:B------:R-:W-:Y:S02]  /*1120*/  PRMT R22, R0, 0x7610, R22 ;  /* 0x0000761000167816 */ /* 0x000fe40000000016 */
.L_x_4411:
[----:B------:R-:W1:Y:S02]  /*1130*/  S2R R24, SR_TID.X ;  /* 0x0000000000187919 */ /* 0x000e640000002100 */
[----:B-1----:R-:W-:-:S03]  /*1140*/  IADD3 R24, R24, 0x80, RZ ;  /* 0x0000008018187810 */ /* 0x002fc60007ffe0ff */
.L_x_4405:
[----:B-1----:R-:W-:Y:S05]  /*1150*/  BSYNC B6 ;  /* 0x0000000000067941 */ /* 0x002fea0003800000 */
.L_x_4404:
        /* <DEDUP_REMOVED lines=24> */
.L_x_4443:
[----:B------:R-:W2:Y:S02]  /*12e0*/  LDG.E.U8 R2, [R2.64] ;  /* 0x0000002402027981 */ /* 0x000ea4000c1e1100 */
[----:B--2---:R-:W0:Y:S02]  /*12f0*/  I2F.U16 R0, R2 ;  /* 0x0000000200007306 */ /* 0x004e240000101000 */
[----:B0-----:R-:W-:-:S04]  /*1300*/  F2FP.PACK_AB R0, RZ, R0 ;  /* 0x00000000ff00723e */ /* 0x001fc800000000ff */
[----:B------:R-:W-:Y:S01]  /*1310*/  PRMT R18, R0, 0x7610, R18 ;  /* 0x0000761000127816 */ /* 0x000fe20000000012 */
[----:B------:R-:W-:Y:S05]  /*1320*/  BRA `(.L_x_4445) ;  /* 0x00000ed000007947 */ /* 0x000fea0003800000 */
.L_x_4442:
        /* <DEDUP_REMOVED lines=11> */
.L_x_4447:
[----:B------:R-:W2:Y:S02]  /*13e0*/  LDG.E R2, [R2.64] ;  /* 0x0000002402027981 */ /* 0x000ea4000c1e1900 */
[----:B--2---:R-:W0:Y:S02]  /*13f0*/  I2F R0, R2 ;  /* 0x0000000200007306 */ /* 0x004e240000201400 */
[----:B0-----:R-:W-:-:S04]  /*1400*/  F2FP.PACK_AB R0, RZ, R0 ;  /* 0x00000000ff00723e */ /* 0x001fc800000000ff */
[----:B------:R-:W-:Y:S01]  /*1410*/  PRMT R18, R0, 0x7610, R18 ;  /* 0x0000761000127816 */ /* 0x000fe20000000012 */
[----:B------:R-:W-:Y:S05]  /*1420*/  BRA `(.L_x_4445) ;  /* 0x00000dd000007947 */ /* 0x000fea0003800000 */
.L_x_4446:
[----:B------:R-:W2:Y:S02]  /*1430*/  LDG.E.U16 R2, [R2.64] ;  /* 0x0000002402027981 */ /* 0x000ea4000c1e1500 */
[----:B--2---:R-:W0:Y:S02]  /*1440*/  I2F.S16 R0, R2 ;  /* 0x0000000200007306 */ /* 0x004e240000101400 */
[----:B0-----:R-:W-:-:S04]  /*1450*/  F2FP.PACK_AB R0, RZ, R0 ;  /* 0x00000000ff00723e */ /* 0x001fc800000000ff */
[----:B------:R-:W-:Y:S01]  /*1460*/  PRMT R18, R0, 0x7610, R18 ;  /* 0x0000761000127816 */ /* 0x000fe20000000012 */
[----:B------:R-:W-:Y:S05]  /*1470*/  BRA `(.L_x_4445) ;  /* 0x00000d8000007947 */ /* 0x000fea0003800000 */
.L_x_4441:
        /* <DEDUP_REMOVED lines=9> */
.L_x_4449:
[----:B------:R0:W5:Y:S01]  /*1510*/  LDG.E.U16 R18, [R2.64] ;  /* 0x0000002402127981 */ /* 0x000162000c1e1500 */
[----:B------:R-:W-:Y:S05]  /*1520*/  BRA `(.L_x_4445) ;  /* 0x00000cd000007947 */ /* 0x000fea0003800000 */
.L_x_4448:
        /* <DEDUP_REMOVED lines=9> */
.L_x_4451:
[----:B------:R0:W5:Y:S01]  /*15c0*/  LDG.E.U16 R18, [R2.64] ;  /* 0x0000002402127981 */ /* 0x000162000c1e1500 */
[----:B------:R-:W-:Y:S05]  /*15d0*/  BRA `(.L_x_4445) ;  /* 0x00000c2000007947 */ /* 0x000fea0003800000 */
.L_x_4450:
[----:B------:R-:W2:Y:S02]  /*15e0*/  LDG.E.64 R2, [R2.64] ;  /* 0x0000002402027981 */ /* 0x000ea4000c1e1b00 */
[----:B--2---:R-:W0:Y:S01]  /*15f0*/  F2F.F32.F64 R0, R2 ;  /* 0x0000000200007310 */ /* 0x004e220000301000 */
[----:B------:R-:W0:-:S14]  /*1600*/  DSETP.GEU.AND P0, PT, |R2|, c[0x2][0x0], PT ;  /* 0x008000000200762a */ /* 0x000e1c0003f0e200 */
[----:B0-----:R-:W-:-:S05]  /*1610*/  @!P0 FMUL R0, R0, 1.175494350822287508e-38 ;  /* 0x0080000000008820 */ /* 0x001fca0000400000 */
[----:B------:R-:W-:-:S04]  /*1620*/  F2FP.PACK_AB R0, RZ, R0 ;  /* 0x00000000ff00723e */ /* 0x000fc800000000ff */
[----:B------:R-:W-:Y:S01]  /*1630*/  PRMT R18, R0, 0x7610, R18 ;  /* 0x0000761000127816 */ /* 0x000fe20000000012 */
[----:B------:R-:W-:Y:S05]  /*1640*/  BRA `(.L_x_4445) ;  /* 0x00000bb000007947 */ /* 0x000fea0003800000 */
.L_x_4440:
        /* <DEDUP_REMOVED lines=14> */
.L_x_4454:
[----:B------:R-:W2:Y:S02]  /*1730*/  LDG.E.64 R2, [R2.64] ;  /* 0x0000002402027981 */ /* 0x000ea4000c1e1b00 */
[----:B--2---:R-:W0:Y:S01]  /*1740*/  F2F.F32.F64 R0, R2 ;  /* 0x0000000200007310 */ /* 0x004e220000301000 */
[----:B------:R-:W0:-:S14]  /*1750*/  DSETP.GEU.AND P0, PT, |R2|, c[0x2][0x0], PT ;  /* 0x008000000200762a */ /* 0x000e1c0003f0e200 */
[----:B0-----:R-:W-:-:S05]  /*1760*/  @!P0 FMUL R0, R0, 1.175494350822287508e-38 ;  /* 0x0080000000008820 */ /* 0x001fca0000400000 */
[----:B------:R-:W-:-:S04]  /*1770*/  F2FP.PACK_AB R0, RZ, R0 ;  /* 0x00000000ff00723e */ /* 0x000fc800000000ff */
[----:B------:R-:W-:Y:S01]  /*1780*/  PRMT R18, R0, 0x7610, R18 ;  /* 0x0000761000127816 */ /* 0x000fe20000000012 */
[----:B------:R-:W-:Y:S05]  /*1790*/  BRA `(.L_x_4445) ;  /* 0x00000a6000007947 */ /* 0x000fea0003800000 */
.L_x_4453:
        /* <DEDUP_REMOVED lines=28> */
.L_x_4456:
        /* <DEDUP_REMOVED lines=15> */
.L_x_4455:
[----:B------:R-:W2:Y:S02]  /*1a50*/  LDG.E.U16 R0, [R2.64] ;  /* 0x0000002402007981 */ /* 0x000ea4000c1e1500 */
[----:B--2---:R-:W-:-:S04]  /*1a60*/  PRMT R0, RZ, 0x5410, R0 ;  /* 0x00005410ff007816 */ /* 0x004fc80000000000 */
[----:B------:R-:W-:-:S04]  /*1a70*/  F2FP.PACK_AB R0, RZ, R0 ;  /* 0x00000000ff00723e */ /* 0x000fc800000000ff */
[----:B------:R-:W-:Y:S01]  /*1a80*/  PRMT R18, R0, 0x7610, R18 ;  /* 0x0000761000127816 */ /* 0x000fe20000000012 */
[----:B------:R-:W-:Y:S05]  /*1a90*/  BRA `(.L_x_4445) ;  /* 0x0000076000007947 */ /* 0x000fea0003800000 */
.L_x_4452:
        /* <DEDUP_REMOVED lines=12> */
.L_x_4459:
        /* <DEDUP_REMOVED lines=21> */
.L_x_4463:
[----:B------:R-:W-:Y:S05]  /*1cb0*/  BSYNC B1 ;  /* 0x0000000000017941 */ /* 0x000fea0003800000 */
.L_x_4462:
[----:B------:R-:W-:Y:S01]  /*1cc0*/  LEA R3, R0, 0x3b800000, 0x17 ;  /* 0x3b80000000037811 */ /* 0x000fe200078eb8ff */
[----:B------:R-:W-:-:S05]  /*1cd0*/  IMAD.SHL.U32 R0, R2, 0x100000, RZ ;  /* 0x0010000002007824 */ /* 0x000fca00078e00ff */
[----:B------:R-:W-:Y:S02]  /*1ce0*/  LOP3.LUT R0, R3, R0, R4, 0xfe, !PT ;  /* 0x0000000003007212 */ /* 0x000fe400078efe04 */
.L_x_4461:
[----:B------:R-:W-:Y:S05]  /*1cf0*/  BSYNC B0 ;  /* 0x0000000000007941 */ /* 0x000fea0003800000 */
.L_x_4460:
[----:B------:R-:W-:-:S04]  /*1d00*/  F2FP.PACK_AB R0, RZ, R0 ;  /* 0x00000000ff00723e */ /* 0x000fc800000000ff */
[----:B------:R-:W-:Y:S01]  /*1d10*/  PRMT R18, R0, 0x7610, R18 ;  /* 0x0000761000127816 */ /* 0x000fe20000000012 */
[----:B------:R-:W-:Y:S05]  /*1d20*/  BRA `(.L_x_4445) ;  /* 0x000004d000007947 */ /* 0x000fea0003800000 */
.L_x_4458:
        /* <DEDUP_REMOVED lines=21> */
.L_x_4467:
[----:B------:R-:W-:Y:S05]  /*1e80*/  BSYNC B1 ;  /* 0x0000000000017941 */ /* 0x000fea0003800000 */
.L_x_4466:
[----:B------:R-:W-:Y:S01]  /*1e90*/  LEA R3, R0, 0x37800000, 0x17 ;  /* 0x3780000000037811 */ /* 0x000fe200078eb8ff */
[----:B------:R-:W-:-:S05]  /*1ea0*/  IMAD.SHL.U32 R0, R2, 0x200000, RZ ;  /* 0x0020000002007824 */ /* 0x000fca00078e00ff */
[----:B------:R-:W-:Y:S02]  /*1eb0*/  LOP3.LUT R0, R3, R0, R4, 0xfe, !PT ;  /* 0x0000000003007212 */ /* 0x000fe400078efe04 */
.L_x_4465:
[----:B------:R-:W-:Y:S05]  /*1ec0*/  BSYNC B0 ;  /* 0x0000000000007941 */ /* 0x000fea0003800000 */
.L_x_4464:
[----:B------:R-:W-:-:S04]  /*1ed0*/  F2FP.PACK_AB R0, RZ, R0 ;  /* 0x00000000ff00723e */ /* 0x000fc800000000ff */
[----:B------:R-:W-:Y:S01]  /*1ee0*/  PRMT R18, R0, 0x7610, R18 ;  /* 0x0000761000127816 */ /* 0x000fe20000000012 */
[----:B------:R-:W-:Y:S05]  /*1ef0*/  BRA `(.L_x_4445) ;  /* 0x0000030000007947 */ /* 0x000fea0003800000 */
.L_x_4457:
        /* <DEDUP_REMOVED lines=14> */
.L_x_4471:
[----:B------:R-:W-:Y:S05]  /*1fe0*/  BSYNC B0 ;  /* 0x0000000000007941 */ /* 0x000fea0003800000 */
.L_x_4470:
[----:B------:R-:W-:-:S04]  /*1ff0*/  F2FP.PACK_AB R0, RZ, R0 ;  /* 0x00000000ff00723e */ /* 0x000fc800000000ff */
[----:B------:R-:W-:Y:S01]  /*2000*/  PRMT R18, R0, 0x7610, R18 ;  /* 0x0000761000127816 */ /* 0x000fe20000000012 */
[----:B------:R-:W-:Y:S05]  /*2010*/  BRA `(.L_x_4445) ;  /* 0x000001e000007947 */ /* 0x000fea0003800000 */
.L_x_4444:
        /* <DEDUP_REMOVED lines=21> */
.L_x_4469:
[----:B------:R-:W2:Y:S02]  /*2170*/  LDG.E.64 R2, [R2.64] ;  /* 0x0000002402027981 */ /* 0x000ea4000c1e1b00 */
[----:B--2---:R-:W0:Y:S02]  /*2180*/  I2F.U64 R0, R2 ;  /* 0x0000000200007312 */ /* 0x004e240000301000 */
[----:B0-----:R-:W-:-:S04]  /*2190*/  F2FP.PACK_AB R0, RZ, R0 ;  /* 0x00000000ff00723e */ /* 0x001fc800000000ff */
[----:B------:R-:W-:Y:S01]  /*21a0*/  PRMT R18, R0, 0x7610, R18 ;  /* 0x0000761000127816 */ /* 0x000fe20000000012 */
[----:B------:R-:W-:Y:S05]  /*21b0*/  BRA `(.L_x_4445) ;  /* 0x0000004000007947 */ /* 0x000fea0003800000 */
.L_x_4468:
[----:B------:R-:W2:Y:S02]  /*21c0*/  LDG.E R2, [R2.64] ;  /* 0x0000002402027981 */ /* 0x000ea4000c1e1900 */
[----:B--2---:R-:W0:Y:S02]  /*21d0*/  I2F.U32 R0, R2 ;  /* 0x0000000200007306 */ /* 0x004e240000201000 */
[----:B0-----:R-:W-:-:S04]  /*21e0*/  F2FP.PACK_AB R0, RZ, R0 ;  /* 0x00000000ff00723e */ /* 0x001fc800000000ff */
[----:B------:R-:W-:Y:S02]  /*21f0*/  PRMT R18, R0, 0x7610, R18 ;  /* 0x0000761000127816 */ /* 0x000fe40000000012 */
.L_x_4445:
[----:B------:R-:W-:-:S05]  /*2200*/  IADD3 R24, R24, 0x80, RZ ;  /* 0x0000008018187810 */ /* 0x000fca0007ffe0ff */
.L_x_4439:
[----:B------:R-:W-:Y:S05]  /*2210*/  BSYNC B6 ;  /* 0x0000000000067941 */ /* 0x000fea0003800000 */
.L_x_4438:
        /* <DEDUP_REMOVED lines=26> */
.L_x_4477:
[----:B------:R-:W2:Y:S02]  /*23c0*/  LDG.E.U8 R2, [R2.64] ;  /* 0x0000002402027981 */ /* 0x000ea4000c1e1100 */
[----:B--2---:R-:W0:Y:S02]  /*23d0*/  I2F.U16 R0, R2 ;  /* 0x0000000200007306 */ /* 0x004e240000101000 */
[----:B0-----:R-:W-:-:S04]  /*23e0*/  F2FP.PACK_AB R0, RZ, R0 ;  /* 0x00000000ff00723e */ /* 0x001fc800000000ff */
[----:B------:R-:W-:Y:S01]  /*23f0*/  PRMT R25, R0, 0x7610, R25 ;  /* 0x0000761000197816 */ /* 0x000fe20000000019 */
[----:B------:R-:W-:Y:S05]  /*2400*/  BRA `(.L_x_4479) ;  /* 0x00000ed000007947 */ /* 0x000fea0003800000 */
.L_x_4476:
        /* <DEDUP_REMOVED lines=11> */
.L_x_4481:
[----:B------:R-:W2:Y:S02]  /*24c0*/  LDG.E R2, [R2.64] ;  /* 0x0000002402027981 */ /* 0x000ea4000c1e1900 */
[----:B--2---:R-:W0:Y:S02]  /*24d0*/  I2F R0, R2 ;  /* 0x0000000200007306 */ /* 0x004e240000201400 */
[----:B0-----:R-:W-:-:S04]  /*24e0*/  F2FP.PACK_AB R0, RZ, R0 ;  /* 0x00000000ff00723e */ /* 0x001fc800000000ff */
[----:B------:R-:W-:Y:S01]  /*24f0*/  PRMT R25, R0, 0x7610, R25 ;  /* 0x0000761000197816 */ /* 0x000fe20000000019 */
[----:B------:R-:W-:Y:S05]  /*2500*/  BRA `(.L_x_4479) ;  /* 0x00000dd000007947 */ /* 0x000fea0003800000 */
.L_x_4480:
[----:B------:R-:W2:Y:S02]  /*2510*/  LDG.E.U16 R2, [R2.64] ;  /* 0x0000002402027981 */ /* 0x000ea4000c1e1500 */
[----:B--2---:R-:W0:Y:S02]  /*2520*/  I2F.S16 R0, R2 ;  /* 0x0000000200007306 */ /* 0x004e240000101400 */
[----:B0-----:R-:W-:-:S04]  /*2530*/  F2FP.PACK_AB R0, RZ, R0 ;  /* 0x00000000ff00723e */ /* 0x001fc800000000ff */
[----:B------:R-:W-:Y:S01]  /*2540*/  PRMT R25, R0, 0x7610, R25 ;  /* 0x0000761000197816 */ /* 0x000fe20000000019 */
[----:B------:R-:W-:Y:S05]  /*2550*/  BRA `(.L_x_4479) ;  /* 0x00000d8000007947 */ /* 0x000fea0003800000 */
.L_x_4475:
        /* <DEDUP_REMOVED lines=9> */
.L_x_4483:
[----:B------:R0:W5:Y:S01]  /*25f0*/  LDG.E.U16 R25, [R2.64] ;  /* 0x0000002402197981 */ /* 0x000162000c1e1500 */
[----:B------:R-:W-:Y:S05]  /*2600*/  BRA `(.L_x_4479) ;  /* 0x00000cd000007947 */ /* 0x000fea0003800000 */
.L_x_4482:
        /* <DEDUP_REMOVED lines=9> */
.L_x_4485:
[----:B------:R0:W5:Y:S01]  /*26a0*/  LDG.E.U16 R25, [R2.64] ;  /* 0x0000002402197981 */ /* 0x000162000c1e1500 */
[----:B------:R-:W-:Y:S05]  /*26b0*/  BRA `(.L_x_4479) ;  /* 0x00000c2000007947 */ /* 0x000fea0003800000 */
.L_x_4484:
[----:B------:R-:W2:Y:S02]  /*26c0*/  LDG.E.64 R2, [R2.64] ;  /* 0x0000002402027981 */ /* 0x000ea4000c1e1b00 */
[----:B--2---:R-:W0:Y:S01]  /*26d0*/  F2F.F32.F64 R0, R2 ;  /* 0x0000000200007310 */ /* 0x004e220000301000 */
[----:B------:R-:W0:-:S14]  /*26e0*/  DSETP.GEU.AND P0, PT, |R2|, c[0x2][0x0], PT ;  /* 0x008000000200762a */ /* 0x000e1c0003f0e200 */
[----:B0-----:R-:W-:-:S05]  /*26f0*/  @!P0 FMUL R0, R0, 1.175494350822287508e-38 ;  /* 0x0080000000008820 */ /* 0x001fca0000400000 */
[----:B------:R-:W-:-:S04]  /*2700*/  F2FP.PACK_AB R0, RZ, R0 ;  /* 0x00000000ff00723e */ /* 0x000fc800000000ff */
[----:B------:R-:W-:Y:S01]  /*2710*/  PRMT R25, R0, 0x7610, R25 ;  /* 0x0000761000197816 */ /* 0x000fe20000000019 */
[----:B------:R-:W-:Y:S05]  /*2720*/  BRA `(.L_x_4479) ;  /* 0x00000bb000007947 */ /* 0x000fea0003800000 */
.L_x_4474:
        /* <DEDUP_REMOVED lines=14> */
.L_x_4488:
[----:B------:R-:W2:Y:S02]  /*2810*/  LDG.E.64 R2, [R2.64] ;  /* 0x0000002402027981 */ /* 0x000ea4000c1e1b00 */
[----:B--2---:R-:W0:Y:S01]  /*2820*/  F2F.F32.F64 R0, R2 ;  /* 0x0000000200007310 */ /* 0x004e220000301000 */
[----:B------:R-:W0:-:S14]  /*2830*/  DSETP.GEU.AND P0, PT, |R2|, c[0x2][0x0], PT ;  /* 0x008000000200762a */ /* 0x000e1c0003f0e200 */
[----:B0-----:R-:W-:-:S05]  /*2840*/  @!P0 FMUL R0, R0, 1.175494350822287508e-38 ;  /* 0x0080000000008820 */ /* 0x001fca0000400000 */
[----:B------:R-:W-:-:S04]  /*2850*/  F2FP.PACK_AB R0, RZ, R0 ;  /* 0x00000000ff00723e */ /* 0x000fc800000000ff */
[----:B------:R-:W-:Y:S01]  /*2860*/  PRMT R25, R0, 0x7610, R25 ;  /* 0x0000761000197816 */ /* 0x000fe20000000019 */
[----:B------:R-:W-:Y:S05]  /*2870*/  BRA `(.L_x_4479) ;  /* 0x00000a6000007947 */ /* 0x000fea0003800000 */
.L_x_4487:
        /* <DEDUP_REMOVED lines=28> */
.L_x_4490:
        /* <DEDUP_REMOVED lines=15> */
.L_x_4489:
[----:B------:R-:W2:Y:S02]  /*2b30*/  LDG.E.U16 R0, [R2.64] ;  /* 0x0000002402007981 */ /* 0x000ea4000c1e1500 */
[----:B--2---:R-:W-:-:S04]  /*2b40*/  PRMT R0, RZ, 0x5410, R0 ;  /* 0x00005410ff007816 */ /* 0x004fc80000000000 */
[----:B------:R-:W-:-:S04]  /*2b50*/  F2FP.PACK_AB R0, RZ, R0 ;  /* 0x00000000ff00723e */ /* 0x000fc800000000ff */
[----:B------:R-:W-:Y:S01]  /*2b60*/  PRMT R25, R0, 0x7610, R25 ;  /* 0x0000761000197816 */ /* 0x000fe20000000019 */
[----:B------:R-:W-:Y:S05]  /*2b70*/  BRA `(.L_x_4479) ;  /* 0x0000076000007947 */ /* 0x000fea0003800000 */
.L_x_4486:
        /* <DEDUP_REMOVED lines=12> */
.L_x_4493:
        /* <DEDUP_REMOVED lines=21> */
.L_x_4497:
[----:B------:R-:W-:Y:S05]  /*2d90*/  BSYNC B1 ;  /* 0x0000000000017941 */ /* 0x000fea0003800000 */
.L_x_4496:
[----:B------:R-:W-:Y:S01]  /*2da0*/  LEA R3, R0, 0x3b800000, 0x17 ;  /* 0x3b80000000037811 */ /* 0x000fe200078eb8ff */
[----:B------:R-:W-:-:S05]  /*2db0*/  IMAD.SHL.U32 R0, R2, 0x100000, RZ ;  /* 0x0010000002007824 */ /* 0x000fca00078e00ff */
[----:B------:R-:W-:Y:S02]  /*2dc0*/  LOP3.LUT R0, R3, R0, R4, 0xfe, !PT ;  /* 0x0000000003007212 */ /* 0x000fe400078efe04 */
.L_x_4495:
[----:B------:R-:W-:Y:S05]  /*2dd0*/  BSYNC B0 ;  /* 0x0000000000007941 */ /* 0x000fea0003800000 */
.L_x_4494:
[----:B------:R-:W-:-:S04]  /*2de0*/  F2FP.PACK_AB R0, RZ, R0 ;  /* 0x00000000ff00723e */ /* 0x000fc800000000ff */
[----:B------:R-:W-:Y:S01]  /*2df0*/  PRMT R25, R0, 0x7610, R25 ;  /* 0x0000761000197816 */ /* 0x000fe20000000019 */
[----:B------:R-:W-:Y:S05]  /*2e00*/  BRA `(.L_x_4479) ;  /* 0x000004d000007947 */ /* 0x000fea0003800000 */
.L_x_4492:
        /* <DEDUP_REMOVED lines=21> */
.L_x_4501:
[----:B------:R-:W-:Y:S05]  /*2f60*/  BSYNC B1 ;  /* 0x0000000000017941 */ /* 0x000fea0003800000 */
.L_x_4500:
[----:B------:R-:W-:Y:S01]  /*2f70*/  LEA R3, R0, 0x37800000, 0x17 ;  /* 0x3780000000037811 */ /* 0x000fe200078eb8ff */
[----:B------:R-:W-:-:S05]  /*2f80*/  IMAD.SHL.U32 R0, R2, 0x200000, RZ ;  /* 0x0020000002007824 */ /* 0x000fca00078e00ff */
[----:B------:R-:W-:Y:S02]  /*2f90*/  LOP3.LUT R0, R3, R0, R4, 0xfe, !PT ;  /* 0x0000000003007212 */ /* 0x000fe400078efe04 */
.L_x_4499:
[----:B------:R-:W-:Y:S05]  /*2fa0*/  BSYNC B0 ;  /* 0x0000000000007941 */ /* 0x000fea0003800000 */
.L_x_4498:
[----:B------:R-:W-:-:S04]  /*2fb0*/  F2FP.PACK_AB R0, RZ, R0 ;  /* 0x00000000ff00723e */ /* 0x000fc800000000ff */
[----:B------:R-:W-:Y:S01]  /*2fc0*/  PRMT R25, R0, 0x7610, R25 ;  /* 0x0000761000197816 */ /* 0x000fe20000000019 */
[----:B------:R-:W-:Y:S05]  /*2fd0*/  BRA `(.L_x_4479) ;  /* 0x0000030000007947 */ /* 0x000fea0003800000 */
.L_x_4491:
        /* <DEDUP_REMOVED lines=14> */
.L_x_4505:
[----:B------:R-:W-:Y:S05]  /*30c0*/  BSYNC B0 ;  /* 0x0000000000007941 */ /* 0x000fea0003800000 */
.L_x_4504:
[----:B------:R-:W-:-:S04]  /*30d0*/  F2FP.PACK_AB R0, RZ, R0 ;  /* 0x00000000ff00723e */ /* 0x000fc800000000ff */
[----:B------:R-:W-:Y:S01]  /*30e0*/  PRMT R25, R0, 0x7610, R25 ;  /* 0x0000761000197816 */ /* 0x000fe20000000019 */
[----:B------:R-:W-:Y:S05]  /*30f0*/  BRA `(.L_x_4479) ;  /* 0x000001e000007947 */ /* 0x000fea0003800000 */
.L_x_4478:
        /* <DEDUP_REMOVED lines=21> */
.L_x_4503:
[----:B------:R-:W2:Y:S02]  /*3250*/  LDG.E.64 R2, [R2.64] ;  /* 0x0000002402027981 */ /* 0x000ea4000c1e1b00 */
[----:B--2---:R-:W0:Y:S02]  /*3260*/  I2F.U64 R0, R2 ;  /* 0x0000000200007312 */ /* 0x004e240000301000 */
[----:B0-----:R-:W-:-:S04]  /*3270*/  F2FP.PACK_AB R0, RZ, R0 ;  /* 0x00000000ff00723e */ /* 0x001fc800000000ff */
[----:B------:R-:W-:Y:S01]  /*3280*/  PRMT R25, R0, 0x7610, R25 ;  /* 0x0000761000197816 */ /* 0x000fe20000000019 */
[----:B------:R-:W-:Y:S05]  /*3290*/  BRA `(.L_x_4479) ;  /* 0x0000004000007947 */ /* 0x000fea0003800000 */
.L_x_4502:
[----:B------:R-:W2:Y:S02]  /*32a0*/  LDG.E R2, [R2.64] ;  /* 0x0000002402027981 */ /* 0x000ea4000c1e1900 */
[----:B--2---:R-:W0:Y:S02]  /*32b0*/  I2F.U32 R0, R2 ;  /* 0x0000000200007306 */ /* 0x004e240000201000 */
[----:B0-----:R-:W-:-:S04]  /*32c0*/  F2FP.PACK_AB R0, RZ, R0 ;  /* 0x00000000ff00723e */ /* 0x001fc800000000ff */
[----:B------:R-:W-:Y:S02]  /*32d0*/  PRMT R25, R0, 0x7610, R25 ;  /* 0x0000761000197816 */ /* 0x000fe40000000019 */
.L_x_4479:
[----:B------:R-:W-:-:S05]  /*32e0*/  IADD3 R24, R24, 0x80, RZ ;  /* 0x0000008018187810 */ /* 0x000fca0007ffe0ff */
.L_x_4473:
[----:B------:R-:W-:Y:S05]  /*32f0*/  BSYNC B6 ;  /* 0x0000000000067941 */ /* 0x000fea0003800000 */
.L_x_4472:
        /* <DEDUP_REMOVED lines=23> */
.L_x_4511:
[----:B------:R-:W2:Y:S02]  /*3470*/  LDG.E.U8 R2, [R2.64] ;  /* 0x0000002402027981 */ /* 0x000ea4000c1e1100 */
[----:B--2---:R-:W0:Y:S02]  /*3480*/  I2F.U16 R0, R2 ;  /* 0x0000000200007306 */ /* 0x004e240000101000 */
[----:B0-----:R-:W-:-:S04]  /*3490*/  F2FP.PACK_AB R0, RZ, R0 ;  /* 0x00000000ff00723e */ /* 0x001fc800000000ff */
[----:B------:R-:W-:Y:S01]  /*34a0*/  PRMT R23, R0, 0x7610, R23 ;  /* 0x0000761000177816 */ /* 0x000fe20000000017 */
[----:B------:R-:W-:Y:S05]  /*34b0*/  BRA `(.L_x_4507) ;  /* 0x00000ed000007947 */ /* 0x000fea0003800000 */
.L_x_4510:
        /* <DEDUP_REMOVED lines=11> */
.L_x_4514:
[----:B------:R-:W2:Y:S02]  /*3570*/  LDG.E R2, [R2.64] ;  /* 0x0000002402027981 */ /* 0x000ea4000c1e1900 */
[----:B--2---:R-:W0:Y:S02]  /*3580*/  I2F R0, R2 ;  /* 0x0000000200007306 */ /* 0x004e240000201400 */
[----:B0-----:R-:W-:-:S04]  /*3590*/  F2FP.PACK_AB R0, RZ, R0 ;  /* 0x00000000ff00723e */ /* 0x001fc800000000ff */
[----:B------:R-:W-:Y:S01]  /*35a0*/  PRMT R23, R0, 0x7610, R23 ;  /* 0x0000761000177816 */ /* 0x000fe20000000017 */
[----:B------:R-:W-:Y:S05]  /*35b0*/  BRA `(.L_x_4507) ;  /* 0x00000dd000007947 */ /* 0x000fea0003800000 */
.L_x_4513:
[----:B------:R-:W2:Y:S02]  /*35c0*/  LDG.E.U16 R2, [R2.64] ;  /* 0x0000002402027981 */ /* 0x000ea4000c1e1500 */
[----:B--2---:R-:W0:Y:S02]  /*35d0*/  I2F.S16 R0, R2 ;  /* 0x0000000200007306 */ /* 0x004e240000101400 */
[----:B0-----:R-:W-:-:S04]  /*35e0*/  F2FP.PACK_AB R0, RZ, R0 ;  /* 0x00000000ff00723e */ /* 0x001fc800000000ff */
[----:B------:R-:W-:Y:S01]  /*35f0*/  PRMT R23, R0, 0x7610, R23 ;  /* 0x0000761000177816 */ /* 0x000fe20000000017 */
[----:B------:R-:W-:Y:S05]  /*3600*/  BRA `(.L_x_4507) ;  /* 0x00000d8000007947 */ /* 0x000fea0003800000 */
.L_x_4509:
        /* <DEDUP_REMOVED lines=9> */
.L_x_4516:
[----:B------:R0:W5:Y:S01]  /*36a0*/  LDG.E.U16 R23, [R2.64] ;  /* 0x0000002402177981 */ /* 0x000162000c1e1500 */
[----:B------:R-:W-:Y:S05]  /*36b0*/  BRA `(.L_x_4507) ;  /* 0x00000cd000007947 */ /* 0x000fea0003800000 */
.L_x_4515:
        /* <DEDUP_REMOVED lines=9> */
.L_x_4518:
[----:B------:R0:W5:Y:S01]  /*3750*/  LDG.E.U16 R23, [R2.64] ;  /* 0x0000002402177981 */ /* 0x000162000c1e1500 */
[----:B------:R-:W-:Y:S05]  /*3760*/  BRA `(.L_x_4507) ;  /* 0x00000c2000007947 */ /* 0x000fea0003800000 */
.L_x_4517:
[----:B------:R-:W2:Y:S02]  /*3770*/  LDG.E.64 R2, [R2.64] ;  /* 0x0000002402027981 */ /* 0x000ea4000c1e1b00 */
[----:B--2---:R-:W0:Y:S01]  /*3780*/  F2F.F32.F64 R0, R2 ;  /* 0x0000000200007310 */ /* 0x004e220000301000 */
[----:B------:R-:W0:-:S14]  /*3790*/  DSETP.GEU.AND P0, PT, |R2|, c[0x2][0x0], PT ;  /* 0x008000000200762a */ /* 0x000e1c0003f0e200 */
[----:B0-----:R-:W-:-:S05]  /*37a0*/  @!P0 FMUL R0, R0, 1.175494350822287508e-38 ;  /* 0x0080000000008820 */ /* 0x001fca0000400000 */
[----:B------:R-:W-:-:S04]  /*37b0*/  F2FP.PACK_AB R0, RZ, R0 ;  /* 0x00000000ff00723e */ /* 0x000fc800000000ff */
[----:B------:R-:W-:Y:S01]  /*37c0*/  PRMT R23, R0, 0x7610, R23 ;  /* 0x0000761000177816 */ /* 0x000fe20000000017 */
[----:B------:R-:W-:Y:S05]  /*37d0*/  BRA `(.L_x_4507) ;  /* 0x00000bb000007947 */ /* 0x000fea0003800000 */
.L_x_4508:
        /* <DEDUP_REMOVED lines=14> */
.L_x_4521:
[----:B------:R-:W2:Y:S02]  /*38c0*/  LDG.E.64 R2, [R2.64] ;  /* 0x0000002402027981 */ /* 0x000ea4000c1e1b00 */
[----:B--2---:R-:W0:Y:S01]  /*38d0*/  F2F.F32.F64 R0, R2 ;  /* 0x0000000200007310 */ /* 0x004e220000301000 */
[----:B------:R-:W0:-:S14]  /*38e0*/  DSETP.GEU.AND P0, PT, |R2|, c[0x2][0x0], PT ;  /* 0x008000000200762a */ /* 0x000e1c0003f0e200 */
[----:B0-----:R-:W-:-:S05]  /*38f0*/  @!P0 FMUL R0, R0, 1.175494350822287508e-38 ;  /* 0x0080000000008820 */ /* 0x001fca0000400000 */
[----:B------:R-:W-:-:S04]  /*3900*/  F2FP.PACK_AB R0, RZ, R0 ;  /* 0x00000000ff00723e */ /* 0x000fc800000000ff */
[----:B------:R-:W-:Y:S01]  /*3910*/  PRMT R23, R0, 0x7610, R23 ;  /* 0x0000761000177816 */ /* 0x000fe20000000017 */
[----:B------:R-:W-:Y:S05]  /*3920*/  BRA `(.L_x_4507) ;  /* 0x00000a6000007947 */ /* 0x000fea0003800000 */
.L_x_4520:
        /* <DEDUP_REMOVED lines=28> */
.L_x_4523:
        /* <DEDUP_REMOVED lines=15> */
.L_x_4522:
[----:B------:R-:W2:Y:S02]  /*3be0*/  LDG.E.U16 R0, [R2.64] ;  /* 0x0000002402007981 */ /* 0x000ea4000c1e1500 */
[----:B--2---:R-:W-:-:S04]  /*3bf0*/  PRMT R0, RZ, 0x5410, R0 ;  /* 0x00005410ff007816 */ /* 0x004fc80000000000 */
[----:B------:R-:W-:-:S04]  /*3c00*/  F2FP.PACK_AB R0, RZ, R0 ;  /* 0x00000000ff00723e */ /* 0x000fc800000000ff */
[----:B------:R-:W-:Y:S01]  /*3c10*/  PRMT R23, R0, 0x7610, R23 ;  /* 0x0000761000177816 */ /* 0x000fe20000000017 */
[----:B------:R-:W-:Y:S05]  /*3c20*/  BRA `(.L_x_4507) ;  /* 0x0000076000007947 */ /* 0x000fea0003800000 */
.L_x_4519:
        /* <DEDUP_REMOVED lines=12> */
.L_x_4526:
        /* <DEDUP_REMOVED lines=21> */
.L_x_4530:
[----:B------:R-:W-:Y:S05]  /*3e40*/  BSYNC B1 ;  /* 0x0000000000017941 */ /* 0x000fea0003800000 */
.L_x_4529:
[----:B------:R-:W-:Y:S01]  /*3e50*/  LEA R3, R0, 0x3b800000, 0x17 ;  /* 0x3b80000000037811 */ /* 0x000fe200078eb8ff */
[----:B------:R-:W-:-:S05]  /*3e60*/  IMAD.SHL.U32 R0, R2, 0x100000, RZ ;  /* 0x0010000002007824 */ /* 0x000fca00078e00ff */
[----:B------:R-:W-:Y:S02]  /*3e70*/  LOP3.LUT R0, R3, R0, R4, 0xfe, !PT ;  /* 0x0000000003007212 */ /* 0x000fe400078efe04 */
.L_x_4528:
[----:B------:R-:W-:Y:S05]  /*3e80*/  BSYNC B0 ;  /* 0x0000000000007941 */ /* 0x000fea0003800000 */
.L_x_4527:
[----:B------:R-:W-:-:S04]  /*3e90*/  F2FP.PACK_AB R0, RZ, R0 ;  /* 0x00000000ff00723e */ /* 0x000fc800000000ff */
[----:B------:R-:W-:Y:S01]  /*3ea0*/  PRMT R23, R0, 0x7610, R23 ;  /* 0x0000761000177816 */ /* 0x000fe20000000017 */
[----:B------:R-:W-:Y:S05]  /*3eb0*/  BRA `(.L_x_4507) ;  /* 0x000004d000007947 */ /* 0x000fea0003800000 */
.L_x_4525:
        /* <DEDUP_REMOVED lines=21> */
.L_x_4534:
[----:B------:R-:W-:Y:S05]  /*4010*/  BSYNC B1 ;  /* 0x0000000000017941 */ /* 0x000fea0003800000 */
.L_x_4533:
[----:B------:R-:W-:Y:S01]  /*4020*/  LEA R3, R0, 0x37800000, 0x17 ;  /* 0x3780000000037811 */ /* 0x000fe200078eb8ff */
[----:B------:R-:W-:-:S05]  /*4030*/  IMAD.SHL.U32 R0, R2, 0x200000, RZ ;  /* 0x0020000002007824 */ /* 0x000fca00078e00ff */
[----:B------:R-:W-:Y:S02]  /*4040*/  LOP3.LUT R0, R3, R0, R4, 0xfe, !PT ;  /* 0x0000000003007212 */ /* 0x000fe400078efe04 */
.L_x_4532:
[----:B------:R-:W-:Y:S05]  /*4050*/  BSYNC B0 ;  /* 0x0000000000007941 */ /* 0x000fea0003800000 */
.L_x_4531:
[----:B------:R-:W-:-:S04]  /*4060*/  F2FP.PACK_AB R0, RZ, R0 ;  /* 0x00000000ff00723e */ /* 0x000fc800000000ff */
[----:B------:R-:W-:Y:S01]  /*4070*/  PRMT R23, R0, 0x7610, R23 ;  /* 0x0000761000177816 */ /* 0x000fe20000000017 */
[----:B------:R-:W-:Y:S05]  /*4080*/  BRA `(.L_x_4507) ;  /* 0x0000030000007947 */ /* 0x000fea0003800000 */
.L_x_4524:
        /* <DEDUP_REMOVED lines=14> */
.L_x_4538:
[----:B------:R-:W-:Y:S05]  /*4170*/  BSYNC B0 ;  /* 0x0000000000007941 */ /* 0x000fea0003800000 */
.L_x_4537:
[----:B------:R-:W-:-:S04]  /*4180*/  F2FP.PACK_AB R0, RZ, R0 ;  /* 0x00000000ff00723e */ /* 0x000fc800000000ff */
[----:B------:R-:W-:Y:S01]  /*4190*/  PRMT R23, R0, 0x7610, R23 ;  /* 0x0000761000177816 */ /* 0x000fe20000000017 */
[----:B------:R-:W-:Y:S05]  /*41a0*/  BRA `(.L_x_4507) ;  /* 0x000001e000007947 */ /* 0x000fea0003800000 */
.L_x_4512:
        /* <DEDUP_REMOVED lines=21> */
.L_x_4536:
[----:B------:R-:W2:Y:S02]  /*4300*/  LDG.E.64 R2, [R2.64] ;  /* 0x0000002402027981 */ /* 0x000ea4000c1e1b00 */
[----:B--2---:R-:W0:Y:S02]  /*4310*/  I2F.U64 R0, R2 ;  /* 0x0000000200007312 */ /* 0x004e240000301000 */
[----:B0-----:R-:W-:-:S04]  /*4320*/  F2FP.PACK_AB R0, RZ, R0 ;  /* 0x00000000ff00723e */ /* 0x001fc800000000ff */
[----:B------:R-:W-:Y:S01]  /*4330*/  PRMT R23, R0, 0x7610, R23 ;  /* 0x0000761000177816 */ /* 0x000fe20000000017 */
[----:B------:R-:W-:Y:S05]  /*4340*/  BRA `(.L_x_4507) ;  /* 0x0000004000007947 */ /* 0x000fea0003800000 */
.L_x_4535:
[----:B------:R-:W2:Y:S02]  /*4350*/  LDG.E R2, [R2.64] ;  /* 0x0000002402027981 */ /* 0x000ea4000c1e1900 */
[----:B--2---:R-:W0:Y:S02]  /*4360*/  I2F.U32 R0, R2 ;  /* 0x0000000200007306 */ /* 0x004e240000201000 */
[----:B0-----:R-:W-:-:S04]  /*4370*/  F2FP.PACK_AB R0, RZ, R0 ;  /* 0x00000000ff00723e */ /* 0x001fc800000000ff */
[----:B------:R-:W-:Y:S02]  /*4380*/  PRMT R23, R0, 0x7610, R23 ;  /* 0x0000761000177816 */ /* 0x000fe40000000017 */
.L_x_4507:
[----:B------:R-:W-:Y:S05]  /*4390*/  BSYNC B6 ;  /* 0x0000000000067941 */ /* 0x000fea0003800000 */
.L_x_4506:
[----:B------:R-:W1:Y:S01]  /*43a0*/  S2R R19, SR_TID.X ;  /* 0x0000000000137919 */ /* 0x000e620000002100 */
[----:B------:R-:W-:Y:S01]  /*43b0*/  BSSY B6, `(.L_x_4539) ;  /* 0x0000137000067945 */ /* 0x000fe20003800000 */
[C---:B-1----:R-:W-:Y:S02]  /*43c0*/  IADD3 R0, R19.reuse, 0x100, RZ ;  /* 0x0000010013007810 */ /* 0x042fe40007ffe0ff */
[C---:B------:R-:W-:Y:S02]  /*43d0*/  IADD3 R24, R19.reuse, 0x80, RZ ;  /* 0x0000008013187810 */ /* 0x040fe40007ffe0ff */
[-C--:B------:R-:W-:Y:S02]  /*43e0*/  ISETP.GE.AND P1, PT, R0, R17.reuse, PT ;  /* 0x000000110000720c */ /* 0x080fe40003f26270 */
[C---:B------:R-:W-:Y:S02]  /*43f0*/  IADD3 R0, R19.reuse, 0x180, RZ ;  /* 0x0000018013007810 */ /* 0x040fe40007ffe0ff */
[----:B------:R-:W-:-:S02]  /*4400*/  ISETP.GE.AND P3, PT, R19, R17, PT ;  /* 0x000000111300720c */ /* 0x000fc40003f66270 */
[-C--:B------:R-:W-:Y:S02]  /*4410*/  ISETP.GE.AND P0, PT, R24, R17.reuse, PT ;  /* 0x000000111800720c */ /* 0x080fe40003f06270 */
[----:B------:R-:W-:-:S05]  /*4420*/  ISETP.GE.AND P2, PT, R0, R17, PT ;  /* 0x000000110000720c */ /* 0x000fca0003f46270 */
[----:B-----5:R-:W-:-:S04]  /*4430*/  @!P1 HADD2.F32 R5, -RZ, R25.H0_H0 ;  /* 0x20000019ff059230 */ /* 0x020fc80000004100 */
[----:B------:R-:W-:Y:S01]  /*4440*/  @!P3 HADD2.F32 R22, -RZ, R22.H0_H0 ;  /* 0x20000016ff16b230 */ /* 0x000fe20000004100 */
[----:B------:R-:W-:Y:S01]  /*4450*/  @!P1 FMUL.FTZ R6, R5, -1.4426950216293334961 ;  /* 0xbfb8aa3b05069820 */ /* 0x000fe20000410000 */
[----:B0-----:R-:W-:Y:S02]  /*4460*/  @!P0 HADD2.F32 R3, -RZ, R18.H0_H0 ;  /* 0x20000012ff038230 */ /* 0x001fe40000004100 */
[----:B------:R-:W-:Y:S01]  /*4470*/  @!P2 HADD2.F32 R23, -RZ, R23.H0_H0 ;  /* 0x20000017ff17a230 */ /* 0x000fe20000004100 */
[----:B------:R-:W-:Y:S01]  /*4480*/  @!P3 FMUL.FTZ R0, R22, -1.4426950216293334961 ;  /* 0xbfb8aa3b1600b820 */ /* 0x000fe20000410000 */
[----:B------:R-:W0:Y:S01]  /*4490*/  LDC.U8 R18, c[0x0][0x184] ;  /* 0x00006100ff127b82 */ /* 0x000e220000000000 */
[----:B------:R-:W-:Y:S01]  /*44a0*/  @!P0 FMUL.FTZ R4, R3, -1.4426950216293334961 ;  /* 0xbfb8aa3b03048820 */ /* 0x000fe20000410000 */
[----:B------:R-:W1:Y:S01]  /*44b0*/  @!P1 MUFU.EX2 R6, R6 ;  /* 0x0000000600069308 */ /* 0x000e620000000800 */
[----:B------:R-:W-:-:S07]  /*44c0*/  @!P2 FMUL.FTZ R8, R23, -1.4426950216293334961 ;  /* 0xbfb8aa3b1708a820 */ /* 0x000fce0000410000 */
        /* <DEDUP_REMOVED lines=11> */
[----:B------:R-:W-:Y:S02]  /*4580*/  @!P3 F2FP.PACK_AB R6, RZ, R22 ;  /* 0x00000016ff06b23e */ /* 0x000fe400000000ff */
[----:B------:R-:W2:Y:S01]  /*4590*/  @!P2 MUFU.RCP R4, R4 ;  /* 0x000000040004a308 */ /* 0x000ea20000001000 */
[----:B-1----:R-:W-:-:S05]  /*45a0*/  @!P0 FMUL.FTZ R25, R3, R0 ;  /* 0x0000000003198220 */ /* 0x002fca0000410000 */
[----:B------:R-:W-:Y:S01]  /*45b0*/  @!P0 F2FP.PACK_AB R25, RZ, R25 ;  /* 0x00000019ff19823e */ /* 0x000fe200000000ff */
[----:B---3--:R-:W-:-:S05]  /*45c0*/  @!P1 FMUL.FTZ R5, R5, R10 ;  /* 0x0000000a05059220 */ /* 0x008fca0000410000 */
[----:B------:R-:W-:Y:S01]  /*45d0*/  @!P1 F2FP.PACK_AB R22, RZ, R5 ;  /* 0x00000005ff16923e */ /* 0x000fe200000000ff */
[----:B--2---:R-:W-:-:S05]  /*45e0*/  @!P2 FMUL.FTZ R23, R23, R4 ;  /* 0x000000041717a220 */ /* 0x004fca0000410000 */
[----:B------:R-:W-:Y:S01]  /*45f0*/  @!P2 F2FP.PACK_AB R23, RZ, R23 ;  /* 0x00000017ff17a23e */ /* 0x000fe200000000ff */
        /* <DEDUP_REMOVED lines=21> */
.L_x_4544:
[----:B------:R-:W-:Y:S01]  /*4750*/  HADD2.F32 R5, -RZ, R6.H0_H0 ;  /* 0x20000006ff057230 */ /* 0x000fe20000004100 */
[----:B------:R-:W-:-:S05]  /*4760*/  IMAD.MOV.U32 R19, RZ, RZ, R24 ;  /* 0x000000ffff137224 */ /* 0x000fca00078e0018 */
[----:B------:R-:W0:Y:S02]  /*4770*/  F2I.S64.TRUNC R4, R5 ;  /* 0x0000000500047311 */ /* 0x000e24000020d900 */
[----:B0-----:R0:W-:Y:S01]  /*4780*/  STG.E.U8 [R2.64], R4 ;  /* 0x0000000402007986 */ /* 0x0011e2000c101124 */
[----:B------:R-:W-:Y:S05]  /*4790*/  BRA `(.L_x_4540) ;  /* 0x00000f8000007947 */ /* 0x000fea0003800000 */
.L_x_4543:
        /* <DEDUP_REMOVED lines=11> */
.L_x_4547:
[----:B------:R-:W-:Y:S01]  /*4850*/  HADD2.F32 R6, -RZ, R6.H0_H0 ;  /* 0x20000006ff067230 */ /* 0x000fe20000004100 */
[----:B------:R-:W-:-:S03]  /*4860*/  IMAD.MOV.U32 R19, RZ, RZ, R24 ;  /* 0x000000ffff137224 */ /* 0x000fc600078e0018 */
[----:B------:R-:W0:Y:S02]  /*4870*/  F2I.FTZ.TRUNC.NTZ R5, R6 ;  /* 0x0000000600057305 */ /* 0x000e24000021f100 */
[----:B0-----:R0:W-:Y:S01]  /*4880*/  STG.E [R2.64], R5 ;  /* 0x0000000502007986 */ /* 0x0011e2000c101924 */
[----:B------:R-:W-:Y:S05]  /*4890*/  BRA `(.L_x_4540) ;  /* 0x00000e8000007947 */ /* 0x000fea0003800000 */
.L_x_4546:
[----:B------:R-:W-:Y:S01]  /*48a0*/  HADD2.F32 R6, -RZ, R6.H0_H0 ;  /* 0x20000006ff067230 */ /* 0x000fe20000004100 */
[----:B------:R-:W-:-:S03]  /*48b0*/  IMAD.MOV.U32 R19, RZ, RZ, R24 ;  /* 0x000000ffff137224 */ /* 0x000fc600078e0018 */
[----:B------:R-:W0:Y:S02]  /*48c0*/  F2I.FTZ.TRUNC.NTZ R5, R6 ;  /* 0x0000000600057305 */ /* 0x000e24000021f100 */
[----:B0-----:R0:W-:Y:S01]  /*48d0*/  STG.E.U16 [R2.64], R5 ;  /* 0x0000000502007986 */ /* 0x0011e2000c101524 */
[----:B------:R-:W-:Y:S05]  /*48e0*/  BRA `(.L_x_4540) ;  /* 0x00000e3000007947 */ /* 0x000fea0003800000 */
.L_x_4542:
        /* <DEDUP_REMOVED lines=10> */
.L_x_4549:
[----:B------:R0:W-:Y:S01]  /*4990*/  STG.E.U16 [R2.64], R6 ;  /* 0x0000000602007986 */ /* 0x0001e2000c101524 */
[----:B------:R-:W-:Y:S01]  /*49a0*/  IMAD.MOV.U32 R19, RZ, RZ, R24 ;  /* 0x000000ffff137224 */ /* 0x000fe200078e0018 */
[----:B------:R-:W-:Y:S05]  /*49b0*/  BRA `(.L_x_4540) ;  /* 0x00000d6000007947 */ /* 0x000fea0003800000 */
.L_x_4548:
        /* <DEDUP_REMOVED lines=11> */
.L_x_4551:
[----:B------:R-:W-:Y:S01]  /*4a70*/  HADD2.F32 R0, -RZ, R6.H0_H0 ;  /* 0x20000006ff007230 */ /* 0x000fe20000004100 */
[----:B------:R-:W-:-:S04]  /*4a80*/  IMAD.MOV.U32 R19, RZ, RZ, R24 ;  /* 0x000000ffff137224 */ /* 0x000fc800078e0018 */
[----:B------:R-:W-:-:S04]  /*4a90*/  F2FP.PACK_AB R0, RZ, R0 ;  /* 0x00000000ff00723e */ /* 0x000fc800000000ff */
[----:B------:R-:W-:-:S05]  /*4aa0*/  PRMT R0, R0, 0x5410, RZ ;  /* 0x0000541000007816 */ /* 0x000fca00000000ff */
[----:B------:R0:W-:Y:S01]  /*4ab0*/  STG.E [R2.64], R0 ;  /* 0x0000000002007986 */ /* 0x0001e2000c101924 */
[----:B------:R-:W-:Y:S05]  /*4ac0*/  BRA `(.L_x_4540) ;  /* 0x00000c5000007947 */ /* 0x000fea0003800000 */
.L_x_4550:
[----:B------:R-:W-:Y:S01]  /*4ad0*/  HADD2.F32 R4, -RZ, R6.H0_H0 ;  /* 0x20000006ff047230 */ /* 0x000fe20000004100 */
[----:B------:R-:W-:-:S04]  /*4ae0*/  IMAD.MOV.U32 R19, RZ, RZ, R24 ;  /* 0x000000ffff137224 */ /* 0x000fc800078e0018 */
[----:B------:R-:W-:-:S06]  /*4af0*/  FMUL.FTZ R4, R4, 1 ;  /* 0x3f80000004047820 */ /* 0x000fcc0000410000 */
[----:B------:R-:W0:Y:S02]  /*4b00*/  F2F.F64.F32 R4, R4 ;  /* 0x0000000400047310 */ /* 0x000e240000201800 */
[----:B0-----:R0:W-:Y:S01]  /*4b10*/  STG.E.64 [R2.64], R4 ;  /* 0x0000000402007986 */ /* 0x0011e2000c101b24 */
[----:B------:R-:W-:Y:S05]  /*4b20*/  BRA `(.L_x_4540) ;  /* 0x00000bf000007947 */ /* 0x000fea0003800000 */
.L_x_4541:
        /* <DEDUP_REMOVED lines=14> */
.L_x_4554:
[----:B------:R-:W-:Y:S01]  /*4c10*/  HADD2.F32 R6, -RZ, R6.H0_H0 ;  /* 0x20000006ff067230 */ /* 0x000fe20000004100 */
[----:B------:R-:W-:-:S04]  /*4c20*/  IMAD.MOV.U32 R19, RZ, RZ, R24 ;  /* 0x000000ffff137224 */ /* 0x000fc800078e0018 */
[----:B------:R-:W-:Y:S02]  /*4c30*/  FMUL.FTZ R4, R6, 1 ;  /* 0x3f80000006047820 */ /* 0x000fe40000410000 */
[----:B------:R-:W-:-:S04]  /*4c40*/  CS2R R6, SRZ ;  /* 0x0000000000067805 */ /* 0x000fc8000001ff00 */
[----:B------:R-:W0:Y:S02]  /*4c50*/  F2F.F64.F32 R4, R4 ;  /* 0x0000000400047310 */ /* 0x000e240000201800 */
[----:B0-----:R0:W-:Y:S01]  /*4c60*/  STG.E.128 [R2.64], R4 ;  /* 0x0000000402007986 */ /* 0x0011e2000c101d24 */
[----:B------:R-:W-:Y:S05]  /*4c70*/  BRA `(.L_x_4540) ;  /* 0x00000aa000007947 */ /* 0x000fea0003800000 */
.L_x_4553:
        /* <DEDUP_REMOVED lines=21> */
.L_x_4558:
[----:B------:R-:W-:Y:S05]  /*4dd0*/  BSYNC B0 ;  /* 0x0000000000007941 */ /* 0x000fea0003800000 */
.L_x_4557:
[----:B------:R-:W-:Y:S01]  /*4de0*/  LOP3.LUT R5, R0, R5, RZ, 0xfc, !PT ;  /* 0x0000000500057212 */ /* 0x000fe200078efcff */
[----:B------:R-:W-:-:S04]  /*4df0*/  IMAD.MOV.U32 R19, RZ, RZ, R24 ;  /* 0x000000ffff137224 */ /* 0x000fc800078e0018 */
[----:B------:R0:W-:Y:S01]  /*4e00*/  STG.E.U8 [R2.64], R5 ;  /* 0x0000000502007986 */ /* 0x0001e2000c101124 */
[----:B------:R-:W-:Y:S05]  /*4e10*/  BRA `(.L_x_4540) ;  /* 0x0000090000007947 */ /* 0x000fea0003800000 */
.L_x_4556:
        /* <DEDUP_REMOVED lines=13> */
.L_x_4560:
[----:B------:R-:W-:Y:S01]  /*4ef0*/  IMAD.MOV.U32 R0, RZ, RZ, 0x7f ;  /* 0x0000007fff007424 */ /* 0x000fe200078e00ff */
[----:B------:R-:W-:-:S04]  /*4f00*/  ISETP.GT.U32.AND P0, PT, R4, 0x7f800000, PT ;  /* 0x7f8000000400780c */ /* 0x000fc80003f04070 */
[----:B------:R-:W-:-:S04]  /*4f10*/  SEL R0, R0, 0x7c, P0 ;  /* 0x0000007c00007807 */ /* 0x000fc80000000000 */
.L_x_4561:
[----:B------:R-:W-:Y:S05]  /*4f20*/  BSYNC B0 ;  /* 0x0000000000007941 */ /* 0x000fea0003800000 */
.L_x_4559:
[----:B------:R-:W-:Y:S01]  /*4f30*/  LOP3.LUT R4, R5, 0x80000000, RZ, 0xc0, !PT ;  /* 0x8000000005047812 */ /* 0x000fe200078ec0ff */
[----:B------:R-:W-:-:S03]  /*4f40*/  IMAD.MOV.U32 R19, RZ, RZ, R24 ;  /* 0x000000ffff137224 */ /* 0x000fc600078e0018 */
[----:B------:R-:W-:-:S04]  /*4f50*/  SHF.R.U32.HI R5, RZ, 0x18, R4 ;  /* 0x00000018ff057819 */ /* 0x000fc80000011604 */
[----:B------:R-:W-:-:S05]  /*4f60*/  LOP3.LUT R5, R0, R5, RZ, 0xfc, !PT ;  /* 0x0000000500057212 */ /* 0x000fca00078efcff */
[----:B------:R0:W-:Y:S01]  /*4f70*/  STG.E.U8 [R2.64], R5 ;  /* 0x0000000502007986 */ /* 0x0001e2000c101124 */
[----:B------:R-:W-:Y:S05]  /*4f80*/  BRA `(.L_x_4540) ;  /* 0x0000079000007947 */ /* 0x000fea0003800000 */
.L_x_4555:
[----:B------:R-:W-:Y:S01]  /*4f90*/  HADD2.F32 R0, -RZ, R6.H0_H0 ;  /* 0x20000006ff007230 */ /* 0x000fe20000004100 */
[----:B------:R-:W-:-:S04]  /*4fa0*/  IMAD.MOV.U32 R19, RZ, RZ, R24 ;  /* 0x000000ffff137224 */ /* 0x000fc800078e0018 */
[----:B------:R-:W-:-:S05]  /*4fb0*/  F2FP.BF16.PACK_AB R0, RZ, R0 ;  /* 0x00000000ff00723e */ /* 0x000fca00000010ff */
[----:B------:R0:W-:Y:S01]  /*4fc0*/  STG.E.U16 [R2.64], R0 ;  /* 0x0000000002007986 */ /* 0x0001e2000c101524 */
[----:B------:R-:W-:Y:S05]  /*4fd0*/  BRA `(.L_x_4540) ;  /* 0x0000074000007947 */ /* 0x000fea0003800000 */
.L_x_4552:
        /* <DEDUP_REMOVED lines=13> */
.L_x_4564:
        /* <DEDUP_REMOVED lines=17> */
.L_x_4567:
[----:B------:R-:W-:-:S04]  /*51c0*/  LOP3.LUT R0, R7, 0x80000000, RZ, 0xc0, !PT ;  /* 0x8000000007007812 */ /* 0x000fc800078ec0ff */
[----:B------:R-:W-:-:S04]  /*51d0*/  SHF.R.U32.HI R5, RZ, 0x18, R0 ;  /* 0x00000018ff057819 */ /* 0x000fc80000011600 */
[----:B------:R-:W-:-:S04]  /*51e0*/  LOP3.LUT R4, R4, R5, RZ, 0xfc, !PT ;  /* 0x0000000504047212 */ /* 0x000fc800078efcff */
[----:B------:R-:W-:Y:S02]  /*51f0*/  PRMT R0, R4, 0x7610, R0 ;  /* 0x0000761004007816 */ /* 0x000fe40000000000 */
.L_x_4566:
[----:B------:R-:W-:Y:S05]  /*5200*/  BSYNC B0 ;  /* 0x0000000000007941 */ /* 0x000fea0003800000 */
.L_x_4565:
[----:B------:R0:W-:Y:S01]  /*5210*/  STG.E.U8 [R2.64], R0 ;  /* 0x0000000002007986 */ /* 0x0001e2000c101124 */
[----:B------:R-:W-:Y:S01]  /*5220*/  IMAD.MOV.U32 R19, RZ, RZ, R24 ;  /* 0x000000ffff137224 */ /* 0x000fe200078e0018 */
[----:B------:R-:W-:Y:S05]  /*5230*/  BRA `(.L_x_4540) ;  /* 0x000004e000007947 */ /* 0x000fea0003800000 */
.L_x_4563:
        /* <DEDUP_REMOVED lines=17> */
.L_x_4570:
[----:B------:R-:W-:-:S04]  /*5350*/  LOP3.LUT R0, R7, 0x80000000, RZ, 0xc0, !PT ;  /* 0x8000000007007812 */ /* 0x000fc800078ec0ff */
[----:B------:R-:W-:-:S04]  /*5360*/  SHF.R.U32.HI R5, RZ, 0x18, R0 ;  /* 0x00000018ff057819 */ /* 0x000fc80000011600 */
[----:B------:R-:W-:-:S04]  /*5370*/  LOP3.LUT R4, R4, R5, RZ, 0xfc, !PT ;  /* 0x0000000504047212 */ /* 0x000fc800078efcff */
[----:B------:R-:W-:Y:S02]  /*5380*/  PRMT R0, R4, 0x7610, R0 ;  /* 0x0000761004007816 */ /* 0x000fe40000000000 */
.L_x_4569:
[----:B------:R-:W-:Y:S05]  /*5390*/  BSYNC B0 ;  /* 0x0000000000007941 */ /* 0x000fea0003800000 */
.L_x_4568:
[----:B------:R0:W-:Y:S01]  /*53a0*/  STG.E.U8 [R2.64], R0 ;  /* 0x0000000002007986 */ /* 0x0001e2000c101124 */
[----:B------:R-:W-:Y:S01]  /*53b0*/  IMAD.MOV.U32 R19, RZ, RZ, R24 ;  /* 0x000000ffff137224 */ /* 0x000fe200078e0018 */
[----:B------:R-:W-:Y:S05]  /*53c0*/  BRA `(.L_x_4540) ;  /* 0x0000035000007947 */ /* 0x000fea0003800000 */
.L_x_4562:
        /* <DEDUP_REMOVED lines=23> */
.L_x_4545:
        /* <DEDUP_REMOVED lines=21> */
.L_x_4572:
[----:B------:R-:W-:Y:S01]  /*5690*/  HADD2.F32 R4, -RZ, R6.H0_H0 ;  /* 0x20000006ff047230 */ /* 0x000fe20000004100 */
[----:B------:R-:W-:-:S05]  /*56a0*/  IMAD.MOV.U32 R19, RZ, RZ, R24 ;  /* 0x000000ffff137224 */ /* 0x000fca00078e0018 */
[----:B------:R-:W0:Y:S02]  /*56b0*/  F2I.U64.TRUNC R4, R4 ;  /* 0x0000000400047311 */ /* 0x000e24000020d800 */
[----:B0-----:R0:W-:Y:S01]  /*56c0*/  STG.E.64 [R2.64], R4 ;  /* 0x0000000402007986 */ /* 0x0011e2000c101b24 */
[----:B------:R-:W-:Y:S05]  /*56d0*/  BRA `(.L_x_4540) ;  /* 0x0000004000007947 */ /* 0x000fea0003800000 */
.L_x_4571:
[----:B------:R-:W-:Y:S01]  /*56e0*/  HADD2.F32 R6, -RZ, R6.H0_H0 ;  /* 0x20000006ff067230 */ /* 0x000fe20000004100 */
[----:B------:R-:W-:-:S03]  /*56f0*/  IMAD.MOV.U32 R19, RZ, RZ, R24 ;  /* 0x000000ffff137224 */ /* 0x000fc600078e0018 */
[----:B------:R-:W0:Y:S02]  /*5700*/  F2I.FTZ.U32.TRUNC.NTZ R5, R6 ;  /* 0x0000000600057305 */ /* 0x000e24000021f000 */
[----:B0-----:R0:W-:Y:S02]  /*5710*/  STG.E [R2.64], R5 ;  /* 0x0000000502007986 */ /* 0x0011e4000c101924 */
.L_x_4540:
[----:B0-----:R-:W-:Y:S05]  /*5720*/  BSYNC B6 ;  /* 0x0000000000067941 */ /* 0x001fea0003800000 */
.L_x_4539:
        /* <DEDUP_REMOVED lines=21> */
[----:B0-----:R0:W-:Y:S01]  /*5880*/  STG.E.U8 [R2.64], R25 ;  /* 0x0000001902007986 */ /* 0x0011e2000c101124 */
[----:B------:R-:W-:Y:S05]  /*5890*/  BRA `(.L_x_4580) ;  /* 0x00000e8000007947 */ /* 0x000fea0003800000 */
.L_x_4578:
[----:B------:R-:W-:-:S06]  /*58a0*/  HADD2.F32 R5, -RZ, R25.H0_H0 ;  /* 0x20000019ff057230 */ /* 0x000fcc0000004100 */
[----:B------:R-:W0:Y:S02]  /*58b0*/  F2I.S64.TRUNC R4, R5 ;  /* 0x0000000500047311 */ /* 0x000e24000020d900 */
[----:B0-----:R0:W-:Y:S01]  /*58c0*/  STG.E.U8 [R2.64], R4 ;  /* 0x0000000402007986 */ /* 0x0011e2000c101124 */
[----:B------:R-:W-:Y:S05]  /*58d0*/  BRA `(.L_x_4580) ;  /* 0x00000e4000007947 */ /* 0x000fea0003800000 */
.L_x_4577:
        /* <DEDUP_REMOVED lines=10> */
.L_x_4582:
[----:B------:R-:W-:-:S06]  /*5980*/  HADD2.F32 R25, -RZ, R25.H0_H0 ;  /* 0x20000019ff197230 */ /* 0x000fcc0000004100 */
[----:B------:R-:W0:Y:S02]  /*5990*/  F2I.FTZ.TRUNC.NTZ R25, R25 ;  /* 0x0000001900197305 */ /* 0x000e24000021f100 */
[----:B0-----:R0:W-:Y:S01]  /*59a0*/  STG.E [R2.64], R25 ;  /* 0x0000001902007986 */ /* 0x0011e2000c101924 */
[----:B------:R-:W-:Y:S05]  /*59b0*/  BRA `(.L_x_4580) ;  /* 0x00000d6000007947 */ /* 0x000fea0003800000 */
.L_x_4581:
[----:B------:R-:W-:-:S06]  /*59c0*/  HADD2.F32 R25, -RZ, R25.H0_H0 ;  /* 0x20000019ff197230 */ /* 0x000fcc0000004100 */
[----:B------:R-:W0:Y:S02]  /*59d0*/  F2I.FTZ.TRUNC.NTZ R25, R25 ;  /* 0x0000001900197305 */ /* 0x000e24000021f100 */
[----:B0-----:R0:W-:Y:S01]  /*59e0*/  STG.E.U16 [R2.64], R25 ;  /* 0x0000001902007986 */ /* 0x0011e2000c101524 */
[----:B------:R-:W-:Y:S05]  /*59f0*/  BRA `(.L_x_4580) ;  /* 0x00000d2000007947 */ /* 0x000fea0003800000 */
.L_x_4576:
        /* <DEDUP_REMOVED lines=9> */
.L_x_4584:
[----:B------:R0:W-:Y:S01]  /*5a90*/  STG.E.U16 [R2.64], R25 ;  /* 0x0000001902007986 */ /* 0x0001e2000c101524 */
[----:B------:R-:W-:Y:S05]  /*5aa0*/  BRA `(.L_x_4580) ;  /* 0x00000c7000007947 */ /* 0x000fea0003800000 */
.L_x_4583:
        /* <DEDUP_REMOVED lines=10> */
.L_x_4586:
[----:B------:R-:W-:-:S05]  /*5b50*/  HADD2.F32 R0, -RZ, R25.H0_H0 ;  /* 0x20000019ff007230 */ /* 0x000fca0000004100 */
[----:B------:R-:W-:-:S04]  /*5b60*/  F2FP.PACK_AB R0, RZ, R0 ;  /* 0x00000000ff00723e */ /* 0x000fc800000000ff */
[----:B------:R-:W-:-:S05]  /*5b70*/  PRMT R0, R0, 0x5410, RZ ;  /* 0x0000541000007816 */ /* 0x000fca00000000ff */
[----:B------:R0:W-:Y:S01]  /*5b80*/  STG.E [R2.64], R0 ;  /* 0x0000000002007986 */ /* 0x0001e2000c101924 */
[----:B------:R-:W-:Y:S05]  /*5b90*/  BRA `(.L_x_4580) ;  /* 0x00000b8000007947 */ /* 0x000fea0003800000 */
.L_x_4585:
[----:B------:R-:W-:-:S05]  /*5ba0*/  HADD2.F32 R4, -RZ, R25.H0_H0 ;  /* 0x20000019ff047230 */ /* 0x000fca0000004100 */
[----:B------:R-:W-:-:S06]  /*5bb0*/  FMUL.FTZ R4, R4, 1 ;  /* 0x3f80000004047820 */ /* 0x000fcc0000410000 */
[----:B------:R-:W0:Y:S02]  /*5bc0*/  F2F.F64.F32 R4, R4 ;  /* 0x0000000400047310 */ /* 0x000e240000201800 */
[----:B0-----:R0:W-:Y:S01]  /*5bd0*/  STG.E.64 [R2.64], R4 ;  /* 0x0000000402007986 */ /* 0x0011e2000c101b24 */
[----:B------:R-:W-:Y:S05]  /*5be0*/  BRA `(.L_x_4580) ;  /* 0x00000b3000007947 */ /* 0x000fea0003800000 */
.L_x_4575:
        /* <DEDUP_REMOVED lines=13> */
.L_x_4589:
[----:B------:R-:W-:Y:S01]  /*5cc0*/  HADD2.F32 R25, -RZ, R25.H0_H0 ;  /* 0x20000019ff197230 */ /* 0x000fe20000004100 */
[----:B------:R-:W-:-:S04]  /*5cd0*/  CS2R R6, SRZ ;  /* 0x0000000000067805 */ /* 0x000fc8000001ff00 */
[----:B------:R-:W-:-:S06]  /*5ce0*/  FMUL.FTZ R4, R25, 1 ;  /* 0x3f80000019047820 */ /* 0x000fcc0000410000 */
[----:B------:R-:W0:Y:S02]  /*5cf0*/  F2F.F64.F32 R4, R4 ;  /* 0x0000000400047310 */ /* 0x000e240000201800 */
[----:B0-----:R0:W-:Y:S01]  /*5d00*/  STG.E.128 [R2.64], R4 ;  /* 0x0000000402007986 */ /* 0x0011e2000c101d24 */
[----:B------:R-:W-:Y:S05]  /*5d10*/  BRA `(.L_x_4580) ;  /* 0x00000a0000007947 */ /* 0x000fea0003800000 */
.L_x_4588:
        /* <DEDUP_REMOVED lines=21> */
.L_x_4593:
[----:B------:R-:W-:Y:S05]  /*5e70*/  BSYNC B0 ;  /* 0x0000000000007941 */ /* 0x000fea0003800000 */
.L_x_4592:
[----:B------:R-:W-:-:S05]  /*5e80*/  LOP3.LUT R5, R0, R5, RZ, 0xfc, !PT ;  /* 0x0000000500057212 */ /* 0x000fca00078efcff */
[----:B------:R0:W-:Y:S01]  /*5e90*/  STG.E.U8 [R2.64], R5 ;  /* 0x0000000502007986 */ /* 0x0001e2000c101124 */
[----:B------:R-:W-:Y:S05]  /*5ea0*/  BRA `(.L_x_4580) ;  /* 0x0000087000007947 */ /* 0x000fea0003800000 */
.L_x_4591:
        /* <DEDUP_REMOVED lines=13> */
.L_x_4595:
[----:B------:R-:W-:Y:S01]  /*5f80*/  IMAD.MOV.U32 R0, RZ, RZ, 0x7f ;  /* 0x0000007fff007424 */ /* 0x000fe200078e00ff */
[----:B------:R-:W-:-:S04]  /*5f90*/  ISETP.GT.U32.AND P0, PT, R4, 0x7f800000, PT ;  /* 0x7f8000000400780c */ /* 0x000fc80003f04070 */
[----:B------:R-:W-:-:S04]  /*5fa0*/  SEL R0, R0, 0x7c, P0 ;  /* 0x0000007c00007807 */ /* 0x000fc80000000000 */
.L_x_4596:
[----:B------:R-:W-:Y:S05]  /*5fb0*/  BSYNC B0 ;  /* 0x0000000000007941 */ /* 0x000fea0003800000 */
.L_x_4594:
[----:B------:R-:W-:-:S04]  /*5fc0*/  LOP3.LUT R4, R25, 0x80000000, RZ, 0xc0, !PT ;  /* 0x8000000019047812 */ /* 0x000fc800078ec0ff */
[----:B------:R-:W-:-:S04]  /*5fd0*/  SHF.R.U32.HI R5, RZ, 0x18, R4 ;  /* 0x00000018ff057819 */ /* 0x000fc80000011604 */
[----:B------:R-:W-:-:S05]  /*5fe0*/  LOP3.LUT R5, R0, R5, RZ, 0xfc, !PT ;  /* 0x0000000500057212 */ /* 0x000fca00078efcff */
[----:B------:R0:W-:Y:S01]  /*5ff0*/  STG.E.U8 [R2.64], R5 ;  /* 0x0000000502007986 */ /* 0x0001e2000c101124 */
[----:B------:R-:W-:Y:S05]  /*6000*/  BRA `(.L_x_4580) ;  /* 0x0000071000007947 */ /* 0x000fea0003800000 */
.L_x_4590:
[----:B------:R-:W-:-:S05]  /*6010*/  HADD2.F32 R0, -RZ, R25.H0_H0 ;  /* 0x20000019ff007230 */ /* 0x000fca0000004100 */
[----:B------:R-:W-:-:S05]  /*6020*/  F2FP.BF16.PACK_AB R0, RZ, R0 ;  /* 0x00000000ff00723e */ /* 0x000fca00000010ff */
[----:B------:R0:W-:Y:S01]  /*6030*/  STG.E.U16 [R2.64], R0 ;  /* 0x0000000002007986 */ /* 0x0001e2000c101524 */
[----:B------:R-:W-:Y:S05]  /*6040*/  BRA `(.L_x_4580) ;  /* 0x000006d000007947 */ /* 0x000fea0003800000 */
.L_x_4587:
        /* <DEDUP_REMOVED lines=12> */
.L_x_4599:
        /* <DEDUP_REMOVED lines=17> */
.L_x_4602:
[----:B------:R-:W-:-:S04]  /*6220*/  LOP3.LUT R0, R25, 0x80000000, RZ, 0xc0, !PT ;  /* 0x8000000019007812 */ /* 0x000fc800078ec0ff */
[----:B------:R-:W-:-:S04]  /*6230*/  SHF.R.U32.HI R5, RZ, 0x18, R0 ;  /* 0x00000018ff057819 */ /* 0x000fc80000011600 */
[----:B------:R-:W-:-:S04]  /*6240*/  LOP3.LUT R4, R4, R5, RZ, 0xfc, !PT ;  /* 0x0000000504047212 */ /* 0x000fc800078efcff */
[----:B------:R-:W-:Y:S02]  /*6250*/  PRMT R0, R4, 0x7610, R0 ;  /* 0x0000761004007816 */ /* 0x000fe40000000000 */
.L_x_4601:
[----:B------:R-:W-:Y:S05]  /*6260*/  BSYNC B0 ;  /* 0x0000000000007941 */ /* 0x000fea0003800000 */
.L_x_4600:
[----:B------:R0:W-:Y:S01]  /*6270*/  STG.E.U8 [R2.64], R0 ;  /* 0x0000000002007986 */ /* 0x0001e2000c101124 */
[----:B------:R-:W-:Y:S05]  /*6280*/  BRA `(.L_x_4580) ;  /* 0x0000049000007947 */ /* 0x000fea0003800000 */
.L_x_4598:
        /* <DEDUP_REMOVED lines=17> */
.L_x_4605:
[----:B------:R-:W-:-:S04]  /*63a0*/  LOP3.LUT R0, R25, 0x80000000, RZ, 0xc0, !PT ;  /* 0x8000000019007812 */ /* 0x000fc800078ec0ff */
[----:B------:R-:W-:-:S04]  /*63b0*/  SHF.R.U32.HI R5, RZ, 0x18, R0 ;  /* 0x00000018ff057819 */ /* 0x000fc80000011600 */
[----:B------:R-:W-:-:S04]  /*63c0*/  LOP3.LUT R4, R4, R5, RZ, 0xfc, !PT ;  /* 0x0000000504047212 */ /* 0x000fc800078efcff */
[----:B------:R-:W-:Y:S02]  /*63d0*/  PRMT R0, R4, 0x7610, R0 ;  /* 0x0000761004007816 */ /* 0x000fe40000000000 */
.L_x_4604:
[----:B------:R-:W-:Y:S05]  /*63e0*/  BSYNC B0 ;  /* 0x0000000000007941 */ /* 0x000fea0003800000 */
.L_x_4603:
[----:B------:R0:W-:Y:S01]  /*63f0*/  STG.E.U8 [R2.64], R0 ;  /* 0x0000000002007986 */ /* 0x0001e2000c101124 */
[----:B------:R-:W-:Y:S05]  /*6400*/  BRA `(.L_x_4580) ;  /* 0x0000031000007947 */ /* 0x000fea0003800000 */
.L_x_4597:
        /* <DEDUP_REMOVED lines=22> */
.L_x_4579:
        /* <DEDUP_REMOVED lines=20> */
.L_x_4607:
[----:B------:R-:W-:-:S06]  /*66b0*/  HADD2.F32 R4, -RZ, R25.H0_H0 ;  /* 0x20000019ff047230 */ /* 0x000fcc0000004100 */
[----:B------:R-:W0:Y:S02]  /*66c0*/  F2I.U64.TRUNC R4, R4 ;  /* 0x0000000400047311 */ /* 0x000e24000020d800 */
[----:B0-----:R0:W-:Y:S01]  /*66d0*/  STG.E.64 [R2.64], R4 ;  /* 0x0000000402007986 */ /* 0x0011e2000c101b24 */
[----:B------:R-:W-:Y:S05]  /*66e0*/  BRA `(.L_x_4580) ;  /* 0x0000003000007947 */ /* 0x000fea0003800000 */
.L_x_4606:
[----:B------:R-:W-:-:S06]  /*66f0*/  HADD2.F32 R25, -RZ, R25.H0_H0 ;  /* 0x20000019ff197230 */ /* 0x000fcc0000004100 */
[----:B------:R-:W0:Y:S02]  /*6700*/  F2I.FTZ.U32.TRUNC.NTZ R25, R25 ;  /* 0x0000001900197305 */ /* 0x000e24000021f000 */
[----:B0-----:R0:W-:Y:S02]  /*6710*/  STG.E [R2.64], R25 ;  /* 0x0000001902007986 */ /* 0x0011e4000c101924 */
.L_x_4580:
        /* <DEDUP_REMOVED lines=23> */
.L_x_4611:
[----:B------:R-:W-:-:S06]  /*6890*/  HADD2.F32 R5, -RZ, R22.H0_H0 ;  /* 0x20000016ff057230 */ /* 0x000fcc0000004100 */
[----:B------:R-:W0:Y:S02]  /*68a0*/  F2I.S64.TRUNC R4, R5 ;  /* 0x0000000500047311 */ /* 0x000e24000020d900 */
[----:B0-----:R0:W-:Y:S01]  /*68b0*/  STG.E.U8 [R2.64], R4 ;  /* 0x0000000402007986 */ /* 0x0011e2000c101124 */
[----:B------:R-:W-:Y:S05]  /*68c0*/  BRA `(.L_x_4613) ;  /* 0x00000e4000007947 */ /* 0x000fea0003800000 */
.L_x_4610:
        /* <DEDUP_REMOVED lines=10> */
.L_x_4615:
[----:B------:R-:W-:-:S04]  /*6970*/  HADD2.F32 R22, -RZ, R22.H0_H0 ;  /* 0x20000016ff167230 */ /* 0x000fc80000004100 */
[----:B------:R-:W0:Y:S02]  /*6980*/  F2I.FTZ.TRUNC.NTZ R5, R22 ;  /* 0x0000001600057305 */ /* 0x000e24000021f100 */
[----:B0-----:R0:W-:Y:S01]  /*6990*/  STG.E [R2.64], R5 ;  /* 0x0000000502007986 */ /* 0x0011e2000c101924 */
[----:B------:R-:W-:Y:S05]  /*69a0*/  BRA `(.L_x_4613) ;  /* 0x00000d6000007947 */ /* 0x000fea0003800000 */
.L_x_4614:
[----:B------:R-:W-:-:S04]  /*69b0*/  HADD2.F32 R22, -RZ, R22.H0_H0 ;  /* 0x20000016ff167230 */ /* 0x000fc80000004100 */
[----:B------:R-:W0:Y:S02]  /*69c0*/  F2I.FTZ.TRUNC.NTZ R5, R22 ;  /* 0x0000001600057305 */ /* 0x000e24000021f100 */
[----:B0-----:R0:W-:Y:S01]  /*69d0*/  STG.E.U16 [R2.64], R5 ;  /* 0x0000000502007986 */ /* 0x0011e2000c101524 */
[----:B------:R-:W-:Y:S05]  /*69e0*/  BRA `(.L_x_4613) ;  /* 0x00000d2000007947 */ /* 0x000fea0003800000 */
.L_x_4609:
        /* <DEDUP_REMOVED lines=9> */
.L_x_4617:
[----:B------:R0:W-:Y:S01]  /*6a80*/  STG.E.U16 [R2.64], R22 ;  /* 0x0000001602007986 */ /* 0x0001e2000c101524 */
[----:B------:R-:W-:Y:S05]  /*6a90*/  BRA `(.L_x_4613) ;  /* 0x00000c7000007947 */ /* 0x000fea0003800000 */
.L_x_4616:
        /* <DEDUP_REMOVED lines=10> */
.L_x_4619:
[----:B------:R-:W-:-:S05]  /*6b40*/  HADD2.F32 R0, -RZ, R22.H0_H0 ;  /* 0x20000016ff007230 */ /* 0x000fca0000004100 */
[----:B------:R-:W-:-:S04]  /*6b50*/  F2FP.PACK_AB R0, RZ, R0 ;  /* 0x00000000ff00723e */ /* 0x000fc800000000ff */
[----:B------:R-:W-:-:S05]  /*6b60*/  PRMT R0, R0, 0x5410, RZ ;  /* 0x0000541000007816 */ /* 0x000fca00000000ff */
[----:B------:R0:W-:Y:S01]  /*6b70*/  STG.E [R2.64], R0 ;  /* 0x0000000002007986 */ /* 0x0001e2000c101924 */
[----:B------:R-:W-:Y:S05]  /*6b80*/  BRA `(.L_x_4613) ;  /* 0x00000b8000007947 */ /* 0x000fea0003800000 */
.L_x_4618:
[----:B------:R-:W-:-:S05]  /*6b90*/  HADD2.F32 R4, -RZ, R22.H0_H0 ;  /* 0x20000016ff047230 */ /* 0x000fca0000004100 */
[----:B------:R-:W-:-:S06]  /*6ba0*/  FMUL.FTZ R4, R4, 1 ;  /* 0x3f80000004047820 */ /* 0x000fcc0000410000 */
[----:B------:R-:W0:Y:S02]  /*6bb0*/  F2F.F64.F32 R4, R4 ;  /* 0x0000000400047310 */ /* 0x000e240000201800 */
[----:B0-----:R0:W-:Y:S01]  /*6bc0*/  STG.E.64 [R2.64], R4 ;  /* 0x0000000402007986 */ /* 0x0011e2000c101b24 */
[----:B------:R-:W-:Y:S05]  /*6bd0*/  BRA `(.L_x_4613) ;  /* 0x00000b3000007947 */ /* 0x000fea0003800000 */
.L_x_4608:
        /* <DEDUP_REMOVED lines=13> */
.L_x_4622:
[----:B------:R-:W-:Y:S01]  /*6cb0*/  HADD2.F32 R22, -RZ, R22.H0_H0 ;  /* 0x20000016ff167230 */ /* 0x000fe20000004100 */
[----:B------:R-:W-:-:S04]  /*6cc0*/  CS2R R6, SRZ ;  /* 0x0000000000067805 */ /* 0x000fc8000001ff00 */
[----:B------:R-:W-:-:S06]  /*6cd0*/  FMUL.FTZ R4, R22, 1 ;  /* 0x3f80000016047820 */ /* 0x000fcc0000410000 */
[----:B------:R-:W0:Y:S02]  /*6ce0*/  F2F.F64.F32 R4, R4 ;  /* 0x0000000400047310 */ /* 0x000e240000201800 */
[----:B0-----:R0:W-:Y:S01]  /*6cf0*/  STG.E.128 [R2.64], R4 ;  /* 0x0000000402007986 */ /* 0x0011e2000c101d24 */
[----:B------:R-:W-:Y:S05]  /*6d00*/  BRA `(.L_x_4613) ;  /* 0x00000a0000007947 */ /* 0x000fea0003800000 */
.L_x_4621:
        /* <DEDUP_REMOVED lines=21> */
.L_x_4626:
[----:B------:R-:W-:Y:S05]  /*6e60*/  BSYNC B0 ;  /* 0x0000000000007941 */ /* 0x000fea0003800000 */
.L_x_4625:
[----:B------:R-:W-:-:S05]  /*6e70*/  LOP3.LUT R5, R0, R5, RZ, 0xfc, !PT ;  /* 0x0000000500057212 */ /* 0x000fca00078efcff */
[----:B------:R0:W-:Y:S01]  /*6e80*/  STG.E.U8 [R2.64], R5 ;  /* 0x0000000502007986 */ /* 0x0001e2000c101124 */
[----:B------:R-:W-:Y:S05]  /*6e90*/  BRA `(.L_x_4613) ;  /* 0x0000087000007947 */ /* 0x000fea0003800000 */
.L_x_4624:
        /* <DEDUP_REMOVED lines=13> */
.L_x_4628:
[----:B------:R-:W-:Y:S01]  /*6f70*/  IMAD.MOV.U32 R0, RZ, RZ, 0x7f ;  /* 0x0000007fff007424 */ /* 0x000fe200078e00ff */
[----:B------:R-:W-:-:S04]  /*6f80*/  ISETP.GT.U32.AND P0, PT, R4, 0x7f800000, PT ;  /* 0x7f8000000400780c */ /* 0x000fc80003f04070 */
[----:B------:R-:W-:-:S04]  /*6f90*/  SEL R0, R0, 0x7c, P0 ;  /* 0x0000007c00007807 */ /* 0x000fc80000000000 */
.L_x_4629:
[----:B------:R-:W-:Y:S05]  /*6fa0*/  BSYNC B0 ;  /* 0x0000000000007941 */ /* 0x000fea0003800000 */
.L_x_4627:
[----:B------:R-:W-:-:S04]  /*6fb0*/  LOP3.LUT R4, R5, 0x80000000, RZ, 0xc0, !PT ;  /* 0x8000000005047812 */ /* 0x000fc800078ec0ff */
[----:B------:R-:W-:-:S04]  /*6fc0*/  SHF.R.U32.HI R5, RZ, 0x18, R4 ;  /* 0x00000018ff057819 */ /* 0x000fc80000011604 */
[----:B------:R-:W-:-:S05]  /*6fd0*/  LOP3.LUT R5, R0, R5, RZ, 0xfc, !PT ;  /* 0x0000000500057212 */ /* 0x000fca00078efcff */
[----:B------:R0:W-:Y:S01]  /*6fe0*/  STG.E.U8 [R2.64], R5 ;  /* 0x0000000502007986 */ /* 0x0001e2000c101124 */
[----:B------:R-:W-:Y:S05]  /*6ff0*/  BRA `(.L_x_4613) ;  /* 0x0000071000007947 */ /* 0x000fea0003800000 */
.L_x_4623:
[----:B------:R-:W-:-:S05]  /*7000*/  HADD2.F32 R0, -RZ, R22.H0_H0 ;  /* 0x20000016ff007230 */ /* 0x000fca0000004100 */
[----:B------:R-:W-:-:S05]  /*7010*/  F2FP.BF16.PACK_AB R0, RZ, R0 ;  /* 0x00000000ff00723e */ /* 0x000fca00000010ff */
[----:B------:R0:W-:Y:S01]  /*7020*/  STG.E.U16 [R2.64], R0 ;  /* 0x0000000002007986 */ /* 0x0001e2000c101524 */
[----:B------:R-:W-:Y:S05]  /*7030*/  BRA `(.L_x_4613) ;  /* 0x000006d000007947 */ /* 0x000fea0003800000 */
.L_x_4620:
        /* <DEDUP_REMOVED lines=12> */
.L_x_4632:
        /* <DEDUP_REMOVED lines=17> */
.L_x_4635:
[----:B------:R-:W-:-:S04]  /*7210*/  LOP3.LUT R0, R7, 0x80000000, RZ, 0xc0, !PT ;  /* 0x8000000007007812 */ /* 0x000fc800078ec0ff */
[----:B------:R-:W-:-:S04]  /*7220*/  SHF.R.U32.HI R5, RZ, 0x18, R0 ;  /* 0x00000018ff057819 */ /* 0x000fc80000011600 */
[----:B------:R-:W-:-:S04]  /*7230*/  LOP3.LUT R4, R4, R5, RZ, 0xfc, !PT ;  /* 0x0000000504047212 */ /* 0x000fc800078efcff */
[----:B------:R-:W-:Y:S02]  /*7240*/  PRMT R0, R4, 0x7610, R0 ;  /* 0x0000761004007816 */ /* 0x000fe40000000000 */
.L_x_4634:
[----:B------:R-:W-:Y:S05]  /*7250*/  BSYNC B0 ;  /* 0x0000000000007941 */ /* 0x000fea0003800000 */
.L_x_4633:
[----:B------:R0:W-:Y:S01]  /*7260*/  STG.E.U8 [R2.64], R0 ;  /* 0x0000000002007986 */ /* 0x0001e2000c101124 */
[----:B------:R-:W-:Y:S05]  /*7270*/  BRA `(.L_x_4613) ;  /* 0x0000049000007947 */ /* 0x000fea0003800000 */
.L_x_4631:
        /* <DEDUP_REMOVED lines=17> */
.L_x_4638:
[----:B------:R-:W-:-:S04]  /*7390*/  LOP3.LUT R0, R7, 0x80000000, RZ, 0xc0, !PT ;  /* 0x8000000007007812 */ /* 0x000fc800078ec0ff */
[----:B------:R-:W-:-:S04]  /*73a0*/  SHF.R.U32.HI R5, RZ, 0x18, R0 ;  /* 0x00000018ff057819 */ /* 0x000fc80000011600 */
[----:B------:R-:W-:-:S04]  /*73b0*/  LOP3.LUT R4, R4, R5, RZ, 0xfc, !PT ;  /* 0x0000000504047212 */ /* 0x000fc800078efcff */
[----:B------:R-:W-:Y:S02]  /*73c0*/  PRMT R0, R4, 0x7610, R0 ;  /* 0x0000761004007816 */ /* 0x000fe40000000000 */
.L_x_4637:
[----:B------:R-:W-:Y:S05]  /*73d0*/  BSYNC B0 ;  /* 0x0000000000007941 */ /* 0x000fea0003800000 */
.L_x_4636:
[----:B------:R0:W-:Y:S01]  /*73e0*/  STG.E.U8 [R2.64], R0 ;  /* 0x0000000002007986 */ /* 0x0001e2000c101124 */
[----:B------:R-:W-:Y:S05]  /*73f0*/  BRA `(.L_x_4613) ;  /* 0x0000031000007947 */ /* 0x000fea0003800000 */
.L_x_4630:
        /* <DEDUP_REMOVED lines=22> */
.L_x_4612:
        /* <DEDUP_REMOVED lines=20> */
.L_x_4640:
[----:B------:R-:W-:-:S06]  /*76a0*/  HADD2.F32 R4, -RZ, R22.H0_H0 ;  /* 0x20000016ff047230 */ /* 0x000fcc0000004100 */
[----:B------:R-:W0:Y:S02]  /*76b0*/  F2I.U64.TRUNC R4, R4 ;  /* 0x0000000400047311 */ /* 0x000e24000020d800 */
[----:B0-----:R0:W-:Y:S01]  /*76c0*/  STG.E.64 [R2.64], R4 ;  /* 0x0000000402007986 */ /* 0x0011e2000c101b24 */
[----:B------:R-:W-:Y:S05]  /*76d0*/  BRA `(.L_x_4613) ;  /* 0x0000003000007947 */ /* 0x000fea0003800000 */
.L_x_4639:
[----:B------:R-:W-:-:S04]  /*76e0*/  HADD2.F32 R22, -RZ, R22.H0_H0 ;  /* 0x20000016ff167230 */ /* 0x000fc80000004100 */
[----:B------:R-:W0:Y:S02]  /*76f0*/  F2I.FTZ.U32.TRUNC.NTZ R5, R22 ;  /* 0x0000001600057305 */ /* 0x000e24000021f000 */
[----:B0-----:R0:W-:Y:S02]  /*7700*/  STG.E [R2.64], R5 ;  /* 0x0000000502007986 */ /* 0x0011e4000c101924 */
.L_x_4613:
[----:B------:R-:W-:Y:S02]  /*7710*/  IADD3 R19, R19, 0x80, RZ ;  /* 0x0000008013137810 */ /* 0x000fe40007ffe0ff */
.L_x_4574:
[----:B------:R-:W-:Y:S05]  /*7720*/  BSYNC B6 ;  /* 0x0000000000067941 */ /* 0x000fea0003800000 */
.L_x_4573:
        /* <DEDUP_REMOVED lines=21> */
.L_x_4644:
[----:B------:R-:W-:-:S06]  /*7880*/  HADD2.F32 R5, -RZ, R23.H0_H0 ;  /* 0x20000017ff057230 */ /* 0x000fcc0000004100 */
[----:B------:R-:W0:Y:S02]  /*7890*/  F2I.S64.TRUNC R4, R5 ;  /* 0x0000000500047311 */ /* 0x000e24000020d900 */
[----:B0-----:R-:W-:Y:S01]  /*78a0*/  STG.E.U8 [R2.64], R4 ;  /* 0x0000000402007986 */ /* 0x001fe2000c101124 */
[----:B------:R-:W-:Y:S05]  /*78b0*/  EXIT ;  /* 0x000000000000794d */ /* 0x000fea0003800000 */
.L_x_4643:
        /* <DEDUP_REMOVED lines=10> */
.L_x_4647:
[----:B------:R-:W-:-:S06]  /*7960*/  HADD2.F32 R23, -RZ, R23.H0_H0 ;  /* 0x20000017ff177230 */ /* 0x000fcc0000004100 */
[----:B------:R-:W0:Y:S02]  /*7970*/  F2I.FTZ.TRUNC.NTZ R23, R23 ;  /* 0x0000001700177305 */ /* 0x000e24000021f100 */
[----:B0-----:R-:W-:Y:S01]  /*7980*/  STG.E [R2.64], R23 ;  /* 0x0000001702007986 */ /* 0x001fe2000c101924 */
[----:B------:R-:W-:Y:S05]  /*7990*/  EXIT ;  /* 0x000000000000794d */ /* 0x000fea0003800000 */
.L_x_4646:
[----:B------:R-:W-:-:S06]  /*79a0*/  HADD2.F32 R23, -RZ, R23.H0_H0 ;  /* 0x20000017ff177230 */ /* 0x000fcc0000004100 */
[----:B------:R-:W0:Y:S02]  /*79b0*/  F2I.FTZ.TRUNC.NTZ R23, R23 ;  /* 0x0000001700177305 */ /* 0x000e24000021f100 */
[----:B0-----:R-:W-:Y:S01]  /*79c0*/  STG.E.U16 [R2.64], R23 ;  /* 0x0000001702007986 */ /* 0x001fe2000c101524 */
[----:B------:R-:W-:Y:S05]  /*79d0*/  EXIT ;  /* 0x000000000000794d */ /* 0x000fea0003800000 */
.L_x_4642:
        /* <DEDUP_REMOVED lines=9> */
.L_x_4649:
[----:B------:R-:W-:Y:S01]  /*7a70*/  STG.E.U16 [R2.64], R23 ;  /* 0x0000001702007986 */ /* 0x000fe2000c101524 */
[----:B------:R-:W-:Y:S05]  /*7a80*/  EXIT ;  /* 0x000000000000794d */ /* 0x000fea0003800000 */
.L_x_4648:
        /* <DEDUP_REMOVED lines=10> */
.L_x_4651:
[----:B------:R-:W-:-:S05]  /*7b30*/  HADD2.F32 R0, -RZ, R23.H0_H0 ;  /* 0x20000017ff007230 */ /* 0x000fca0000004100 */
[----:B------:R-:W-:-:S04]  /*7b40*/  F2FP.PACK_AB R0, RZ, R0 ;  /* 0x00000000ff00723e */ /* 0x000fc800000000ff */
[----:B------:R-:W-:-:S05]  /*7b50*/  PRMT R0, R0, 0x5410, RZ ;  /* 0x0000541000007816 */ /* 0x000fca00000000ff */
[----:B------:R-:W-:Y:S01]  /*7b60*/  STG.E [R2.64], R0 ;  /* 0x0000000002007986 */ /* 0x000fe2000c101924 */
[----:B------:R-:W-:Y:S05]  /*7b70*/  EXIT ;  /* 0x000000000000794d */ /* 0x000fea0003800000 */
.L_x_4650:
[----:B------:R-:W-:-:S05]  /*7b80*/  HADD2.F32 R4, -RZ, R23.H0_H0 ;  /* 0x20000017ff047230 */ /* 0x000fca0000004100 */
[----:B------:R-:W-:-:S06]  /*7b90*/  FMUL.FTZ R4, R4, 1 ;  /* 0x3f80000004047820 */ /* 0x000fcc0000410000 */
[----:B------:R-:W0:Y:S02]  /*7ba0*/  F2F.F64.F32 R4, R4 ;  /* 0x0000000400047310 */ /* 0x000e240000201800 */
[----:B0-----:R-:W-:Y:S01]  /*7bb0*/  STG.E.64 [R2.64], R4 ;  /* 0x0000000402007986 */ /* 0x001fe2000c101b24 */
[----:B------:R-:W-:Y:S05]  /*7bc0*/  EXIT ;  /* 0x000000000000794d */ /* 0x000fea0003800000 */
.L_x_4641:
        /* <DEDUP_REMOVED lines=13> */
.L_x_4654:
[----:B------:R-:W-:Y:S01]  /*7ca0*/  HADD2.F32 R23, -RZ, R23.H0_H0 ;  /* 0x20000017ff177230 */ /* 0x000fe20000004100 */
[----:B------:R-:W-:-:S04]  /*7cb0*/  CS2R R6, SRZ ;  /* 0x0000000000067805 */ /* 0x000fc8000001ff00 */
[----:B------:R-:W-:-:S06]  /*7cc0*/  FMUL.FTZ R4, R23, 1 ;  /* 0x3f80000017047820 */ /* 0x000fcc0000410000 */
[----:B------:R-:W0:Y:S02]  /*7cd0*/  F2F.F64.F32 R4, R4 ;  /* 0x0000000400047310 */ /* 0x000e240000201800 */
[----:B0-----:R-:W-:Y:S01]  /*7ce0*/  STG.E.128 [R2.64], R4 ;  /* 0x0000000402007986 */ /* 0x001fe2000c101d24 */
[----:B------:R-:W-:Y:S05]  /*7cf0*/  EXIT ;  /* 0x000000000000794d */ /* 0x000fea0003800000 */
.L_x_4653:
        /* <DEDUP_REMOVED lines=21> */
.L_x_4658:
[----:B------:R-:W-:Y:S05]  /*7e50*/  BSYNC B0 ;  /* 0x0000000000007941 */ /* 0x000fea0003800000 */
.L_x_4657:
[----:B------:R-:W-:-:S05]  /*7e60*/  LOP3.LUT R5, R0, R5, RZ, 0xfc, !PT ;  /* 0x0000000500057212 */ /* 0x000fca00078efcff */
[----:B------:R-:W-:Y:S01]  /*7e70*/  STG.E.U8 [R2.64], R5 ;  /* 0x0000000502007986 */ /* 0x000fe2000c101124 */
[----:B------:R-:W-:Y:S05]  /*7e80*/  EXIT ;  /* 0x000000000000794d */ /* 0x000fea0003800000 */
.L_x_4656:
        /* <DEDUP_REMOVED lines=13> */
.L_x_4660:
[----:B------:R-:W-:Y:S01]  /*7f60*/  IMAD.MOV.U32 R0, RZ, RZ, 0x7f ;  /* 0x0000007fff007424 */ /* 0x000fe200078e00ff */
[----:B------:R-:W-:-:S04]  /*7f70*/  ISETP.GT.U32.AND P0, PT, R4, 0x7f800000, PT ;  /* 0x7f8000000400780c */ /* 0x000fc80003f04070 */
[----:B------:R-:W-:-:S04]  /*7f80*/  SEL R0, R0, 0x7c, P0 ;  /* 0x0000007c00007807 */ /* 0x000fc80000000000 */
.L_x_4661:
[----:B------:R-:W-:Y:S05]  /*7f90*/  BSYNC B0 ;  /* 0x0000000000007941 */ /* 0x000fea0003800000 */
.L_x_4659:
[----:B------:R-:W-:-:S04]  /*7fa0*/  LOP3.LUT R4, R23, 0x80000000, RZ, 0xc0, !PT ;  /* 0x8000000017047812 */ /* 0x000fc800078ec0ff */
[----:B------:R-:W-:-:S04]  /*7fb0*/  SHF.R.U32.HI R5, RZ, 0x18, R4 ;  /* 0x00000018ff057819 */ /* 0x000fc80000011604 */
[----:B------:R-:W-:-:S05]  /*7fc0*/  LOP3.LUT R5, R0, R5, RZ, 0xfc, !PT ;  /* 0x0000000500057212 */ /* 0x000fca00078efcff */
[----:B------:R-:W-:Y:S01]  /*7fd0*/  STG.E.U8 [R2.64], R5 ;  /* 0x0000000502007986 */ /* 0x000fe2000c101124 */
[----:B------:R-:W-:Y:S05]  /*7fe0*/  EXIT ;  /* 0x000000000000794d */ /* 0x000fea0003800000 */
.L_x_4655:
[----:B------:R-:W-:-:S05]  /*7ff0*/  HADD2.F32 R0, -RZ, R23.H0_H0 ;  /* 0x20000017ff007230 */ /* 0x000fca0000004100 */
[----:B------:R-:W-:-:S05]  /*8000*/  F2FP.BF16.PACK_AB R0, RZ, R0 ;  /* 0x00000000ff00723e */ /* 0x000fca00000010ff */
[----:B------:R-:W-:Y:S01]  /*8010*/  STG.E.U16 [R2.64], R0 ;  /* 0x0000000002007986 */ /* 0x000fe2000c101524 */
[----:B------:R-:W-:Y:S05]  /*8020*/  EXIT ;  /* 0x000000000000794d */ /* 0x000fea0003800000 */
.L_x_4652:
        /* <DEDUP_REMOVED lines=12> */
.L_x_4664:
        /* <DEDUP_REMOVED lines=17> */
.L_x_4667:
[----:B------:R-:W-:-:S04]  /*8200*/  LOP3.LUT R0, R23, 0x80000000, RZ, 0xc0, !PT ;  /* 0x8000000017007812 */ /* 0x000fc800078ec0ff */
[----:B------:R-:W-:-:S04]  /*8210*/  SHF.R.U32.HI R5, RZ, 0x18, R0 ;  /* 0x00000018ff057819 */ /* 0x000fc80000011600 */
[----:B------:R-:W-:-:S04]  /*8220*/  LOP3.LUT R4, R4, R5, RZ, 0xfc, !PT ;  /* 0x0000000504047212 */ /* 0x000fc800078efcff */
[----:B------:R-:W-:Y:S02]  /*8230*/  PRMT R0, R4, 0x7610, R0 ;  /* 0x0000761004007816 */ /* 0x000fe40000000000 */
.L_x_4666:
[----:B------:R-:W-:Y:S05]  /*8240*/  BSYNC B0 ;  /* 0x0000000000007941 */ /* 0x000fea0003800000 */
.L_x_4665:
[----:B------:R-:W-:Y:S01]  /*8250*/  STG.E.U8 [R2.64], R0 ;  /* 0x0000000002007986 */ /* 0x000fe2000c101124 */
[----:B------:R-:W-:Y:S05]  /*8260*/  EXIT ;  /* 0x000000000000794d */ /* 0x000fea0003800000 */
.L_x_4663:
        /* <DEDUP_REMOVED lines=17> */
.L_x_4670:
[----:B------:R-:W-:-:S04]  /*8380*/  LOP3.LUT R0, R23, 0x80000000, RZ, 0xc0, !PT ;  /* 0x8000000017007812 */ /* 0x000fc800078ec0ff */
[----:B------:R-:W-:-:S04]  /*8390*/  SHF.R.U32.HI R5, RZ, 0x18, R0 ;  /* 0x00000018ff057819 */ /* 0x000fc80000011600 */
[----:B------:R-:W-:-:S04]  /*83a0*/  LOP3.LUT R4, R4, R5, RZ, 0xfc, !PT ;  /* 0x0000000504047212 */ /* 0x000fc800078efcff */
[----:B------:R-:W-:Y:S02]  /*83b0*/  PRMT R0, R4, 0x7610, R0 ;  /* 0x0000761004007816 */ /* 0x000fe40000000000 */
.L_x_4669:
[----:B------:R-:W-:Y:S05]  /*83c0*/  BSYNC B0 ;  /* 0x0000000000007941 */ /* 0x000fea0003800000 */
.L_x_4668:
[----:B------:R-:W-:Y:S01]  /*83d0*/  STG.E.U8 [R2.64], R0 ;  /* 0x0000000002007986 */ /* 0x000fe2000c101124 */
[----:B------:R-:W-:Y:S05]  /*83e0*/  EXIT ;  /* 0x000000000000794d */ /* 0x000fea0003800000 */
.L_x_4662:
        /* <DEDUP_REMOVED lines=22> */
.L_x_4645:
        /* <DEDUP_REMOVED lines=20> */
.L_x_4672:
[----:B------:R-:W-:-:S06]  /*8690*/  HADD2.F32 R4, -RZ, R23.H0_H0 ;  /* 0x20000017ff047230 */ /* 0x000fcc0000004100 */
[----:B------:R-:W0:Y:S02]  /*86a0*/  F2I.U64.TRUNC R4, R4 ;  /* 0x0000000400047311 */ /* 0x000e24000020d800 */
[----:B0-----:R-:W-:Y:S01]  /*86b0*/  STG.E.64 [R2.64], R4 ;  /* 0x0000000402007986 */ /* 0x001fe2000c101b24 */
[----:B------:R-:W-:Y:S05]  /*86c0*/  EXIT ;  /* 0x000000000000794d */ /* 0x000fea0003800000 */
.L_x_4671:
[----:B------:R-:W-:-:S06]  /*86d0*/  HADD2.F32 R23, -RZ, R23.H0_H0 ;  /* 0x20000017ff177230 */ /* 0x000fcc0000004100 */
[----:B------:R-:W0:Y:S02]  /*86e0*/  F2I.FTZ.U32.TRUNC.NTZ R23, R23 ;  /* 0x0000001700177305 */ /* 0x000e24000021f000 */
[----:B0-----:R-:W-:Y:S01]  /*86f0*/  STG.E [R2.64], R23 ;  /* 0x0000001702007986 */ /* 0x001fe2000c101924 */
[----:B------:R-:W-:Y:S05]  /*8700*/  EXIT ;  /* 0x000000000000794d */ /* 0x000fea0003800000 */
.L_x_4673:
        /* <DEDUP_REMOVED lines=15> */
.L_x_9755:


//--------------------- .text._ZN2at6native18elementwise_kernelILi128ELi4EZNS0_22gpu_kernel_impl_nocastIZZZNS0_61_GLOBAL__N__132982cb_23_ActivationSiluKernel_cu_1520ed90_293611silu_kernelERNS_18TensorIteratorBaseEENKUlvE_clEvENKUlvE3_clEvEUlN3c104HalfEE_EEvS5_RKT_EUliE_EEviT1_ --------------------------
	.section	.text._ZN2at6native18elementwise_kernelILi128ELi4EZNS0_22gpu_kernel_impl_nocastIZZZNS0_61_GLOBAL__N__132982cb_23_ActivationSiluKernel_cu_1520ed90_293611silu_kernelERNS_18TensorIteratorBaseEENKUlvE_clEvENKUlvE3_clEvEUlN3c104HalfEE_EEvS5_RKT_EUliE_EEviT1_,"ax",@progbits
	.sectioninfo	@"SHI_REGISTERS=12"
	.align	128
        .global         _ZN2at6native18elementwise_kernelILi128ELi4EZNS0_22gpu_kernel_impl_nocastIZZZNS0_61_GLOBAL__N__132982cb_23_ActivationSiluKernel_cu_1520ed90_293611silu_kernelERNS_18TensorIteratorBaseEENKUlvE_clEvENKUlvE3_clEvEUlN3c104HalfEE_EEvS5_RKT_EUliE_EEviT1_
        .type           _ZN2at6native18elementwise_kernelILi128ELi4EZNS0_22gpu_kernel_impl_nocastIZZZNS0_61_GLOBAL__N__132982cb_23_ActivationSiluKernel_cu_1520ed90_293611silu_kernelERNS_18TensorIteratorBaseEENKUlvE_clEvENKUlvE3_clEvEUlN3c104HalfEE_EEvS5_RKT_EUliE_EEviT1_,@function
        .size           _ZN2at6native18elementwise_kernelILi128ELi4EZNS0_22gpu_kernel_impl_nocastIZZZNS0_61_GLOBAL__N__132982cb_23_ActivationSiluKernel_cu_1520ed90_293611silu_kernelERNS_18TensorIteratorBaseEENKUlvE_clEvENKUlvE3_clEvEUlN3c104HalfEE_EEvS5_RKT_EUliE_EEviT1_,(.L_x_9756 - _ZN2at6native18elementwise_kernelILi128ELi4EZNS0_22gpu_kernel_impl_nocastIZZZNS0_61_GLOBAL__N__132982cb_23_ActivationSiluKernel_cu_1520ed90_293611silu_kernelERNS_18TensorIteratorBaseEENKUlvE_clEvENKUlvE3_clEvEUlN3c104HalfEE_EEvS5_RKT_EUliE_EEviT1_)
        .other          _ZN2at6native18elementwise_kernelILi128ELi4EZNS0_22gpu_kernel_impl_nocastIZZZNS0_61_GLOBAL__N__132982cb_23_ActivationSiluKernel_cu_1520ed90_293611silu_kernelERNS_18TensorIteratorBaseEENKUlvE_clEvENKUlvE3_clEvEUlN3c104HalfEE_EEvS5_RKT_EUliE_EEviT1_,@"STO_CUDA_ENTRY STV_DEFAULT"
_ZN2at6native18elementwise_kernelILi128ELi4EZNS0_22gpu_kernel_impl_nocastIZZZNS0_61_GLOBAL__N__132982cb_23_ActivationSiluKernel_cu_1520ed90_293611silu_kernelERNS_18TensorIteratorBaseEENKUlvE_clEvENKUlvE3_clEvEUlN3c104HalfEE_EEvS5_RKT_EUliE_EEviT1_:
.text._ZN2at6native18elementwise_kernelILi128ELi4EZNS0_22gpu_kernel_impl_nocastIZZZNS0_61_GLOBAL__N__132982cb_23_ActivationSiluKernel_cu_1520ed90_293611silu_kernelERNS_18TensorIteratorBaseEENKUlvE_clEvENKUlvE3_clEvEUlN3c104HalfEE_EEvS5_RKT_EUliE_EEviT1_:
        /* <DEDUP_REMOVED lines=235> */
.L_x_4676:
[----:B------:R-:W-:-:S04]  /*0eb0*/  IADD3 R4, P0, R3, c[0x0][0x368], RZ ;  /* 0x0000da0003047a10 */ /* 0x000fc80007f1e0ff */
[----:B------:R-:W-:-:S05]  /*0ec0*/  IADD3.X R5, RZ, c[0x0][0x36c], RZ, P0, !PT ;  /* 0x0000db00ff057a10 */ /* 0x000fca00007fe4ff */
[----:B------:R-:W2:Y:S01]  /*0ed0*/  LDG.E.U16 R4, [R4.64] ;  /* 0x0000000404047981 */ /* 0x000ea2000c1e1500 */
[----:B------:R-:W-:Y:S02]  /*0ee0*/  IADD3 R2, P0, R2, c[0x0][0x360], RZ ;  /* 0x0000d80002027a10 */ /* 0x000fe40007f1e0ff */
[----:B------:R-:W-:Y:S01]  /*0ef0*/  IADD3 R0, R0, 0x80, RZ ;  /* 0x0000008000007810 */ /* 0x000fe20007ffe0ff */
[----:B--2---:R-:W-:-:S05]  /*0f00*/  HADD2.F32 R3, -RZ, R4.H0_H0 ;  /* 0x20000004ff037230 */ /* 0x004fca0000004100 */
[----:B------:R-:W-:-:S06]  /*0f10*/  FMUL.FTZ R6, R3, -1.4426950216293334961 ;  /* 0xbfb8aa3b03067820 */ /* 0x000fcc0000410000 */
[----:B------:R-:W0:Y:S02]  /*0f20*/  MUFU.EX2 R6, R6 ;  /* 0x0000000600067308 */ /* 0x000e240000000800 */
[----:B0-----:R-:W-:-:S06]  /*0f30*/  FADD.FTZ R7, R6, 1 ;  /* 0x3f80000006077421 */ /* 0x001fcc0000010000 */
[----:B------:R-:W0:Y:S02]  /*0f40*/  MUFU.RCP R8, R7 ;  /* 0x0000000700087308 */ /* 0x000e240000001000 */
[----:B0-----:R-:W-:-:S05]  /*0f50*/  FMUL.FTZ R3, R3, R8 ;  /* 0x0000000803037220 */ /* 0x001fca0000410000 */
[----:B------:R-:W-:Y:S02]  /*0f60*/  F2FP.PACK_AB R5, RZ, R3 ;  /* 0x00000003ff05723e */ /* 0x000fe400000000ff */
[----:B------:R-:W-:-:S05]  /*0f70*/  IADD3.X R3, RZ, c[0x0][0x364], RZ, P0, !PT ;  /* 0x0000d900ff037a10 */ /* 0x000fca00007fe4ff */
[----:B------:R0:W-:Y:S02]  /*0f80*/  STG.E.U16 [R2.64], R5 ;  /* 0x0000000502007986 */ /* 0x0001e4000c101504 */
.L_x_4675:
[----:B------:R-:W-:Y:S05]  /*0f90*/  BSYNC B0 ;  /* 0x0000000000007941 */ /* 0x000fea0003800000 */
.L_x_4674:
[----:B------:R-:W-:Y:S01]  /*0fa0*/  ISETP.GE.AND P0, PT, R0, c[0x0][0x160], PT ;  /* 0x0000580000007a0c */ /* 0x000fe20003f06270 */
[----:B------:R-:W-:-:S12]  /*0fb0*/  BSSY B0, `(.L_x_4677) ;  /* 0x00001e6000007945 */ /* 0x000fd80003800000 */
[----:B------:R-:W-:Y:S05]  /*0fc0*/  @P0 BRA `(.L_x_4678) ;  /* 0x00001e4000000947 */ /* 0x000fea0003800000 */
[----:B------:R-:W-:Y:S01]  /*0fd0*/  ISETP.NE.AND P0, PT, RZ, c[0x0][0x168], PT ;  /* 0x00005a00ff007a0c */ /* 0x000fe20003f05270 */
[----:B0-----:R-:W-:-:S12]  /*0fe0*/  CS2R R2, SRZ ;  /* 0x0000000000027805 */ /* 0x001fd8000001ff00 */
        /* <DEDUP_REMOVED lines=225> */
.L_x_4679:
        /* <DEDUP_REMOVED lines=12> */
[----:B------:R-:W-:Y:S02]  /*1ec0*/  IADD3.X R3, RZ, c[0x0][0x364], RZ, P0, !PT ;  /* 0x0000d900ff037a10 */ /* 0x000fe400007fe4ff */
[----:B------:R-:W-:-:S03]  /*1ed0*/  ISETP.GE.AND P0, PT, R0, c[0x0][0x160], PT ;  /* 0x0000580000007a0c */ /* 0x000fc60003f06270 */
[----:B------:R0:W-:Y:S10]  /*1ee0*/  STG.E.U16 [R2.64], R5 ;  /* 0x0000000502007986 */ /* 0x0001f4000c101504 */
        /* <DEDUP_REMOVED lines=228> */
.L_x_4680:
        /* <DEDUP_REMOVED lines=14> */
.L_x_4678:
[----:B------:R-:W-:Y:S05]  /*2e10*/  BSYNC B0 ;  /* 0x0000000000007941 */ /* 0x000fea0003800000 */
.L_x_4677:
[----:B------:R-:W-:-:S13]  /*2e20*/  ISETP.GE.AND P0, PT, R0, c[0x0][0x160], PT ;  /* 0x0000580000007a0c */ /* 0x000fda0003f06270 */
[----:B------:R-:W-:Y:S05]  /*2e30*/  @P0 EXIT ;  /* 0x000000000000094d */ /* 0x000fea0003800000 */
        /* <DEDUP_REMOVED lines=8> */
[----:B------:R-:W-:-:S05]  /*2ec0*/  SHF.R.U32.HI R5, RZ, c[0x0][0x174], R4 ;  /* 0x00005d00ff057a19 */ /* 0x000fca0000011604 */
[----:B------:R-:W-:-:S04]  /*2ed0*/  IMAD.MOV R3, RZ, RZ, -R5 ;  /* 0x000000ffff037224 */ /* 0x000fc800078e0a05 */
        /* <DEDUP_REMOVED lines=217> */
.L_x_4681:
[----:B------:R-:W-:-:S04]  /*3c70*/  IADD3 R4, P0, R3, c[0x0][0x368], RZ ;  /* 0x0000da0003047a10 */ /* 0x000fc80007f1e0ff */
[----:B------:R-:W-:-:S05]  /*3c80*/  IADD3.X R5, RZ, c[0x0][0x36c], RZ, P0, !PT ;  /* 0x0000db00ff057a10 */ /* 0x000fca00007fe4ff */
[----:B------:R-:W2:Y:S01]  /*3c90*/  LDG.E.U16 R4, [R4.64] ;  /* 0x0000000404047981 */ /* 0x000ea2000c1e1500 */
[----:B------:R-:W-:-:S04]  /*3ca0*/  IADD3 R2, P0, R2, c[0x0][0x360], RZ ;  /* 0x0000d80002027a10 */ /* 0x000fc80007f1e0ff */
[----:B------:R-:W-:Y:S01]  /*3cb0*/  IADD3.X R3, RZ, c[0x0][0x364], RZ, P0, !PT ;  /* 0x0000d900ff037a10 */ /* 0x000fe200007fe4ff */
[----:B--2---:R-:W-:-:S05]  /*3cc0*/  HADD2.F32 R0, -RZ, R4.H0_H0 ;  /* 0x20000004ff007230 */ /* 0x004fca0000004100 */
[----:B------:R-:W-:-:S06]  /*3cd0*/  FMUL.FTZ R6, R0, -1.4426950216293334961 ;  /* 0xbfb8aa3b00067820 */ /* 0x000fcc0000410000 */
[----:B------:R-:W0:Y:S02]  /*3ce0*/  MUFU.EX2 R6, R6 ;  /* 0x0000000600067308 */ /* 0x000e240000000800 */
[----:B0-----:R-:W-:-:S06]  /*3cf0*/  FADD.FTZ R7, R6, 1 ;  /* 0x3f80000006077421 */ /* 0x001fcc0000010000 */
[----:B------:R-:W0:Y:S02]  /*3d00*/  MUFU.RCP R7, R7 ;  /* 0x0000000700077308 */ /* 0x000e240000001000 */
[----:B0-----:R-:W-:-:S05]  /*3d10*/  FMUL.FTZ R0, R0, R7 ;  /* 0x0000000700007220 */ /* 0x001fca0000410000 */
[----:B------:R-:W-:-:S05]  /*3d20*/  F2FP.PACK_AB R0, RZ, R0 ;  /* 0x00000000ff00723e */ /* 0x000fca00000000ff */
[----:B------:R-:W-:Y:S01]  /*3d30*/  STG.E.U16 [R2.64], R0 ;  /* 0x0000000002007986 */ /* 0x000fe2000c101504 */
[----:B------:R-:W-:Y:S05]  /*3d40*/  EXIT ;  /* 0x000000000000794d */ /* 0x000fea0003800000 */
.L_x_4682:
        /* <DEDUP_REMOVED lines=11> */
.L_x_9756:


//--------------------- .text._ZN2at6native27unrolled_elementwise_kernelIZZZNS0_61_GLOBAL__N__132982cb_23_ActivationSiluKernel_cu_1520ed90_293611silu_kernelERNS_18TensorIteratorBaseEENKUlvE_clEvENKUlvE3_clEvEUlN3c104HalfEE_St5arrayIPcLm2EELi4E23TrivialOffsetCalculatorILi1EjESE_NS0_6memory15LoadWithoutCastENSF_16StoreWithoutCastEEEviT_T0_T2_T3_T4_T5_ --------------------------
	.section	.text._ZN2at6native27unrolled_elementwise_kernelIZZZNS0_61_GLOBAL__N__132982cb_23_ActivationSiluKernel_cu_1520ed90_293611silu_kernelERNS_18TensorIteratorBaseEENKUlvE_clEvENKUlvE3_clEvEUlN3c104HalfEE_St5arrayIPcLm2EELi4E23TrivialOffsetCalculatorILi1EjESE_NS0_6memory15LoadWithoutCastENSF_16StoreWithoutCastEEEviT_T0_T2_T3_T4_T5_,"ax",@progbits
	.sectioninfo	@"SHI_REGISTERS=19"
	.align	128
        .global         _ZN2at6native27unrolled_elementwise_kernelIZZZNS0_61_GLOBAL__N__132982cb_23_ActivationSiluKernel_cu_1520ed90_293611silu_kernelERNS_18TensorIteratorBaseEENKUlvE_clEvENKUlvE3_clEvEUlN3c104HalfEE_St5arrayIPcLm2EELi4E23TrivialOffsetCalculatorILi1EjESE_NS0_6memory15LoadWithoutCastENSF_16StoreWithoutCastEEEviT_T0_T2_T3_T4_T5_
        .type           _ZN2at6native27unrolled_elementwise_kernelIZZZNS0_61_GLOBAL__N__132982cb_23_ActivationSiluKernel_cu_1520ed90_293611silu_kernelERNS_18TensorIteratorBaseEENKUlvE_clEvENKUlvE3_clEvEUlN3c104HalfEE_St5arrayIPcLm2EELi4E23TrivialOffsetCalculatorILi1EjESE_NS0_6memory15LoadWithoutCastENSF_16StoreWithoutCastEEEviT_T0_T2_T3_T4_T5_,@function
        .size           _ZN2at6native27unrolled_elementwise_kernelIZZZNS0_61_GLOBAL__N__132982cb_23_ActivationSiluKernel_cu_1520ed90_293611silu_kernelERNS_18TensorIteratorBaseEENKUlvE_clEvENKUlvE3_clEvEUlN3c104HalfEE_St5arrayIPcLm2EELi4E23TrivialOffsetCalculatorILi1EjESE_NS0_6memory15LoadWithoutCastENSF_16StoreWithoutCastEEEviT_T0_T2_T3_T4_T5_,(.L_x_9757 - _ZN2at6native27unrolled_elementwise_kernelIZZZNS0_61_GLOBAL__N__132982cb_23_ActivationSiluKernel_cu_1520ed90_293611silu_kernelERNS_18TensorIteratorBaseEENKUlvE_clEvENKUlvE3_clEvEUlN3c104HalfEE_St5arrayIPcLm2EELi4E23TrivialOffsetCalculatorILi1EjESE_NS0_6memory15LoadWithoutCastENSF_16StoreWithoutCastEEEviT_T0_T2_T3_T4_T5_)
        .other          _ZN2at6native27unrolled_elementwise_kernelIZZZNS0_61_GLOBAL__N__132982cb_23_ActivationSiluKernel_cu_1520ed90_293611silu_kernelERNS_18TensorIteratorBaseEENKUlvE_clEvENKUlvE3_clEvEUlN3c104HalfEE_St5arrayIPcLm2EELi4E23TrivialOffsetCalculatorILi1EjESE_NS0_6memory15LoadWithoutCastENSF_16StoreWithoutCastEEEviT_T0_T2_T3_T4_T5_,@"STO_CUDA_ENTRY STV_DEFAULT"
_ZN2at6native27unrolled_elementwise_kernelIZZZNS0_61_GLOBAL__N__132982cb_23_ActivationSiluKernel_cu_1520ed90_293611silu_kernelERNS_18TensorIteratorBaseEENKUlvE_clEvENKUlvE3_clEvEUlN3c104HalfEE_St5arrayIPcLm2EELi4E23TrivialOffsetCalculatorILi1EjESE_NS0_6memory15LoadWithoutCastENSF_16StoreWithoutCastEEEviT_T0_T2_T3_T4_T5_:
.text._ZN2at6native27unrolled_elementwise_kernelIZZZNS0_61_GLOBAL__N__132982cb_23_ActivationSiluKernel_cu_1520ed90_293611silu_kernelERNS_18TensorIteratorBaseEENKUlvE_clEvENKUlvE3_clEvEUlN3c104HalfEE_St5arrayIPcLm2EELi4E23TrivialOffsetCalculatorILi1EjESE_NS0_6memory15LoadWithoutCastENSF_16StoreWithoutCastEEEviT_T0_T2_T3_T4_T5_:
[----:B------:R-:W-:Y:S02]  /*0000*/  IMAD.MOV.U32 R1, RZ, RZ, c[0x0][0x28] ;  /* 0x00000a00ff017624 */ /* 0x000fe400078e00ff */
[----:B------:R-:W0:Y:S01]  /*0010*/  S2R R0, SR_CTAID.X ;  /* 0x0000000000007919 */ /* 0x000e220000002500 */
[----:B------:R-:W-:Y:S01]  /*0020*/  IMAD.MOV.U32 R5, RZ, RZ, -0x200 ;  /* 0xfffffe00ff057424 */ /* 0x000fe200078e00ff */
[----:B------:R-:W-:Y:S01]  /*0030*/  PRMT R13, RZ, 0x7610, R13 ;  /* 0x00007610ff0d7816 */ /* 0x000fe2000000000d */
[----:B------:R-:W-:Y:S01]  /*0040*/  ULDC.64 UR4, c[0x0][0x118] ;  /* 0x0000460000047ab9 */ /* 0x000fe20000000a00 */
[----:B------:R-:W1:Y:S01]  /*0050*/  S2R R3, SR_TID.X ;  /* 0x0000000000037919 */ /* 0x000e620000002100 */
[----:B0-----:R-:W-:Y:S01]  /*0060*/  IMAD R2, R0, R5, c[0x0][0x160] ;  /* 0x0000580000027624 */ /* 0x001fe200078e0205 */
[----:B-1----:R-:W-:-:S04]  /*0070*/  MOV R9, R3 ;  /* 0x0000000300097202 */ /* 0x002fc80000000f00 */
[----:B------:R-:W-:-:S13]  /*0080*/  ISETP.GE.AND P0, PT, R3, R2, PT ;  /* 0x000000020300720c */ /* 0x000fda0003f06270 */
[----:B------:R-:W-:Y:S01]  /*0090*/  @!P0 IADD3 R9, R3, 0x80, RZ ;  /* 0x0000008003098810 */ /* 0x000fe20007ffe0ff */
[----:B------:R-:W-:Y:S01]  /*00a0*/  @!P0 IMAD R4, R0, 0x200, R3 ;  /* 0x0000020000048824 */ /* 0x000fe200078e0203 */
[----:B------:R-:W-:Y:S02]  /*00b0*/  @!P0 MOV R5, 0x2 ;  /* 0x0000000200058802 */ /* 0x000fe40000000f00 */
[----:B------:R-:W-:-:S03]  /*00c0*/  ISETP.GE.AND P1, PT, R9, R2, PT ;  /* 0x000000020900720c */ /* 0x000fc60003f26270 */
[----:B------:R-:W-:-:S05]  /*00d0*/  @!P0 IMAD.WIDE.U32 R4, R4, R5, c[0x0][0x170] ;  /* 0x00005c0004048625 */ /* 0x000fca00078e0005 */
[----:B------:R0:W2:Y:S05]  /*00e0*/  @!P0 LDG.E.U16 R13, [R4.64] ;  /* 0x00000004040d8981 */ /* 0x0000aa000c1e1500 */
[----:B------:R-:W-:Y:S01]  /*00f0*/  @!P1 IMAD R6, R0, 0x200, R9 ;  /* 0x0000020000069824 */ /* 0x000fe200078e0209 */
[----:B------:R-:W-:Y:S01]  /*0100*/  @!P1 IADD3 R9, R9, 0x80, RZ ;  /* 0x0000008009099810 */ /* 0x000fe20007ffe0ff */
[----:B------:R-:W-:-:S03]  /*0110*/  @!P1 IMAD.MOV.U32 R7, RZ, RZ, 0x2 ;  /* 0x00000002ff079424 */ /* 0x000fc600078e00ff */
[----:B------:R-:W-:Y:S01]  /*0120*/  ISETP.GE.AND P3, PT, R9, R2, PT ;  /* 0x000000020900720c */ /* 0x000fe20003f66270 */
[----:B------:R-:W-:Y:S01]  /*0130*/  @!P1 IMAD.WIDE.U32 R6, R6, R7, c[0x0][0x170] ;  /* 0x00005c0006069625 */ /* 0x000fe200078e0007 */
[----:B------:R-:W-:Y:S02]  /*0140*/  PRMT R12, RZ, 0x7610, R12 ;  /* 0x00007610ff0c7816 */ /* 0x000fe4000000000c */
[----:B------:R-:W-:-:S04]  /*0150*/  PRMT R14, RZ, 0x7610, R14 ;  /* 0x00007610ff0e7816 */ /* 0x000fc8000000000e */
[----:B------:R1:W3:Y:S05]  /*0160*/  @!P1 LDG.E.U16 R12, [R6.64] ;  /* 0x00000004060c9981 */ /* 0x0002ea000c1e1500 */
[----:B------:R-:W-:Y:S01]  /*0170*/  @!P3 IMAD R10, R0, 0x200, R9 ;  /* 0x00000200000ab824 */ /* 0x000fe200078e0209 */
[----:B------:R-:W-:-:S04]  /*0180*/  @!P3 IADD3 R9, R9, 0x80, RZ ;  /* 0x000000800909b810 */ /* 0x000fc80007ffe0ff */
[----:B------:R-:W-:Y:S02]  /*0190*/  ISETP.GE.AND P2, PT, R9, R2, PT ;  /* 0x000000020900720c */ /* 0x000fe40003f46270 */
[----:B------:R-:W-:-:S05]  /*01a0*/  @!P3 MOV R11, 0x2 ;  /* 0x00000002000bb802 */ /* 0x000fca0000000f00 */
[----:B------:R-:W-:Y:S01]  /*01b0*/  @!P3 IMAD.WIDE.U32 R10, R10, R11, c[0x0][0x170] ;  /* 0x00005c000a0ab625 */ /* 0x000fe200078e000b */
[----:B0-----:R-:W-:-:S04]  /*01c0*/  PRMT R4, RZ, 0x7610, R4 ;  /* 0x00007610ff047816 */ /* 0x001fc80000000004 */
[----:B------:R0:W4:Y:S01]  /*01d0*/  @!P3 LDG.E.U16 R14, [R10.64] ;  /* 0x000000040a0eb981 */ /* 0x000122000c1e1500 */
[----:B------:R-:W-:Y:S01]  /*01e0*/  @!P2 IMAD R8, R0, 0x200, R9 ;  /* 0x000002000008a824 */ /* 0x000fe200078e0209 */
[----:B------:R-:W-:-:S05]  /*01f0*/  @!P2 MOV R9, 0x2 ;  /* 0x000000020009a802 */ /* 0x000fca0000000f00 */
[----:B------:R-:W-:-:S05]  /*0200*/  @!P2 IMAD.WIDE.U32 R8, R8, R9, c[0x0][0x170] ;  /* 0x00005c000808a625 */ /* 0x000fca00078e0009 */
[----:B------:R5:W4:Y:S01]  /*0210*/  @!P2 LDG.E.U16 R4, [R8.64] ;  /* 0x000000040804a981 */ /* 0x000b22000c1e1500 */
[C---:B------:R-:W-:Y:S02]  /*0220*/  IADD3 R5, R3.reuse, 0x80, RZ ;  /* 0x0000008003057810 */ /* 0x040fe40007ffe0ff */
[----:B-1----:R-:W-:Y:S02]  /*0230*/  IADD3 R7, R3, 0x100, RZ ;  /* 0x0000010003077810 */ /* 0x002fe40007ffe0ff */
[-C--:B------:R-:W-:Y:S02]  /*0240*/  ISETP.GE.AND P2, PT, R5, R2.reuse, PT ;  /* 0x000000020500720c */ /* 0x080fe40003f46270 */
[----:B------:R-:W-:Y:S02]  /*0250*/  ISETP.GE.AND P3, PT, R7, R2, PT ;  /* 0x000000020700720c */ /* 0x000fe40003f66270 */
[----:B------:R-:W-:-:S04]  /*0260*/  IADD3 R7, R3, 0x180, RZ ;  /* 0x0000018003077810 */ /* 0x000fc80007ffe0ff */
[----:B------:R-:W-:Y:S02]  /*0270*/  ISETP.GE.AND P1, PT, R7, R2, PT ;  /* 0x000000020700720c */ /* 0x000fe40003f26270 */
[----:B------:R-:W-:Y:S01]  /*0280*/  @!P0 MOV R16, 0x2 ;  /* 0x0000000200108802 */ /* 0x000fe20000000f00 */
[----:B------:R-:W-:Y:S01]  /*0290*/  BSSY B0, `(.L_x_4683) ;  /* 0x000002c000007945 */ /* 0x000fe20003800000 */
[----:B--2---:R-:W-:-:S05]  /*02a0*/  @!P0 HADD2.F32 R13, -RZ, R13.H0_H0 ;  /* 0x2000000dff0d8230 */ /* 0x004fca0000004100 */
[----:B0-----:R-:W-:-:S06]  /*02b0*/  @!P0 FMUL.FTZ R10, R13, -1.4426950216293334961 ;  /* 0xbfb8aa3b0d0a8820 */ /* 0x001fcc0000410000 */
[----:B------:R-:W0:Y:S01]  /*02c0*/  @!P0 MUFU.EX2 R10, R10 ;  /* 0x0000000a000a8308 */ /* 0x000e220000000800 */
[----:B---3--:R-:W-:-:S05]  /*02d0*/  @!P2 HADD2.F32 R6, -RZ, R12.H0_H0 ;  /* 0x2000000cff06a230 */ /* 0x008fca0000004100 */
[----:B-----5:R-:W-:Y:S02]  /*02e0*/  @!P2 FMUL.FTZ R9, R6, -1.4426950216293334961 ;  /* 0xbfb8aa3b0609a820 */ /* 0x020fe40000410000 */
[----:B0-----:R-:W-:-:S04]  /*02f0*/  @!P0 FADD.FTZ R8, R10, 1 ;  /* 0x3f8000000a088421 */ /* 0x001fc80000010000 */
[----:B------:R-:W0:Y:S01]  /*0300*/  @!P2 MUFU.EX2 R9, R9 ;  /* 0x000000090009a308 */ /* 0x000e220000000800 */
[----:B----4-:R-:W-:-:S07]  /*0310*/  @!P3 HADD2.F32 R7, -RZ, R14.H0_H0 ;  /* 0x2000000eff07b230 */ /* 0x010fce0000004100 */
[----:B------:R-:W1:Y:S01]  /*0320*/  @!P0 MUFU.RCP R8, R8 ;  /* 0x0000000800088308 */ /* 0x000e620000001000 */
[----:B------:R-:W-:Y:S01]  /*0330*/  @!P3 FMUL.FTZ R11, R7, -1.4426950216293334961 ;  /* 0xbfb8aa3b070bb820 */ /* 0x000fe20000410000 */
[----:B------:R-:W-:-:S06]  /*0340*/  @!P1 HADD2.F32 R4, -RZ, R4.H0_H0 ;  /* 0x20000004ff049230 */ /* 0x000fcc0000004100 */
[----:B------:R-:W2:Y:S01]  /*0350*/  @!P3 MUFU.EX2 R11, R11 ;  /* 0x0000000b000bb308 */ /* 0x000ea20000000800 */
[----:B------:R-:W-:Y:S02]  /*0360*/  @!P1 FMUL.FTZ R14, R4, -1.4426950216293334961 ;  /* 0xbfb8aa3b040e9820 */ /* 0x000fe40000410000 */
[----:B0-----:R-:W-:-:S05]  /*0370*/  @!P2 FADD.FTZ R10, R9, 1 ;  /* 0x3f800000090aa421 */ /* 0x001fca0000010000 */
[----:B------:R-:W0:Y:S01]  /*0380*/  @!P1 MUFU.EX2 R14, R14 ;  /* 0x0000000e000e9308 */ /* 0x000e220000000800 */
[----:B-1----:R-:W-:Y:S02]  /*0390*/  @!P0 FMUL.FTZ R13, R13, R8 ;  /* 0x000000080d0d8220 */ /* 0x002fe40000410000 */
[----:B------:R-:W-:Y:S02]  /*03a0*/  @!P0 IMAD R9, R0, 0x200, R3 ;  /* 0x0000020000098824 */ /* 0x000fe400078e0203 */
[----:B--2---:R-:W-:Y:S01]  /*03b0*/  @!P3 FADD.FTZ R12, R11, 1 ;  /* 0x3f8000000b0cb421 */ /* 0x004fe20000010000 */
[----:B------:R-:W-:Y:S01]  /*03c0*/  @!P0 F2FP.PACK_AB R13, RZ, R13 ;  /* 0x0000000dff0d823e */ /* 0x000fe200000000ff */
[----:B------:R-:W-:Y:S01]  /*03d0*/  @!P0 IMAD.WIDE.U32 R8, R9, R16, c[0x0][0x168] ;  /* 0x00005a0009088625 */ /* 0x000fe200078e0010 */
[----:B------:R-:W1:Y:S03]  /*03e0*/  @!P2 MUFU.RCP R15, R10 ;  /* 0x0000000a000fa308 */ /* 0x000e660000001000 */
[----:B------:R-:W-:Y:S01]  /*03f0*/  @!P0 IMAD.MOV.U32 R3, RZ, RZ, R5 ;  /* 0x000000ffff038224 */ /* 0x000fe200078e0005 */
[----:B------:R2:W-:Y:S04]  /*0400*/  @!P0 STG.E.U16 [R8.64], R13 ;  /* 0x0000000d08008986 */ /* 0x0005e8000c101504 */
[----:B------:R-:W3:Y:S01]  /*0410*/  @!P3 MUFU.RCP R12, R12 ;  /* 0x0000000c000cb308 */ /* 0x000ee20000001000 */
[----:B0-----:R-:W-:Y:S01]  /*0420*/  @!P1 FADD.FTZ R11, R14, 1 ;  /* 0x3f8000000e0b9421 */ /* 0x001fe20000010000 */
[----:B------:R-:W-:-:S06]  /*0430*/  ISETP.GE.AND P4, PT, R3, R2, PT ;  /* 0x000000020300720c */ /* 0x000fcc0003f86270 */
[----:B------:R-:W0:Y:S01]  /*0440*/  @!P1 MUFU.RCP R11, R11 ;  /* 0x0000000b000b9308 */ /* 0x000e220000001000 */
[----:B-1----:R-:W-:Y:S02]  /*0450*/  @!P2 FMUL.FTZ R6, R6, R15 ;  /* 0x0000000f0606a220 */ /* 0x002fe40000410000 */
[----:B---3--:R-:W-:-:S03]  /*0460*/  @!P3 FMUL.FTZ R7, R7, R12 ;  /* 0x0000000c0707b220 */ /* 0x008fc60000410000 */
[----:B------:R-:W-:Y:S02]  /*0470*/  @!P2 F2FP.PACK_AB R5, RZ, R6 ;  /* 0x00000006ff05a23e */ /* 0x000fe400000000ff */
[----:B------:R-:W-:Y:S01]  /*0480*/  @!P3 F2FP.PACK_AB R7, RZ, R7 ;  /* 0x00000007ff07b23e */ /* 0x000fe200000000ff */
[----:B------:R-:W-:Y:S05]  /*0490*/  @P4 BRA `(.L_x_4684) ;  /* 0x000000b000004947 */ /* 0x000fea0003800000 */
[----:B--2---:R-:W-:Y:S01]  /*04a0*/  LEA R6, R0, R3, 0x9 ;  /* 0x0000000300067211 */ /* 0x004fe200078e48ff */
[----:B------:R-:W-:Y:S01]  /*04b0*/  IMAD.MOV.U32 R9, RZ, RZ, 0x2 ;  /* 0x00000002ff097424 */ /* 0x000fe200078e00ff */
[----:B------:R-:W-:Y:S02]  /*04c0*/  IADD3 R3, R3, 0x80, RZ ;  /* 0x0000008003037810 */ /* 0x000fe40007ffe0ff */
[----:B------:R-:W-:Y:S01]  /*04d0*/  PRMT R10, R7, 0x7610, R10 ;  /* 0x00007610070a7816 */ /* 0x000fe2000000000a */
[----:B------:R-:W-:Y:S01]  /*04e0*/  IMAD.WIDE.U32 R6, R6, R9, c[0x0][0x168] ;  /* 0x00005a0006067625 */ /* 0x000fe200078e0009 */
[----:B------:R-:W-:-:S04]  /*04f0*/  ISETP.GE.AND P0, PT, R3, R2, PT ;  /* 0x000000020300720c */ /* 0x000fc80003f06270 */
[----:B------:R1:W-:Y:S09]  /*0500*/  STG.E.U16 [R6.64], R5 ;  /* 0x0000000506007986 */ /* 0x0003f2000c101504 */
[----:B------:R-:W-:Y:S02]  /*0510*/  @!P0 LEA R8, R0, R3, 0x9 ;  /* 0x0000000300088211 */ /* 0x000fe400078e48ff */
[----:B------:R-:W-:-:S03]  /*0520*/  @!P0 IADD3 R3, R3, 0x80, RZ ;  /* 0x0000008003038810 */ /* 0x000fc60007ffe0ff */
[----:B------:R-:W-:-:S05]  /*0530*/  @!P0 IMAD.WIDE.U32 R8, R8, R9, c[0x0][0x168] ;  /* 0x00005a0008088625 */ /* 0x000fca00078e0009 */
[----:B------:R1:W-:Y:S02]  /*0540*/  @!P0 STG.E.U16 [R8.64], R10 ;  /* 0x0000000a08008986 */ /* 0x0003e4000c101504 */
.L_x_4684:
[----:B--2---:R-:W-:Y:S05]  /*0550*/  BSYNC B0 ;  /* 0x0000000000007941 */ /* 0x004fea0003800000 */
.L_x_4683:
[----:B------:R-:W-:Y:S01]  /*0560*/  ISETP.GE.AND P0, PT, R3, R2, PT ;  /* 0x000000020300720c */ /* 0x000fe20003f06270 */
[----:B0-----:R-:W-:-:S05]  /*0570*/  @!P1 FMUL.FTZ R4, R4, R11 ;  /* 0x0000000b04049220 */ /* 0x001fca0000410000 */
[----:B------:R-:W-:-:S07]  /*0580*/  @!P1 F2FP.PACK_AB R4, RZ, R4 ;  /* 0x00000004ff04923e */ /* 0x000fce00000000ff */
[----:B------:R-:W-:Y:S05]  /*0590*/  @P0 EXIT ;  /* 0x000000000000094d */ /* 0x000fea0003800000 */
[----:B------:R-:W-:Y:S01]  /*05a0*/  HFMA2.MMA R2, -RZ, RZ, 0, 1.1920928955078125e-07 ;  /* 0x00000002ff027435 */ /* 0x000fe200000001ff */
[----:B------:R-:W-:-:S09]  /*05b0*/  IMAD R3, R0, 0x200, R3 ;  /* 0x0000020000037824 */ /* 0x000fd200078e0203 */
[----:B------:R-:W-:-:S05]  /*05c0*/  IMAD.WIDE.U32 R2, R3, R2, c[0x0][0x168] ;  /* 0x00005a0003027625 */ /* 0x000fca00078e0002 */
[----:B------:R-:W-:Y:S01]  /*05d0*/  STG.E.U16 [R2.64], R4 ;  /* 0x0000000402007986 */ /* 0x000fe2000c101504 */
[----:B------:R-:W-:Y:S05]  /*05e0*/  EXIT ;  /* 0x000000000000794d */ /* 0x000fea0003800000 */
.L_x_4685:
        /* <DEDUP_REMOVED lines=9> */
.L_x_9757:


//--------------------- .text._ZN2at6native29vectorized_elementwise_kernelILi2EZZZNS0_61_GLOBAL__N__132982cb_23_ActivationSiluKernel_cu_1520ed90_293611silu_kernelERNS_18TensorIteratorBaseEENKUlvE_clEvENKUlvE3_clEvEUlN3c104HalfEE_St5arrayIPcLm2EEEEviT0_T1_ --------------------------
	.section	.text._ZN2at6native29vectorized_elementwise_kernelILi2EZZZNS0_61_GLOBAL__N__132982cb_23_ActivationSiluKernel_cu_1520ed90_293611silu_kernelERNS_18TensorIteratorBaseEENKUlvE_clEvENKUlvE3_clEvEUlN3c104HalfEE_St5arrayIPcLm2EEEEviT0_T1_,"ax",@progbits
	.sectioninfo	@"SHI_REGISTERS=26"
	.align	128
        .global         _ZN2at6native29vectorized_elementwise_kernelILi2EZZZNS0_61_GLOBAL__N__132982cb_23_ActivationSiluKernel_cu_1520ed90_293611silu_kernelERNS_18TensorIteratorBaseEENKUlvE_clEvENKUlvE3_clEvEUlN3c104HalfEE_St5arrayIPcLm2EEEEviT0_T1_
        .type           _ZN2at6native29vectorized_elementwise_kernelILi2EZZZNS0_61_GLOBAL__N__132982cb_23_ActivationSiluKernel_cu_1520ed90_293611silu_kernelERNS_18TensorIteratorBaseEENKUlvE_clEvENKUlvE3_clEvEUlN3c104HalfEE_St5arrayIPcLm2EEEEviT0_T1_,@function
        .size           _ZN2at6native29vectorized_elementwise_kernelILi2EZZZNS0_61_GLOBAL__N__132982cb_23_ActivationSiluKernel_cu_1520ed90_293611silu_kernelERNS_18TensorIteratorBaseEENKUlvE_clEvENKUlvE3_clEvEUlN3c104HalfEE_St5arrayIPcLm2EEEEviT0_T1_,(.L_x_9758 - _ZN2at6native29vectorized_elementwise_kernelILi2EZZZNS0_61_GLOBAL__N__132982cb_23_ActivationSiluKernel_cu_1520ed90_293611silu_kernelERNS_18TensorIteratorBaseEENKUlvE_clEvENKUlvE3_clEvEUlN3c104HalfEE_St5arrayIPcLm2EEEEviT0_T1_)
        .other          _ZN2at6native29vectorized_elementwise_kernelILi2EZZZNS0_61_GLOBAL__N__132982cb_23_ActivationSiluKernel_cu_1520ed90_293611silu_kernelERNS_18TensorIteratorBaseEENKUlvE_clEvENKUlvE3_clEvEUlN3c104HalfEE_St5arrayIPcLm2EEEEviT0_T1_,@"STO_CUDA_ENTRY STV_DEFAULT"
_ZN2at6native29vectorized_elementwise_kernelILi2EZZZNS0_61_GLOBAL__N__132982cb_23_ActivationSiluKernel_cu_1520ed90_293611silu_kernelERNS_18TensorIteratorBaseEENKUlvE_clEvENKUlvE3_clEvEUlN3c104HalfEE_St5arrayIPcLm2EEEEviT0_T1_:
.text._ZN2at6native29vectorized_elementwise_kernelILi2EZZZNS0_61_GLOBAL__N__132982cb_23_ActivationSiluKernel_cu_1520ed90_293611silu_kernelERNS_18TensorIteratorBaseEENKUlvE_clEvENKUlvE3_clEvEUlN3c104HalfEE_St5arrayIPcLm2EEEEviT0_T1_:
[----:B------:R-:W-:Y:S02]  /*0000*/  MOV R1, c[0x0][0x28] ;  /* 0x00000a0000017a02 */ /* 0x000fe40000000f00 */
        /* <DEDUP_REMOVED lines=23> */
[----:B------:R-:W-:Y:S01]  /*0180*/  FMUL.FTZ R17, R8, -1.4426950216293334961 ;  /* 0xbfb8aa3b08117820 */ /* 0x000fe20000410000 */
[--C-:B-----5:R-:W-:Y:S01]  /*0190*/  HADD2.F32 R5, -RZ, R13.reuse.H0_H0 ;  /* 0x2000000dff057230 */ /* 0x120fe20000004100 */
[----:B------:R-:W-:Y:S01]  /*01a0*/  FMUL.FTZ R15, R7, -1.4426950216293334961 ;  /* 0xbfb8aa3b070f7820 */ /* 0x000fe20000410000 */
[----:B------:R-:W-:Y:S01]  /*01b0*/  HADD2.F32 R4, -RZ, R13.H1_H1 ;  /* 0x3000000dff047230 */ /* 0x000fe20000004100 */
[----:B------:R0:W1:Y:S01]  /*01c0*/  MUFU.EX2 R16, R12 ;  /* 0x0000000c00107308 */ /* 0x0000620000000800 */
[----:B------:R-:W-:-:S02]  /*01d0*/  FMUL.FTZ R14, R6, -1.4426950216293334961 ;  /* 0xbfb8aa3b060e7820 */ /* 0x000fc40000410000 */
[----:B------:R-:W-:-:S05]  /*01e0*/  FMUL.FTZ R13, R5, -1.4426950216293334961 ;  /* 0xbfb8aa3b050d7820 */ /* 0x000fca0000410000 */
[----:B------:R-:W2:Y:S01]  /*01f0*/  MUFU.EX2 R19, R19 ;  /* 0x0000001300137308 */ /* 0x000ea20000000800 */
[----:B0-----:R-:W-:-:S07]  /*0200*/  FMUL.FTZ R12, R4, -1.4426950216293334961 ;  /* 0xbfb8aa3b040c7820 */ /* 0x001fce0000410000 */
        /* <DEDUP_REMOVED lines=9> */
[----:B--2---:R-:W-:-:S07]  /*02a0*/  FADD.FTZ R20, R15, 1 ;  /* 0x3f8000000f147421 */ /* 0x004fce0000010000 */
[----:B------:R-:W2:Y:S01]  /*02b0*/  MUFU.EX2 R12, R12 ;  /* 0x0000000c000c7308 */ /* 0x000ea20000000800 */
[----:B0-----:R-:W-:Y:S02]  /*02c0*/  FADD.FTZ R14, R14, 1 ;  /* 0x3f8000000e0e7421 */ /* 0x001fe40000010000 */
[----:B-1----:R-:W-:-:S05]  /*02d0*/  FADD.FTZ R13, R13, 1 ;  /* 0x3f8000000d0d7421 */ /* 0x002fca0000010000 */
[----:B------:R-:W0:Y:S01]  /*02e0*/  MUFU.RCP R16, R16 ;  /* 0x0000001000107308 */ /* 0x000e220000001000 */
[----:B--2---:R-:W-:-:S07]  /*02f0*/  FADD.FTZ R12, R12, 1 ;  /* 0x3f8000000c0c7421 */ /* 0x004fce0000010000 */
        /* <DEDUP_REMOVED lines=9> */
[----:B------:R-:W-:Y:S02]  /*0390*/  F2FP.PACK_AB R9, R9, R16 ;  /* 0x000000100909723e */ /* 0x000fe400000000ff */
[----:B------:R-:W2:Y:S01]  /*03a0*/  MUFU.RCP R15, R14 ;  /* 0x0000000e000f7308 */ /* 0x000ea20000001000 */
[----:B0-----:R-:W-:Y:S02]  /*03b0*/  FMUL.FTZ R8, R8, R17 ;  /* 0x0000001108087220 */ /* 0x001fe40000410000 */
[----:B------:R-:W-:Y:S03]  /*03c0*/  STG.E [R10.64], R9 ;  /* 0x000000090a007986 */ /* 0x000fe6000c101904 */
[----:B------:R-:W-:Y:S02]  /*03d0*/  F2FP.PACK_AB R19, R8, R19 ;  /* 0x000000130813723e */ /* 0x000fe400000000ff */
[----:B------:R-:W0:Y:S01]  /*03e0*/  MUFU.RCP R22, R13 ;  /* 0x0000000d00167308 */ /* 0x000e220000001000 */
[----:B-1----:R-:W-:-:S02]  /*03f0*/  FMUL.FTZ R20, R7, R20 ;  /* 0x0000001407147220 */ /* 0x002fc40000410000 */
[----:B------:R-:W-:Y:S05]  /*0400*/  STG.E [R10.64+0x200], R19 ;  /* 0x000200130a007986 */ /* 0x000fea000c101904 */
[----:B------:R-:W1:Y:S01]  /*0410*/  MUFU.RCP R21, R12 ;  /* 0x0000000c00157308 */ /* 0x000e620000001000 */
[----:B--2---:R-:W-:-:S05]  /*0420*/  FMUL.FTZ R15, R6, R15 ;  /* 0x0000000f060f7220 */ /* 0x004fca0000410000 */
[----:B------:R-:W-:Y:S01]  /*0430*/  F2FP.PACK_AB R15, R15, R20 ;  /* 0x000000140f0f723e */ /* 0x000fe200000000ff */
[----:B0-----:R-:W-:-:S04]  /*0440*/  FMUL.FTZ R5, R5, R22 ;  /* 0x0000001605057220 */ /* 0x001fc80000410000 */
[----:B------:R-:W-:Y:S01]  /*0450*/  STG.E [R10.64+0x400], R15 ;  /* 0x0004000f0a007986 */ /* 0x000fe2000c101904 */
[----:B-1----:R-:W-:-:S05]  /*0460*/  FMUL.FTZ R4, R4, R21 ;  /* 0x0000001504047220 */ /* 0x002fca0000410000 */
[----:B------:R-:W-:-:S05]  /*0470*/  F2FP.PACK_AB R5, R4, R5 ;  /* 0x000000050405723e */ /* 0x000fca00000000ff */
[----:B------:R-:W-:Y:S01]  /*0480*/  STG.E [R10.64+0x600], R5 ;  /* 0x000600050a007986 */ /* 0x000fe2000c101904 */
[----:B------:R-:W-:Y:S05]  /*0490*/  EXIT ;  /* 0x000000000000794d */ /* 0x000fea0003800000 */
.L_x_4686:
[----:B------:R-:W0:Y:S01]  /*04a0*/  S2R R7, SR_TID.X ;  /* 0x0000000000077919 */ /* 0x000e220000002100 */
[----:B------:R-:W-:Y:S02]  /*04b0*/  PRMT R2, RZ, 0x7610, R2 ;  /* 0x00007610ff027816 */ /* 0x000fe40000000002 */
[----:B0-----:R-:W-:Y:S01]  /*04c0*/  ISETP.GE.AND P0, PT, R7, R4, PT ;  /* 0x000000040700720c */ /* 0x001fe20003f06270 */
[----:B------:R-:W-:-:S12]  /*04d0*/  IMAD.MOV.U32 R5, RZ, RZ, R7 ;  /* 0x000000ffff057224 */ /* 0x000fd800078e0007 */
[----:B------:R-:W-:Y:S01]  /*04e0*/  @!P0 IADD3 R5, R7, 0x80, RZ ;  /* 0x0000008007058810 */ /* 0x000fe20007ffe0ff */
[----:B------:R-:W-:Y:S01]  /*04f0*/  @!P0 IMAD.MOV.U32 R9, RZ, RZ, 0x2 ;  /* 0x00000002ff098424 */ /* 0x000fe200078e00ff */
[----:B------:R-:W-:Y:S02]  /*0500*/  @!P0 IADD3 R8, R0, R7, RZ ;  /* 0x0000000700088210 */ /* 0x000fe40007ffe0ff */
[----:B------:R-:W-:Y:S02]  /*0510*/  ISETP.GE.AND P1, PT, R5, R4, PT ;  /* 0x000000040500720c */ /* 0x000fe40003f26270 */
[----:B------:R-:W-:Y:S01]  /*0520*/  PRMT R3, RZ, 0x7610, R3 ;  /* 0x00007610ff037816 */ /* 0x000fe20000000003 */
[----:B------:R-:W-:-:S05]  /*0530*/  @!P0 IMAD.WIDE.U32 R8, R8, R9, c[0x0][0x170] ;  /* 0x00005c0008088625 */ /* 0x000fca00078e0009 */
[----:B------:R0:W2:Y:S05]  /*0540*/  @!P0 LDG.E.U16 R2, [R8.64] ;  /* 0x0000000408028981 */ /* 0x0000aa000c1e1500 */
[----:B------:R-:W-:Y:S02]  /*0550*/  @!P1 IADD3 R14, R0, R5, RZ ;  /* 0x00000005000e9210 */ /* 0x000fe40007ffe0ff */
[----:B------:R-:W-:-:S04]  /*0560*/  @!P1 IADD3 R5, R5, 0x80, RZ ;  /* 0x0000008005059810 */ /* 0x000fc80007ffe0ff */
[----:B------:R-:W-:-:S13]  /*0570*/  ISETP.GE.AND P2, PT, R5, R4, PT ;  /* 0x000000040500720c */ /* 0x000fda0003f46270 */
[----:B------:R-:W-:Y:S01]  /*0580*/  @!P2 IMAD.IADD R12, R0, 0x1, R5 ;  /* 0x00000001000ca824 */ /* 0x000fe200078e0205 */
[----:B------:R-:W-:Y:S02]  /*0590*/  @!P2 IADD3 R5, R5, 0x80, RZ ;  /* 0x000000800505a810 */ /* 0x000fe40007ffe0ff */
[----:B------:R-:W-:Y:S02]  /*05a0*/  @!P2 MOV R13, 0x2 ;  /* 0x00000002000da802 */ /* 0x000fe40000000f00 */
[----:B------:R-:W-:-:S13]  /*05b0*/  ISETP.GE.AND P3, PT, R5, R4, PT ;  /* 0x000000040500720c */ /* 0x000fda0003f66270 */
[----:B------:R-:W-:Y:S01]  /*05c0*/  @!P3 IMAD.IADD R11, R0, 0x1, R5 ;  /* 0x00000001000bb824 */ /* 0x000fe200078e0205 */
[----:B------:R-:W-:-:S04]  /*05d0*/  @!P3 IADD3 R5, R5, 0x80, RZ ;  /* 0x000000800505b810 */ /* 0x000fc80007ffe0ff */
[----:B------:R-:W-:Y:S01]  /*05e0*/  ISETP.GE.AND P4, PT, R5, R4, PT ;  /* 0x000000040500720c */ /* 0x000fe20003f86270 */
[----:B------:R-:W-:-:S05]  /*05f0*/  @!P2 IMAD.WIDE.U32 R12, R12, R13, c[0x0][0x170] ;  /* 0x00005c000c0ca625 */ /* 0x000fca00078e000d */
[----:B------:R1:W3:Y:S07]  /*0600*/  @!P2 LDG.E.U16 R3, [R12.64] ;  /* 0x000000040c03a981 */ /* 0x0002ee000c1e1500 */
[----:B------:R-:W-:Y:S01]  /*0610*/  @!P4 IMAD.IADD R16, R0, 0x1, R5 ;  /* 0x000000010010c824 */ /* 0x000fe200078e0205 */
[----:B------:R-:W-:Y:S02]  /*0620*/  @!P4 IADD3 R5, R5, 0x80, RZ ;  /* 0x000000800505c810 */ /* 0x000fe40007ffe0ff */
[----:B------:R-:W-:-:S02]  /*0630*/  @!P1 MOV R15, 0x2 ;  /* 0x00000002000f9802 */ /* 0x000fc40000000f00 */
[----:B------:R-:W-:Y:S02]  /*0640*/  ISETP.GE.AND P2, PT, R5, R4, PT ;  /* 0x000000040500720c */ /* 0x000fe40003f46270 */
[----:B------:R-:W-:Y:S01]  /*0650*/  PRMT R6, RZ, 0x7610, R6 ;  /* 0x00007610ff067816 */ /* 0x000fe20000000006 */
[----:B------:R-:W-:Y:S01]  /*0660*/  @!P1 IMAD.WIDE.U32 R14, R14, R15, c[0x0][0x170] ;  /* 0x00005c000e0e9625 */ /* 0x000fe200078e000f */
[----:B0-----:R-:W-:Y:S02]  /*0670*/  @!P3 MOV R8, 0x2 ;  /* 0x000000020008b802 */ /* 0x001fe40000000f00 */
[----:B------:R-:W-:Y:S02]  /*0680*/  PRMT R10, RZ, 0x7610, R10 ;  /* 0x00007610ff0a7816 */ /* 0x000fe4000000000a */
[----:B------:R0:W4:Y:S01]  /*0690*/  @!P1 LDG.E.U16 R6, [R14.64] ;  /* 0x000000040e069981 */ /* 0x000122000c1e1500 */
[----:B------:R-:W-:-:S04]  /*06a0*/  @!P3 IMAD.WIDE.U32 R8, R11, R8, c[0x0][0x170] ;  /* 0x00005c000b08b625 */ /* 0x000fc800078e0008 */
[----:B------:R-:W-:Y:S01]  /*06b0*/  @!P2 IADD3 R18, R0, R5, RZ ;  /* 0x000000050012a210 */ /* 0x000fe20007ffe0ff */
[----:B------:R5:W4:Y:S01]  /*06c0*/  @!P3 LDG.E.U16 R10, [R8.64] ;  /* 0x00000004080ab981 */ /* 0x000b22000c1e1500 */
[----:B------:R-:W-:-:S04]  /*06d0*/  @!P2 IADD3 R5, R5, 0x80, RZ ;  /* 0x000000800505a810 */ /* 0x000fc80007ffe0ff */
[----:B------:R-:W-:Y:S01]  /*06e0*/  ISETP.GE.AND P3, PT, R5, R4, PT ;  /* 0x000000040500720c */ /* 0x000fe20003f66270 */
[----:B------:R-:W-:Y:S01]  /*06f0*/  @!P4 IMAD.MOV.U32 R11, RZ, RZ, 0x2 ;  /* 0x00000002ff0bc424 */ /* 0x000fe200078e00ff */
[----:B-1----:R-:W-:-:S03]  /*0700*/  PRMT R12, RZ, 0x7610, R12 ;  /* 0x00007610ff0c7816 */ /* 0x002fc6000000000c */
[----:B0-----:R-:W-:-:S05]  /*0710*/  @!P4 IMAD.WIDE.U32 R14, R16, R11, c[0x0][0x170] ;  /* 0x00005c00100ec625 */ /* 0x001fca00078e000b */
[----:B------:R0:W4:Y:S03]  /*0720*/  @!P4 LDG.E.U16 R12, [R14.64] ;  /* 0x000000040e0cc981 */ /* 0x000126000c1e1500 */
[----:B------:R-:W-:Y:S01]  /*0730*/  @!P3 IMAD.IADD R20, R0, 0x1, R5 ;  /* 0x000000010014b824 */ /* 0x000fe200078e0205 */
[----:B------:R-:W-:-:S04]  /*0740*/  @!P3 IADD3 R5, R5, 0x80, RZ ;  /* 0x000000800505b810 */ /* 0x000fc80007ffe0ff */
[----:B------:R-:W-:Y:S02]  /*0750*/  ISETP.GE.AND P1, PT, R5, R4, PT ;  /* 0x000000040500720c */ /* 0x000fe40003f26270 */
[----:B------:R-:W-:Y:S01]  /*0760*/  @!P2 MOV R19, 0x2 ;  /* 0x000000020013a802 */ /* 0x000fe20000000f00 */
[----:B------:R-:W-:Y:S01]  /*0770*/  @!P3 IMAD.MOV.U32 R21, RZ, RZ, 0x2 ;  /* 0x00000002ff15b424 */ /* 0x000fe200078e00ff */
[----:B-----5:R-:W-:Y:S02]  /*0780*/  PRMT R9, RZ, 0x7610, R9 ;  /* 0x00007610ff097816 */ /* 0x020fe40000000009 */
[----:B------:R-:W-:Y:S01]  /*0790*/  PRMT R8, RZ, 0x7610, R8 ;  /* 0x00007610ff087816 */ /* 0x000fe20000000008 */
[----:B------:R-:W-:Y:S01]  /*07a0*/  @!P2 IMAD.WIDE.U32 R18, R18, R19, c[0x0][0x170] ;  /* 0x00005c001212a625 */ /* 0x000fe200078e0013 */
[----:B------:R-:W-:-:S05]  /*07b0*/  PRMT R11, RZ, 0x7610, R11 ;  /* 0x00007610ff0b7816 */ /* 0x000fca000000000b */
[----:B------:R-:W-:Y:S01]  /*07c0*/  @!P1 IADD3 R16, R0, R5, RZ ;  /* 0x0000000500109210 */ /* 0x000fe20007ffe0ff */
[----:B------:R-:W-:Y:S01]  /*07d0*/  @!P1 IMAD.MOV.U32 R17, RZ, RZ, 0x2 ;  /* 0x00000002ff119424 */ /* 0x000fe200078e00ff */
[----:B------:R1:W5:Y:S01]  /*07e0*/  @!P2 LDG.E.U16 R9, [R18.64] ;  /* 0x000000041209a981 */ /* 0x000362000c1e1500 */
[----:B------:R-:W-:-:S04]  /*07f0*/  @!P3 IMAD.WIDE.U32 R20, R20, R21, c[0x0][0x170] ;  /* 0x00005c001414b625 */ /* 0x000fc800078e0015 */
[----:B------:R-:W-:Y:S01]  /*0800*/  @!P1 IMAD.WIDE.U32 R16, R16, R17, c[0x0][0x170] ;  /* 0x00005c0010109625 */ /* 0x000fe200078e0011 */
[----:B------:R0:W5:Y:S04]  /*0810*/  @!P3 LDG.E.U16 R8, [R20.64] ;  /* 0x000000041408b981 */ /* 0x000168000c1e1500 */
[----:B------:R0:W5:Y:S01]  /*0820*/  @!P1 LDG.E.U16 R11, [R16.64] ;  /* 0x00000004100b9981 */ /* 0x000162000c1e1500 */
[----:B------:R-:W-:-:S04]  /*0830*/  IADD3 R5, R7, 0x100, RZ ;  /* 0x0000010007057810 */ /* 0x000fc80007ffe0ff */
[----:B------:R-:W-:Y:S02]  /*0840*/  ISETP.GE.AND P6, PT, R5, R4, PT ;  /* 0x000000040500720c */ /* 0x000fe40003fc6270 */
[----:B------:R-:W-:-:S04]  /*0850*/  IADD3 R5, R7, 0x80, RZ ;  /* 0x0000008007057810 */ /* 0x000fc80007ffe0ff */
[----:B------:R-:W-:Y:S02]  /*0860*/  ISETP.GE.AND P1, PT, R5, R4, PT ;  /* 0x000000040500720c */ /* 0x000fe40003f26270 */
[----:B-1----:R-:W-:-:S04]  /*0870*/  IADD3 R19, R7, 0x280, RZ ;  /* 0x0000028007137810 */ /* 0x002fc80007ffe0ff */
[----:B------:R-:W-:Y:S02]  /*0880*/  ISETP.GE.AND P4, PT, R19, R4, PT ;  /* 0x000000041300720c */ /* 0x000fe40003f86270 */
[----:B------:R-:W-:-:S04]  /*0890*/  IADD3 R19, R7, 0x300, RZ ;  /* 0x0000030007137810 */ /* 0x000fc80007ffe0ff */
[----:B------:R-:W-:Y:S02]  /*08a0*/  ISETP.GE.AND P5, PT, R19, R4, PT ;  /* 0x000000041300720c */ /* 0x000fe40003fa6270 */
[----:B------:R-:W-:Y:S01]  /*08b0*/  IADD3 R19, R7, 0x380, RZ ;  /* 0x0000038007137810 */ /* 0x000fe20007ffe0ff */
[----:B------:R-:W-:Y:S01]  /*08c0*/  @!P0 IMAD.MOV.U32 R23, RZ, RZ, 0x2 ;  /* 0x00000002ff178424 */ /* 0x000fe200078e00ff */
[----:B------:R-:W-:Y:S01]  /*08d0*/  BSSY B0, `(.L_x_4687) ;  /* 0x000006f000007945 */ /* 0x000fe20003800000 */
[----:B------:R-:W-:Y:S01]  /*08e0*/  BSSY B1, `(.L_x_4688) ;  /* 0x0000067000017945 */ /* 0x000fe20003800000 */
[----:B--2---:R-:W-:-:S05]  /*08f0*/  @!P0 HADD2.F32 R2, -RZ, R2.H0_H0 ;  /* 0x20000002ff028230 */ /* 0x004fca0000004100 */
[----:B0-----:R-:W-:-:S06]  /*0900*/  @!P0 FMUL.FTZ R15, R2, -1.4426950216293334961 ;  /* 0xbfb8aa3b020f8820 */ /* 0x001fcc0000410000 */
[----:B------:R-:W0:Y:S01]  /*0910*/  @!P0 MUFU.EX2 R15, R15 ;  /* 0x0000000f000f8308 */ /* 0x000e220000000800 */
[----:B---3--:R-:W-:-:S05]  /*0920*/  @!P6 HADD2.F32 R14, -RZ, R3.H0_H0 ;  /* 0x20000003ff0ee230 */ /* 0x008fca0000004100 */
[----:B------:R-:W-:Y:S01]  /*0930*/  @!P6 FMUL.FTZ R18, R14, -1.4426950216293334961 ;  /* 0xbfb8aa3b0e12e820 */ /* 0x000fe20000410000 */
[----:B------:R-:W-:-:S05]  /*0940*/  IADD3 R3, R7, 0x180, RZ ;  /* 0x0000018007037810 */ /* 0x000fca0007ffe0ff */
[----:B------:R-:W1:Y:S01]  /*0950*/  @!P6 MUFU.EX2 R18, R18 ;  /* 0x000000120012e308 */ /* 0x000e620000000800 */
[----:B------:R-:W-:Y:S02]  /*0960*/  ISETP.GE.AND P2, PT, R3, R4, PT ;  /* 0x000000040300720c */ /* 0x000fe40003f46270 */
[----:B------:R-:W-:Y:S01]  /*0970*/  IADD3 R3, R7, 0x200, RZ ;  /* 0x0000020007037810 */ /* 0x000fe20007ffe0ff */
[----:B----4-:R-:W-:-:S03]  /*0980*/  @!P1 HADD2.F32 R13, -RZ, R6.H0_H0 ;  /* 0x20000006ff0d9230 */ /* 0x010fc60000004100 */
[----:B------:R-:W-:Y:S01]  /*0990*/  ISETP.GE.AND P3, PT, R3, R4, PT ;  /* 0x000000040300720c */ /* 0x000fe20003f66270 */
[----:B0-----:R-:W-:Y:S02]  /*09a0*/  @!P0 FADD.FTZ R3, R15, 1 ;  /* 0x3f8000000f038421 */ /* 0x001fe40000010000 */
[----:B------:R-:W-:Y:S02]  /*09b0*/  @!P1 FMUL.FTZ R6, R13, -1.4426950216293334961 ;  /* 0xbfb8aa3b0d069820 */ /* 0x000fe40000410000 */
[----:B-1----:R-:W-:-:S04]  /*09c0*/  @!P6 FADD.FTZ R15, R18, 1 ;  /* 0x3f800000120fe421 */ /* 0x002fc80000010000 */
[----:B------:R-:W0:Y:S08]  /*09d0*/  @!P1 MUFU.EX2 R6, R6 ;  /* 0x0000000600069308 */ /* 0x000e300000000800 */
[----:B------:R-:W1:Y:S01]  /*09e0*/  @!P6 MUFU.RCP R21, R15 ;  /* 0x0000000f0015e308 */ /* 0x000e620000001000 */
[----:B------:R-:W-:Y:S02]  /*09f0*/  @!P2 HADD2.F32 R10, -RZ, R10.H0_H0 ;  /* 0x2000000aff0aa230 */ /* 0x000fe40000004100 */
[----:B------:R-:W-:-:S03]  /*0a00*/  @!P3 HADD2.F32 R12, -RZ, R12.H0_H0 ;  /* 0x2000000cff0cb230 */ /* 0x000fc60000004100 */
[----:B------:R-:W-:Y:S02]  /*0a10*/  @!P2 FMUL.FTZ R17, R10, -1.4426950216293334961 ;  /* 0xbfb8aa3b0a11a820 */ /* 0x000fe40000410000 */
[----:B0-----:R-:W-:Y:S02]  /*0a20*/  @!P1 FADD.FTZ R16, R6, 1 ;  /* 0x3f80000006109421 */ /* 0x001fe40000010000 */
[----:B------:R-:W-:Y:S02]  /*0a30*/  @!P3 FMUL.FTZ R18, R12, -1.4426950216293334961 ;  /* 0xbfb8aa3b0c12b820 */ /* 0x000fe40000410000 */
[----:B-1----:R-:W-:Y:S01]  /*0a40*/  @!P6 FMUL.FTZ R6, R14, R21 ;  /* 0x000000150e06e220 */ /* 0x002fe20000410000 */
[----:B------:R-:W0:Y:S04]  /*0a50*/  @!P2 MUFU.EX2 R17, R17 ;  /* 0x000000110011a308 */ /* 0x000e280000000800 */
[----:B------:R-:W-:-:S02]  /*0a60*/  @!P6 F2FP.PACK_AB R6, RZ, R6 ;  /* 0x00000006ff06e23e */ /* 0x000fc400000000ff */
[----:B------:R-:W-:Y:S02]  /*0a70*/  ISETP.GE.AND P6, PT, R19, R4, PT ;  /* 0x000000041300720c */ /* 0x000fe40003fc6270 */
[----:B------:R-:W1:Y:S01]  /*0a80*/  @!P3 MUFU.EX2 R18, R18 ;  /* 0x000000120012b308 */ /* 0x000e620000000800 */
[----:B-----5:R-:W-:Y:S02]  /*0a90*/  @!P4 HADD2.F32 R9, -RZ, R9.H0_H0 ;  /* 0x20000009ff09c230 */ /* 0x020fe40000004100 */
[----:B------:R-:W-:Y:S01]  /*0aa0*/  @!P5 HADD2.F32 R8, -RZ, R8.H0_H0 ;  /* 0x20000008ff08d230 */ /* 0x000fe20000004100 */
[----:B0-----:R-:W-:-:S07]  /*0ab0*/  @!P2 FADD.FTZ R15, R17, 1 ;  /* 0x3f800000110fa421 */ /* 0x001fce0000010000 */
[----:B------:R-:W-:Y:S01]  /*0ac0*/  @!P6 HADD2.F32 R11, -RZ, R11.H0_H0 ;  /* 0x2000000bff0be230 */ /* 0x000fe20000004100 */
[----:B------:R-:W-:Y:S02]  /*0ad0*/  @!P5 FMUL.FTZ R20, R8, -1.4426950216293334961 ;  /* 0xbfb8aa3b0814d820 */ /* 0x000fe40000410000 */
[----:B-1----:R-:W-:Y:S02]  /*0ae0*/  @!P3 FADD.FTZ R17, R18, 1 ;  /* 0x3f8000001211b421 */ /* 0x002fe40000010000 */
[----:B------:R-:W-:Y:S02]  /*0af0*/  @!P4 FMUL.FTZ R18, R9, -1.4426950216293334961 ;  /* 0xbfb8aa3b0912c820 */ /* 0x000fe40000410000 */
[----:B------:R-:W-:Y:S01]  /*0b00*/  @!P6 FMUL.FTZ R21, R11, -1.4426950216293334961 ;  /* 0xbfb8aa3b0b15e820 */ /* 0x000fe20000410000 */
[----:B------:R-:W-:Y:S08]  /*0b10*/  @!P0 MUFU.RCP R3, R3 ;  /* 0x0000000300038308 */ /* 0x000ff00000001000 */
[----:B------:R-:W0:Y:S08]  /*0b20*/  @!P4 MUFU.EX2 R18, R18 ;  /* 0x000000120012c308 */ /* 0x000e300000000800 */
[----:B------:R-:W1:Y:S08]  /*0b30*/  @!P5 MUFU.EX2 R20, R20 ;  /* 0x000000140014d308 */ /* 0x000e700000000800 */
[----:B------:R-:W2:Y:S01]  /*0b40*/  @!P6 MUFU.EX2 R21, R21 ;  /* 0x000000150015e308 */ /* 0x000ea20000000800 */
[----:B0-----:R-:W-:-:S02]  /*0b50*/  @!P4 FADD.FTZ R14, R18, 1 ;  /* 0x3f800000120ec421 */ /* 0x001fc40000010000 */
[----:B------:R-:W-:Y:S01]  /*0b60*/  @!P0 FMUL.FTZ R3, R2, R3 ;  /* 0x0000000302038220 */ /* 0x000fe20000410000 */
[----:B------:R-:W-:Y:S01]  /*0b70*/  @!P0 IADD3 R2, R0, R7, RZ ;  /* 0x0000000700028210 */ /* 0x000fe20007ffe0ff */
[----:B-1----:R-:W-:-:S03]  /*0b80*/  @!P5 FADD.FTZ R19, R20, 1 ;  /* 0x3f8000001413d421 */ /* 0x002fc60000010000 */
[----:B------:R-:W-:Y:S01]  /*0b90*/  @!P0 F2FP.PACK_AB R20, RZ, R3 ;  /* 0x00000003ff14823e */ /* 0x000fe200000000ff */
[----:B------:R-:W0:Y:S01]  /*0ba0*/  @!P1 MUFU.RCP R16, R16 ;  /* 0x0000001000109308 */ /* 0x000e220000001000 */
[----:B--2---:R-:W-:-:S07]  /*0bb0*/  @!P6 FADD.FTZ R18, R21, 1 ;  /* 0x3f8000001512e421 */ /* 0x004fce0000010000 */
[----:B------:R-:W1:Y:S01]  /*0bc0*/  @!P2 MUFU.RCP R15, R15 ;  /* 0x0000000f000fa308 */ /* 0x000e620000001000 */
[----:B------:R-:W-:Y:S01]  /*0bd0*/  @!P0 IMAD.WIDE.U32 R2, R2, R23, c[0x0][0x168] ;  /* 0x00005a0002028625 */ /* 0x000fe200078e0017 */
[----:B------:R-:W-:-:S06]  /*0be0*/  @!P0 MOV R7, R5 ;  /* 0x0000000500078202 */ /* 0x000fcc0000000f00 */
[----:B------:R-:W2:Y:S01]  /*0bf0*/  @!P3 MUFU.RCP R17, R17 ;  /* 0x000000110011b308 */ /* 0x000ea20000001000 */
[----:B------:R3:W-:Y:S01]  /*0c00*/  @!P0 STG.E.U16 [R2.64], R20 ;  /* 0x0000001402008986 */ /* 0x0007e2000c101504 */
[----:B------:R-:W-:-:S06]  /*0c10*/  ISETP.GE.AND P0, PT, R7, R4, PT ;  /* 0x000000040700720c */ /* 0x000fcc0003f06270 */
[----:B------:R-:W4:Y:S08]  /*0c20*/  @!P4 MUFU.RCP R14, R14 ;  /* 0x0000000e000ec308 */ /* 0x000f300000001000 */
[----:B------:R-:W5:Y:S08]  /*0c30*/  @!P5 MUFU.RCP R19, R19 ;  /* 0x000000130013d308 */ /* 0x000f700000001000 */
[----:B------:R-:W3:Y:S01]  /*0c40*/  @!P6 MUFU.RCP R18, R18 ;  /* 0x000000120012e308 */ /* 0x000ee20000001000 */
[----:B0-----:R-:W-:-:S02]  /*0c50*/  @!P1 FMUL.FTZ R16, R13, R16 ;  /* 0x000000100d109220 */ /* 0x001fc40000410000 */
[----:B-1----:R-:W-:Y:S02]  /*0c60*/  @!P2 FMUL.FTZ R15, R10, R15 ;  /* 0x0000000f0a0fa220 */ /* 0x002fe40000410000 */
[----:B--2---:R-:W-:Y:S02]  /*0c70*/  @!P3 FMUL.FTZ R17, R12, R17 ;  /* 0x000000110c11b220 */ /* 0x004fe40000410000 */
[----:B----4-:R-:W-:Y:S02]  /*0c80*/  @!P4 FMUL.FTZ R5, R9, R14 ;  /* 0x0000000e0905c220 */ /* 0x010fe40000410000 */
[----:B-----5:R-:W-:Y:S01]  /*0c90*/  @!P5 FMUL.FTZ R19, R8, R19 ;  /* 0x000000130813d220 */ /* 0x020fe20000410000 */
[----:B------:R-:W-:Y:S01]  /*0ca0*/  @!P1 F2FP.PACK_AB R16, RZ, R16 ;  /* 0x00000010ff10923e */ /* 0x000fe200000000ff */
[----:B---3--:R-:W-:Y:S01]  /*0cb0*/  @!P6 FMUL.FTZ R11, R11, R18 ;  /* 0x000000120b0be220 */ /* 0x008fe20000410000 */
[----:B------:R-:W-:Y:S02]  /*0cc0*/  @!P2 F2FP.PACK_AB R15, RZ, R15 ;  /* 0x0000000fff0fa23e */ /* 0x000fe400000000ff */
[----:B------:R-:W-:-:S02]  /*0cd0*/  @!P3 F2FP.PACK_AB R8, RZ, R17 ;  /* 0x00000011ff08b23e */ /* 0x000fc400000000ff */
[----:B------:R-:W-:Y:S02]  /*0ce0*/  @!P4 F2FP.PACK_AB R5, RZ, R5 ;  /* 0x00000005ff05c23e */ /* 0x000fe400000000ff */
[----:B------:R-:W-:Y:S02]  /*0cf0*/  @!P5 F2FP.PACK_AB R3, RZ, R19 ;  /* 0x00000013ff03d23e */ /* 0x000fe400000000ff */
[----:B------:R-:W-:Y:S01]  /*0d00*/  @!P6 F2FP.PACK_AB R2, RZ, R11 ;  /* 0x0000000bff02e23e */ /* 0x000fe200000000ff */
[----:B------:R-:W-:Y:S05]  /*0d10*/  @P0 BRA `(.L_x_4689) ;  /* 0x000000c000000947 */ /* 0x000fea0003800000 */
[----:B------:R-:W-:Y:S01]  /*0d20*/  HFMA2.MMA R11, -RZ, RZ, 0, 1.1920928955078125e-07 ;  /* 0x00000002ff0b7435 */ /* 0x000fe200000001ff */
[----:B------:R-:W-:Y:S01]  /*0d30*/  IMAD.IADD R10, R0, 0x1, R7 ;  /* 0x00000001000a7824 */ /* 0x000fe200078e0207 */
[----:B------:R-:W-:-:S04]  /*0d40*/  IADD3 R7, R7, 0x80, RZ ;  /* 0x0000008007077810 */ /* 0x000fc80007ffe0ff */
[----:B------:R-:W-:-:S04]  /*0d50*/  ISETP.GE.AND P0, PT, R7, R4, PT ;  /* 0x000000040700720c */ /* 0x000fc80003f06270 */
[----:B------:R-:W-:-:S05]  /*0d60*/  IMAD.WIDE.U32 R10, R10, R11, c[0x0][0x168] ;  /* 0x00005a000a0a7625 */ /* 0x000fca00078e000b */
[----:B------:R0:W-:Y:S04]  /*0d70*/  STG.E.U16 [R10.64], R16 ;  /* 0x000000100a007986 */ /* 0x0001e8000c101504 */
[----:B------:R-:W-:Y:S05]  /*0d80*/  @P0 BRA `(.L_x_4690) ;  /* 0x000000c000000947 */ /* 0x000fea0003800000 */
[----:B0-----:R-:W-:Y:S01]  /*0d90*/  MOV R11, 0x2 ;  /* 0x00000002000b7802 */ /* 0x001fe20000000f00 */
[----:B------:R-:W-:Y:S01]  /*0da0*/  IMAD.IADD R10, R0, 0x1, R7 ;  /* 0x00000001000a7824 */ /* 0x000fe200078e0207 */
[----:B------:R-:W-:-:S03]  /*0db0*/  IADD3 R7, R7, 0x80, RZ ;  /* 0x0000008007077810 */ /* 0x000fc60007ffe0ff */
[----:B------:R-:W-:-:S05]  /*0dc0*/  IMAD.WIDE.U32 R10, R10, R11, c[0x0][0x168] ;  /* 0x00005a000a0a7625 */ /* 0x000fca00078e000b */
[----:B------:R0:W-:Y:S02]  /*0dd0*/  STG.E.U16 [R10.64], R6 ;  /* 0x000000060a007986 */ /* 0x0001e4000c101504 */
.L_x_4689:
[----:B------:R-:W-:-:S13]  /*0de0*/  ISETP.GE.AND P0, PT, R7, R4, PT ;  /* 0x000000040700720c */ /* 0x000fda0003f06270 */
[----:B------:R-:W-:Y:S05]  /*0df0*/  @P0 BRA `(.L_x_4691) ;  /* 0x000000d000000947 */ /* 0x000fea0003800000 */
[----:B0-----:R-:W-:Y:S01]  /*0e00*/  MOV R11, 0x2 ;  /* 0x00000002000b7802 */ /* 0x001fe20000000f00 */
[----:B------:R-:W-:Y:S01]  /*0e10*/  IMAD.IADD R10, R0, 0x1, R7 ;  /* 0x00000001000a7824 */ /* 0x000fe200078e0207 */
[----:B------:R-:W-:-:S03]  /*0e20*/  IADD3 R7, R7, 0x80, RZ ;  /* 0x0000008007077810 */ /* 0x000fc60007ffe0ff */
[----:B------:R-:W-:-:S05]  /*0e30*/  IMAD.WIDE.U32 R10, R10, R11, c[0x0][0x168] ;  /* 0x00005a000a0a7625 */ /* 0x000fca00078e000b */
[----:B------:R0:W-:Y:S02]  /*0e40*/  STG.E.U16 [R10.64], R15 ;  /* 0x0000000f0a007986 */ /* 0x0001e4000c101504 */
.L_x_4690:
[----:B------:R-:W-:-:S13]  /*0e50*/  ISETP.GE.AND P0, PT, R7, R4, PT ;  /* 0x000000040700720c */ /* 0x000fda0003f06270 */
[----:B------:R-:W-:Y:S05]  /*0e60*/  @P0 BRA `(.L_x_4692) ;  /* 0x000000e000000947 */ /* 0x000fea0003800000 */
[----:B------:R-:W-:Y:S01]  /*0e70*/  HFMA2.MMA R6, -RZ, RZ, 0, 1.1920928955078125e-07 ;  /* 0x00000002ff067435 */ /* 0x000fe200000001ff */
[----:B------:R-:W-:Y:S01]  /*0e80*/  IMAD.IADD R9, R0, 0x1, R7 ;  /* 0x0000000100097824 */ /* 0x000fe200078e0207 */
[----:B0-----:R-:W-:Y:S02]  /*0e90*/  PRMT R10, R8, 0x7610, R10 ;  /* 0x00007610080a7816 */ /* 0x001fe4000000000a */
[----:B------:R-:W-:-:S06]  /*0ea0*/  IADD3 R7, R7, 0x80, RZ ;  /* 0x0000008007077810 */ /* 0x000fcc0007ffe0ff */
[----:B------:R-:W-:-:S05]  /*0eb0*/  IMAD.WIDE.U32 R8, R9, R6, c[0x0][0x168] ;  /* 0x00005a0009087625 */ /* 0x000fca00078e0006 */
[----:B------:R0:W-:Y:S02]  /*0ec0*/  STG.E.U16 [R8.64], R10 ;  /* 0x0000000a08007986 */ /* 0x0001e4000c101504 */
.L_x_4691:
        /* <DEDUP_REMOVED lines=8> */
.L_x_4692:
[----:B------:R-:W-:Y:S05]  /*0f50*/  BSYNC B1 ;  /* 0x0000000000017941 */ /* 0x000fea0003800000 */
.L_x_4688:
[----:B------:R-:W-:-:S13]  /*0f60*/  ISETP.GE.AND P0, PT, R7, R4, PT ;  /* 0x000000040700720c */ /* 0x000fda0003f06270 */
[----:B0-----:R-:W-:Y:S01]  /*0f70*/  @!P0 IADD3 R8, R0, R7, RZ ;  /* 0x0000000700088210 */ /* 0x001fe20007ffe0ff */
[----:B------:R-:W-:Y:S01]  /*0f80*/  @!P0 IMAD.MOV.U32 R9, RZ, RZ, 0x2 ;  /* 0x00000002ff098424 */ /* 0x000fe200078e00ff */
[----:B------:R-:W-:-:S03]  /*0f90*/  @!P0 IADD3 R7, R7, 0x80, RZ ;  /* 0x0000008007078810 */ /* 0x000fc60007ffe0ff */
[----:B------:R-:W-:-:S05]  /*0fa0*/  @!P0 IMAD.WIDE.U32 R8, R8, R9, c[0x0][0x168] ;  /* 0x00005a0008088625 */ /* 0x000fca00078e0009 */
[----:B------:R0:W-:Y:S02]  /*0fb0*/  @!P0 STG.E.U16 [R8.64], R3 ;  /* 0x0000000308008986 */ /* 0x0001e4000c101504 */
.L_x_4693:
[----:B------:R-:W-:Y:S05]  /*0fc0*/  BSYNC B0 ;  /* 0x0000000000007941 */ /* 0x000fea0003800000 */
.L_x_4687:
[----:B------:R-:W-:Y:S01]  /*0fd0*/  WARPSYNC 0xffffffff ;  /* 0xffffffff00007948 */ /* 0x000fe20003800000 */
[----:B------:R-:W-:-:S13]  /*0fe0*/  ISETP.GE.AND P0, PT, R7, R4, PT ;  /* 0x000000040700720c */ /* 0x000fda0003f06270 */
[----:B------:R-:W-:Y:S05]  /*0ff0*/  @P0 EXIT ;  /* 0x000000000000094d */ /* 0x000fea0003800000 */
[----:B0-----:R-:W-:Y:S01]  /*1000*/  IADD3 R3, R0, R7, RZ ;  /* 0x0000000700037210 */ /* 0x001fe20007ffe0ff */
[----:B------:R-:W-:Y:S01]  /*1010*/  HFMA2.MMA R0, -RZ, RZ, 0, 1.1920928955078125e-07 ;  /* 0x00000002ff007435 */ /* 0x000fe200000001ff */
[----:B------:R-:W-:-:S09]  /*1020*/  PRMT R4, R2, 0x7610, R4 ;  /* 0x0000761002047816 */ /* 0x000fd20000000004 */
[----:B------:R-:W-:-:S05]  /*1030*/  IMAD.WIDE.U32 R2, R3, R0, c[0x0][0x168] ;  /* 0x00005a0003027625 */ /* 0x000fca00078e0000 */
[----:B------:R-:W-:Y:S01]  /*1040*/  STG.E.U16 [R2.64], R4 ;  /* 0x0000000402007986 */ /* 0x000fe2000c101504 */
[----:B------:R-:W-:Y:S05]  /*1050*/  EXIT ;  /* 0x000000000000794d */ /* 0x000fea0003800000 */
.L_x_4694:
        /* <DEDUP_REMOVED lines=10> */
.L_x_9758:


//--------------------- .text._ZN2at6native29vectorized_elementwise_kernelILi4EZZZNS0_61_GLOBAL__N__132982cb_23_ActivationSiluKernel_cu_1520ed90_293611silu_kernelERNS_18TensorIteratorBaseEENKUlvE_clEvENKUlvE3_clEvEUlN3c104HalfEE_St5arrayIPcLm2EEEEviT0_T1_ --------------------------
	.section	.text._ZN2at6native29vectorized_elementwise_kernelILi4EZZZNS0_61_GLOBAL__N__132982cb_23_ActivationSiluKernel_cu_1520ed90_293611silu_kernelERNS_18TensorIteratorBaseEENKUlvE_clEvENKUlvE3_clEvEUlN3c104HalfEE_St5arrayIPcLm2EEEEviT0_T1_,"ax",@progbits
	.sectioninfo	@"SHI_REGISTERS=26"
	.align	128
        .global         _ZN2at6native29vectorized_elementwise_kernelILi4EZZZNS0_61_GLOBAL__N__132982cb_23_ActivationSiluKernel_cu_1520ed90_293611silu_kernelERNS_18TensorIteratorBaseEENKUlvE_clEvENKUlvE3_clEvEUlN3c104HalfEE_St5arrayIPcLm2EEEEviT0_T1_
        .type           _ZN2at6native29vectorized_elementwise_kernelILi4EZZZNS0_61_GLOBAL__N__132982cb_23_ActivationSiluKernel_cu_1520ed90_293611silu_kernelERNS_18TensorIteratorBaseEENKUlvE_clEvENKUlvE3_clEvEUlN3c104HalfEE_St5arrayIPcLm2EEEEviT0_T1_,@function
        .size           _ZN2at6native29vectorized_elementwise_kernelILi4EZZZNS0_61_GLOBAL__N__132982cb_23_ActivationSiluKernel_cu_1520ed90_293611silu_kernelERNS_18TensorIteratorBaseEENKUlvE_clEvENKUlvE3_clEvEUlN3c104HalfEE_St5arrayIPcLm2EEEEviT0_T1_,(.L_x_9759 - _ZN2at6native29vectorized_elementwise_kernelILi4EZZZNS0_61_GLOBAL__N__132982cb_23_ActivationSiluKernel_cu_1520ed90_293611silu_kernelERNS_18TensorIteratorBaseEENKUlvE_clEvENKUlvE3_clEvEUlN3c104HalfEE_St5arrayIPcLm2EEEEviT0_T1_)
        .other          _ZN2at6native29vectorized_elementwise_kernelILi4EZZZNS0_61_GLOBAL__N__132982cb_23_ActivationSiluKernel_cu_1520ed90_293611silu_kernelERNS_18TensorIteratorBaseEENKUlvE_clEvENKUlvE3_clEvEUlN3c104HalfEE_St5arrayIPcLm2EEEEviT0_T1_,@"STO_CUDA_ENTRY STV_DEFAULT"
_ZN2at6native29vectorized_elementwise_kernelILi4EZZZNS0_61_GLOBAL__N__132982cb_23_ActivationSiluKernel_cu_1520ed90_293611silu_kernelERNS_18TensorIteratorBaseEENKUlvE_clEvENKUlvE3_clEvEUlN3c104HalfEE_St5arrayIPcLm2EEEEviT0_T1_:
.text._ZN2at6native29vectorized_elementwise_kernelILi4EZZZNS0_61_GLOBAL__N__132982cb_23_ActivationSiluKernel_cu_1520ed90_293611silu_kernelERNS_18TensorIteratorBaseEENKUlvE_clEvENKUlvE3_clEvEUlN3c104HalfEE_St5arrayIPcLm2EEEEviT0_T1_:
        /* <DEDUP_REMOVED lines=13> */
[--C-:B--2---:R-:W-:Y:S02]  /*00d0*/  HADD2.F32 R10, -RZ, R6.reuse.H0_H0 ;  /* 0x20000006ff0a7230 */ /* 0x104fe40000004100 */
[----:B------:R-:W-:Y:S02]  /*00e0*/  HADD2.F32 R9, -RZ, R6.H1_H1 ;  /* 0x30000006ff097230 */ /* 0x000fe40000004100 */
[----:B------:R-:W-:Y:S01]  /*00f0*/  HADD2.F32 R11, -RZ, R7.H0_H0 ;  /* 0x20000007ff0b7230 */ /* 0x000fe20000004100 */
[----:B------:R-:W-:Y:S01]  /*0100*/  FMUL.FTZ R14, R10, -1.4426950216293334961 ;  /* 0xbfb8aa3b0a0e7820 */ /* 0x000fe20000410000 */
[--C-:B---3--:R-:W-:Y:S01]  /*0110*/  HADD2.F32 R6, -RZ, R2.reuse.H0_H0 ;  /* 0x20000002ff067230 */ /* 0x108fe20000004100 */
[----:B------:R-:W-:Y:S01]  /*0120*/  FMUL.FTZ R19, R9, -1.4426950216293334961 ;  /* 0xbfb8aa3b09137820 */ /* 0x000fe20000410000 */
[----:B------:R-:W-:Y:S01]  /*0130*/  HADD2.F32 R8, -RZ, R2.H1_H1 ;  /* 0x30000002ff087230 */ /* 0x000fe20000004100 */
[----:B------:R-:W-:Y:S01]  /*0140*/  FMUL.FTZ R18, R11, -1.4426950216293334961 ;  /* 0xbfb8aa3b0b127820 */ /* 0x000fe20000410000 */
[----:B------:R-:W-:Y:S01]  /*0150*/  HADD2.F32 R2, -RZ, R3.H0_H0 ;  /* 0x20000003ff027230 */ /* 0x000fe20000004100 */
[----:B------:R-:W-:Y:S01]  /*0160*/  FMUL.FTZ R15, R6, -1.4426950216293334961 ;  /* 0xbfb8aa3b060f7820 */ /* 0x000fe20000410000 */
[----:B------:R-:W-:Y:S01]  /*0170*/  HADD2.F32 R7, -RZ, R7.H1_H1 ;  /* 0x30000007ff077230 */ /* 0x000fe20000004100 */
[----:B------:R-:W-:Y:S01]  /*0180*/  FMUL.FTZ R13, R8, -1.4426950216293334961 ;  /* 0xbfb8aa3b080d7820 */ /* 0x000fe20000410000 */
[----:B------:R-:W-:Y:S01]  /*0190*/  HADD2.F32 R3, -RZ, R3.H1_H1 ;  /* 0x30000003ff037230 */ /* 0x000fe20000004100 */
[----:B------:R0:W1:Y:S02]  /*01a0*/  MUFU.EX2 R17, R14 ;  /* 0x0000000e00117308 */ /* 0x0000640000000800 */
[----:B------:R-:W-:-:S02]  /*01b0*/  FMUL.FTZ R16, R7, -1.4426950216293334961 ;  /* 0xbfb8aa3b07107820 */ /* 0x000fc40000410000 */
[----:B------:R-:W-:-:S04]  /*01c0*/  FMUL.FTZ R12, R3, -1.4426950216293334961 ;  /* 0xbfb8aa3b030c7820 */ /* 0x000fc80000410000 */
        /* <DEDUP_REMOVED lines=25> */
[----:B------:R-:W-:-:S05]  /*0360*/  IMAD.WIDE R10, R4, 0x8, R10 ;  /* 0x00000008040a7825 */ /* 0x000fca00078e020a */
[----:B------:R-:W2:Y:S01]  /*0370*/  MUFU.RCP R13, R13 ;  /* 0x0000000d000d7308 */ /* 0x000ea20000001000 */
[----:B0-----:R-:W-:-:S05]  /*0380*/  FMUL.FTZ R7, R7, R16 ;  /* 0x0000001007077220 */ /* 0x001fca0000410000 */
[----:B------:R-:W-:Y:S02]  /*0390*/  F2FP.PACK_AB R7, R7, R18 ;  /* 0x000000120707723e */ /* 0x000fe400000000ff */
[----:B------:R-:W0:Y:S01]  /*03a0*/  MUFU.RCP R21, R14 ;  /* 0x0000000e00157308 */ /* 0x000e220000001000 */
[----:B-1----:R-:W-:Y:S01]  /*03b0*/  FMUL.FTZ R15, R6, R15 ;  /* 0x0000000f060f7220 */ /* 0x002fe20000410000 */
[----:B------:R-:W-:-:S05]  /*03c0*/  F2FP.PACK_AB R6, R20, R17 ;  /* 0x000000111406723e */ /* 0x000fca00000000ff */
[----:B------:R-:W-:Y:S01]  /*03d0*/  STG.E.64 [R10.64], R6 ;  /* 0x000000060a007986 */ /* 0x000fe2000c101b04 */
[----:B------:R-:W1:Y:S01]  /*03e0*/  MUFU.RCP R12, R12 ;  /* 0x0000000c000c7308 */ /* 0x000e620000001000 */
[----:B--2---:R-:W-:-:S05]  /*03f0*/  FMUL.FTZ R8, R8, R13 ;  /* 0x0000000d08087220 */ /* 0x004fca0000410000 */
[----:B------:R-:W-:Y:S01]  /*0400*/  F2FP.PACK_AB R8, R8, R15 ;  /* 0x0000000f0808723e */ /* 0x000fe200000000ff */
[----:B0-----:R-:W-:Y:S02]  /*0410*/  FMUL.FTZ R2, R2, R21 ;  /* 0x0000001502027220 */ /* 0x001fe40000410000 */
[----:B-1----:R-:W-:-:S05]  /*0420*/  FMUL.FTZ R3, R3, R12 ;  /* 0x0000000c03037220 */ /* 0x002fca0000410000 */
[----:B------:R-:W-:-:S05]  /*0430*/  F2FP.PACK_AB R9, R3, R2 ;  /* 0x000000020309723e */ /* 0x000fca00000000ff */
[----:B------:R-:W-:Y:S01]  /*0440*/  STG.E.64 [R10.64+0x400], R8 ;  /* 0x000400080a007986 */ /* 0x000fe2000c101b04 */
[----:B------:R-:W-:Y:S05]  /*0450*/  EXIT ;  /* 0x000000000000794d */ /* 0x000fea0003800000 */
.L_x_4695:
        /* <DEDUP_REMOVED lines=148> */
.L_x_4698:
[----:B------:R-:W-:-:S13]  /*0da0*/  ISETP.GE.AND P0, PT, R7, R4, PT ;  /* 0x000000040700720c */ /* 0x000fda0003f06270 */
[----:B------:R-:W-:Y:S05]  /*0db0*/  @P0 BRA `(.L_x_4700) ;  /* 0x000000d000000947 */ /* 0x000fea0003800000 */
[----:B0-----:R-:W-:Y:S01]  /*0dc0*/  MOV R11, 0x2 ;  /* 0x00000002000b7802 */ /* 0x001fe20000000f00 */
[----:B------:R-:W-:Y:S01]  /*0dd0*/  IMAD.IADD R10, R0, 0x1, R7 ;  /* 0x00000001000a7824 */ /* 0x000fe200078e0207 */
[----:B------:R-:W-:-:S03]  /*0de0*/  IADD3 R7, R7, 0x80, RZ ;  /* 0x0000008007077810 */ /* 0x000fc60007ffe0ff */
[----:B------:R-:W-:-:S05]  /*0df0*/  IMAD.WIDE.U32 R10, R10, R11, c[0x0][0x168] ;  /* 0x00005a000a0a7625 */ /* 0x000fca00078e000b */
[----:B------:R0:W-:Y:S02]  /*0e00*/  STG.E.U16 [R10.64], R15 ;  /* 0x0000000f0a007986 */ /* 0x0001e4000c101504 */
.L_x_4699:
        /* <DEDUP_REMOVED lines=8> */
.L_x_4700:
        /* <DEDUP_REMOVED lines=8> */
.L_x_4701:
[----:B------:R-:W-:Y:S05]  /*0f10*/  BSYNC B1 ;  /* 0x0000000000017941 */ /* 0x000fea0003800000 */
.L_x_4697:
[----:B------:R-:W-:-:S13]  /*0f20*/  ISETP.GE.AND P0, PT, R7, R4, PT ;  /* 0x000000040700720c */ /* 0x000fda0003f06270 */
[----:B0-----:R-:W-:Y:S01]  /*0f30*/  @!P0 IADD3 R8, R0, R7, RZ ;  /* 0x0000000700088210 */ /* 0x001fe20007ffe0ff */
[----:B------:R-:W-:Y:S01]  /*0f40*/  @!P0 IMAD.MOV.U32 R9, RZ, RZ, 0x2 ;  /* 0x00000002ff098424 */ /* 0x000fe200078e00ff */
[----:B------:R-:W-:-:S03]  /*0f50*/  @!P0 IADD3 R7, R7, 0x80, RZ ;  /* 0x0000008007078810 */ /* 0x000fc60007ffe0ff */
[----:B------:R-:W-:-:S05]  /*0f60*/  @!P0 IMAD.WIDE.U32 R8, R8, R9, c[0x0][0x168] ;  /* 0x00005a0008088625 */ /* 0x000fca00078e0009 */
[----:B------:R0:W-:Y:S02]  /*0f70*/  @!P0 STG.E.U16 [R8.64], R3 ;  /* 0x0000000308008986 */ /* 0x0001e4000c101504 */
.L_x_4702:
[----:B------:R-:W-:Y:S05]  /*0f80*/  BSYNC B0 ;  /* 0x0000000000007941 */ /* 0x000fea0003800000 */
.L_x_4696:
        /* <DEDUP_REMOVED lines=9> */
.L_x_4703:
        /* <DEDUP_REMOVED lines=14> */
.L_x_9759:


//--------------------- .text._ZN2at6native29vectorized_elementwise_kernelILi8EZZZNS0_61_GLOBAL__N__132982cb_23_ActivationSiluKernel_cu_1520ed90_293611silu_kernelERNS_18TensorIteratorBaseEENKUlvE_clEvENKUlvE3_clEvEUlN3c104HalfEE_St5arrayIPcLm2EEEEviT0_T1_ --------------------------
	.section	.text._ZN2at6native29vectorized_elementwise_kernelILi8EZZZNS0_61_GLOBAL__N__132982cb_23_ActivationSiluKernel_cu_1520ed90_293611silu_kernelERNS_18TensorIteratorBaseEENKUlvE_clEvENKUlvE3_clEvEUlN3c104HalfEE_St5arrayIPcLm2EEEEviT0_T1_,"ax",@progbits
	.sectioninfo	@"SHI_REGISTERS=4"
	.align	128
        .global         _ZN2at6native29vectorized_elementwise_kernelILi8EZZZNS0_61_GLOBAL__N__132982cb_23_ActivationSiluKernel_cu_1520ed90_293611silu_kernelERNS_18TensorIteratorBaseEENKUlvE_clEvENKUlvE3_clEvEUlN3c104HalfEE_St5arrayIPcLm2EEEEviT0_T1_
        .type           _ZN2at6native29vectorized_elementwise_kernelILi8EZZZNS0_61_GLOBAL__N__132982cb_23_ActivationSiluKernel_cu_1520ed90_293611silu_kernelERNS_18TensorIteratorBaseEENKUlvE_clEvENKUlvE3_clEvEUlN3c104HalfEE_St5arrayIPcLm2EEEEviT0_T1_,@function
        .size           _ZN2at6native29vectorized_elementwise_kernelILi8EZZZNS0_61_GLOBAL__N__132982cb_23_ActivationSiluKernel_cu_1520ed90_293611silu_kernelERNS_18TensorIteratorBaseEENKUlvE_clEvENKUlvE3_clEvEUlN3c104HalfEE_St5arrayIPcLm2EEEEviT0_T1_,(.L_x_9760 - _ZN2at6native29vectorized_elementwise_kernelILi8EZZZNS0_61_GLOBAL__N__132982cb_23_ActivationSiluKernel_cu_1520ed90_293611silu_kernelERNS_18TensorIteratorBaseEENKUlvE_clEvENKUlvE3_clEvEUlN3c104HalfEE_St5arrayIPcLm2EEEEviT0_T1_)
        .other          _ZN2at6native29vectorized_elementwise_kernelILi8EZZZNS0_61_GLOBAL__N__132982cb_23_ActivationSiluKernel_cu_1520ed90_293611silu_kernelERNS_18TensorIteratorBaseEENKUlvE_clEvENKUlvE3_clEvEUlN3c104HalfEE_St5arrayIPcLm2EEEEviT0_T1_,@"STO_CUDA_ENTRY STV_DEFAULT"
_ZN2at6native29vectorized_elementwise_kernelILi8EZZZNS0_61_GLOBAL__N__132982cb_23_ActivationSiluKernel_cu_1520ed90_293611silu_kernelERNS_18TensorIteratorBaseEENKUlvE_clEvENKUlvE3_clEvEUlN3c104HalfEE_St5arrayIPcLm2EEEEviT0_T1_:
.text._ZN2at6native29vectorized_elementwise_kernelILi8EZZZNS0_61_GLOBAL__N__132982cb_23_ActivationSiluKernel_cu_1520ed90_293611silu_kernelERNS_18TensorIteratorBaseEENKUlvE_clEvENKUlvE3_clEvEUlN3c104HalfEE_St5arrayIPcLm2EEEEviT0_T1_:
[----:B------:R-:W-:Y:S02]  /*0000*/  MOV R1, c[0x0][0x28] ;  /* 0x00000a0000017a02 */ /* 0x000fe40000000f00 */
[----:B------:R-:W-:Y:S05]  /*0010*/  EXIT ;  /* 0x000000000000794d */ /* 0x000fea0003800000 */
.L_x_4704:
        /* <DEDUP_REMOVED lines=14> */
.L_x_9760:


//--------------------- .text._ZN2at6native18elementwise_kernelILi128ELi4EZNS0_15gpu_kernel_implIZZZNS0_61_GLOBAL__N__132982cb_23_ActivationSiluKernel_cu_1520ed90_293611silu_kernelERNS_18TensorIteratorBaseEENKUlvE_clEvENKUlvE2_clEvEUlN3c107complexIfEEE_EEvS5_RKT_EUliE_EEviT1_ --------------------------
	.section	.text._ZN2at6native18elementwise_kernelILi128ELi4EZNS0_15gpu_kernel_implIZZZNS0_61_GLOBAL__N__132982cb_23_ActivationSiluKernel_cu_1520ed90_293611silu_kernelERNS_18TensorIteratorBaseEENKUlvE_clEvENKUlvE2_clEvEUlN3c107complexIfEEE_EEvS5_RKT_EUliE_EEviT1_,"ax",@progbits
	.sectioninfo	@"SHI_REGISTERS=26"
	.align	128
        .global         _ZN2at6native18elementwise_kernelILi128ELi4EZNS0_15gpu_kernel_implIZZZNS0_61_GLOBAL__N__132982cb_23_ActivationSiluKernel_cu_1520ed90_293611silu_kernelERNS_18TensorIteratorBaseEENKUlvE_clEvENKUlvE2_clEvEUlN3c107complexIfEEE_EEvS5_RKT_EUliE_EEviT1_
        .type           _ZN2at6native18elementwise_kernelILi128ELi4EZNS0_15gpu_kernel_implIZZZNS0_61_GLOBAL__N__132982cb_23_ActivationSiluKernel_cu_1520ed90_293611silu_kernelERNS_18TensorIteratorBaseEENKUlvE_clEvENKUlvE2_clEvEUlN3c107complexIfEEE_EEvS5_RKT_EUliE_EEviT1_,@function
        .size           _ZN2at6native18elementwise_kernelILi128ELi4EZNS0_15gpu_kernel_implIZZZNS0_61_GLOBAL__N__132982cb_23_ActivationSiluKernel_cu_1520ed90_293611silu_kernelERNS_18TensorIteratorBaseEENKUlvE_clEvENKUlvE2_clEvEUlN3c107complexIfEEE_EEvS5_RKT_EUliE_EEviT1_,(.L_x_9761 - _ZN2at6native18elementwise_kernelILi128ELi4EZNS0_15gpu_kernel_implIZZZNS0_61_GLOBAL__N__132982cb_23_ActivationSiluKernel_cu_1520ed90_293611silu_kernelERNS_18TensorIteratorBaseEENKUlvE_clEvENKUlvE2_clEvEUlN3c107complexIfEEE_EEvS5_RKT_EUliE_EEviT1_)
        .other          _ZN2at6native18elementwise_kernelILi128ELi4EZNS0_15gpu_kernel_implIZZZNS0_61_GLOBAL__N__132982cb_23_ActivationSiluKernel_cu_1520ed90_293611silu_kernelERNS_18TensorIteratorBaseEENKUlvE_clEvENKUlvE2_clEvEUlN3c107complexIfEEE_EEvS5_RKT_EUliE_EEviT1_,@"STO_CUDA_ENTRY STV_DEFAULT"
_ZN2at6native18elementwise_kernelILi128ELi4EZNS0_15gpu_kernel_implIZZZNS0_61_GLOBAL__N__132982cb_23_ActivationSiluKernel_cu_1520ed90_293611silu_kernelERNS_18TensorIteratorBaseEENKUlvE_clEvENKUlvE2_clEvEUlN3c107complexIfEEE_EEvS5_RKT_EUliE_EEviT1_:
.text._ZN2at6native18elementwise_kernelILi128ELi4EZNS0_15gpu_kernel_implIZZZNS0_61_GLOBAL__N__132982cb_23_ActivationSiluKernel_cu_1520ed90_293611silu_kernelERNS_18TensorIteratorBaseEENKUlvE_clEvENKUlvE2_clEvEUlN3c107complexIfEEE_EEvS5_RKT_EUliE_EEviT1_:
        /* <DEDUP_REMOVED lines=236> */
.L_x_4707:
        /* <DEDUP_REMOVED lines=17> */
[----:B------:R-:W2:Y:S01]  /*0fd0*/  LDG.E.S8 R2, [R4.64] ;  /* 0x0000002404027981 */ /* 0x000ea2000c1e1300 */
[----:B------:R-:W-:Y:S01]  /*0fe0*/  HFMA2.MMA R3, -RZ, RZ, 0, 0 ;  /* 0x00000000ff037435 */ /* 0x000fe200000001ff */
[----:B--2---:R-:W0:Y:S01]  /*0ff0*/  I2F.S16 R2, R2 ;  /* 0x0000000200027306 */ /* 0x004e220000101400 */
[----:B------:R-:W-:Y:S07]  /*1000*/  BRA `(.L_x_4714) ;  /* 0x00000e2000007947 */ /* 0x000fee0003800000 */
.L_x_4712:
[----:B------:R-:W2:Y:S01]  /*1010*/  LDG.E.U8 R2, [R4.64] ;  /* 0x0000002404027981 */ /* 0x000ea2000c1e1100 */
[----:B------:R-:W-:Y:S01]  /*1020*/  IMAD.MOV.U32 R3, RZ, RZ, RZ ;  /* 0x000000ffff037224 */ /* 0x000fe200078e00ff */
[----:B--2---:R-:W0:Y:S01]  /*1030*/  I2F.U16 R2, R2 ;  /* 0x0000000200027306 */ /* 0x004e220000101000 */
[----:B------:R-:W-:Y:S05]  /*1040*/  BRA `(.L_x_4714) ;  /* 0x00000de000007947 */ /* 0x000fea0003800000 */
.L_x_4711:
[----:B------:R-:W-:-:S13]  /*1050*/  ISETP.NE.AND P0, PT, R2, 0x2, PT ;  /* 0x000000020200780c */ /* 0x000fda0003f05270 */
[----:B------:R-:W-:Y:S05]  /*1060*/  @!P0 BRA `(.L_x_4715) ;  /* 0x000000c000008947 */ /* 0x000fea0003800000 */
[----:B------:R-:W-:-:S13]  /*1070*/  ISETP.NE.AND P0, PT, R2, 0x3, PT ;  /* 0x000000030200780c */ /* 0x000fda0003f05270 */
[----:B------:R-:W-:Y:S05]  /*1080*/  @!P0 BRA `(.L_x_4716) ;  /* 0x0000006000008947 */ /* 0x000fea0003800000 */
[----:B------:R-:W-:-:S13]  /*1090*/  ISETP.NE.AND P0, PT, R2, 0x4, PT ;  /* 0x000000040200780c */ /* 0x000fda0003f05270 */
[----:B------:R-:W-:Y:S05]  /*10a0*/  @P0 BRA `(.L_x_4713) ;  /* 0x00000bc000000947 */ /* 0x000fea0003800000 */
[----:B------:R-:W2:Y:S01]  /*10b0*/  LDG.E.64 R4, [R4.64] ;  /* 0x0000002404047981 */ /* 0x000ea2000c1e1b00 */
[----:B------:R-:W-:Y:S01]  /*10c0*/  IMAD.MOV.U32 R3, RZ, RZ, RZ ;  /* 0x000000ffff037224 */ /* 0x000fe200078e00ff */
[----:B--2---:R0:W1:Y:S01]  /*10d0*/  I2F.S64 R2, R4 ;  /* 0x0000000400027312 */ /* 0x0040620000301400 */
[----:B------:R-:W-:Y:S05]  /*10e0*/  BRA `(.L_x_4714) ;  /* 0x00000d4000007947 */ /* 0x000fea0003800000 */
.L_x_4716:
[----:B------:R-:W2:Y:S01]  /*10f0*/  LDG.E R2, [R4.64] ;  /* 0x0000002404027981 */ /* 0x000ea2000c1e1900 */
[----:B------:R-:W-:Y:S01]  /*1100*/  IMAD.MOV.U32 R3, RZ, RZ, RZ ;  /* 0x000000ffff037224 */ /* 0x000fe200078e00ff */
[----:B--2---:R-:W0:Y:S01]  /*1110*/  I2F R2, R2 ;  /* 0x0000000200027306 */ /* 0x004e220000201400 */
[----:B------:R-:W-:Y:S05]  /*1120*/  BRA `(.L_x_4714) ;  /* 0x00000d0000007947 */ /* 0x000fea0003800000 */
.L_x_4715:
[----:B------:R-:W2:Y:S01]  /*1130*/  LDG.E.U16 R2, [R4.64] ;  /* 0x0000002404027981 */ /* 0x000ea2000c1e1500 */
[----:B------:R-:W-:Y:S01]  /*1140*/  IMAD.MOV.U32 R3, RZ, RZ, RZ ;  /* 0x000000ffff037224 */ /* 0x000fe200078e00ff */
[----:B--2---:R-:W0:Y:S01]  /*1150*/  I2F.S16 R2, R2 ;  /* 0x0000000200027306 */ /* 0x004e220000101400 */
[----:B------:R-:W-:Y:S05]  /*1160*/  BRA `(.L_x_4714) ;  /* 0x00000cc000007947 */ /* 0x000fea0003800000 */
.L_x_4710:
[----:B------:R-:W-:-:S13]  /*1170*/  ISETP.GT.AND P0, PT, R2, 0x6, PT ;  /* 0x000000060200780c */ /* 0x000fda0003f04270 */
[----:B------:R-:W-:Y:S05]  /*1180*/  @P0 BRA `(.L_x_4717) ;  /* 0x000000b000000947 */ /* 0x000fea0003800000 */
[----:B------:R-:W-:-:S13]  /*1190*/  ISETP.NE.AND P0, PT, R2, 0x5, PT ;  /* 0x000000050200780c */ /* 0x000fda0003f05270 */
[----:B------:R-:W-:Y:S05]  /*11a0*/  @!P0 BRA `(.L_x_4718) ;  /* 0x0000005000008947 */ /* 0x000fea0003800000 */
[----:B------:R-:W-:-:S13]  /*11b0*/  ISETP.NE.AND P0, PT, R2, 0x6, PT ;  /* 0x000000060200780c */ /* 0x000fda0003f05270 */
[----:B------:R-:W-:Y:S05]  /*11c0*/  @P0 BRA `(.L_x_4713) ;  /* 0x00000aa000000947 */ /* 0x000fea0003800000 */
[----:B------:R0:W5:Y:S01]  /*11d0*/  LDG.E R2, [R4.64] ;  /* 0x0000002404027981 */ /* 0x000162000c1e1900 */
[----:B------:R-:W-:Y:S01]  /*11e0*/  IMAD.MOV.U32 R3, RZ, RZ, RZ ;  /* 0x000000ffff037224 */ /* 0x000fe200078e00ff */
[----:B------:R-:W-:Y:S05]  /*11f0*/  BRA `(.L_x_4714) ;  /* 0x00000c3000007947 */ /* 0x000fea0003800000 */
.L_x_4718:
[----:B------:R-:W2:Y:S01]  /*1200*/  LDG.E.U16 R2, [R4.64] ;  /* 0x0000002404027981 */ /* 0x000ea2000c1e1500 */
[----:B------:R-:W-:Y:S01]  /*1210*/  IMAD.MOV.U32 R3, RZ, RZ, RZ ;  /* 0x000000ffff037224 */ /* 0x000fe200078e00ff */
[----:B--2---:R-:W-:Y:S01]  /*1220*/  HADD2.F32 R2, -RZ, R2.H0_H0 ;  /* 0x20000002ff027230 */ /* 0x004fe20000004100 */
[----:B------:R-:W-:Y:S05]  /*1230*/  BRA `(.L_x_4714) ;  /* 0x00000bf000007947 */ /* 0x000fea0003800000 */
.L_x_4717:
[----:B------:R-:W-:-:S13]  /*1240*/  ISETP.NE.AND P0, PT, R2, 0x7, PT ;  /* 0x000000070200780c */ /* 0x000fda0003f05270 */
[----:B------:R-:W-:Y:S05]  /*1250*/  @!P0 BRA `(.L_x_4719) ;  /* 0x000000a000008947 */ /* 0x000fea0003800000 */
[----:B------:R-:W-:-:S13]  /*1260*/  ISETP.NE.AND P0, PT, R2, 0x8, PT ;  /* 0x000000080200780c */ /* 0x000fda0003f05270 */
[----:B------:R-:W-:Y:S05]  /*1270*/  @!P0 BRA `(.L_x_4720) ;  /* 0x0000004000008947 */ /* 0x000fea0003800000 */
[----:B------:R-:W-:-:S13]  /*1280*/  ISETP.NE.AND P0, PT, R2, 0x9, PT ;  /* 0x000000090200780c */ /* 0x000fda0003f05270 */
[----:B------:R-:W-:Y:S05]  /*1290*/  @P0 BRA `(.L_x_4713) ;  /* 0x000009d000000947 */ /* 0x000fea0003800000 */
[----:B------:R0:W5:Y:S01]  /*12a0*/  LDG.E.64 R2, [R4.64] ;  /* 0x0000002404027981 */ /* 0x000162000c1e1b00 */
[----:B------:R-:W-:Y:S05]  /*12b0*/  BRA `(.L_x_4714) ;  /* 0x00000b7000007947 */ /* 0x000fea0003800000 */
.L_x_4720:
[----:B------:R-:W2:Y:S02]  /*12c0*/  LDG.E R2, [R4.64] ;  /* 0x0000002404027981 */ /* 0x000ea4000c1e1900 */
[--C-:B--2---:R-:W-:Y:S02]  /*12d0*/  HADD2.F32 R3, -RZ, R2.reuse.H1_H1 ;  /* 0x30000002ff037230 */ /* 0x104fe40000004100 */
[----:B------:R-:W-:Y:S01]  /*12e0*/  HADD2.F32 R2, -RZ, R2.H0_H0 ;  /* 0x20000002ff027230 */ /* 0x000fe20000004100 */
[----:B------:R-:W-:Y:S05]  /*12f0*/  BRA `(.L_x_4714) ;  /* 0x00000b3000007947 */ /* 0x000fea0003800000 */
.L_x_4719:
[----:B------:R-:W2:Y:S01]  /*1300*/  LDG.E.64 R4, [R4.64] ;  /* 0x0000002404047981 */ /* 0x000ea2000c1e1b00 */
[----:B------:R-:W-:Y:S01]  /*1310*/  IMAD.MOV.U32 R3, RZ, RZ, RZ ;  /* 0x000000ffff037224 */ /* 0x000fe200078e00ff */
[----:B--2---:R-:W0:Y:S01]  /*1320*/  F2F.F32.F64 R2, R4 ;  /* 0x0000000400027310 */ /* 0x004e220000301000 */
[----:B------:R-:W0:-:S14]  /*1330*/  DSETP.GEU.AND P0, PT, |R4|, c[0x2][0x0], PT ;  /* 0x008000000400762a */ /* 0x000e1c0003f0e200 */
[----:B0-----:R-:W-:Y:S01]  /*1340*/  @!P0 FMUL R2, R2, 1.175494350822287508e-38 ;  /* 0x0080000002028820 */ /* 0x001fe20000400000 */
[----:B------:R-:W-:Y:S05]  /*1350*/  BRA `(.L_x_4714) ;  /* 0x00000ad000007947 */ /* 0x000fea0003800000 */
.L_x_4709:
        /* <DEDUP_REMOVED lines=11> */
[----:B------:R-:W-:Y:S01]  /*1410*/  FSEL R2, RZ, 1, !P0 ;  /* 0x3f800000ff027808 */ /* 0x000fe20004000000 */
[----:B------:R-:W-:Y:S05]  /*1420*/  BRA `(.L_x_4714) ;  /* 0x00000a0000007947 */ /* 0x000fea0003800000 */
.L_x_4723:
[----:B------:R-:W2:Y:S02]  /*1430*/  LDG.E.128 R4, [R4.64] ;  /* 0x0000002404047981 */ /* 0x000ea4000c1e1d00 */
[----:B--2---:R-:W0:Y:S01]  /*1440*/  F2F.F32.F64 R3, R6 ;  /* 0x0000000600037310 */ /* 0x004e220000301000 */
[----:B------:R-:W0:-:S04]  /*1450*/  DSETP.GEU.AND P0, PT, |R6|, c[0x2][0x0], PT ;  /* 0x008000000600762a */ /* 0x000e080003f0e200 */
[----:B------:R-:W1:-:S03]  /*1460*/  DSETP.GEU.AND P1, PT, |R4|, c[0x2][0x0], PT ;  /* 0x008000000400762a */ /* 0x000e460003f2e200 */
[----:B------:R-:W1:Y:S07]  /*1470*/  F2F.F32.F64 R2, R4 ;  /* 0x0000000400027310 */ /* 0x000e6e0000301000 */
[----:B0-----:R-:W-:-:S04]  /*1480*/  @!P0 FMUL R3, R3, 1.175494350822287508e-38 ;  /* 0x0080000003038820 */ /* 0x001fc80000400000 */
[----:B-1----:R-:W-:Y:S01]  /*1490*/  @!P1 FMUL R2, R2, 1.175494350822287508e-38 ;  /* 0x0080000002029820 */ /* 0x002fe20000400000 */
[----:B------:R-:W-:Y:S05]  /*14a0*/  BRA `(.L_x_4714) ;  /* 0x0000098000007947 */ /* 0x000fea0003800000 */
.L_x_4722:
        /* <DEDUP_REMOVED lines=23> */
[----:B------:R-:W-:Y:S01]  /*1620*/  LOP3.LUT R5, R6, R3, RZ, 0x30, !PT ;  /* 0x0000000306057212 */ /* 0x000fe200078e30ff */
[----:B------:R-:W-:-:S03]  /*1630*/  IMAD.MOV.U32 R3, RZ, RZ, RZ ;  /* 0x000000ffff037224 */ /* 0x000fc600078e00ff */
[----:B------:R-:W-:Y:S01]  /*1640*/  LOP3.LUT R2, R5, 0x80000000, R2, 0xf8, !PT ;  /* 0x8000000005027812 */ /* 0x000fe200078ef802 */
[----:B------:R-:W-:Y:S05]  /*1650*/  BRA `(.L_x_4714) ;  /* 0x000007d000007947 */ /* 0x000fea0003800000 */
.L_x_4725:
[----:B------:R-:W2:Y:S01]  /*1660*/  LDG.E.U8 R4, [R4.64] ;  /* 0x0000002404047981 */ /* 0x000ea2000c1e1100 */
[----:B------:R-:W-:Y:S02]  /*1670*/  IMAD.MOV.U32 R3, RZ, RZ, RZ ;  /* 0x000000ffff037224 */ /* 0x000fe400078e00ff */
        /* <DEDUP_REMOVED lines=12> */
.L_x_4724:
[----:B------:R-:W2:Y:S01]  /*1740*/  LDG.E.U16 R2, [R4.64] ;  /* 0x0000002404027981 */ /* 0x000ea2000c1e1500 */
[----:B------:R-:W-:Y:S01]  /*1750*/  IMAD.MOV.U32 R3, RZ, RZ, RZ ;  /* 0x000000ffff037224 */ /* 0x000fe200078e00ff */
[----:B--2---:R-:W-:Y:S01]  /*1760*/  PRMT R2, RZ, 0x5410, R2 ;  /* 0x00005410ff027816 */ /* 0x004fe20000000002 */
[----:B------:R-:W-:Y:S05]  /*1770*/  BRA `(.L_x_4714) ;  /* 0x000006b000007947 */ /* 0x000fea0003800000 */
.L_x_4721:
        /* <DEDUP_REMOVED lines=8> */
[----:B------:R-:W2:Y:S01]  /*1800*/  LDG.E.U16 R2, [R4.64] ;  /* 0x0000002404027981 */ /* 0x000ea2000c1e1500 */
[----:B------:R-:W-:Y:S01]  /*1810*/  IMAD.MOV.U32 R3, RZ, RZ, RZ ;  /* 0x000000ffff037224 */ /* 0x000fe200078e00ff */
[----:B--2---:R-:W0:Y:S01]  /*1820*/  I2F.U16 R2, R2 ;  /* 0x0000000200027306 */ /* 0x004e220000101000 */
[----:B------:R-:W-:Y:S05]  /*1830*/  BRA `(.L_x_4714) ;  /* 0x000005f000007947 */ /* 0x000fea0003800000 */
.L_x_4728:
[----:B------:R-:W2:Y:S01]  /*1840*/  LDG.E.U8 R5, [R4.64] ;  /* 0x0000002404057981 */ /* 0x000ea2000c1e1100 */
[----:B------:R-:W-:Y:S01]  /*1850*/  CS2R R2, SRZ ;  /* 0x0000000000027805 */ /* 0x000fe2000001ff00 */
        /* <DEDUP_REMOVED lines=18> */
.L_x_4730:
[----:B------:R-:W-:Y:S05]  /*1980*/  BSYNC B0 ;  /* 0x0000000000007941 */ /* 0x000fea0003800000 */
.L_x_4729:
[----:B------:R-:W-:Y:S01]  /*1990*/  IMAD.SHL.U32 R2, R2, 0x100000, RZ ;  /* 0x0010000002027824 */ /* 0x000fe200078e00ff */
[----:B------:R-:W-:-:S04]  /*19a0*/  LEA R5, R0, 0x3b800000, 0x17 ;  /* 0x3b80000000057811 */ /* 0x000fc800078eb8ff */
[----:B------:R-:W-:Y:S01]  /*19b0*/  LOP3.LUT R2, R5, R2, R6, 0xfe, !PT ;  /* 0x0000000205027212 */ /* 0x000fe200078efe06 */
[----:B------:R-:W-:Y:S05]  /*19c0*/  BRA `(.L_x_4714) ;  /* 0x0000046000007947 */ /* 0x000fea0003800000 */
.L_x_4727:
        /* <DEDUP_REMOVED lines=20> */
.L_x_4732:
[----:B------:R-:W-:Y:S05]  /*1b10*/  BSYNC B0 ;  /* 0x0000000000007941 */ /* 0x000fea0003800000 */
.L_x_4731:
[----:B------:R-:W-:Y:S01]  /*1b20*/  IMAD.SHL.U32 R2, R2, 0x200000, RZ ;  /* 0x0020000002027824 */ /* 0x000fe200078e00ff */
[----:B------:R-:W-:-:S04]  /*1b30*/  LEA R5, R0, 0x37800000, 0x17 ;  /* 0x3780000000057811 */ /* 0x000fc800078eb8ff */
[----:B------:R-:W-:Y:S01]  /*1b40*/  LOP3.LUT R2, R5, R2, R6, 0xfe, !PT ;  /* 0x0000000205027212 */ /* 0x000fe200078efe06 */
[----:B------:R-:W-:Y:S05]  /*1b50*/  BRA `(.L_x_4714) ;  /* 0x000002d000007947 */ /* 0x000fea0003800000 */
.L_x_4726:
        /* <DEDUP_REMOVED lines=14> */
.L_x_4736:
[----:B------:R-:W-:Y:S05]  /*1c40*/  BSYNC B0 ;  /* 0x0000000000007941 */ /* 0x000fea0003800000 */
.L_x_4735:
[----:B------:R-:W-:Y:S01]  /*1c50*/  IMAD.MOV.U32 R3, RZ, RZ, RZ ;  /* 0x000000ffff037224 */ /* 0x000fe200078e00ff */
[----:B------:R-:W-:Y:S05]  /*1c60*/  BRA `(.L_x_4714) ;  /* 0x000001c000007947 */ /* 0x000fea0003800000 */
.L_x_4713:
[----:B------:R-:W-:Y:S01]  /*1c70*/  MOV R2, 0x0 ;  /* 0x0000000000027802 */ /* 0x000fe20000000f00 */
[----:B------:R-:W-:Y:S01]  /*1c80*/  IMAD.MOV.U32 R5, RZ, RZ, c[0x4][0x14c] ;  /* 0x01005300ff057624 */ /* 0x000fe200078e00ff */
[----:B------:R-:W-:Y:S01]  /*1c90*/  MOV R4, c[0x4][0x148] ;  /* 0x0100520000047a02 */ /* 0x000fe20000000f00 */
[----:B------:R-:W-:Y:S02]  /*1ca0*/  IMAD.MOV.U32 R6, RZ, RZ, c[0x4][0x150] ;  /* 0x01005400ff067624 */ /* 0x000fe400078e00ff */
[----:B------:R-:W-:Y:S01]  /*1cb0*/  IMAD.MOV.U32 R7, RZ, RZ, c[0x4][0x154] ;  /* 0x01005500ff077624 */ /* 0x000fe200078e00ff */
[----:B------:R-:W0:Y:S01]  /*1cc0*/  LDC.64 R2, c[0x4][R2] ;  /* 0x0100000002027b82 */ /* 0x000e220000000a00 */
        /* <DEDUP_REMOVED lines=15> */
.L_x_4734:
[----:B------:R-:W2:Y:S01]  /*1dc0*/  LDG.E.64 R4, [R4.64] ;  /* 0x0000002404047981 */ /* 0x000ea2000c1e1b00 */
[----:B------:R-:W-:Y:S01]  /*1dd0*/  IMAD.MOV.U32 R3, RZ, RZ, RZ ;  /* 0x000000ffff037224 */ /* 0x000fe200078e00ff */
[----:B--2---:R0:W1:Y:S01]  /*1de0*/  I2F.U64 R2, R4 ;  /* 0x0000000400027312 */ /* 0x0040620000301000 */
[----:B------:R-:W-:Y:S05]  /*1df0*/  BRA `(.L_x_4714) ;  /* 0x0000003000007947 */ /* 0x000fea0003800000 */
.L_x_4733:
[----:B------:R-:W2:Y:S01]  /*1e00*/  LDG.E R2, [R4.64] ;  /* 0x0000002404027981 */ /* 0x000ea2000c1e1900 */
[----:B------:R-:W-:Y:S01]  /*1e10*/  IMAD.MOV.U32 R3, RZ, RZ, RZ ;  /* 0x000000ffff037224 */ /* 0x000fe200078e00ff */
[----:B--2---:R-:W0:Y:S06]  /*1e20*/  I2F.U32 R2, R2 ;  /* 0x0000000200027306 */ /* 0x004e2c0000201000 */
.L_x_4714:
[----:B------:R-:W-:Y:S05]  /*1e30*/  BSYNC B6 ;  /* 0x0000000000067941 */ /* 0x000fea0003800000 */
.L_x_4708:
[----:B-----5:R-:W-:Y:S01]  /*1e40*/  FADD.FTZ R7, -R3, -RZ ;  /* 0x800000ff03077221 */ /* 0x020fe20000010100 */
[----:B------:R-:W-:Y:S04]  /*1e50*/  BSSY B0, `(.L_x_4737) ;  /* 0x000003a000007945 */ /* 0x000fe80003800000 */
[----:B------:R-:W-:-:S13]  /*1e60*/  LOP3.LUT P0, RZ, R7, 0x7fffffff, RZ, 0xc0, !PT ;  /* 0x7fffffff07ff7812 */ /* 0x000fda000780c0ff */
[----:B------:R-:W-:Y:S05]  /*1e70*/  @!P0 BRA `(.L_x_4738) ;  /* 0x0000034000008947 */ /* 0x000fea0003800000 */
[----:B01----:R-:W-:-:S05]  /*1e80*/  FADD.FTZ R5, -R2, -RZ ;  /* 0x800000ff02057221 */ /* 0x003fca0000010100 */
[----:B------:R-:W-:-:S13]  /*1e90*/  LOP3.LUT P0, R4, R5, 0x7fffffff, RZ, 0xc0, !PT ;  /* 0x7fffffff05047812 */ /* 0x000fda000780c0ff */
[----:B------:R-:W-:Y:S05]  /*1ea0*/  @!P0 BRA `(.L_x_4739) ;  /* 0x000002d000008947 */ /* 0x000fea0003800000 */
[----:B------:R-:W-:-:S04]  /*1eb0*/  LOP3.LUT R0, R7, 0x7fffffff, RZ, 0xc0, !PT ;  /* 0x7fffffff07007812 */ /* 0x000fc800078ec0ff */
[----:B------:R-:W-:-:S13]  /*1ec0*/  ISETP.GT.U32.AND P0, PT, R0, 0x7f7fffff, PT ;  /* 0x7f7fffff0000780c */ /* 0x000fda0003f04070 */
[----:B------:R-:W-:Y:S05]  /*1ed0*/  @P0 BRA `(.L_x_4740) ;  /* 0x000001f000000947 */ /* 0x000fea0003800000 */
[----:B------:R-:W-:-:S04]  /*1ee0*/  IADD3 R0, R5, -0x42b17218, RZ ;  /* 0xbd4e8de805007810 */ /* 0x000fc80007ffe0ff */
[----:B------:R-:W-:-:S13]  /*1ef0*/  ISETP.GE.U32.AND P0, PT, R0, 0x8e8e5d, PT ;  /* 0x008e8e5d0000780c */ /* 0x000fda0003f06070 */
[----:B------:R-:W-:Y:S02]  /*1f00*/  @P0 FMUL.FTZ R5, R2, -1.4426950216293334961 ;  /* 0xbfb8aa3b02050820 */ /* 0x000fe40000410000 */
[----:B------:R-:W-:-:S04]  /*1f10*/  @P0 FMUL.RZ R6, R7, 0.15915493667125701904 ;  /* 0x3e22f98307060820 */ /* 0x000fc8000040c000 */
[----:B------:R-:W-:Y:S08]  /*1f20*/  @P0 MUFU.EX2 R5, R5 ;  /* 0x0000000500050308 */ /* 0x000ff00000000800 */
[----:B------:R-:W0:Y:S08]  /*1f30*/  @P0 MUFU.SIN R4, R6 ;  /* 0x0000000600040308 */ /* 0x000e300000000400 */
[----:B------:R-:W1:Y:S01]  /*1f40*/  @P0 MUFU.COS R0, R6 ;  /* 0x0000000600000308 */ /* 0x000e620000000000 */
[----:B0-----:R-:W-:-:S02]  /*1f50*/  @P0 FMUL.FTZ R4, R5, R4 ;  /* 0x0000000405040220 */ /* 0x001fc40000410000 */
[----:B-1----:R-:W-:Y:S01]  /*1f60*/  @P0 FMUL.FTZ R0, R5, R0 ;  /* 0x0000000005000220 */ /* 0x002fe20000410000 */
[----:B------:R-:W-:Y:S05]  /*1f70*/  @P0 BRA `(.L_x_4741) ;  /* 0x0000027000000947 */ /* 0x000fea0003800000 */
[----:B------:R-:W-:Y:S02]  /*1f80*/  FADD.FTZ R0, -R2, -162.88958740234375 ;  /* 0xc322e3bc02007421 */ /* 0x000fe40000010100 */
[----:B------:R-:W-:Y:S02]  /*1f90*/  FMUL.RZ R8, R7, 0.15915493667125701904 ;  /* 0x3e22f98307087820 */ /* 0x000fe4000040c000 */
[----:B------:R-:W-:Y:S02]  /*1fa0*/  FMUL.FTZ R0, R0, 1.4426950216293334961 ;  /* 0x3fb8aa3b00007820 */ /* 0x000fe40000410000 */
[----:B------:R-:W-:Y:S08]  /*1fb0*/  MUFU.SIN R9, R8 ;  /* 0x0000000800097308 */ /* 0x000ff00000000400 */
[----:B------:R-:W0:Y:S08]  /*1fc0*/  MUFU.EX2 R0, R0 ;  /* 0x0000000000007308 */ /* 0x000e300000000800 */
[----:B------:R-:W1:Y:S01]  /*1fd0*/  MUFU.COS R7, R8 ;  /* 0x0000000800077308 */ /* 0x000e620000000000 */
[----:B0-----:R-:W-:-:S02]  /*1fe0*/  LEA.HI R5, R0, 0xffffffed, RZ, 0x9 ;  /* 0xffffffed00057811 */ /* 0x001fc400078f48ff */
[----:B------:R-:W-:Y:S02]  /*1ff0*/  LOP3.LUT R4, R0, 0x7fffff, RZ, 0xc0, !PT ;  /* 0x007fffff00047812 */ /* 0x000fe400078ec0ff */
[----:B------:R-:W-:Y:S02]  /*2000*/  LEA.HI R6, R5, R5, RZ, 0x1 ;  /* 0x0000000505067211 */ /* 0x000fe400078f08ff */
[----:B------:R-:W-:Y:S02]  /*2010*/  LOP3.LUT R4, R4, 0x7f000000, RZ, 0xfc, !PT ;  /* 0x7f00000004047812 */ /* 0x000fe400078efcff */
[----:B------:R-:W-:-:S03]  /*2020*/  SHF.R.S32.HI R6, RZ, 0x1, R6 ;  /* 0x00000001ff067819 */ /* 0x000fc60000011406 */
[----:B------:R-:W-:Y:S02]  /*2030*/  FMUL.FTZ R9, R4, R9 ;  /* 0x0000000904097220 */ /* 0x000fe40000410000 */
[----:B------:R-:W-:Y:S01]  /*2040*/  IMAD.IADD R5, R5, 0x1, -R6 ;  /* 0x0000000105057824 */ /* 0x000fe200078e0a06 */
[----:B------:R-:W-:Y:S01]  /*2050*/  LEA R6, R6, 0x3f800000, 0x17 ;  /* 0x3f80000006067811 */ /* 0x000fe200078eb8ff */
[----:B-1----:R-:W-:-:S03]  /*2060*/  FMUL.FTZ R7, R4, R7 ;  /* 0x0000000704077220 */ /* 0x002fc60000410000 */
[----:B------:R-:W-:Y:S01]  /*2070*/  LEA R5, R5, 0x3f800000, 0x17 ;  /* 0x3f80000005057811 */ /* 0x000fe200078eb8ff */
[C---:B------:R-:W-:Y:S02]  /*2080*/  FMUL.FTZ R4, R6.reuse, R9 ;  /* 0x0000000906047220 */ /* 0x040fe40000410000 */
[----:B------:R-:W-:Y:S02]  /*2090*/  FMUL.FTZ R0, R6, R7 ;  /* 0x0000000706007220 */ /* 0x000fe40000410000 */
[C---:B------:R-:W-:Y:S02]  /*20a0*/  FMUL.FTZ R4, R5.reuse, R4 ;  /* 0x0000000405047220 */ /* 0x040fe40000410000 */
[----:B------:R-:W-:Y:S01]  /*20b0*/  FMUL.FTZ R0, R5, R0 ;  /* 0x0000000005007220 */ /* 0x000fe20000410000 */
[----:B------:R-:W-:Y:S05]  /*20c0*/  BRA `(.L_x_4741) ;  /* 0x0000012000007947 */ /* 0x000fea0003800000 */
.L_x_4740:
[----:B------:R-:W-:-:S13]  /*20d0*/  ISETP.NE.AND P0, PT, R4, 0x7f800000, PT ;  /* 0x7f8000000400780c */ /* 0x000fda0003f05270 */
[----:B------:R-:W-:-:S04]  /*20e0*/  @P0 FADD.FTZ R0, R3, -R3 ;  /* 0x8000000303000221 */ /* 0x000fc80000010000 */
[----:B------:R-:W-:Y:S01]  /*20f0*/  @P0 IMAD.MOV.U32 R4, RZ, RZ, R0 ;  /* 0x000000ffff040224 */ /* 0x000fe200078e0000 */
[----:B------:R-:W-:Y:S05]  /*2100*/  @P0 BRA `(.L_x_4741) ;  /* 0x000000e000000947 */ /* 0x000fea0003800000 */
[----:B------:R-:W-:Y:S01]  /*2110*/  ISETP.GE.AND P0, PT, R5, RZ, PT ;  /* 0x000000ff0500720c */ /* 0x000fe20003f06270 */
[----:B------:R-:W-:Y:S02]  /*2120*/  IMAD.MOV.U32 R0, RZ, RZ, RZ ;  /* 0x000000ffff007224 */ /* 0x000fe400078e00ff */
[----:B------:R-:W-:-:S10]  /*2130*/  IMAD.MOV.U32 R4, RZ, RZ, RZ ;  /* 0x000000ffff047224 */ /* 0x000fd400078e00ff */
[----:B------:R-:W-:Y:S05]  /*2140*/  @!P0 BRA `(.L_x_4741) ;  /* 0x000000a000008947 */ /* 0x000fea0003800000 */
[----:B------:R-:W-:Y:S02]  /*2150*/  IMAD.MOV.U32 R0, RZ, RZ, R5 ;  /* 0x000000ffff007224 */ /* 0x000fe400078e0005 */
[----:B------:R-:W-:Y:S01]  /*2160*/  FADD.FTZ R4, R3, -R3 ;  /* 0x8000000303047221 */ /* 0x000fe20000010000 */
[----:B------:R-:W-:Y:S05]  /*2170*/  BRA `(.L_x_4741) ;  /* 0x0000007000007947 */ /* 0x000fea0003800000 */
.L_x_4739:
[----:B------:R-:W-:-:S04]  /*2180*/  FMUL.RZ R5, R7, 0.15915493667125701904 ;  /* 0x3e22f98307057820 */ /* 0x000fc8000040c000 */
[----:B------:R0:W1:Y:S08]  /*2190*/  MUFU.SIN R4, R5 ;  /* 0x0000000500047308 */ /* 0x0000700000000400 */
[----:B------:R0:W2:Y:S01]  /*21a0*/  MUFU.COS R0, R5 ;  /* 0x0000000500007308 */ /* 0x0000a20000000000 */
[----:B------:R-:W-:Y:S05]  /*21b0*/  BRA `(.L_x_4741) ;  /* 0x0000003000007947 */ /* 0x000fea0003800000 */
.L_x_4738:
[----:B01----:R-:W-:Y:S02]  /*21c0*/  FMUL.FTZ R0, R2, -1.4426950216293334961 ;  /* 0xbfb8aa3b02007820 */ /* 0x003fe40000410000 */
[----:B------:R-:W-:-:S04]  /*21d0*/  IMAD.MOV.U32 R4, RZ, RZ, R7 ;  /* 0x000000ffff047224 */ /* 0x000fc800078e0007 */
[----:B------:R-:W0:Y:S03]  /*21e0*/  MUFU.EX2 R0, R0 ;  /* 0x0000000000007308 */ /* 0x000e260000000800 */
.L_x_4741:
[----:B------:R-:W-:Y:S05]  /*21f0*/  BSYNC B0 ;  /* 0x0000000000007941 */ /* 0x000fea0003800000 */
.L_x_4737:
[----:B0-2---:R-:W-:Y:S01]  /*2200*/  FADD.FTZ R7, R0, 1 ;  /* 0x3f80000000077421 */ /* 0x005fe20000010000 */
[----:B------:R-:W-:Y:S01]  /*2210*/  BSSY B0, `(.L_x_4742) ;  /* 0x000001f000007945 */ /* 0x000fe20003800000 */
[----:B-1----:R-:W-:-:S05]  /*2220*/  FADD.FTZ R6, RZ, R4 ;  /* 0x00000004ff067221 */ /* 0x002fca0000010000 */
[----:B------:R-:W-:-:S13]  /*2230*/  FSETP.GE.FTZ.AND P0, PT, |R7|, |R6|, PT ;  /* 0x400000060700720b */ /* 0x000fda0003f16200 */
[----:B------:R-:W-:Y:S05]  /*2240*/  @!P0 BRA `(.L_x_4743) ;  /* 0x0000013000008947 */ /* 0x000fea0003800000 */
[C---:B------:R-:W-:Y:S01]  /*2250*/  FSETP.NEU.FTZ.AND P1, PT, |R7|.reuse, RZ, PT ;  /* 0x000000ff0700720b */ /* 0x040fe20003f3d200 */
[----:B------:R-:W-:Y:S01]  /*2260*/  FADD.FTZ R5, |R7|, -RZ ;  /* 0x800000ff07057221 */ /* 0x000fe20000010200 */
[C---:B------:R-:W-:Y:S01]  /*2270*/  FSETP.NEU.FTZ.AND P0, PT, |R6|.reuse, RZ, PT ;  /* 0x000000ff0600720b */ /* 0x040fe20003f1d200 */
[----:B------:R-:W-:-:S12]  /*2280*/  FADD.FTZ R0, |R6|, -RZ ;  /* 0x800000ff06007221 */ /* 0x000fd80000010200 */
[----:B------:R-:W-:Y:S05]  /*2290*/  @!P0 BRA !P1, `(.L_x_4744) ;  /* 0x0000009000008947 */ /* 0x000fea0004800000 */
[----:B------:R-:W0:Y:S02]  /*22a0*/  MUFU.RCP R0, R7 ;  /* 0x0000000700007308 */ /* 0x000e240000001000 */
[----:B0-----:R-:W-:-:S04]  /*22b0*/  FMUL.FTZ R0, R6, R0 ;  /* 0x0000000006007220 */ /* 0x001fc80000410000 */
[----:B------:R-:W-:Y:S02]  /*22c0*/  FFMA.FTZ R4, R6, R0, R7 ;  /* 0x0000000006047223 */ /* 0x000fe40000010007 */
[C---:B------:R-:W-:Y:S02]  /*22d0*/  FFMA.FTZ R5, R0.reuse, R3, R2 ;  /* 0x0000000300057223 */ /* 0x040fe40000010002 */
[----:B------:R-:W-:Y:S02]  /*22e0*/  FFMA.FTZ R3, R0, -R2, R3 ;  /* 0x8000000200037223 */ /* 0x000fe40000010003 */
[----:B------:R-:W0:Y:S02]  /*22f0*/  MUFU.RCP R4, R4 ;  /* 0x0000000400047308 */ /* 0x000e240000001000 */
[C---:B0-----:R-:W-:Y:S02]  /*2300*/  FMUL.FTZ R2, R4.reuse, R5 ;  /* 0x0000000504027220 */ /* 0x041fe40000410000 */
[----:B------:R-:W-:Y:S01]  /*2310*/  FMUL.FTZ R3, R4, R3 ;  /* 0x0000000304037220 */ /* 0x000fe20000410000 */
[----:B------:R-:W-:Y:S05]  /*2320*/  BRA `(.L_x_4745) ;  /* 0x000000d000007947 */ /* 0x000fea0003800000 */
.L_x_4744:
[----:B------:R-:W0:Y:S08]  /*2330*/  MUFU.RCP R5, R5 ;  /* 0x0000000500057308 */ /* 0x000e300000001000 */
[----:B------:R-:W1:Y:S01]  /*2340*/  MUFU.RCP R0, R0 ;  /* 0x0000000000007308 */ /* 0x000e620000001000 */
[----:B0-----:R-:W-:-:S02]  /*2350*/  FMUL.FTZ R2, R5, R2 ;  /* 0x0000000205027220 */ /* 0x001fc40000410000 */
[----:B-1----:R-:W-:Y:S01]  /*2360*/  FMUL.FTZ R3, R0, R3 ;  /* 0x0000000300037220 */ /* 0x002fe20000410000 */
[----:B------:R-:W-:Y:S05]  /*2370*/  BRA `(.L_x_4745) ;  /* 0x0000008000007947 */ /* 0x000fea0003800000 */
.L_x_4743:
[----:B------:R-:W0:Y:S02]  /*2380*/  MUFU.RCP R0, R6 ;  /* 0x0000000600007308 */ /* 0x000e240000001000 */
[----:B0-----:R-:W-:-:S04]  /*2390*/  FMUL.FTZ R0, R7, R0 ;  /* 0x0000000007007220 */ /* 0x001fc80000410000 */
[----:B------:R-:W-:Y:S02]  /*23a0*/  FFMA.FTZ R4, R7, R0, R6 ;  /* 0x0000000007047223 */ /* 0x000fe40000010006 */
[C---:B------:R-:W-:Y:S02]  /*23b0*/  FFMA.FTZ R5, R0.reuse, R2, R3 ;  /* 0x0000000200057223 */ /* 0x040fe40000010003 */
[----:B------:R-:W-:Y:S02]  /*23c0*/  FFMA.FTZ R3, R0, R3, -R2 ;  /* 0x0000000300037223 */ /* 0x000fe40000010802 */
[----:B------:R-:W0:Y:S02]  /*23d0*/  MUFU.RCP R4, R4 ;  /* 0x0000000400047308 */ /* 0x000e240000001000 */
[C---:B0-----:R-:W-:Y:S02]  /*23e0*/  FMUL.FTZ R2, R4.reuse, R5 ;  /* 0x0000000504027220 */ /* 0x041fe40000410000 */
[----:B------:R-:W-:-:S04]  /*23f0*/  FMUL.FTZ R3, R4, R3 ;  /* 0x0000000304037220 */ /* 0x000fc80000410000 */
.L_x_4745:
[----:B------:R-:W-:Y:S05]  /*2400*/  BSYNC B0 ;  /* 0x0000000000007941 */ /* 0x000fea0003800000 */
.L_x_4742:
[----:B------:R-:W0:Y:S02]  /*2410*/  LDC.U8 R4, c[0x0][0x371] ;  /* 0x0000dc40ff047b82 */ /* 0x000e240000000000 */
        /* <DEDUP_REMOVED lines=14> */
.L_x_4749:
[----:B------:R-:W0:Y:S02]  /*2500*/  F2I.S64.TRUNC R2, R2 ;  /* 0x0000000200027311 */ /* 0x000e24000020d900 */
[----:B0-----:R-:W-:-:S05]  /*2510*/  IMAD.MOV.U32 R5, RZ, RZ, R2 ;  /* 0x000000ffff057224 */ /* 0x001fca00078e0002 */
[----:B------:R0:W-:Y:S01]  /*2520*/  STG.E.U8 [R16.64], R5 ;  /* 0x0000000510007986 */ /* 0x0001e2000c101124 */
[----:B------:R-:W-:Y:S05]  /*2530*/  BRA `(.L_x_4751) ;  /* 0x00000d4000007947 */ /* 0x000fea0003800000 */
.L_x_4748:
        /* <DEDUP_REMOVED lines=9> */
.L_x_4753:
[----:B------:R-:W0:Y:S02]  /*25d0*/  F2I.FTZ.TRUNC.NTZ R3, R2 ;  /* 0x0000000200037305 */ /* 0x000e24000021f100 */
[----:B0-----:R0:W-:Y:S01]  /*25e0*/  STG.E [R16.64], R3 ;  /* 0x0000000310007986 */ /* 0x0011e2000c101924 */
[----:B------:R-:W-:Y:S05]  /*25f0*/  BRA `(.L_x_4751) ;  /* 0x00000c8000007947 */ /* 0x000fea0003800000 */
.L_x_4752:
[----:B------:R-:W0:Y:S02]  /*2600*/  F2I.FTZ.TRUNC.NTZ R3, R2 ;  /* 0x0000000200037305 */ /* 0x000e24000021f100 */
[----:B0-----:R0:W-:Y:S01]  /*2610*/  STG.E.U16 [R16.64], R3 ;  /* 0x0000000310007986 */ /* 0x0011e2000c101524 */
[----:B------:R-:W-:Y:S05]  /*2620*/  BRA `(.L_x_4751) ;  /* 0x00000c5000007947 */ /* 0x000fea0003800000 */
.L_x_4747:
        /* <DEDUP_REMOVED lines=8> */
.L_x_4755:
[----:B------:R-:W-:-:S05]  /*26b0*/  F2FP.PACK_AB R2, RZ, R2 ;  /* 0x00000002ff02723e */ /* 0x000fca00000000ff */
[----:B------:R0:W-:Y:S01]  /*26c0*/  STG.E.U16 [R16.64], R2 ;  /* 0x0000000210007986 */ /* 0x0001e2000c101524 */
[----:B------:R-:W-:Y:S05]  /*26d0*/  BRA `(.L_x_4751) ;  /* 0x00000ba000007947 */ /* 0x000fea0003800000 */
.L_x_4754:
[----:B------:R-:W-:-:S13]  /*26e0*/  ISETP.NE.AND P0, PT, R0, 0x7, PT ;  /* 0x000000070000780c */ /* 0x000fda0003f05270 */
[----:B------:R-:W-:Y:S05]  /*26f0*/  @!P0 BRA `(.L_x_4756) ;  /* 0x0000009000008947 */ /* 0x000fea0003800000 */
[----:B------:R-:W-:-:S13]  /*2700*/  ISETP.NE.AND P0, PT, R0, 0x8, PT ;  /* 0x000000080000780c */ /* 0x000fda0003f05270 */
[----:B------:R-:W-:Y:S05]  /*2710*/  @!P0 BRA `(.L_x_4757) ;  /* 0x0000004000008947 */ /* 0x000fea0003800000 */
[----:B------:R-:W-:-:S13]  /*2720*/  ISETP.NE.AND P0, PT, R0, 0x9, PT ;  /* 0x000000090000780c */ /* 0x000fda0003f05270 */
[----:B------:R-:W-:Y:S05]  /*2730*/  @P0 BRA `(.L_x_4750) ;  /* 0x000009b000000947 */ /* 0x000fea0003800000 */
[----:B------:R0:W-:Y:S01]  /*2740*/  STG.E.64 [R16.64], R2 ;  /* 0x0000000210007986 */ /* 0x0001e2000c101b24 */
[----:B------:R-:W-:Y:S05]  /*2750*/  BRA `(.L_x_4751) ;  /* 0x00000b2000007947 */ /* 0x000fea0003800000 */
.L_x_4757:
[----:B------:R-:W-:-:S05]  /*2760*/  F2FP.PACK_AB R3, R3, R2 ;  /* 0x000000020303723e */ /* 0x000fca00000000ff */
[----:B------:R0:W-:Y:S01]  /*2770*/  STG.E [R16.64], R3 ;  /* 0x0000000310007986 */ /* 0x0001e2000c101924 */
[----:B------:R-:W-:Y:S05]  /*2780*/  BRA `(.L_x_4751) ;  /* 0x00000af000007947 */ /* 0x000fea0003800000 */
.L_x_4756:
[----:B------:R-:W-:-:S06]  /*2790*/  FMUL.FTZ R2, R2, 1 ;  /* 0x3f80000002027820 */ /* 0x000fcc0000410000 */
[----:B------:R-:W0:Y:S02]  /*27a0*/  F2F.F64.F32 R2, R2 ;  /* 0x0000000200027310 */ /* 0x000e240000201800 */
[----:B0-----:R0:W-:Y:S01]  /*27b0*/  STG.E.64 [R16.64], R2 ;  /* 0x0000000210007986 */ /* 0x0011e2000c101b24 */
[----:B------:R-:W-:Y:S05]  /*27c0*/  BRA `(.L_x_4751) ;  /* 0x00000ab000007947 */ /* 0x000fea0003800000 */
.L_x_4746:
        /* <DEDUP_REMOVED lines=8> */
[----:B------:R-:W-:Y:S02]  /*2850*/  FSETP.NEU.FTZ.AND P0, PT, R2, RZ, PT ;  /* 0x000000ff0200720b */ /* 0x000fe40003f1d000 */
[----:B------:R-:W-:-:S04]  /*2860*/  FSETP.NEU.FTZ.AND P1, PT, R3, RZ, PT ;  /* 0x000000ff0300720b */ /* 0x000fc80003f3d000 */
[----:B------:R-:W-:-:S04]  /*2870*/  PLOP3.LUT P0, PT, P0, P1, PT, 0xa8, 0x0 ;  /* 0x000000000000781c */ /* 0x000fc80000703570 */
[----:B------:R-:W-:-:S05]  /*2880*/  SEL R3, RZ, 0x1, !P0 ;  /* 0x00000001ff037807 */ /* 0x000fca0004000000 */
[----:B------:R0:W-:Y:S01]  /*2890*/  STG.E.U8 [R16.64], R3 ;  /* 0x0000000310007986 */ /* 0x0001e2000c101124 */
[----:B------:R-:W-:Y:S05]  /*28a0*/  BRA `(.L_x_4751) ;  /* 0x000009d000007947 */ /* 0x000fea0003800000 */
.L_x_4760:
[----:B------:R-:W-:Y:S02]  /*28b0*/  FMUL.FTZ R6, R3, 1 ;  /* 0x3f80000003067820 */ /* 0x000fe40000410000 */
[----:B------:R-:W-:-:S04]  /*28c0*/  FMUL.FTZ R4, R2, 1 ;  /* 0x3f80000002047820 */ /* 0x000fc80000410000 */
[----:B------:R-:W-:Y:S08]  /*28d0*/  F2F.F64.F32 R6, R6 ;  /* 0x0000000600067310 */ /* 0x000ff00000201800 */
[----:B------:R-:W0:Y:S02]  /*28e0*/  F2F.F64.F32 R4, R4 ;  /* 0x0000000400047310 */ /* 0x000e240000201800 */
[----:B0-----:R0:W-:Y:S01]  /*28f0*/  STG.E.128 [R16.64], R4 ;  /* 0x0000000410007986 */ /* 0x0011e2000c101d24 */
[----:B------:R-:W-:Y:S05]  /*2900*/  BRA `(.L_x_4751) ;  /* 0x0000097000007947 */ /* 0x000fea0003800000 */
.L_x_4759:
        /* <DEDUP_REMOVED lines=20> */
.L_x_4764:
[----:B------:R-:W-:Y:S05]  /*2a50*/  BSYNC B0 ;  /* 0x0000000000007941 */ /* 0x000fea0003800000 */
.L_x_4763:
[----:B------:R-:W-:-:S05]  /*2a60*/  LOP3.LUT R5, R0, R5, RZ, 0xfc, !PT ;  /* 0x0000000500057212 */ /* 0x000fca00078efcff */
[----:B------:R0:W-:Y:S01]  /*2a70*/  STG.E.U8 [R16.64], R5 ;  /* 0x0000000510007986 */ /* 0x0001e2000c101124 */
[----:B------:R-:W-:Y:S05]  /*2a80*/  BRA `(.L_x_4751) ;  /* 0x000007f000007947 */ /* 0x000fea0003800000 */
.L_x_4762:
        /* <DEDUP_REMOVED lines=12> */
.L_x_4766:
[----:B------:R-:W-:Y:S01]  /*2b50*/  IMAD.MOV.U32 R0, RZ, RZ, 0x7f ;  /* 0x0000007fff007424 */ /* 0x000fe200078e00ff */
[----:B------:R-:W-:-:S04]  /*2b60*/  ISETP.GT.U32.AND P0, PT, R4, 0x7f800000, PT ;  /* 0x7f8000000400780c */ /* 0x000fc80003f04070 */
[----:B------:R-:W-:-:S04]  /*2b70*/  SEL R0, R0, 0x7c, P0 ;  /* 0x0000007c00007807 */ /* 0x000fc80000000000 */
.L_x_4767:
[----:B------:R-:W-:Y:S05]  /*2b80*/  BSYNC B0 ;  /* 0x0000000000007941 */ /* 0x000fea0003800000 */
.L_x_4765:
[----:B------:R-:W-:-:S04]  /*2b90*/  LOP3.LUT R2, R2, 0x80000000, RZ, 0xc0, !PT ;  /* 0x8000000002027812 */ /* 0x000fc800078ec0ff */
[----:B------:R-:W-:-:S04]  /*2ba0*/  SHF.R.U32.HI R3, RZ, 0x18, R2 ;  /* 0x00000018ff037819 */ /* 0x000fc80000011602 */
[----:B------:R-:W-:-:S05]  /*2bb0*/  LOP3.LUT R3, R0, R3, RZ, 0xfc, !PT ;  /* 0x0000000300037212 */ /* 0x000fca00078efcff */
[----:B------:R0:W-:Y:S01]  /*2bc0*/  STG.E.U8 [R16.64], R3 ;  /* 0x0000000310007986 */ /* 0x0001e2000c101124 */
[----:B------:R-:W-:Y:S05]  /*2bd0*/  BRA `(.L_x_4751) ;  /* 0x000006a000007947 */ /* 0x000fea0003800000 */
.L_x_4761:
[----:B------:R-:W-:-:S05]  /*2be0*/  F2FP.BF16.PACK_AB R2, RZ, R2 ;  /* 0x00000002ff02723e */ /* 0x000fca00000010ff */
[----:B------:R0:W-:Y:S01]  /*2bf0*/  STG.E.U16 [R16.64], R2 ;  /* 0x0000000210007986 */ /* 0x0001e2000c101524 */
[----:B------:R-:W-:Y:S05]  /*2c00*/  BRA `(.L_x_4751) ;  /* 0x0000067000007947 */ /* 0x000fea0003800000 */
.L_x_4758:
        /* <DEDUP_REMOVED lines=11> */
.L_x_4770:
        /* <DEDUP_REMOVED lines=16> */
.L_x_4773:
[----:B------:R-:W-:-:S04]  /*2dc0*/  LOP3.LUT R2, R2, 0x80000000, RZ, 0xc0, !PT ;  /* 0x8000000002027812 */ /* 0x000fc800078ec0ff */
[----:B------:R-:W-:-:S04]  /*2dd0*/  SHF.R.U32.HI R3, RZ, 0x18, R2 ;  /* 0x00000018ff037819 */ /* 0x000fc80000011602 */
[----:B------:R-:W-:-:S04]  /*2de0*/  LOP3.LUT R0, R0, R3, RZ, 0xfc, !PT ;  /* 0x0000000300007212 */ /* 0x000fc800078efcff */
[----:B------:R-:W-:Y:S02]  /*2df0*/  PRMT R8, R0, 0x7610, R8 ;  /* 0x0000761000087816 */ /* 0x000fe40000000008 */
.L_x_4772:
[----:B------:R-:W-:Y:S05]  /*2e00*/  BSYNC B0 ;  /* 0x0000000000007941 */ /* 0x000fea0003800000 */
.L_x_4771:
[----:B------:R0:W-:Y:S01]  /*2e10*/  STG.E.U8 [R16.64], R8 ;  /* 0x0000000810007986 */ /* 0x0001e2000c101124 */
[----:B------:R-:W-:Y:S05]  /*2e20*/  BRA `(.L_x_4751) ;  /* 0x0000045000007947 */ /* 0x000fea0003800000 */
.L_x_4769:
        /* <DEDUP_REMOVED lines=16> */
.L_x_4776:
[----:B------:R-:W-:-:S04]  /*2f30*/  LOP3.LUT R2, R2, 0x80000000, RZ, 0xc0, !PT ;  /* 0x8000000002027812 */ /* 0x000fc800078ec0ff */
[----:B------:R-:W-:-:S04]  /*2f40*/  SHF.R.U32.HI R3, RZ, 0x18, R2 ;  /* 0x00000018ff037819 */ /* 0x000fc80000011602 */
[----:B------:R-:W-:-:S04]  /*2f50*/  LOP3.LUT R0, R0, R3, RZ, 0xfc, !PT ;  /* 0x0000000300007212 */ /* 0x000fc800078efcff */
[----:B------:R-:W-:Y:S02]  /*2f60*/  PRMT R8, R0, 0x7610, R8 ;  /* 0x0000761000087816 */ /* 0x000fe40000000008 */
.L_x_4775:
[----:B------:R-:W-:Y:S05]  /*2f70*/  BSYNC B0 ;  /* 0x0000000000007941 */ /* 0x000fea0003800000 */
.L_x_4774:
[----:B------:R0:W-:Y:S01]  /*2f80*/  STG.E.U8 [R16.64], R8 ;  /* 0x0000000810007986 */ /* 0x0001e2000c101124 */
[----:B------:R-:W-:Y:S05]  /*2f90*/  BRA `(.L_x_4751) ;  /* 0x000002e000007947 */ /* 0x000fea0003800000 */
.L_x_4768:
        /* <DEDUP_REMOVED lines=21> */
.L_x_4750:
[----:B------:R-:W-:Y:S01]  /*30f0*/  MOV R2, 0x0 ;  /* 0x0000000000027802 */ /* 0x000fe20000000f00 */
[----:B------:R-:W-:Y:S01]  /*3100*/  HFMA2.MMA R8, -RZ, RZ, 0, 6.020069122314453125e-06 ;  /* 0x00000065ff087435 */ /* 0x000fe200000001ff */
[----:B------:R-:W-:Y:S02]  /*3110*/  IMAD.MOV.U32 R4, RZ, RZ, c[0x4][0x148] ;  /* 0x01005200ff047624 */ /* 0x000fe400078e00ff */
[----:B------:R-:W-:Y:S02]  /*3120*/  IMAD.MOV.U32 R5, RZ, RZ, c[0x4][0x14c] ;  /* 0x01005300ff057624 */ /* 0x000fe400078e00ff */
[----:B------:R-:W0:Y:S01]  /*3130*/  LDC.64 R2, c[0x4][R2] ;  /* 0x0100000002027b82 */ /* 0x000e220000000a00 */
[----:B------:R-:W-:Y:S02]  /*3140*/  IMAD.MOV.U32 R6, RZ, RZ, c[0x4][0x150] ;  /* 0x01005400ff067624 */ /* 0x000fe400078e00ff */
[----:B------:R-:W-:-:S02]  /*3150*/  IMAD.MOV.U32 R7, RZ, RZ, c[0x4][0x154] ;  /* 0x01005500ff077624 */ /* 0x000fc400078e00ff */
        /* <DEDUP_REMOVED lines=13> */
.L_x_4778:
[----:B------:R-:W0:Y:S02]  /*3230*/  F2I.U64.TRUNC R2, R2 ;  /* 0x0000000200027311 */ /* 0x000e24000020d800 */
[----:B0-----:R0:W-:Y:S01]  /*3240*/  STG.E.64 [R16.64], R2 ;  /* 0x0000000210007986 */ /* 0x0011e2000c101b24 */
[----:B------:R-:W-:Y:S05]  /*3250*/  BRA `(.L_x_4751) ;  /* 0x0000002000007947 */ /* 0x000fea0003800000 */
.L_x_4777:
[----:B------:R-:W0:Y:S02]  /*3260*/  F2I.FTZ.U32.TRUNC.NTZ R3, R2 ;  /* 0x0000000200037305 */ /* 0x000e24000021f000 */
[----:B0-----:R0:W-:Y:S02]  /*3270*/  STG.E [R16.64], R3 ;  /* 0x0000000310007986 */ /* 0x0011e4000c101924 */
.L_x_4751:
[----:B------:R-:W-:-:S05]  /*3280*/  IMAD R18, R18, 0x200, R23 ;  /* 0x0000020012127824 */ /* 0x000fca00078e0217 */
[----:B------:R-:W-:Y:S02]  /*3290*/  IADD3 R19, R18, 0x80, RZ ;  /* 0x0000008012137810 */ /* 0x000fe40007ffe0ff */
.L_x_4706:
[----:B------:R-:W-:Y:S05]  /*32a0*/  BSYNC B7 ;  /* 0x0000000000077941 */ /* 0x000fea0003800000 */
.L_x_4705:
[----:B------:R-:W-:Y:S01]  /*32b0*/  ISETP.GE.AND P0, PT, R19, c[0x0][0x160], PT ;  /* 0x0000580013007a0c */ /* 0x000fe20003f06270 */
[----:B------:R-:W-:-:S12]  /*32c0*/  BSSY B7, `(.L_x_4779) ;  /* 0x0000645000077945 */ /* 0x000fd80003800000 */
[----:B------:R-:W-:Y:S05]  /*32d0*/  @P0 BRA `(.L_x_4780) ;  /* 0x0000643000000947 */ /* 0x000fea0003800000 */
[----:B------:R-:W-:Y:S01]  /*32e0*/  ISETP.NE.AND P0, PT, RZ, c[0x0][0x168], PT ;  /* 0x00005a00ff007a0c */ /* 0x000fe20003f05270 */
[----:B------:R-:W-:Y:S02]  /*32f0*/  IMAD.MOV.U32 R0, RZ, RZ, RZ ;  /* 0x000000ffff007224 */ /* 0x000fe400078e00ff */
[----:B0-----:R-:W-:-:S10]  /*3300*/  IMAD.MOV.U32 R16, RZ, RZ, RZ ;  /* 0x000000ffff107224 */ /* 0x001fd400078e00ff */
        /* <DEDUP_REMOVED lines=213> */
[----:B------:R-:W-:Y:S01]  /*4060*/  SHF.R.U32.HI R5, RZ, c[0x0][0x288], R4 ;  /* 0x0000a200ff057a19 */ /* 0x000fe20000011604 */
[----:B------:R-:W-:-:S04]  /*4070*/  @P0 IMAD.MOV.U32 R4, RZ, RZ, RZ ;  /* 0x000000ffff040224 */ /* 0x000fc800078e00ff */
[----:B------:R-:W-:-:S04]  /*4080*/  @P0 IMAD.HI.U32 R2, R5, c[0x0][0x290], R4 ;  /* 0x0000a40005020a27 */ /* 0x000fc800078e0004 */
[----:B------:R-:W-:Y:S01]  /*4090*/  IMAD.MOV R7, RZ, RZ, -R5 ;  /* 0x000000ffff077224 */ /* 0x000fe200078e0a05 */
[----:B------:R-:W-:-:S03]  /*40a0*/  @P0 SHF.R.U32.HI R2, RZ, c[0x0][0x294], R2 ;  /* 0x0000a500ff020a19 */ /* 0x000fc60000011602 */
[----:B------:R-:W-:Y:S02]  /*40b0*/  IMAD R3, R7, c[0x0][0x280], R3 ;  /* 0x0000a00007037a24 */ /* 0x000fe400078e0203 */
[----:B------:R-:W-:Y:S02]  /*40c0*/  @P0 IMAD.MOV R4, RZ, RZ, -R2 ;  /* 0x000000ffff040224 */ /* 0x000fe400078e0a02 */
[C---:B------:R-:W-:Y:S02]  /*40d0*/  IMAD R16, R3.reuse, c[0x0][0x350], R16 ;  /* 0x0000d40003107a24 */ /* 0x040fe400078e0210 */
[----:B------:R-:W-:Y:S02]  /*40e0*/  @P0 IMAD R5, R4, c[0x0][0x28c], R5 ;  /* 0x0000a30004050a24 */ /* 0x000fe400078e0205 */
[----:B------:R-:W-:Y:S02]  /*40f0*/  IMAD R0, R3, c[0x0][0x354], R0 ;  /* 0x0000d50003007a24 */ /* 0x000fe400078e0200 */
[----:B------:R-:W-:-:S02]  /*4100*/  @P0 IMAD R16, R5, c[0x0][0x358], R16 ;  /* 0x0000d60005100a24 */ /* 0x000fc400078e0210 */
[----:B------:R-:W-:Y:S02]  /*4110*/  @P0 IMAD R0, R5, c[0x0][0x35c], R0 ;  /* 0x0000d70005000a24 */ /* 0x000fe400078e0200 */
.L_x_4781:
        /* <DEDUP_REMOVED lines=18> */
[----:B------:R-:W-:Y:S01]  /*4240*/  IMAD.MOV.U32 R3, RZ, RZ, RZ ;  /* 0x000000ffff037224 */ /* 0x000fe200078e00ff */
[----:B--2---:R-:W0:Y:S01]  /*4250*/  I2F.S16 R2, R2 ;  /* 0x0000000200027306 */ /* 0x004e220000101400 */
[----:B------:R-:W-:Y:S05]  /*4260*/  BRA `(.L_x_4788) ;  /* 0x00000e2000007947 */ /* 0x000fea0003800000 */
.L_x_4786:
[----:B------:R-:W2:Y:S01]  /*4270*/  LDG.E.U8 R2, [R4.64] ;  /* 0x0000002404027981 */ /* 0x000ea2000c1e1100 */
[----:B------:R-:W-:Y:S01]  /*4280*/  IMAD.MOV.U32 R3, RZ, RZ, RZ ;  /* 0x000000ffff037224 */ /* 0x000fe200078e00ff */
[----:B--2---:R-:W0:Y:S01]  /*4290*/  I2F.U16 R2, R2 ;  /* 0x0000000200027306 */ /* 0x004e220000101000 */
[----:B------:R-:W-:Y:S05]  /*42a0*/  BRA `(.L_x_4788) ;  /* 0x00000de000007947 */ /* 0x000fea0003800000 */
.L_x_4785:
        /* <DEDUP_REMOVED lines=10> */
.L_x_4790:
[----:B------:R-:W2:Y:S01]  /*4350*/  LDG.E R2, [R4.64] ;  /* 0x0000002404027981 */ /* 0x000ea2000c1e1900 */
[----:B------:R-:W-:Y:S01]  /*4360*/  IMAD.MOV.U32 R3, RZ, RZ, RZ ;  /* 0x000000ffff037224 */ /* 0x000fe200078e00ff */
[----:B--2---:R-:W0:Y:S01]  /*4370*/  I2F R2, R2 ;  /* 0x0000000200027306 */ /* 0x004e220000201400 */
[----:B------:R-:W-:Y:S05]  /*4380*/  BRA `(.L_x_4788) ;  /* 0x00000d0000007947 */ /* 0x000fea0003800000 */
.L_x_4789:
[----:B------:R-:W2:Y:S01]  /*4390*/  LDG.E.U16 R2, [R4.64] ;  /* 0x0000002404027981 */ /* 0x000ea2000c1e1500 */
[----:B------:R-:W-:Y:S01]  /*43a0*/  IMAD.MOV.U32 R3, RZ, RZ, RZ ;  /* 0x000000ffff037224 */ /* 0x000fe200078e00ff */
[----:B--2---:R-:W0:Y:S01]  /*43b0*/  I2F.S16 R2, R2 ;  /* 0x0000000200027306 */ /* 0x004e220000101400 */
[----:B------:R-:W-:Y:S05]  /*43c0*/  BRA `(.L_x_4788) ;  /* 0x00000cc000007947 */ /* 0x000fea0003800000 */
.L_x_4784:
        /* <DEDUP_REMOVED lines=9> */
.L_x_4792:
[----:B------:R-:W2:Y:S01]  /*4460*/  LDG.E.U16 R2, [R4.64] ;  /* 0x0000002404027981 */ /* 0x000ea2000c1e1500 */
[----:B------:R-:W-:Y:S01]  /*4470*/  IMAD.MOV.U32 R3, RZ, RZ, RZ ;  /* 0x000000ffff037224 */ /* 0x000fe200078e00ff */
[----:B--2---:R-:W-:Y:S01]  /*4480*/  HADD2.F32 R2, -RZ, R2.H0_H0 ;  /* 0x20000002ff027230 */ /* 0x004fe20000004100 */
[----:B------:R-:W-:Y:S05]  /*4490*/  BRA `(.L_x_4788) ;  /* 0x00000bf000007947 */ /* 0x000fea0003800000 */
.L_x_4791:
        /* <DEDUP_REMOVED lines=8> */
.L_x_4794:
[----:B------:R-:W2:Y:S02]  /*4520*/  LDG.E R2, [R4.64] ;  /* 0x0000002404027981 */ /* 0x000ea4000c1e1900 */
[--C-:B--2---:R-:W-:Y:S02]  /*4530*/  HADD2.F32 R3, -RZ, R2.reuse.H1_H1 ;  /* 0x30000002ff037230 */ /* 0x104fe40000004100 */
[----:B------:R-:W-:Y:S01]  /*4540*/  HADD2.F32 R2, -RZ, R2.H0_H0 ;  /* 0x20000002ff027230 */ /* 0x000fe20000004100 */
[----:B------:R-:W-:Y:S05]  /*4550*/  BRA `(.L_x_4788) ;  /* 0x00000b3000007947 */ /* 0x000fea0003800000 */
.L_x_4793:
[----:B------:R-:W2:Y:S01]  /*4560*/  LDG.E.64 R4, [R4.64] ;  /* 0x0000002404047981 */ /* 0x000ea2000c1e1b00 */
[----:B------:R-:W-:Y:S01]  /*4570*/  IMAD.MOV.U32 R3, RZ, RZ, RZ ;  /* 0x000000ffff037224 */ /* 0x000fe200078e00ff */
[----:B--2---:R-:W0:Y:S01]  /*4580*/  F2F.F32.F64 R2, R4 ;  /* 0x0000000400027310 */ /* 0x004e220000301000 */
[----:B------:R-:W0:-:S14]  /*4590*/  DSETP.GEU.AND P0, PT, |R4|, c[0x2][0x0], PT ;  /* 0x008000000400762a */ /* 0x000e1c0003f0e200 */
[----:B0-----:R-:W-:Y:S01]  /*45a0*/  @!P0 FMUL R2, R2, 1.175494350822287508e-38 ;  /* 0x0080000002028820 */ /* 0x001fe20000400000 */
[----:B------:R-:W-:Y:S05]  /*45b0*/  BRA `(.L_x_4788) ;  /* 0x00000ad000007947 */ /* 0x000fea0003800000 */
.L_x_4783:
        /* <DEDUP_REMOVED lines=13> */
.L_x_4797:
        /* <DEDUP_REMOVED lines=8> */
.L_x_4796:
        /* <DEDUP_REMOVED lines=27> */
.L_x_4799:
        /* <DEDUP_REMOVED lines=14> */
.L_x_4798:
[----:B------:R-:W2:Y:S01]  /*49a0*/  LDG.E.U16 R2, [R4.64] ;  /* 0x0000002404027981 */ /* 0x000ea2000c1e1500 */
[----:B------:R-:W-:Y:S01]  /*49b0*/  IMAD.MOV.U32 R3, RZ, RZ, RZ ;  /* 0x000000ffff037224 */ /* 0x000fe200078e00ff */
[----:B--2---:R-:W-:Y:S01]  /*49c0*/  PRMT R2, RZ, 0x5410, R2 ;  /* 0x00005410ff027816 */ /* 0x004fe20000000002 */
[----:B------:R-:W-:Y:S05]  /*49d0*/  BRA `(.L_x_4788) ;  /* 0x000006b000007947 */ /* 0x000fea0003800000 */
.L_x_4795:
        /* <DEDUP_REMOVED lines=12> */
.L_x_4802:
        /* <DEDUP_REMOVED lines=20> */
.L_x_4804:
[----:B------:R-:W-:Y:S05]  /*4be0*/  BSYNC B0 ;  /* 0x0000000000007941 */ /* 0x000fea0003800000 */
.L_x_4803:
[----:B------:R-:W-:Y:S01]  /*4bf0*/  IMAD.SHL.U32 R2, R2, 0x100000, RZ ;  /* 0x0010000002027824 */ /* 0x000fe200078e00ff */
[----:B------:R-:W-:-:S04]  /*4c00*/  LEA R5, R0, 0x3b800000, 0x17 ;  /* 0x3b80000000057811 */ /* 0x000fc800078eb8ff */
[----:B------:R-:W-:Y:S01]  /*4c10*/  LOP3.LUT R2, R5, R2, R6, 0xfe, !PT ;  /* 0x0000000205027212 */ /* 0x000fe200078efe06 */
[----:B------:R-:W-:Y:S05]  /*4c20*/  BRA `(.L_x_4788) ;  /* 0x0000046000007947 */ /* 0x000fea0003800000 */
.L_x_4801:
[----:B------:R-:W2:Y:S01]  /*4c30*/  LDG.E.U8 R5, [R4.64] ;  /* 0x0000002404057981 */ /* 0x000ea2000c1e1100 */
[----:B------:R-:W-:Y:S01]  /*4c40*/  CS2R R2, SRZ ;  /* 0x0000000000027805 */ /* 0x000fe2000001ff00 */
[----:B--2---:R-:W-:-:S13]  /*4c50*/  ISETP.NE.AND P0, PT, R5, RZ, PT ;  /* 0x000000ff0500720c */ /* 0x004fda0003f05270 */
[----:B------:R-:W-:Y:S05]  /*4c60*/  @!P0 BRA `(.L_x_4788) ;  /* 0x0000042000008947 */ /* 0x000fea0003800000 */
[----:B------:R-:W-:-:S13]  /*4c70*/  ISETP.NE.AND P0, PT, R5, 0x80, PT ;  /* 0x000000800500780c */ /* 0x000fda0003f05270 */
[----:B------:R-:W-:Y:S01]  /*4c80*/  @!P0 MOV R2, 0x7f800001 ;  /* 0x7f80000100028802 */ /* 0x000fe20000000f00 */
        /* <DEDUP_REMOVED lines=14> */
.L_x_4806:
[----:B------:R-:W-:Y:S05]  /*4d70*/  BSYNC B0 ;  /* 0x0000000000007941 */ /* 0x000fea0003800000 */
.L_x_4805:
[----:B------:R-:W-:Y:S01]  /*4d80*/  IMAD.SHL.U32 R2, R2, 0x200000, RZ ;  /* 0x0020000002027824 */ /* 0x000fe200078e00ff */
[----:B------:R-:W-:-:S04]  /*4d90*/  LEA R5, R0, 0x37800000, 0x17 ;  /* 0x3780000000057811 */ /* 0x000fc800078eb8ff */
[----:B------:R-:W-:Y:S01]  /*4da0*/  LOP3.LUT R2, R5, R2, R6, 0xfe, !PT ;  /* 0x0000000205027212 */ /* 0x000fe200078efe06 */
[----:B------:R-:W-:Y:S05]  /*4db0*/  BRA `(.L_x_4788) ;  /* 0x000002d000007947 */ /* 0x000fea0003800000 */
.L_x_4800:
        /* <DEDUP_REMOVED lines=14> */
.L_x_4810:
[----:B------:R-:W-:Y:S05]  /*4ea0*/  BSYNC B0 ;  /* 0x0000000000007941 */ /* 0x000fea0003800000 */
.L_x_4809:
[----:B------:R-:W-:Y:S01]  /*4eb0*/  IMAD.MOV.U32 R3, RZ, RZ, RZ ;  /* 0x000000ffff037224 */ /* 0x000fe200078e00ff */
[----:B------:R-:W-:Y:S05]  /*4ec0*/  BRA `(.L_x_4788) ;  /* 0x000001c000007947 */ /* 0x000fea0003800000 */
.L_x_4787:
        /* <DEDUP_REMOVED lines=19> */
[----:B------:R-:W-:Y:S01]  /*5000*/  CS2R R2, SRZ ;  /* 0x0000000000027805 */ /* 0x000fe2000001ff00 */
[----:B------:R-:W-:Y:S05]  /*5010*/  BRA `(.L_x_4788) ;  /* 0x0000007000007947 */ /* 0x000fea0003800000 */
.L_x_4808:
[----:B------:R-:W2:Y:S01]  /*5020*/  LDG.E.64 R4, [R4.64] ;  /* 0x0000002404047981 */ /* 0x000ea2000c1e1b00 */
[----:B------:R-:W-:Y:S01]  /*5030*/  IMAD.MOV.U32 R3, RZ, RZ, RZ ;  /* 0x000000ffff037224 */ /* 0x000fe200078e00ff */
[----:B--2---:R0:W1:Y:S01]  /*5040*/  I2F.U64 R2, R4 ;  /* 0x0000000400027312 */ /* 0x0040620000301000 */
[----:B------:R-:W-:Y:S05]  /*5050*/  BRA `(.L_x_4788) ;  /* 0x0000003000007947 */ /* 0x000fea0003800000 */
.L_x_4807:
[----:B------:R-:W2:Y:S01]  /*5060*/  LDG.E R2, [R4.64] ;  /* 0x0000002404027981 */ /* 0x000ea2000c1e1900 */
[----:B------:R-:W-:Y:S01]  /*5070*/  IMAD.MOV.U32 R3, RZ, RZ, RZ ;  /* 0x000000ffff037224 */ /* 0x000fe200078e00ff */
[----:B--2---:R-:W0:Y:S06]  /*5080*/  I2F.U32 R2, R2 ;  /* 0x0000000200027306 */ /* 0x004e2c0000201000 */
.L_x_4788:
[----:B------:R-:W-:Y:S05]  /*5090*/  BSYNC B6 ;  /* 0x0000000000067941 */ /* 0x000fea0003800000 */
.L_x_4782:
        /* <DEDUP_REMOVED lines=41> */
.L_x_4814:
        /* <DEDUP_REMOVED lines=11> */
.L_x_4813:
[----:B------:R-:W-:-:S04]  /*53e0*/  FMUL.RZ R5, R7, 0.15915493667125701904 ;  /* 0x3e22f98307057820 */ /* 0x000fc8000040c000 */
[----:B------:R0:W1:Y:S08]  /*53f0*/  MUFU.SIN R4, R5 ;  /* 0x0000000500047308 */ /* 0x0000700000000400 */
[----:B------:R0:W2:Y:S01]  /*5400*/  MUFU.COS R0, R5 ;  /* 0x0000000500007308 */ /* 0x0000a20000000000 */
[----:B------:R-:W-:Y:S05]  /*5410*/  BRA `(.L_x_4815) ;  /* 0x0000003000007947 */ /* 0x000fea0003800000 */
.L_x_4812:
[----:B01----:R-:W-:Y:S02]  /*5420*/  FMUL.FTZ R0, R2, -1.4426950216293334961 ;  /* 0xbfb8aa3b02007820 */ /* 0x003fe40000410000 */
[----:B------:R-:W-:-:S04]  /*5430*/  IMAD.MOV.U32 R4, RZ, RZ, R7 ;  /* 0x000000ffff047224 */ /* 0x000fc800078e0007 */
[----:B------:R-:W0:Y:S03]  /*5440*/  MUFU.EX2 R0, R0 ;  /* 0x0000000000007308 */ /* 0x000e260000000800 */
.L_x_4815:
[----:B------:R-:W-:Y:S05]  /*5450*/  BSYNC B0 ;  /* 0x0000000000007941 */ /* 0x000fea0003800000 */
.L_x_4811:
        /* <DEDUP_REMOVED lines=19> */
.L_x_4818:
[----:B------:R-:W0:Y:S08]  /*5590*/  MUFU.RCP R5, R5 ;  /* 0x0000000500057308 */ /* 0x000e300000001000 */
[----:B------:R-:W1:Y:S01]  /*55a0*/  MUFU.RCP R0, R0 ;  /* 0x0000000000007308 */ /* 0x000e620000001000 */
[----:B0-----:R-:W-:-:S02]  /*55b0*/  FMUL.FTZ R2, R5, R2 ;  /* 0x0000000205027220 */ /* 0x001fc40000410000 */
[----:B-1----:R-:W-:Y:S01]  /*55c0*/  FMUL.FTZ R3, R0, R3 ;  /* 0x0000000300037220 */ /* 0x002fe20000410000 */
[----:B------:R-:W-:Y:S05]  /*55d0*/  BRA `(.L_x_4819) ;  /* 0x0000008000007947 */ /* 0x000fea0003800000 */
.L_x_4817:
        /* <DEDUP_REMOVED lines=8> */
.L_x_4819:
[----:B------:R-:W-:Y:S05]  /*5660*/  BSYNC B0 ;  /* 0x0000000000007941 */ /* 0x000fea0003800000 */
.L_x_4816:
        /* <DEDUP_REMOVED lines=15> */
.L_x_4823:
[----:B------:R-:W0:Y:S02]  /*5760*/  F2I.S64.TRUNC R2, R2 ;  /* 0x0000000200027311 */ /* 0x000e24000020d900 */
[----:B0-----:R-:W-:-:S05]  /*5770*/  IMAD.MOV.U32 R5, RZ, RZ, R2 ;  /* 0x000000ffff057224 */ /* 0x001fca00078e0002 */
[----:B------:R0:W-:Y:S01]  /*5780*/  STG.E.U8 [R16.64], R5 ;  /* 0x0000000510007986 */ /* 0x0001e2000c101124 */
[----:B------:R-:W-:Y:S05]  /*5790*/  BRA `(.L_x_4825) ;  /* 0x00000d4000007947 */ /* 0x000fea0003800000 */
.L_x_4822:
        /* <DEDUP_REMOVED lines=9> */
.L_x_4827:
[----:B------:R-:W0:Y:S02]  /*5830*/  F2I.FTZ.TRUNC.NTZ R3, R2 ;  /* 0x0000000200037305 */ /* 0x000e24000021f100 */
[----:B0-----:R0:W-:Y:S01]  /*5840*/  STG.E [R16.64], R3 ;  /* 0x0000000310007986 */ /* 0x0011e2000c101924 */
[----:B------:R-:W-:Y:S05]  /*5850*/  BRA `(.L_x_4825) ;  /* 0x00000c8000007947 */ /* 0x000fea0003800000 */
.L_x_4826:
[----:B------:R-:W0:Y:S02]  /*5860*/  F2I.FTZ.TRUNC.NTZ R3, R2 ;  /* 0x0000000200037305 */ /* 0x000e24000021f100 */
[----:B0-----:R0:W-:Y:S01]  /*5870*/  STG.E.U16 [R16.64], R3 ;  /* 0x0000000310007986 */ /* 0x0011e2000c101524 */
[----:B------:R-:W-:Y:S05]  /*5880*/  BRA `(.L_x_4825) ;  /* 0x00000c5000007947 */ /* 0x000fea0003800000 */
.L_x_4821:
        /* <DEDUP_REMOVED lines=8> */
.L_x_4829:
[----:B------:R-:W-:-:S05]  /*5910*/  F2FP.PACK_AB R2, RZ, R2 ;  /* 0x00000002ff02723e */ /* 0x000fca00000000ff */
[----:B------:R0:W-:Y:S01]  /*5920*/  STG.E.U16 [R16.64], R2 ;  /* 0x0000000210007986 */ /* 0x0001e2000c101524 */
[----:B------:R-:W-:Y:S05]  /*5930*/  BRA `(.L_x_4825) ;  /* 0x00000ba000007947 */ /* 0x000fea0003800000 */
.L_x_4828:
        /* <DEDUP_REMOVED lines=8> */
.L_x_4831:
[----:B------:R-:W-:-:S05]  /*59c0*/  F2FP.PACK_AB R3, R3, R2 ;  /* 0x000000020303723e */ /* 0x000fca00000000ff */
[----:B------:R0:W-:Y:S01]  /*59d0*/  STG.E [R16.64], R3 ;  /* 0x0000000310007986 */ /* 0x0001e2000c101924 */
[----:B------:R-:W-:Y:S05]  /*59e0*/  BRA `(.L_x_4825) ;  /* 0x00000af000007947 */ /* 0x000fea0003800000 */
.L_x_4830:
[----:B------:R-:W-:-:S06]  /*59f0*/  FMUL.FTZ R2, R2, 1 ;  /* 0x3f80000002027820 */ /* 0x000fcc0000410000 */
[----:B------:R-:W0:Y:S02]  /*5a00*/  F2F.F64.F32 R2, R2 ;  /* 0x0000000200027310 */ /* 0x000e240000201800 */
[----:B0-----:R0:W-:Y:S01]  /*5a10*/  STG.E.64 [R16.64], R2 ;  /* 0x0000000210007986 */ /* 0x0011e2000c101b24 */
[----:B------:R-:W-:Y:S05]  /*5a20*/  BRA `(.L_x_4825) ;  /* 0x00000ab000007947 */ /* 0x000fea0003800000 */
.L_x_4820:
        /* <DEDUP_REMOVED lines=14> */
.L_x_4834:
[----:B------:R-:W-:Y:S02]  /*5b10*/  FMUL.FTZ R6, R3, 1 ;  /* 0x3f80000003067820 */ /* 0x000fe40000410000 */
[----:B------:R-:W-:-:S04]  /*5b20*/  FMUL.FTZ R4, R2, 1 ;  /* 0x3f80000002047820 */ /* 0x000fc80000410000 */
[----:B------:R-:W-:Y:S08]  /*5b30*/  F2F.F64.F32 R6, R6 ;  /* 0x0000000600067310 */ /* 0x000ff00000201800 */
[----:B------:R-:W0:Y:S02]  /*5b40*/  F2F.F64.F32 R4, R4 ;  /* 0x0000000400047310 */ /* 0x000e240000201800 */
[----:B0-----:R0:W-:Y:S01]  /*5b50*/  STG.E.128 [R16.64], R4 ;  /* 0x0000000410007986 */ /* 0x0011e2000c101d24 */
[----:B------:R-:W-:Y:S05]  /*5b60*/  BRA `(.L_x_4825) ;  /* 0x0000097000007947 */ /* 0x000fea0003800000 */
.L_x_4833:
        /* <DEDUP_REMOVED lines=20> */
.L_x_4838:
[----:B------:R-:W-:Y:S05]  /*5cb0*/  BSYNC B0 ;  /* 0x0000000000007941 */ /* 0x000fea0003800000 */
.L_x_4837:
[----:B------:R-:W-:-:S05]  /*5cc0*/  LOP3.LUT R5, R0, R5, RZ, 0xfc, !PT ;  /* 0x0000000500057212 */ /* 0x000fca00078efcff */
[----:B------:R0:W-:Y:S01]  /*5cd0*/  STG.E.U8 [R16.64], R5 ;  /* 0x0000000510007986 */ /* 0x0001e2000c101124 */
[----:B------:R-:W-:Y:S05]  /*5ce0*/  BRA `(.L_x_4825) ;  /* 0x000007f000007947 */ /* 0x000fea0003800000 */
.L_x_4836:
        /* <DEDUP_REMOVED lines=12> */
.L_x_4840:
[----:B------:R-:W-:Y:S01]  /*5db0*/  IMAD.MOV.U32 R0, RZ, RZ, 0x7f ;  /* 0x0000007fff007424 */ /* 0x000fe200078e00ff */
[----:B------:R-:W-:-:S04]  /*5dc0*/  ISETP.GT.U32.AND P0, PT, R4, 0x7f800000, PT ;  /* 0x7f8000000400780c */ /* 0x000fc80003f04070 */
[----:B------:R-:W-:-:S04]  /*5dd0*/  SEL R0, R0, 0x7c, P0 ;  /* 0x0000007c00007807 */ /* 0x000fc80000000000 */
.L_x_4841:
[----:B------:R-:W-:Y:S05]  /*5de0*/  BSYNC B0 ;  /* 0x0000000000007941 */ /* 0x000fea0003800000 */
.L_x_4839:
[----:B------:R-:W-:-:S04]  /*5df0*/  LOP3.LUT R2, R2, 0x80000000, RZ, 0xc0, !PT ;  /* 0x8000000002027812 */ /* 0x000fc800078ec0ff */
[----:B------:R-:W-:-:S04]  /*5e00*/  SHF.R.U32.HI R3, RZ, 0x18, R2 ;  /* 0x00000018ff037819 */ /* 0x000fc80000011602 */
[----:B------:R-:W-:-:S05]  /*5e10*/  LOP3.LUT R3, R0, R3, RZ, 0xfc, !PT ;  /* 0x0000000300037212 */ /* 0x000fca00078efcff */
[----:B------:R0:W-:Y:S01]  /*5e20*/  STG.E.U8 [R16.64], R3 ;  /* 0x0000000310007986 */ /* 0x0001e2000c101124 */
[----:B------:R-:W-:Y:S05]  /*5e30*/  BRA `(.L_x_4825) ;  /* 0x000006a000007947 */ /* 0x000fea0003800000 */
.L_x_4835:
[----:B------:R-:W-:-:S05]  /*5e40*/  F2FP.BF16.PACK_AB R2, RZ, R2 ;  /* 0x00000002ff02723e */ /* 0x000fca00000010ff */
[----:B------:R0:W-:Y:S01]  /*5e50*/  STG.E.U16 [R16.64], R2 ;  /* 0x0000000210007986 */ /* 0x0001e2000c101524 */
[----:B------:R-:W-:Y:S05]  /*5e60*/  BRA `(.L_x_4825) ;  /* 0x0000067000007947 */ /* 0x000fea0003800000 */
.L_x_4832:
        /* <DEDUP_REMOVED lines=11> */
.L_x_4844:
        /* <DEDUP_REMOVED lines=16> */
.L_x_4847:
[----:B------:R-:W-:-:S04]  /*6020*/  LOP3.LUT R2, R2, 0x80000000, RZ, 0xc0, !PT ;  /* 0x8000000002027812 */ /* 0x000fc800078ec0ff */
[----:B------:R-:W-:-:S04]  /*6030*/  SHF.R.U32.HI R3, RZ, 0x18, R2 ;  /* 0x00000018ff037819 */ /* 0x000fc80000011602 */
[----:B------:R-:W-:-:S04]  /*6040*/  LOP3.LUT R0, R0, R3, RZ, 0xfc, !PT ;  /* 0x0000000300007212 */ /* 0x000fc800078efcff */
[----:B------:R-:W-:Y:S02]  /*6050*/  PRMT R8, R0, 0x7610, R8 ;  /* 0x0000761000087816 */ /* 0x000fe40000000008 */
.L_x_4846:
[----:B------:R-:W-:Y:S05]  /*6060*/  BSYNC B0 ;  /* 0x0000000000007941 */ /* 0x000fea0003800000 */
.L_x_4845:
[----:B------:R0:W-:Y:S01]  /*6070*/  STG.E.U8 [R16.64], R8 ;  /* 0x0000000810007986 */ /* 0x0001e2000c101124 */
[----:B------:R-:W-:Y:S05]  /*6080*/  BRA `(.L_x_4825) ;  /* 0x0000045000007947 */ /* 0x000fea0003800000 */
.L_x_4843:
[----:B------:R-:W-:Y:S01]  /*6090*/  LOP3.LUT R3, R2, 0x7fffffff, RZ, 0xc0, !PT ;  /* 0x7fffffff02037812 */ /* 0x000fe200078ec0ff */
[----:B------:R-:W-:Y:S01]  /*60a0*/  BSSY B0, `(.L_x_4848) ;  /* 0x0000013000007945 */ /* 0x000fe20003800000 */
[----:B------:R-:W-:Y:S02]  /*60b0*/  HFMA2.MMA R8, -RZ, RZ, 0, 7.62939453125e-06 ;  /* 0x00000080ff087435 */ /* 0x000fe400000001ff */
        /* <DEDUP_REMOVED lines=13> */
.L_x_4850:
[----:B------:R-:W-:-:S04]  /*6190*/  LOP3.LUT R2, R2, 0x80000000, RZ, 0xc0, !PT ;  /* 0x8000000002027812 */ /* 0x000fc800078ec0ff */
[----:B------:R-:W-:-:S04]  /*61a0*/  SHF.R.U32.HI R3, RZ, 0x18, R2 ;  /* 0x00000018ff037819 */ /* 0x000fc80000011602 */
[----:B------:R-:W-:-:S04]  /*61b0*/  LOP3.LUT R0, R0, R3, RZ, 0xfc, !PT ;  /* 0x0000000300007212 */ /* 0x000fc800078efcff */
[----:B------:R-:W-:Y:S02]  /*61c0*/  PRMT R8, R0, 0x7610, R8 ;  /* 0x0000761000087816 */ /* 0x000fe40000000008 */
.L_x_4849:
[----:B------:R-:W-:Y:S05]  /*61d0*/  BSYNC B0 ;  /* 0x0000000000007941 */ /* 0x000fea0003800000 */
.L_x_4848:
[----:B------:R0:W-:Y:S01]  /*61e0*/  STG.E.U8 [R16.64], R8 ;  /* 0x0000000810007986 */ /* 0x0001e2000c101124 */
[----:B------:R-:W-:Y:S05]  /*61f0*/  BRA `(.L_x_4825) ;  /* 0x000002e000007947 */ /* 0x000fea0003800000 */
.L_x_4842:
        /* <DEDUP_REMOVED lines=21> */
.L_x_4824:
        /* <DEDUP_REMOVED lines=20> */
.L_x_4852:
[----:B------:R-:W0:Y:S02]  /*6490*/  F2I.U64.TRUNC R2, R2 ;  /* 0x0000000200027311 */ /* 0x000e24000020d800 */
[----:B0-----:R0:W-:Y:S01]  /*64a0*/  STG.E.64 [R16.64], R2 ;  /* 0x0000000210007986 */ /* 0x0011e2000c101b24 */
[----:B------:R-:W-:Y:S05]  /*64b0*/  BRA `(.L_x_4825) ;  /* 0x0000002000007947 */ /* 0x000fea0003800000 */
.L_x_4851:
[----:B------:R-:W0:Y:S02]  /*64c0*/  F2I.FTZ.U32.TRUNC.NTZ R3, R2 ;  /* 0x0000000200037305 */ /* 0x000e24000021f000 */
[----:B0-----:R0:W-:Y:S02]  /*64d0*/  STG.E [R16.64], R3 ;  /* 0x0000000310007986 */ /* 0x0011e4000c101924 */
.L_x_4825:
[----:B------:R-:W-:-:S04]  /*64e0*/  IADD3 R19, R19, 0x80, RZ ;  /* 0x0000008013137810 */ /* 0x000fc80007ffe0ff */
[----:B------:R-:W-:-:S13]  /*64f0*/  ISETP.GE.AND P0, PT, R19, c[0x0][0x160], PT ;  /* 0x0000580013007a0c */ /* 0x000fda0003f06270 */
        /* <DEDUP_REMOVED lines=229> */
.L_x_4853:
        /* <DEDUP_REMOVED lines=21> */
.L_x_4858:
[----:B------:R-:W2:Y:S01]  /*74a0*/  LDG.E.U8 R2, [R4.64] ;  /* 0x0000002404027981 */ /* 0x000ea2000c1e1100 */
[----:B------:R-:W-:Y:S01]  /*74b0*/  IMAD.MOV.U32 R3, RZ, RZ, RZ ;  /* 0x000000ffff037224 */ /* 0x000fe200078e00ff */
[----:B--2---:R-:W0:Y:S01]  /*74c0*/  I2F.U16 R2, R2 ;  /* 0x0000000200027306 */ /* 0x004e220000101000 */
[----:B------:R-:W-:Y:S05]  /*74d0*/  BRA `(.L_x_4860) ;  /* 0x00000de000007947 */ /* 0x000fea0003800000 */
.L_x_4857:
        /* <DEDUP_REMOVED lines=10> */
.L_x_4862:
[----:B------:R-:W2:Y:S01]  /*7580*/  LDG.E R2, [R4.64] ;  /* 0x0000002404027981 */ /* 0x000ea2000c1e1900 */
[----:B------:R-:W-:Y:S01]  /*7590*/  IMAD.MOV.U32 R3, RZ, RZ, RZ ;  /* 0x000000ffff037224 */ /* 0x000fe200078e00ff */
[----:B--2---:R-:W0:Y:S01]  /*75a0*/  I2F R2, R2 ;  /* 0x0000000200027306 */ /* 0x004e220000201400 */
[----:B------:R-:W-:Y:S05]  /*75b0*/  BRA `(.L_x_4860) ;  /* 0x00000d0000007947 */ /* 0x000fea0003800000 */
.L_x_4861:
[----:B------:R-:W2:Y:S01]  /*75c0*/  LDG.E.U16 R2, [R4.64] ;  /* 0x0000002404027981 */ /* 0x000ea2000c1e1500 */
[----:B------:R-:W-:Y:S01]  /*75d0*/  IMAD.MOV.U32 R3, RZ, RZ, RZ ;  /* 0x000000ffff037224 */ /* 0x000fe200078e00ff */
[----:B--2---:R-:W0:Y:S01]  /*75e0*/  I2F.S16 R2, R2 ;  /* 0x0000000200027306 */ /* 0x004e220000101400 */
[----:B------:R-:W-:Y:S05]  /*75f0*/  BRA `(.L_x_4860) ;  /* 0x00000cc000007947 */ /* 0x000fea0003800000 */
.L_x_4856:
        /* <DEDUP_REMOVED lines=9> */
.L_x_4864:
[----:B------:R-:W2:Y:S01]  /*7690*/  LDG.E.U16 R2, [R4.64] ;  /* 0x0000002404027981 */ /* 0x000ea2000c1e1500 */
[----:B------:R-:W-:Y:S01]  /*76a0*/  IMAD.MOV.U32 R3, RZ, RZ, RZ ;  /* 0x000000ffff037224 */ /* 0x000fe200078e00ff */
[----:B--2---:R-:W-:Y:S01]  /*76b0*/  HADD2.F32 R2, -RZ, R2.H0_H0 ;  /* 0x20000002ff027230 */ /* 0x004fe20000004100 */
[----:B------:R-:W-:Y:S05]  /*76c0*/  BRA `(.L_x_4860) ;  /* 0x00000bf000007947 */ /* 0x000fea0003800000 */
.L_x_4863:
        /* <DEDUP_REMOVED lines=8> */
.L_x_4866:
[----:B------:R-:W2:Y:S02]  /*7750*/  LDG.E R2, [R4.64] ;  /* 0x0000002404027981 */ /* 0x000ea4000c1e1900 */
[--C-:B--2---:R-:W-:Y:S02]  /*7760*/  HADD2.F32 R3, -RZ, R2.reuse.H1_H1 ;  /* 0x30000002ff037230 */ /* 0x104fe40000004100 */
[----:B------:R-:W-:Y:S01]  /*7770*/  HADD2.F32 R2, -RZ, R2.H0_H0 ;  /* 0x20000002ff027230 */ /* 0x000fe20000004100 */
[----:B------:R-:W-:Y:S05]  /*7780*/  BRA `(.L_x_4860) ;  /* 0x00000b3000007947 */ /* 0x000fea0003800000 */
.L_x_4865:
[----:B------:R-:W2:Y:S01]  /*7790*/  LDG.E.64 R4, [R4.64] ;  /* 0x0000002404047981 */ /* 0x000ea2000c1e1b00 */
[----:B------:R-:W-:Y:S01]  /*77a0*/  IMAD.MOV.U32 R3, RZ, RZ, RZ ;  /* 0x000000ffff037224 */ /* 0x000fe200078e00ff */
[----:B--2---:R-:W0:Y:S01]  /*77b0*/  F2F.F32.F64 R2, R4 ;  /* 0x0000000400027310 */ /* 0x004e220000301000 */
[----:B------:R-:W0:-:S14]  /*77c0*/  DSETP.GEU.AND P0, PT, |R4|, c[0x2][0x0], PT ;  /* 0x008000000400762a */ /* 0x000e1c0003f0e200 */
[----:B0-----:R-:W-:Y:S01]  /*77d0*/  @!P0 FMUL R2, R2, 1.175494350822287508e-38 ;  /* 0x0080000002028820 */ /* 0x001fe20000400000 */
[----:B------:R-:W-:Y:S05]  /*77e0*/  BRA `(.L_x_4860) ;  /* 0x00000ad000007947 */ /* 0x000fea0003800000 */
.L_x_4855:
        /* <DEDUP_REMOVED lines=13> */
.L_x_4869:
        /* <DEDUP_REMOVED lines=8> */
.L_x_4868:
        /* <DEDUP_REMOVED lines=27> */
.L_x_4871:
[----:B------:R-:W2:Y:S01]  /*7af0*/  LDG.E.U8 R4, [R4.64] ;  /* 0x0000002404047981 */ /* 0x000ea2000c1e1100 */
[----:B------:R-:W-:Y:S02]  /*7b00*/  IMAD.MOV.U32 R3, RZ, RZ, RZ ;  /* 0x000000ffff037224 */ /* 0x000fe400078e00ff */
[C---:B--2---:R-:W-:Y:S01]  /*7b10*/  IMAD.SHL.U32 R0, R4.reuse, 0x2000000, RZ ;  /* 0x0200000004007824 */ /* 0x044fe200078e00ff */
[----:B------:R-:W-:-:S04]  /*7b20*/  SHF.L.U32 R7, R4, 0x18, RZ ;  /* 0x0000001804077819 */ /* 0x000fc800000006ff */
        /* <DEDUP_REMOVED lines=10> */
.L_x_4870:
[----:B------:R-:W2:Y:S01]  /*7bd0*/  LDG.E.U16 R2, [R4.64] ;  /* 0x0000002404027981 */ /* 0x000ea2000c1e1500 */
[----:B------:R-:W-:Y:S01]  /*7be0*/  IMAD.MOV.U32 R3, RZ, RZ, RZ ;  /* 0x000000ffff037224 */ /* 0x000fe200078e00ff */
[----:B--2---:R-:W-:Y:S01]  /*7bf0*/  PRMT R2, RZ, 0x5410, R2 ;  /* 0x00005410ff027816 */ /* 0x004fe20000000002 */
[----:B------:R-:W-:Y:S05]  /*7c00*/  BRA `(.L_x_4860) ;  /* 0x000006b000007947 */ /* 0x000fea0003800000 */
.L_x_4867:
        /* <DEDUP_REMOVED lines=12> */
.L_x_4874:
        /* <DEDUP_REMOVED lines=20> */
.L_x_4876:
[----:B------:R-:W-:Y:S05]  /*7e10*/  BSYNC B0 ;  /* 0x0000000000007941 */ /* 0x000fea0003800000 */
.L_x_4875:
[----:B------:R-:W-:Y:S01]  /*7e20*/  IMAD.SHL.U32 R2, R2, 0x100000, RZ ;  /* 0x0010000002027824 */ /* 0x000fe200078e00ff */
[----:B------:R-:W-:-:S04]  /*7e30*/  LEA R5, R0, 0x3b800000, 0x17 ;  /* 0x3b80000000057811 */ /* 0x000fc800078eb8ff */
[----:B------:R-:W-:Y:S01]  /*7e40*/  LOP3.LUT R2, R5, R2, R6, 0xfe, !PT ;  /* 0x0000000205027212 */ /* 0x000fe200078efe06 */
[----:B------:R-:W-:Y:S05]  /*7e50*/  BRA `(.L_x_4860) ;  /* 0x0000046000007947 */ /* 0x000fea0003800000 */
.L_x_4873:
        /* <DEDUP_REMOVED lines=20> */
.L_x_4878:
[----:B------:R-:W-:Y:S05]  /*7fa0*/  BSYNC B0 ;  /* 0x0000000000007941 */ /* 0x000fea0003800000 */
.L_x_4877:
[----:B------:R-:W-:Y:S01]  /*7fb0*/  IMAD.SHL.U32 R2, R2, 0x200000, RZ ;  /* 0x0020000002027824 */ /* 0x000fe200078e00ff */
[----:B------:R-:W-:-:S04]  /*7fc0*/  LEA R5, R0, 0x37800000, 0x17 ;  /* 0x3780000000057811 */ /* 0x000fc800078eb8ff */
[----:B------:R-:W-:Y:S01]  /*7fd0*/  LOP3.LUT R2, R5, R2, R6, 0xfe, !PT ;  /* 0x0000000205027212 */ /* 0x000fe200078efe06 */
[----:B------:R-:W-:Y:S05]  /*7fe0*/  BRA `(.L_x_4860) ;  /* 0x000002d000007947 */ /* 0x000fea0003800000 */
.L_x_4872:
        /* <DEDUP_REMOVED lines=14> */
.L_x_4882:
[----:B------:R-:W-:Y:S05]  /*80d0*/  BSYNC B0 ;  /* 0x0000000000007941 */ /* 0x000fea0003800000 */
.L_x_4881:
[----:B------:R-:W-:Y:S01]  /*80e0*/  IMAD.MOV.U32 R3, RZ, RZ, RZ ;  /* 0x000000ffff037224 */ /* 0x000fe200078e00ff */
[----:B------:R-:W-:Y:S05]  /*80f0*/  BRA `(.L_x_4860) ;  /* 0x000001c000007947 */ /* 0x000fea0003800000 */
.L_x_4859:
        /* <DEDUP_REMOVED lines=21> */
.L_x_4880:
[----:B------:R-:W2:Y:S01]  /*8250*/  LDG.E.64 R4, [R4.64] ;  /* 0x0000002404047981 */ /* 0x000ea2000c1e1b00 */
[----:B------:R-:W-:Y:S01]  /*8260*/  IMAD.MOV.U32 R3, RZ, RZ, RZ ;  /* 0x000000ffff037224 */ /* 0x000fe200078e00ff */
[----:B--2---:R0:W1:Y:S01]  /*8270*/  I2F.U64 R2, R4 ;  /* 0x0000000400027312 */ /* 0x0040620000301000 */
[----:B------:R-:W-:Y:S05]  /*8280*/  BRA `(.L_x_4860) ;  /* 0x0000003000007947 */ /* 0x000fea0003800000 */
.L_x_4879:
[----:B------:R-:W2:Y:S01]  /*8290*/  LDG.E R2, [R4.64] ;  /* 0x0000002404027981 */ /* 0x000ea2000c1e1900 */
[----:B------:R-:W-:Y:S01]  /*82a0*/  IMAD.MOV.U32 R3, RZ, RZ, RZ ;  /* 0x000000ffff037224 */ /* 0x000fe200078e00ff */
[----:B--2---:R-:W0:Y:S06]  /*82b0*/  I2F.U32 R2, R2 ;  /* 0x0000000200027306 */ /* 0x004e2c0000201000 */
.L_x_4860:
[----:B------:R-:W-:Y:S05]  /*82c0*/  BSYNC B6 ;  /* 0x0000000000067941 */ /* 0x000fea0003800000 */
.L_x_4854:
[----:B-----5:R-:W-:Y:S01]  /*82d0*/  FADD.FTZ R7, -R3, -RZ ;  /* 0x800000ff03077221 */ /* 0x020fe20000010100 */
[----:B------:R-:W-:Y:S04]  /*82e0*/  BSSY B0, `(.L_x_4883) ;  /* 0x0000039000007945 */ /* 0x000fe80003800000 */
[----:B------:R-:W-:-:S13]  /*82f0*/  LOP3.LUT P0, R0, R7, 0x7fffffff, RZ, 0xc0, !PT ;  /* 0x7fffffff07007812 */ /* 0x000fda000780c0ff */
[----:B------:R-:W-:Y:S05]  /*8300*/  @!P0 BRA `(.L_x_4884) ;  /* 0x0000033000008947 */ /* 0x000fea0003800000 */
[----:B01----:R-:W-:-:S05]  /*8310*/  FADD.FTZ R5, -R2, -RZ ;  /* 0x800000ff02057221 */ /* 0x003fca0000010100 */
[----:B------:R-:W-:-:S13]  /*8320*/  LOP3.LUT P0, R4, R5, 0x7fffffff, RZ, 0xc0, !PT ;  /* 0x7fffffff05047812 */ /* 0x000fda000780c0ff */
[----:B------:R-:W-:Y:S05]  /*8330*/  @!P0 BRA `(.L_x_4885) ;  /* 0x000002c000008947 */ /* 0x000fea0003800000 */
        /* <DEDUP_REMOVED lines=33> */
.L_x_4886:
[----:B------:R-:W-:-:S13]  /*8550*/  ISETP.NE.AND P0, PT, R4, 0x7f800000, PT ;  /* 0x7f8000000400780c */ /* 0x000fda0003f05270 */
[----:B------:R-:W-:-:S04]  /*8560*/  @P0 FADD.FTZ R0, R3, -R3 ;  /* 0x8000000303000221 */ /* 0x000fc80000010000 */
[----:B------:R-:W-:Y:S01]  /*8570*/  @P0 IMAD.MOV.U32 R4, RZ, RZ, R0 ;  /* 0x000000ffff040224 */ /* 0x000fe200078e0000 */
[----:B------:R-:W-:Y:S05]  /*8580*/  @P0 BRA `(.L_x_4887) ;  /* 0x000000e000000947 */ /* 0x000fea0003800000 */
[----:B------:R-:W-:Y:S01]  /*8590*/  ISETP.GE.AND P0, PT, R5, RZ, PT ;  /* 0x000000ff0500720c */ /* 0x000fe20003f06270 */
[----:B------:R-:W-:Y:S01]  /*85a0*/  HFMA2.MMA R4, -RZ, RZ, 0, 0 ;  /* 0x00000000ff047435 */ /* 0x000fe200000001ff */
[----:B------:R-:W-:-:S11]  /*85b0*/  IMAD.MOV.U32 R0, RZ, RZ, RZ ;  /* 0x000000ffff007224 */ /* 0x000fd600078e00ff */
[----:B------:R-:W-:Y:S05]  /*85c0*/  @!P0 BRA `(.L_x_4887) ;  /* 0x000000a000008947 */ /* 0x000fea0003800000 */
[----:B------:R-:W-:Y:S02]  /*85d0*/  IMAD.MOV.U32 R0, RZ, RZ, R5 ;  /* 0x000000ffff007224 */ /* 0x000fe400078e0005 */
[----:B------:R-:W-:Y:S01]  /*85e0*/  FADD.FTZ R4, R3, -R3 ;  /* 0x8000000303047221 */ /* 0x000fe20000010000 */
[----:B------:R-:W-:Y:S05]  /*85f0*/  BRA `(.L_x_4887) ;  /* 0x0000007000007947 */ /* 0x000fea0003800000 */
.L_x_4885:
[----:B------:R-:W-:-:S04]  /*8600*/  FMUL.RZ R7, R7, 0.15915493667125701904 ;  /* 0x3e22f98307077820 */ /* 0x000fc8000040c000 */
[----:B------:R0:W1:Y:S08]  /*8610*/  MUFU.SIN R4, R7 ;  /* 0x0000000700047308 */ /* 0x0000700000000400 */
[----:B------:R0:W2:Y:S01]  /*8620*/  MUFU.COS R0, R7 ;  /* 0x0000000700007308 */ /* 0x0000a20000000000 */
[----:B------:R-:W-:Y:S05]  /*8630*/  BRA `(.L_x_4887) ;  /* 0x0000003000007947 */ /* 0x000fea0003800000 */
.L_x_4884:
[----:B01----:R-:W-:Y:S02]  /*8640*/  FMUL.FTZ R0, R2, -1.4426950216293334961 ;  /* 0xbfb8aa3b02007820 */ /* 0x003fe40000410000 */
[----:B------:R-:W-:-:S04]  /*8650*/  IMAD.MOV.U32 R4, RZ, RZ, R7 ;  /* 0x000000ffff047224 */ /* 0x000fc800078e0007 */
[----:B------:R-:W0:Y:S03]  /*8660*/  MUFU.EX2 R0, R0 ;  /* 0x0000000000007308 */ /* 0x000e260000000800 */
.L_x_4887:
[----:B------:R-:W-:Y:S05]  /*8670*/  BSYNC B0 ;  /* 0x0000000000007941 */ /* 0x000fea0003800000 */
.L_x_4883:
        /* <DEDUP_REMOVED lines=19> */
.L_x_4890:
[----:B------:R-:W0:Y:S08]  /*87b0*/  MUFU.RCP R5, R5 ;  /* 0x0000000500057308 */ /* 0x000e300000001000 */
[----:B------:R-:W1:Y:S01]  /*87c0*/  MUFU.RCP R0, R0 ;  /* 0x0000000000007308 */ /* 0x000e620000001000 */
[----:B0-----:R-:W-:-:S02]  /*87d0*/  FMUL.FTZ R2, R5, R2 ;  /* 0x0000000205027220 */ /* 0x001fc40000410000 */
[----:B-1----:R-:W-:Y:S01]  /*87e0*/  FMUL.FTZ R3, R0, R3 ;  /* 0x0000000300037220 */ /* 0x002fe20000410000 */
[----:B------:R-:W-:Y:S05]  /*87f0*/  BRA `(.L_x_4891) ;  /* 0x0000008000007947 */ /* 0x000fea0003800000 */
.L_x_4889:
        /* <DEDUP_REMOVED lines=8> */
.L_x_4891:
[----:B------:R-:W-:Y:S05]  /*8880*/  BSYNC B0 ;  /* 0x0000000000007941 */ /* 0x000fea0003800000 */
.L_x_4888:
        /* <DEDUP_REMOVED lines=15> */
.L_x_4895:
[----:B------:R-:W0:Y:S02]  /*8980*/  F2I.S64.TRUNC R2, R2 ;  /* 0x0000000200027311 */ /* 0x000e24000020d900 */
[----:B0-----:R-:W-:-:S05]  /*8990*/  IMAD.MOV.U32 R5, RZ, RZ, R2 ;  /* 0x000000ffff057224 */ /* 0x001fca00078e0002 */
[----:B------:R0:W-:Y:S01]  /*89a0*/  STG.E.U8 [R16.64], R5 ;  /* 0x0000000510007986 */ /* 0x0001e2000c101124 */
[----:B------:R-:W-:Y:S05]  /*89b0*/  BRA `(.L_x_4897) ;  /* 0x00000d4000007947 */ /* 0x000fea0003800000 */
.L_x_4894:
        /* <DEDUP_REMOVED lines=9> */
.L_x_4899:
[----:B------:R-:W0:Y:S02]  /*8a50*/  F2I.FTZ.TRUNC.NTZ R3, R2 ;  /* 0x0000000200037305 */ /* 0x000e24000021f100 */
[----:B0-----:R0:W-:Y:S01]  /*8a60*/  STG.E [R16.64], R3 ;  /* 0x0000000310007986 */ /* 0x0011e2000c101924 */
[----:B------:R-:W-:Y:S05]  /*8a70*/  BRA `(.L_x_4897) ;  /* 0x00000c8000007947 */ /* 0x000fea0003800000 */
.L_x_4898:
[----:B------:R-:W0:Y:S02]  /*8a80*/  F2I.FTZ.TRUNC.NTZ R3, R2 ;  /* 0x0000000200037305 */ /* 0x000e24000021f100 */
[----:B0-----:R0:W-:Y:S01]  /*8a90*/  STG.E.U16 [R16.64], R3 ;  /* 0x0000000310007986 */ /* 0x0011e2000c101524 */
[----:B------:R-:W-:Y:S05]  /*8aa0*/  BRA `(.L_x_4897) ;  /* 0x00000c5000007947 */ /* 0x000fea0003800000 */
.L_x_4893:
        /* <DEDUP_REMOVED lines=8> */
.L_x_4901:
[----:B------:R-:W-:-:S05]  /*8b30*/  F2FP.PACK_AB R2, RZ, R2 ;  /* 0x00000002ff02723e */ /* 0x000fca00000000ff */
[----:B------:R0:W-:Y:S01]  /*8b40*/  STG.E.U16 [R16.64], R2 ;  /* 0x0000000210007986 */ /* 0x0001e2000c101524 */
[----:B------:R-:W-:Y:S05]  /*8b50*/  BRA `(.L_x_4897) ;  /* 0x00000ba000007947 */ /* 0x000fea0003800000 */
.L_x_4900:
        /* <DEDUP_REMOVED lines=8> */
.L_x_4903:
[----:B------:R-:W-:-:S05]  /*8be0*/  F2FP.PACK_AB R3, R3, R2 ;  /* 0x000000020303723e */ /* 0x000fca00000000ff */
[----:B------:R0:W-:Y:S01]  /*8bf0*/  STG.E [R16.64], R3 ;  /* 0x0000000310007986 */ /* 0x0001e2000c101924 */
[----:B------:R-:W-:Y:S05]  /*8c00*/  BRA `(.L_x_4897) ;  /* 0x00000af000007947 */ /* 0x000fea0003800000 */
.L_x_4902:
[----:B------:R-:W-:-:S06]  /*8c10*/  FMUL.FTZ R2, R2, 1 ;  /* 0x3f80000002027820 */ /* 0x000fcc0000410000 */
[----:B------:R-:W0:Y:S02]  /*8c20*/  F2F.F64.F32 R2, R2 ;  /* 0x0000000200027310 */ /* 0x000e240000201800 */
[----:B0-----:R0:W-:Y:S01]  /*8c30*/  STG.E.64 [R16.64], R2 ;  /* 0x0000000210007986 */ /* 0x0011e2000c101b24 */
[----:B------:R-:W-:Y:S05]  /*8c40*/  BRA `(.L_x_4897) ;  /* 0x00000ab000007947 */ /* 0x000fea0003800000 */
.L_x_4892:
        /* <DEDUP_REMOVED lines=14> */
.L_x_4906:
[----:B------:R-:W-:Y:S02]  /*8d30*/  FMUL.FTZ R6, R3, 1 ;  /* 0x3f80000003067820 */ /* 0x000fe40000410000 */
[----:B------:R-:W-:-:S04]  /*8d40*/  FMUL.FTZ R4, R2, 1 ;  /* 0x3f80000002047820 */ /* 0x000fc80000410000 */
[----:B------:R-:W-:Y:S08]  /*8d50*/  F2F.F64.F32 R6, R6 ;  /* 0x0000000600067310 */ /* 0x000ff00000201800 */
[----:B------:R-:W0:Y:S02]  /*8d60*/  F2F.F64.F32 R4, R4 ;  /* 0x0000000400047310 */ /* 0x000e240000201800 */
[----:B0-----:R0:W-:Y:S01]  /*8d70*/  STG.E.128 [R16.64], R4 ;  /* 0x0000000410007986 */ /* 0x0011e2000c101d24 */
[----:B------:R-:W-:Y:S05]  /*8d80*/  BRA `(.L_x_4897) ;  /* 0x0000097000007947 */ /* 0x000fea0003800000 */
.L_x_4905:
        /* <DEDUP_REMOVED lines=20> */
.L_x_4910:
[----:B------:R-:W-:Y:S05]  /*8ed0*/  BSYNC B0 ;  /* 0x0000000000007941 */ /* 0x000fea0003800000 */
.L_x_4909:
[----:B------:R-:W-:-:S05]  /*8ee0*/  LOP3.LUT R5, R0, R5, RZ, 0xfc, !PT ;  /* 0x0000000500057212 */ /* 0x000fca00078efcff */
[----:B------:R0:W-:Y:S01]  /*8ef0*/  STG.E.U8 [R16.64], R5 ;  /* 0x0000000510007986 */ /* 0x0001e2000c101124 */
[----:B------:R-:W-:Y:S05]  /*8f00*/  BRA `(.L_x_4897) ;  /* 0x000007f000007947 */ /* 0x000fea0003800000 */
.L_x_4908:
        /* <DEDUP_REMOVED lines=12> */
.L_x_4912:
[----:B------:R-:W-:Y:S01]  /*8fd0*/  IMAD.MOV.U32 R0, RZ, RZ, 0x7f ;  /* 0x0000007fff007424 */ /* 0x000fe200078e00ff */
[----:B------:R-:W-:-:S04]  /*8fe0*/  ISETP.GT.U32.AND P0, PT, R4, 0x7f800000, PT ;  /* 0x7f8000000400780c */ /* 0x000fc80003f04070 */
[----:B------:R-:W-:-:S04]  /*8ff0*/  SEL R0, R0, 0x7c, P0 ;  /* 0x0000007c00007807 */ /* 0x000fc80000000000 */
.L_x_4913:
[----:B------:R-:W-:Y:S05]  /*9000*/  BSYNC B0 ;  /* 0x0000000000007941 */ /* 0x000fea0003800000 */
.L_x_4911:
[----:B------:R-:W-:-:S04]  /*9010*/  LOP3.LUT R2, R2, 0x80000000, RZ, 0xc0, !PT ;  /* 0x8000000002027812 */ /* 0x000fc800078ec0ff */
[----:B------:R-:W-:-:S04]  /*9020*/  SHF.R.U32.HI R3, RZ, 0x18, R2 ;  /* 0x00000018ff037819 */ /* 0x000fc80000011602 */
[----:B------:R-:W-:-:S05]  /*9030*/  LOP3.LUT R3, R0, R3, RZ, 0xfc, !PT ;  /* 0x0000000300037212 */ /* 0x000fca00078efcff */
[----:B------:R0:W-:Y:S01]  /*9040*/  STG.E.U8 [R16.64], R3 ;  /* 0x0000000310007986 */ /* 0x0001e2000c101124 */
[----:B------:R-:W-:Y:S05]  /*9050*/  BRA `(.L_x_4897) ;  /* 0x000006a000007947 */ /* 0x000fea0003800000 */
.L_x_4907:
[----:B------:R-:W-:-:S05]  /*9060*/  F2FP.BF16.PACK_AB R2, RZ, R2 ;  /* 0x00000002ff02723e */ /* 0x000fca00000010ff */
[----:B------:R0:W-:Y:S01]  /*9070*/  STG.E.U16 [R16.64], R2 ;  /* 0x0000000210007986 */ /* 0x0001e2000c101524 */
[----:B------:R-:W-:Y:S05]  /*9080*/  BRA `(.L_x_4897) ;  /* 0x0000067000007947 */ /* 0x000fea0003800000 */
.L_x_4904:
        /* <DEDUP_REMOVED lines=11> */
.L_x_4916:
        /* <DEDUP_REMOVED lines=16> */
.L_x_4919:
[----:B------:R-:W-:-:S04]  /*9240*/  LOP3.LUT R2, R2, 0x80000000, RZ, 0xc0, !PT ;  /* 0x8000000002027812 */ /* 0x000fc800078ec0ff */
[----:B------:R-:W-:-:S04]  /*9250*/  SHF.R.U32.HI R3, RZ, 0x18, R2 ;  /* 0x00000018ff037819 */ /* 0x000fc80000011602 */
[----:B------:R-:W-:-:S04]  /*9260*/  LOP3.LUT R0, R0, R3, RZ, 0xfc, !PT ;  /* 0x0000000300007212 */ /* 0x000fc800078efcff */
[----:B------:R-:W-:Y:S02]  /*9270*/  PRMT R8, R0, 0x7610, R8 ;  /* 0x0000761000087816 */ /* 0x000fe40000000008 */
.L_x_4918:
[----:B------:R-:W-:Y:S05]  /*9280*/  BSYNC B0 ;  /* 0x0000000000007941 */ /* 0x000fea0003800000 */
.L_x_4917:
[----:B------:R0:W-:Y:S01]  /*9290*/  STG.E.U8 [R16.64], R8 ;  /* 0x0000000810007986 */ /* 0x0001e2000c101124 */
[----:B------:R-:W-:Y:S05]  /*92a0*/  BRA `(.L_x_4897) ;  /* 0x0000045000007947 */ /* 0x000fea0003800000 */
.L_x_4915:
        /* <DEDUP_REMOVED lines=16> */
.L_x_4922:
[----:B------:R-:W-:-:S04]  /*93b0*/  LOP3.LUT R2, R2, 0x80000000, RZ, 0xc0, !PT ;  /* 0x8000000002027812 */ /* 0x000fc800078ec0ff */
[----:B------:R-:W-:-:S04]  /*93c0*/  SHF.R.U32.HI R3, RZ, 0x18, R2 ;  /* 0x00000018ff037819 */ /* 0x000fc80000011602 */
[----:B------:R-:W-:-:S04]  /*93d0*/  LOP3.LUT R0, R0, R3, RZ, 0xfc, !PT ;  /* 0x0000000300007212 */ /* 0x000fc800078efcff */
[----:B------:R-:W-:Y:S02]  /*93e0*/  PRMT R8, R0, 0x7610, R8 ;  /* 0x0000761000087816 */ /* 0x000fe40000000008 */
.L_x_4921:
[----:B------:R-:W-:Y:S05]  /*93f0*/  BSYNC B0 ;  /* 0x0000000000007941 */ /* 0x000fea0003800000 */
.L_x_4920:
[----:B------:R0:W-:Y:S01]  /*9400*/  STG.E.U8 [R16.64], R8 ;  /* 0x0000000810007986 */ /* 0x0001e2000c101124 */
[----:B------:R-:W-:Y:S05]  /*9410*/  BRA `(.L_x_4897) ;  /* 0x000002e000007947 */ /* 0x000fea0003800000 */
.L_x_4914:
        /* <DEDUP_REMOVED lines=21> */
.L_x_4896:
        /* <DEDUP_REMOVED lines=20> */
.L_x_4924:
[----:B------:R-:W0:Y:S02]  /*96b0*/  F2I.U64.TRUNC R2, R2 ;  /* 0x0000000200027311 */ /* 0x000e24000020d800 */
[----:B0-----:R0:W-:Y:S01]  /*96c0*/  STG.E.64 [R16.64], R2 ;  /* 0x0000000210007986 */ /* 0x0011e2000c101b24 */
[----:B------:R-:W-:Y:S05]  /*96d0*/  BRA `(.L_x_4897) ;  /* 0x0000002000007947 */ /* 0x000fea0003800000 */
.L_x_4923:
[----:B------:R-:W0:Y:S02]  /*96e0*/  F2I.FTZ.U32.TRUNC.NTZ R3, R2 ;  /* 0x0000000200037305 */ /* 0x000e24000021f000 */
[----:B0-----:R0:W-:Y:S02]  /*96f0*/  STG.E [R16.64], R3 ;  /* 0x0000000310007986 */ /* 0x0011e4000c101924 */
.L_x_4897:
[----:B------:R-:W-:Y:S02]  /*9700*/  IADD3 R19, R19, 0x80, RZ ;  /* 0x0000008013137810 */ /* 0x000fe40007ffe0ff */
.L_x_4780:
[----:B------:R-:W-:Y:S05]  /*9710*/  BSYNC B7 ;  /* 0x0000000000077941 */ /* 0x000fea0003800000 */
.L_x_4779:
[----:B------:R-:W-:-:S13]  /*9720*/  ISETP.GE.AND P0, PT, R19, c[0x0][0x160], PT ;  /* 0x0000580013007a0c */ /* 0x000fda0003f06270 */
[----:B------:R-:W-:Y:S05]  /*9730*/  @P0 EXIT ;  /* 0x000000000000094d */ /* 0x000fea0003800000 */
        /* <DEDUP_REMOVED lines=228> */
.L_x_4925:
        /* <DEDUP_REMOVED lines=21> */
.L_x_4930:
[----:B------:R-:W2:Y:S01]  /*a6d0*/  LDG.E.U8 R2, [R4.64] ;  /* 0x0000002404027981 */ /* 0x000ea2000c1e1100 */
[----:B------:R-:W-:Y:S01]  /*a6e0*/  IMAD.MOV.U32 R3, RZ, RZ, RZ ;  /* 0x000000ffff037224 */ /* 0x000fe200078e00ff */
[----:B--2---:R-:W0:Y:S01]  /*a6f0*/  I2F.U16 R2, R2 ;  /* 0x0000000200027306 */ /* 0x004e220000101000 */
[----:B------:R-:W-:Y:S05]  /*a700*/  BRA `(.L_x_4932) ;  /* 0x00000de000007947 */ /* 0x000fea0003800000 */
.L_x_4929:
        /* <DEDUP_REMOVED lines=10> */
.L_x_4934:
[----:B------:R-:W2:Y:S01]  /*a7b0*/  LDG.E R2, [R4.64] ;  /* 0x0000002404027981 */ /* 0x000ea2000c1e1900 */
[----:B------:R-:W-:Y:S01]  /*a7c0*/  IMAD.MOV.U32 R3, RZ, RZ, RZ ;  /* 0x000000ffff037224 */ /* 0x000fe200078e00ff */
[----:B--2---:R-:W0:Y:S01]  /*a7d0*/  I2F R2, R2 ;  /* 0x0000000200027306 */ /* 0x004e220000201400 */
[----:B------:R-:W-:Y:S05]  /*a7e0*/  BRA `(.L_x_4932) ;  /* 0x00000d0000007947 */ /* 0x000fea0003800000 */
.L_x_4933:
[----:B------:R-:W2:Y:S01]  /*a7f0*/  LDG.E.U16 R2, [R4.64] ;  /* 0x0000002404027981 */ /* 0x000ea2000c1e1500 */
[----:B------:R-:W-:Y:S01]  /*a800*/  IMAD.MOV.U32 R3, RZ, RZ, RZ ;  /* 0x000000ffff037224 */ /* 0x000fe200078e00ff */
[----:B--2---:R-:W0:Y:S01]  /*a810*/  I2F.S16 R2, R2 ;  /* 0x0000000200027306 */ /* 0x004e220000101400 */
[----:B------:R-:W-:Y:S05]  /*a820*/  BRA `(.L_x_4932) ;  /* 0x00000cc000007947 */ /* 0x000fea0003800000 */
.L_x_4928:
        /* <DEDUP_REMOVED lines=9> */
.L_x_4936:
[----:B------:R-:W2:Y:S01]  /*a8c0*/  LDG.E.U16 R2, [R4.64] ;  /* 0x0000002404027981 */ /* 0x000ea2000c1e1500 */
[----:B------:R-:W-:Y:S01]  /*a8d0*/  IMAD.MOV.U32 R3, RZ, RZ, RZ ;  /* 0x000000ffff037224 */ /* 0x000fe200078e00ff */
[----:B--2---:R-:W-:Y:S01]  /*a8e0*/  HADD2.F32 R2, -RZ, R2.H0_H0 ;  /* 0x20000002ff027230 */ /* 0x004fe20000004100 */
[----:B------:R-:W-:Y:S05]  /*a8f0*/  BRA `(.L_x_4932) ;  /* 0x00000bf000007947 */ /* 0x000fea0003800000 */
.L_x_4935:
        /* <DEDUP_REMOVED lines=8> */
.L_x_4938:
[----:B------:R-:W2:Y:S02]  /*a980*/  LDG.E R2, [R4.64] ;  /* 0x0000002404027981 */ /* 0x000ea4000c1e1900 */
[--C-:B--2---:R-:W-:Y:S02]  /*a990*/  HADD2.F32 R3, -RZ, R2.reuse.H1_H1 ;  /* 0x30000002ff037230 */ /* 0x104fe40000004100 */
[----:B------:R-:W-:Y:S01]  /*a9a0*/  HADD2.F32 R2, -RZ, R2.H0_H0 ;  /* 0x20000002ff027230 */ /* 0x000fe20000004100 */
[----:B------:R-:W-:Y:S05]  /*a9b0*/  BRA `(.L_x_4932) ;  /* 0x00000b3000007947 */ /* 0x000fea0003800000 */
.L_x_4937:
[----:B------:R-:W2:Y:S01]  /*a9c0*/  LDG.E.64 R4, [R4.64] ;  /* 0x0000002404047981 */ /* 0x000ea2000c1e1b00 */
[----:B------:R-:W-:Y:S01]  /*a9d0*/  IMAD.MOV.U32 R3, RZ, RZ, RZ ;  /* 0x000000ffff037224 */ /* 0x000fe200078e00ff */
[----:B--2---:R-:W0:Y:S01]  /*a9e0*/  F2F.F32.F64 R2, R4 ;  /* 0x0000000400027310 */ /* 0x004e220000301000 */
[----:B------:R-:W0:-:S14]  /*a9f0*/  DSETP.GEU.AND P0, PT, |R4|, c[0x2][0x0], PT ;  /* 0x008000000400762a */ /* 0x000e1c0003f0e200 */
[----:B0-----:R-:W-:Y:S01]  /*aa00*/  @!P0 FMUL R2, R2, 1.175494350822287508e-38 ;  /* 0x0080000002028820 */ /* 0x001fe20000400000 */
[----:B------:R-:W-:Y:S05]  /*aa10*/  BRA `(.L_x_4932) ;  /* 0x00000ad000007947 */ /* 0x000fea0003800000 */
.L_x_4927:
        /* <DEDUP_REMOVED lines=9> */
[----:B------:R-:W-:Y:S02]  /*aab0*/  MOV R3, RZ ;  /* 0x000000ff00037202 */ /* 0x000fe40000000f00 */
[----:B--2---:R-:W-:-:S04]  /*aac0*/  ISETP.NE.AND P0, PT, R4, RZ, PT ;  /* 0x000000ff0400720c */ /* 0x004fc80003f05270 */
[----:B------:R-:W-:Y:S01]  /*aad0*/  FSEL R2, RZ, 1, !P0 ;  /* 0x3f800000ff027808 */ /* 0x000fe20004000000 */
[----:B------:R-:W-:Y:S05]  /*aae0*/  BRA `(.L_x_4932) ;  /* 0x00000a0000007947 */ /* 0x000fea0003800000 */
.L_x_4941:
        /* <DEDUP_REMOVED lines=8> */
.L_x_4940:
        /* <DEDUP_REMOVED lines=27> */
.L_x_4943:
        /* <DEDUP_REMOVED lines=14> */
.L_x_4942:
[----:B------:R-:W2:Y:S01]  /*ae00*/  LDG.E.U16 R2, [R4.64] ;  /* 0x0000002404027981 */ /* 0x000ea2000c1e1500 */
[----:B------:R-:W-:Y:S01]  /*ae10*/  IMAD.MOV.U32 R3, RZ, RZ, RZ ;  /* 0x000000ffff037224 */ /* 0x000fe200078e00ff */
[----:B--2---:R-:W-:Y:S01]  /*ae20*/  PRMT R2, RZ, 0x5410, R2 ;  /* 0x00005410ff027816 */ /* 0x004fe20000000002 */
[----:B------:R-:W-:Y:S05]  /*ae30*/  BRA `(.L_x_4932) ;  /* 0x000006b000007947 */ /* 0x000fea0003800000 */
.L_x_4939:
        /* <DEDUP_REMOVED lines=12> */
.L_x_4946:
        /* <DEDUP_REMOVED lines=20> */
.L_x_4948:
[----:B------:R-:W-:Y:S05]  /*b040*/  BSYNC B0 ;  /* 0x0000000000007941 */ /* 0x000fea0003800000 */
.L_x_4947:
[----:B------:R-:W-:Y:S01]  /*b050*/  IMAD.SHL.U32 R2, R2, 0x100000, RZ ;  /* 0x0010000002027824 */ /* 0x000fe200078e00ff */
[----:B------:R-:W-:-:S04]  /*b060*/  LEA R5, R0, 0x3b800000, 0x17 ;  /* 0x3b80000000057811 */ /* 0x000fc800078eb8ff */
[----:B------:R-:W-:Y:S01]  /*b070*/  LOP3.LUT R2, R5, R2, R6, 0xfe, !PT ;  /* 0x0000000205027212 */ /* 0x000fe200078efe06 */
[----:B------:R-:W-:Y:S05]  /*b080*/  BRA `(.L_x_4932) ;  /* 0x0000046000007947 */ /* 0x000fea0003800000 */
.L_x_4945:
        /* <DEDUP_REMOVED lines=20> */
.L_x_4950:
[----:B------:R-:W-:Y:S05]  /*b1d0*/  BSYNC B0 ;  /* 0x0000000000007941 */ /* 0x000fea0003800000 */
.L_x_4949:
[----:B------:R-:W-:Y:S01]  /*b1e0*/  IMAD.SHL.U32 R2, R2, 0x200000, RZ ;  /* 0x0020000002027824 */ /* 0x000fe200078e00ff */
[----:B------:R-:W-:-:S04]  /*b1f0*/  LEA R5, R0, 0x37800000, 0x17 ;  /* 0x3780000000057811 */ /* 0x000fc800078eb8ff */
[----:B------:R-:W-:Y:S01]  /*b200*/  LOP3.LUT R2, R5, R2, R6, 0xfe, !PT ;  /* 0x0000000205027212 */ /* 0x000fe200078efe06 */
[----:B------:R-:W-:Y:S05]  /*b210*/  BRA `(.L_x_4932) ;  /* 0x000002d000007947 */ /* 0x000fea0003800000 */
.L_x_4944:
        /* <DEDUP_REMOVED lines=14> */
.L_x_4954:
[----:B------:R-:W-:Y:S05]  /*b300*/  BSYNC B0 ;  /* 0x0000000000007941 */ /* 0x000fea0003800000 */
.L_x_4953:
[----:B------:R-:W-:Y:S01]  /*b310*/  IMAD.MOV.U32 R3, RZ, RZ, RZ ;  /* 0x000000ffff037224 */ /* 0x000fe200078e00ff */
[----:B------:R-:W-:Y:S05]  /*b320*/  BRA `(.L_x_4932) ;  /* 0x000001c000007947 */ /* 0x000fea0003800000 */
.L_x_4931:
[----:B------:R-:W-:Y:S01]  /*b330*/  MOV R2, 0x0 ;  /* 0x0000000000027802 */ /* 0x000fe20000000f00 */
[----:B------:R-:W-:Y:S01]  /*b340*/  HFMA2.MMA R12, -RZ, RZ, 0, 5.9604644775390625e-08 ;  /* 0x00000001ff0c7435 */ /* 0x000fe200000001ff */
[----:B------:R-:W-:Y:S02]  /*b350*/  IMAD.MOV.U32 R4, RZ, RZ, c[0x4][0x148] ;  /* 0x01005200ff047624 */ /* 0x000fe400078e00ff */
[----:B------:R-:W-:Y:S02]  /*b360*/  IMAD.MOV.U32 R5, RZ, RZ, c[0x4][0x14c] ;  /* 0x01005300ff057624 */ /* 0x000fe400078e00ff */
[----:B------:R-:W0:Y:S01]  /*b370*/  LDC.64 R2, c[0x4][R2] ;  /* 0x0100000002027b82 */ /* 0x000e220000000a00 */
[----:B------:R-:W-:-:S02]  /*b380*/  IMAD.MOV.U32 R6, RZ, RZ, c[0x4][0x150] ;  /* 0x01005400ff067624 */ /* 0x000fc400078e00ff */
[----:B------:R-:W-:Y:S02]  /*b390*/  IMAD.MOV.U32 R7, RZ, RZ, c[0x4][0x154] ;  /* 0x01005500ff077624 */ /* 0x000fe400078e00ff */
[----:B------:R-:W-:Y:S02]  /*b3a0*/  IMAD.MOV.U32 R8, RZ, RZ, 0x4e ;  /* 0x0000004eff087424 */ /* 0x000fe400078e00ff */
[----:B------:R-:W-:Y:S02]  /*b3b0*/  IMAD.MOV.U32 R10, RZ, RZ, c[0x4][0x38] ;  /* 0x01000e00ff0a7624 */ /* 0x000fe400078e00ff */
[----:B------:R-:W-:Y:S02]  /*b3c0*/  IMAD.MOV.U32 R11, RZ, RZ, c[0x4][0x3c] ;  /* 0x01000f00ff0b7624 */ /* 0x000fe400078e00ff */
        /* <DEDUP_REMOVED lines=11> */
.L_x_4952:
[----:B------:R-:W2:Y:S01]  /*b480*/  LDG.E.64 R4, [R4.64] ;  /* 0x0000002404047981 */ /* 0x000ea2000c1e1b00 */
[----:B------:R-:W-:Y:S01]  /*b490*/  IMAD.MOV.U32 R3, RZ, RZ, RZ ;  /* 0x000000ffff037224 */ /* 0x000fe200078e00ff */
[----:B--2---:R0:W1:Y:S01]  /*b4a0*/  I2F.U64 R2, R4 ;  /* 0x0000000400027312 */ /* 0x0040620000301000 */
[----:B------:R-:W-:Y:S05]  /*b4b0*/  BRA `(.L_x_4932) ;  /* 0x0000003000007947 */ /* 0x000fea0003800000 */
.L_x_4951:
[----:B------:R-:W2:Y:S01]  /*b4c0*/  LDG.E R2, [R4.64] ;  /* 0x0000002404027981 */ /* 0x000ea2000c1e1900 */
[----:B------:R-:W-:Y:S01]  /*b4d0*/  IMAD.MOV.U32 R3, RZ, RZ, RZ ;  /* 0x000000ffff037224 */ /* 0x000fe200078e00ff */
[----:B--2---:R-:W0:Y:S06]  /*b4e0*/  I2F.U32 R2, R2 ;  /* 0x0000000200027306 */ /* 0x004e2c0000201000 */
.L_x_4932:
[----:B------:R-:W-:Y:S05]  /*b4f0*/  BSYNC B6 ;  /* 0x0000000000067941 */ /* 0x000fea0003800000 */
.L_x_4926:
        /* <DEDUP_REMOVED lines=40> */
.L_x_4958:
        /* <DEDUP_REMOVED lines=11> */
.L_x_4957:
[----:B------:R-:W-:-:S04]  /*b830*/  FMUL.RZ R7, R7, 0.15915493667125701904 ;  /* 0x3e22f98307077820 */ /* 0x000fc8000040c000 */
[----:B------:R0:W1:Y:S08]  /*b840*/  MUFU.SIN R4, R7 ;  /* 0x0000000700047308 */ /* 0x0000700000000400 */
[----:B------:R0:W2:Y:S01]  /*b850*/  MUFU.COS R0, R7 ;  /* 0x0000000700007308 */ /* 0x0000a20000000000 */
[----:B------:R-:W-:Y:S05]  /*b860*/  BRA `(.L_x_4959) ;  /* 0x0000003000007947 */ /* 0x000fea0003800000 */
.L_x_4956:
[----:B01----:R-:W-:Y:S02]  /*b870*/  FMUL.FTZ R0, R2, -1.4426950216293334961 ;  /* 0xbfb8aa3b02007820 */ /* 0x003fe40000410000 */
[----:B------:R-:W-:-:S04]  /*b880*/  IMAD.MOV.U32 R4, RZ, RZ, R7 ;  /* 0x000000ffff047224 */ /* 0x000fc800078e0007 */
[----:B------:R-:W0:Y:S03]  /*b890*/  MUFU.EX2 R0, R0 ;  /* 0x0000000000007308 */ /* 0x000e260000000800 */
.L_x_4959:
[----:B------:R-:W-:Y:S05]  /*b8a0*/  BSYNC B0 ;  /* 0x0000000000007941 */ /* 0x000fea0003800000 */
.L_x_4955:
        /* <DEDUP_REMOVED lines=19> */
.L_x_4962:
[----:B------:R-:W0:Y:S08]  /*b9e0*/  MUFU.RCP R5, R5 ;  /* 0x0000000500057308 */ /* 0x000e300000001000 */
[----:B------:R-:W1:Y:S01]  /*b9f0*/  MUFU.RCP R0, R0 ;  /* 0x0000000000007308 */ /* 0x000e620000001000 */
[----:B0-----:R-:W-:-:S02]  /*ba00*/  FMUL.FTZ R2, R5, R2 ;  /* 0x0000000205027220 */ /* 0x001fc40000410000 */
[----:B-1----:R-:W-:Y:S01]  /*ba10*/  FMUL.FTZ R3, R0, R3 ;  /* 0x0000000300037220 */ /* 0x002fe20000410000 */
[----:B------:R-:W-:Y:S05]  /*ba20*/  BRA `(.L_x_4963) ;  /* 0x0000008000007947 */ /* 0x000fea0003800000 */
.L_x_4961:
        /* <DEDUP_REMOVED lines=8> */
.L_x_4963:
[----:B------:R-:W-:Y:S05]  /*bab0*/  BSYNC B0 ;  /* 0x0000000000007941 */ /* 0x000fea0003800000 */
.L_x_4960:
        /* <DEDUP_REMOVED lines=15> */
.L_x_4967:
[----:B------:R-:W0:Y:S02]  /*bbb0*/  F2I.S64.TRUNC R2, R2 ;  /* 0x0000000200027311 */ /* 0x000e24000020d900 */
[----:B0-----:R-:W-:-:S05]  /*bbc0*/  IMAD.MOV.U32 R5, RZ, RZ, R2 ;  /* 0x000000ffff057224 */ /* 0x001fca00078e0002 */
[----:B------:R-:W-:Y:S01]  /*bbd0*/  STG.E.U8 [R16.64], R5 ;  /* 0x0000000510007986 */ /* 0x000fe2000c101124 */
[----:B------:R-:W-:Y:S05]  /*bbe0*/  EXIT ;  /* 0x000000000000794d */ /* 0x000fea0003800000 */
.L_x_4966:
        /* <DEDUP_REMOVED lines=9> */
.L_x_4970:
[----:B------:R-:W0:Y:S02]  /*bc80*/  F2I.FTZ.TRUNC.NTZ R3, R2 ;  /* 0x0000000200037305 */ /* 0x000e24000021f100 */
[----:B0-----:R-:W-:Y:S01]  /*bc90*/  STG.E [R16.64], R3 ;  /* 0x0000000310007986 */ /* 0x001fe2000c101924 */
[----:B------:R-:W-:Y:S05]  /*bca0*/  EXIT ;  /* 0x000000000000794d */ /* 0x000fea0003800000 */
.L_x_4969:
[----:B------:R-:W0:Y:S02]  /*bcb0*/  F2I.FTZ.TRUNC.NTZ R3, R2 ;  /* 0x0000000200037305 */ /* 0x000e24000021f100 */
[----:B0-----:R-:W-:Y:S01]  /*bcc0*/  STG.E.U16 [R16.64], R3 ;  /* 0x0000000310007986 */ /* 0x001fe2000c101524 */
[----:B------:R-:W-:Y:S05]  /*bcd0*/  EXIT ;  /* 0x000000000000794d */ /* 0x000fea0003800000 */
.L_x_4965:
        /* <DEDUP_REMOVED lines=8> */
.L_x_4972:
[----:B------:R-:W-:-:S05]  /*bd60*/  F2FP.PACK_AB R2, RZ, R2 ;  /* 0x00000002ff02723e */ /* 0x000fca00000000ff */
[----:B------:R-:W-:Y:S01]  /*bd70*/  STG.E.U16 [R16.64], R2 ;  /* 0x0000000210007986 */ /* 0x000fe2000c101524 */
[----:B------:R-:W-:Y:S05]  /*bd80*/  EXIT ;  /* 0x000000000000794d */ /* 0x000fea0003800000 */
.L_x_4971:
[----:B------:R-:W-:-:S13]  /*bd90*/  ISETP.NE.AND P0, PT, R0, 0x7, PT ;  /* 0x000000070000780c */ /* 0x000fda0003f05270 */
[----:B------:R-:W-:Y:S05]  /*bda0*/  @!P0 BRA `(.L_x_4973) ;  /* 0x0000009000008947 */ /* 0x000fea0003800000 */
[----:B------:R-:W-:-:S13]  /*bdb0*/  ISETP.NE.AND P0, PT, R0, 0x8, PT ;  /* 0x000000080000780c */ /* 0x000fda0003f05270 */
[----:B------:R-:W-:Y:S05]  /*bdc0*/  @!P0 BRA `(.L_x_4974) ;  /* 0x0000004000008947 */ /* 0x000fea0003800000 */
[----:B------:R-:W-:-:S13]  /*bdd0*/  ISETP.NE.AND P0, PT, R0, 0x9, PT ;  /* 0x000000090000780c */ /* 0x000fda0003f05270 */
[----:B------:R-:W-:Y:S05]  /*bde0*/  @P0 BRA `(.L_x_4968) ;  /* 0x000009b000000947 */ /* 0x000fea0003800000 */
[----:B------:R-:W-:Y:S01]  /*bdf0*/  STG.E.64 [R16.64], R2 ;  /* 0x0000000210007986 */ /* 0x000fe2000c101b24 */
[----:B------:R-:W-:Y:S05]  /*be00*/  EXIT ;  /* 0x000000000000794d */ /* 0x000fea0003800000 */
.L_x_4974:
[----:B------:R-:W-:-:S05]  /*be10*/  F2FP.PACK_AB R3, R3, R2 ;  /* 0x000000020303723e */ /* 0x000fca00000000ff */
[----:B------:R-:W-:Y:S01]  /*be20*/  STG.E [R16.64], R3 ;  /* 0x0000000310007986 */ /* 0x000fe2000c101924 */
[----:B------:R-:W-:Y:S05]  /*be30*/  EXIT ;  /* 0x000000000000794d */ /* 0x000fea0003800000 */
.L_x_4973:
[----:B------:R-:W-:-:S06]  /*be40*/  FMUL.FTZ R2, R2, 1 ;  /* 0x3f80000002027820 */ /* 0x000fcc0000410000 */
[----:B------:R-:W0:Y:S02]  /*be50*/  F2F.F64.F32 R2, R2 ;  /* 0x0000000200027310 */ /* 0x000e240000201800 */
[----:B0-----:R-:W-:Y:S01]  /*be60*/  STG.E.64 [R16.64], R2 ;  /* 0x0000000210007986 */ /* 0x001fe2000c101b24 */
[----:B------:R-:W-:Y:S05]  /*be70*/  EXIT ;  /* 0x000000000000794d */ /* 0x000fea0003800000 */
.L_x_4964:
        /* <DEDUP_REMOVED lines=12> */
[----:B------:R-:W-:Y:S01]  /*bf40*/  STG.E.U8 [R16.64], R3 ;  /* 0x0000000310007986 */ /* 0x000fe2000c101124 */
[----:B------:R-:W-:Y:S05]  /*bf50*/  EXIT ;  /* 0x000000000000794d */ /* 0x000fea0003800000 */
.L_x_4977:
[----:B------:R-:W-:Y:S02]  /*bf60*/  FMUL.FTZ R6, R3, 1 ;  /* 0x3f80000003067820 */ /* 0x000fe40000410000 */
[----:B------:R-:W-:-:S04]  /*bf70*/  FMUL.FTZ R4, R2, 1 ;  /* 0x3f80000002047820 */ /* 0x000fc80000410000 */
[----:B------:R-:W-:Y:S08]  /*bf80*/  F2F.F64.F32 R6, R6 ;  /* 0x0000000600067310 */ /* 0x000ff00000201800 */
[----:B------:R-:W0:Y:S02]  /*bf90*/  F2F.F64.F32 R4, R4 ;  /* 0x0000000400047310 */ /* 0x000e240000201800 */
[----:B0-----:R-:W-:Y:S01]  /*bfa0*/  STG.E.128 [R16.64], R4 ;  /* 0x0000000410007986 */ /* 0x001fe2000c101d24 */
[----:B------:R-:W-:Y:S05]  /*bfb0*/  EXIT ;  /* 0x000000000000794d */ /* 0x000fea0003800000 */
.L_x_4976:
        /* <DEDUP_REMOVED lines=20> */
.L_x_4981:
[----:B------:R-:W-:Y:S05]  /*c100*/  BSYNC B0 ;  /* 0x0000000000007941 */ /* 0x000fea0003800000 */
.L_x_4980:
[----:B------:R-:W-:-:S05]  /*c110*/  LOP3.LUT R5, R0, R5, RZ, 0xfc, !PT ;  /* 0x0000000500057212 */ /* 0x000fca00078efcff */
[----:B------:R-:W-:Y:S01]  /*c120*/  STG.E.U8 [R16.64], R5 ;  /* 0x0000000510007986 */ /* 0x000fe2000c101124 */
[----:B------:R-:W-:Y:S05]  /*c130*/  EXIT ;  /* 0x000000000000794d */ /* 0x000fea0003800000 */
.L_x_4979:
        /* <DEDUP_REMOVED lines=12> */
.L_x_4983:
[----:B------:R-:W-:Y:S01]  /*c200*/  IMAD.MOV.U32 R0, RZ, RZ, 0x7f ;  /* 0x0000007fff007424 */ /* 0x000fe200078e00ff */
[----:B------:R-:W-:-:S04]  /*c210*/  ISETP.GT.U32.AND P0, PT, R4, 0x7f800000, PT ;  /* 0x7f8000000400780c */ /* 0x000fc80003f04070 */
[----:B------:R-:W-:-:S04]  /*c220*/  SEL R0, R0, 0x7c, P0 ;  /* 0x0000007c00007807 */ /* 0x000fc80000000000 */
.L_x_4984:
[----:B------:R-:W-:Y:S05]  /*c230*/  BSYNC B0 ;  /* 0x0000000000007941 */ /* 0x000fea0003800000 */
.L_x_4982:
[----:B------:R-:W-:-:S04]  /*c240*/  LOP3.LUT R2, R2, 0x80000000, RZ, 0xc0, !PT ;  /* 0x8000000002027812 */ /* 0x000fc800078ec0ff */
[----:B------:R-:W-:-:S04]  /*c250*/  SHF.R.U32.HI R3, RZ, 0x18, R2 ;  /* 0x00000018ff037819 */ /* 0x000fc80000011602 */
[----:B------:R-:W-:-:S05]  /*c260*/  LOP3.LUT R3, R0, R3, RZ, 0xfc, !PT ;  /* 0x0000000300037212 */ /* 0x000fca00078efcff */
[----:B------:R-:W-:Y:S01]  /*c270*/  STG.E.U8 [R16.64], R3 ;  /* 0x0000000310007986 */ /* 0x000fe2000c101124 */
[----:B------:R-:W-:Y:S05]  /*c280*/  EXIT ;  /* 0x000000000000794d */ /* 0x000fea0003800000 */
.L_x_4978:
[----:B------:R-:W-:-:S05]  /*c290*/  F2FP.BF16.PACK_AB R2, RZ, R2 ;  /* 0x00000002ff02723e */ /* 0x000fca00000010ff */
[----:B------:R-:W-:Y:S01]  /*c2a0*/  STG.E.U16 [R16.64], R2 ;  /* 0x0000000210007986 */ /* 0x000fe2000c101524 */
[----:B------:R-:W-:Y:S05]  /*c2b0*/  EXIT ;  /* 0x000000000000794d */ /* 0x000fea0003800000 */
.L_x_4975:
        /* <DEDUP_REMOVED lines=11> */
.L_x_4987:
        /* <DEDUP_REMOVED lines=16> */
.L_x_4990:
[----:B------:R-:W-:-:S04]  /*c470*/  LOP3.LUT R2, R2, 0x80000000, RZ, 0xc0, !PT ;  /* 0x8000000002027812 */ /* 0x000fc800078ec0ff */
[----:B------:R-:W-:-:S04]  /*c480*/  SHF.R.U32.HI R3, RZ, 0x18, R2 ;  /* 0x00000018ff037819 */ /* 0x000fc80000011602 */
[----:B------:R-:W-:-:S04]  /*c490*/  LOP3.LUT R0, R0, R3, RZ, 0xfc, !PT ;  /* 0x0000000300007212 */ /* 0x000fc800078efcff */
[----:B------:R-:W-:Y:S02]  /*c4a0*/  PRMT R8, R0, 0x7610, R8 ;  /* 0x0000761000087816 */ /* 0x000fe40000000008 */
.L_x_4989:
[----:B------:R-:W-:Y:S05]  /*c4b0*/  BSYNC B0 ;  /* 0x0000000000007941 */ /* 0x000fea0003800000 */
.L_x_4988:
[----:B------:R-:W-:Y:S01]  /*c4c0*/  STG.E.U8 [R16.64], R8 ;  /* 0x0000000810007986 */ /* 0x000fe2000c101124 */
[----:B------:R-:W-:Y:S05]  /*c4d0*/  EXIT ;  /* 0x000000000000794d */ /* 0x000fea0003800000 */
.L_x_4986:
        /* <DEDUP_REMOVED lines=16> */
.L_x_4993:
[----:B------:R-:W-:-:S04]  /*c5e0*/  LOP3.LUT R2, R2, 0x80000000, RZ, 0xc0, !PT ;  /* 0x8000000002027812 */ /* 0x000fc800078ec0ff */
[----:B------:R-:W-:-:S04]  /*c5f0*/  SHF.R.U32.HI R3, RZ, 0x18, R2 ;  /* 0x00000018ff037819 */ /* 0x000fc80000011602 */
[----:B------:R-:W-:-:S04]  /*c600*/  LOP3.LUT R0, R0, R3, RZ, 0xfc, !PT ;  /* 0x0000000300007212 */ /* 0x000fc800078efcff */
[----:B------:R-:W-:Y:S02]  /*c610*/  PRMT R8, R0, 0x7610, R8 ;  /* 0x0000761000087816 */ /* 0x000fe40000000008 */
.L_x_4992:
[----:B------:R-:W-:Y:S05]  /*c620*/  BSYNC B0 ;  /* 0x0000000000007941 */ /* 0x000fea0003800000 */
.L_x_4991:
[----:B------:R-:W-:Y:S01]  /*c630*/  STG.E.U8 [R16.64], R8 ;  /* 0x0000000810007986 */ /* 0x000fe2000c101124 */
[----:B------:R-:W-:Y:S05]  /*c640*/  EXIT ;  /* 0x000000000000794d */ /* 0x000fea0003800000 */
.L_x_4985:
        /* <DEDUP_REMOVED lines=21> */
.L_x_4968:
        /* <DEDUP_REMOVED lines=20> */
.L_x_4995:
[----:B------:R-:W0:Y:S02]  /*c8e0*/  F2I.U64.TRUNC R2, R2 ;  /* 0x0000000200027311 */ /* 0x000e24000020d800 */
[----:B0-----:R-:W-:Y:S01]  /*c8f0*/  STG.E.64 [R16.64], R2 ;  /* 0x0000000210007986 */ /* 0x001fe2000c101b24 */
[----:B------:R-:W-:Y:S05]  /*c900*/  EXIT ;  /* 0x000000000000794d */ /* 0x000fea0003800000 */
.L_x_4994:
[----:B------:R-:W0:Y:S02]  /*c910*/  F2I.FTZ.U32.TRUNC.NTZ R3, R2 ;  /* 0x0000000200037305 */ /* 0x000e24000021f000 */
[----:B0-----:R-:W-:Y:S01]  /*c920*/  STG.E [R16.64], R3 ;  /* 0x0000000310007986 */ /* 0x001fe2000c101924 */
[----:B------:R-:W-:Y:S05]  /*c930*/  EXIT ;  /* 0x000000000000794d */ /* 0x000fea0003800000 */
.L_x_4996:
        /* <DEDUP_REMOVED lines=12> */
.L_x_9761:


//--------------------- .text._ZN2at6native27unrolled_elementwise_kernelIZZZNS0_61_GLOBAL__N__132982cb_23_ActivationSiluKernel_cu_1520ed90_293611silu_kernelERNS_18TensorIteratorBaseEENKUlvE_clEvENKUlvE2_clEvEUlN3c107complexIfEEE_St5arrayIPcLm2EELi4E23TrivialOffsetCalculatorILi1EjESF_NS0_6memory12LoadWithCastILi1EEENSG_13StoreWithCastILi1EEEEEviT_T0_T2_T3_T4_T5_ --------------------------
	.section	.text._ZN2at6native27unrolled_elementwise_kernelIZZZNS0_61_GLOBAL__N__132982cb_23_ActivationSiluKernel_cu_1520ed90_293611silu_kernelERNS_18TensorIteratorBaseEENKUlvE_clEvENKUlvE2_clEvEUlN3c107complexIfEEE_St5arrayIPcLm2EELi4E23TrivialOffsetCalculatorILi1EjESF_NS0_6memory12LoadWithCastILi1EEENSG_13StoreWithCastILi1EEEEEviT_T0_T2_T3_T4_T5_,"ax",@progbits
	.sectioninfo	@"SHI_REGISTERS=32"
	.align	128
        .global         _ZN2at6native27unrolled_elementwise_kernelIZZZNS0_61_GLOBAL__N__132982cb_23_ActivationSiluKernel_cu_1520ed90_293611silu_kernelERNS_18TensorIteratorBaseEENKUlvE_clEvENKUlvE2_clEvEUlN3c107complexIfEEE_St5arrayIPcLm2EELi4E23TrivialOffsetCalculatorILi1EjESF_NS0_6memory12LoadWithCastILi1EEENSG_13StoreWithCastILi1EEEEEviT_T0_T2_T3_T4_T5_
        .type           _ZN2at6native27unrolled_elementwise_kernelIZZZNS0_61_GLOBAL__N__132982cb_23_ActivationSiluKernel_cu_1520ed90_293611silu_kernelERNS_18TensorIteratorBaseEENKUlvE_clEvENKUlvE2_clEvEUlN3c107complexIfEEE_St5arrayIPcLm2EELi4E23TrivialOffsetCalculatorILi1EjESF_NS0_6memory12LoadWithCastILi1EEENSG_13StoreWithCastILi1EEEEEviT_T0_T2_T3_T4_T5_,@function
        .size           _ZN2at6native27unrolled_elementwise_kernelIZZZNS0_61_GLOBAL__N__132982cb_23_ActivationSiluKernel_cu_1520ed90_293611silu_kernelERNS_18TensorIteratorBaseEENKUlvE_clEvENKUlvE2_clEvEUlN3c107complexIfEEE_St5arrayIPcLm2EELi4E23TrivialOffsetCalculatorILi1EjESF_NS0_6memory12LoadWithCastILi1EEENSG_13StoreWithCastILi1EEEEEviT_T0_T2_T3_T4_T5_,(.L_x_9762 - _ZN2at6native27unrolled_elementwise_kernelIZZZNS0_61_GLOBAL__N__132982cb_23_ActivationSiluKernel_cu_1520ed90_293611silu_kernelERNS_18TensorIteratorBaseEENKUlvE_clEvENKUlvE2_clEvEUlN3c107complexIfEEE_St5arrayIPcLm2EELi4E23TrivialOffsetCalculatorILi1EjESF_NS0_6memory12LoadWithCastILi1EEENSG_13StoreWithCastILi1EEEEEviT_T0_T2_T3_T4_T5_)
        .other          _ZN2at6native27unrolled_elementwise_kernelIZZZNS0_61_GLOBAL__N__132982cb_23_ActivationSiluKernel_cu_1520ed90_293611silu_kernelERNS_18TensorIteratorBaseEENKUlvE_clEvENKUlvE2_clEvEUlN3c107complexIfEEE_St5arrayIPcLm2EELi4E23TrivialOffsetCalculatorILi1EjESF_NS0_6memory12LoadWithCastILi1EEENSG_13StoreWithCastILi1EEEEEviT_T0_T2_T3_T4_T5_,@"STO_CUDA_ENTRY STV_DEFAULT"
_ZN2at6native27unrolled_elementwise_kernelIZZZNS0_61_GLOBAL__N__132982cb_23_ActivationSiluKernel_cu_1520ed90_293611silu_kernelERNS_18TensorIteratorBaseEENKUlvE_clEvENKUlvE2_clEvEUlN3c107complexIfEEE_St5arrayIPcLm2EELi4E23TrivialOffsetCalculatorILi1EjESF_NS0_6memory12LoadWithCastILi1EEENSG_13StoreWithCastILi1EEEEEviT_T0_T2_T3_T4_T5_:
.text._ZN2at6native27unrolled_elementwise_kernelIZZZNS0_61_GLOBAL__N__132982cb_23_ActivationSiluKernel_cu_1520ed90_293611silu_kernelERNS_18TensorIteratorBaseEENKUlvE_clEvENKUlvE2_clEvEUlN3c107complexIfEEE_St5arrayIPcLm2EELi4E23TrivialOffsetCalculatorILi1EjESF_NS0_6memory12LoadWithCastILi1EEENSG_13StoreWithCastILi1EEEEEviT_T0_T2_T3_T4_T5_:
[----:B------:R-:W-:Y:S02]  /*0000*/  IMAD.MOV.U32 R1, RZ, RZ, c[0x0][0x28] ;  /* 0x00000a00ff017624 */ /* 0x000fe400078e00ff */
[----:B------:R-:W0:Y:S01]  /*0010*/  S2R R2, SR_CTAID.X ;  /* 0x0000000000027919 */ /* 0x000e220000002500 */
[----:B------:R-:W-:Y:S01]  /*0020*/  IMAD.MOV.U32 R3, RZ, RZ, -0x200 ;  /* 0xfffffe00ff037424 */ /* 0x000fe200078e00ff */
[----:B------:R-:W1:Y:S01]  /*0030*/  LDC.U8 R16, c[0x0][0x17c] ;  /* 0x00005f00ff107b82 */ /* 0x000e620000000000 */
[----:B------:R-:W-:Y:S01]  /*0040*/  ULDC.64 UR36, c[0x0][0x118] ;  /* 0x0000460000247ab9 */ /* 0x000fe20000000a00 */
[----:B------:R-:W2:Y:S01]  /*0050*/  S2R R17, SR_TID.X ;  /* 0x0000000000117919 */ /* 0x000ea20000002100 */
[----:B------:R-:W-:Y:S01]  /*0060*/  BSSY B7, `(.L_x_4997) ;  /* 0x00000ff000077945 */ /* 0x000fe20003800000 */
[----:B------:R-:W-:Y:S01]  /*0070*/  IMAD.MOV.U32 R27, RZ, RZ, RZ ;  /* 0x000000ffff1b7224 */ /* 0x000fe200078e00ff */
[----:B------:R-:W-:Y:S01]  /*0080*/  CS2R R24, SRZ ;  /* 0x0000000000187805 */ /* 0x000fe2000001ff00 */
[----:B0-----:R-:W-:-:S05]  /*0090*/  IMAD R28, R2, R3, c[0x0][0x160] ;  /* 0x00005800021c7624 */ /* 0x001fca00078e0203 */
[----:B--2---:R-:W-:-:S13]  /*00a0*/  ISETP.GE.AND P0, PT, R17, R28, PT ;  /* 0x0000001c1100720c */ /* 0x004fda0003f06270 */
[----:B------:R-:W-:Y:S05]  /*00b0*/  @P0 BRA `(.L_x_4998) ;  /* 0x00000f9000000947 */ /* 0x000fea0003800000 */
[----:B-1----:R-:W-:Y:S01]  /*00c0*/  IMAD R0, R2, 0x200, R17 ;  /* 0x0000020002007824 */ /* 0x002fe200078e0211 */
[----:B------:R-:W-:Y:S01]  /*00d0*/  PRMT R3, R16, 0x9910, RZ ;  /* 0x0000991010037816 */ /* 0x000fe200000000ff */
[----:B------:R-:W-:Y:S02]  /*00e0*/  BSSY B6, `(.L_x_4999) ;  /* 0x00000f5000067945 */ /* 0x000fe40003800000 */
        /* <DEDUP_REMOVED lines=16> */
[----:B--2---:R0:W1:Y:S01]  /*01f0*/  I2F.S16 R24, R4 ;  /* 0x0000000400187306 */ /* 0x0040620000101400 */
[----:B------:R-:W-:Y:S05]  /*0200*/  BRA `(.L_x_5005) ;  /* 0x00000e2000007947 */ /* 0x000fea0003800000 */
.L_x_5003:
[----:B------:R-:W2:Y:S01]  /*0210*/  LDG.E.U8 R4, [R4.64] ;  /* 0x0000002404047981 */ /* 0x000ea2000c1e1100 */
[----:B------:R-:W-:Y:S01]  /*0220*/  IMAD.MOV.U32 R25, RZ, RZ, RZ ;  /* 0x000000ffff197224 */ /* 0x000fe200078e00ff */
[----:B--2---:R0:W1:Y:S01]  /*0230*/  I2F.U16 R24, R4 ;  /* 0x0000000400187306 */ /* 0x0040620000101000 */
[----:B------:R-:W-:Y:S05]  /*0240*/  BRA `(.L_x_5005) ;  /* 0x00000de000007947 */ /* 0x000fea0003800000 */
.L_x_5002:
        /* <DEDUP_REMOVED lines=10> */
.L_x_5007:
[----:B------:R-:W2:Y:S01]  /*02f0*/  LDG.E R4, [R4.64] ;  /* 0x0000002404047981 */ /* 0x000ea2000c1e1900 */
[----:B------:R-:W-:Y:S01]  /*0300*/  IMAD.MOV.U32 R25, RZ, RZ, RZ ;  /* 0x000000ffff197224 */ /* 0x000fe200078e00ff */
[----:B--2---:R0:W1:Y:S01]  /*0310*/  I2F R24, R4 ;  /* 0x0000000400187306 */ /* 0x0040620000201400 */
[----:B------:R-:W-:Y:S05]  /*0320*/  BRA `(.L_x_5005) ;  /* 0x00000d0000007947 */ /* 0x000fea0003800000 */
.L_x_5006:
[----:B------:R-:W2:Y:S01]  /*0330*/  LDG.E.U16 R4, [R4.64] ;  /* 0x0000002404047981 */ /* 0x000ea2000c1e1500 */
[----:B------:R-:W-:Y:S01]  /*0340*/  IMAD.MOV.U32 R25, RZ, RZ, RZ ;  /* 0x000000ffff197224 */ /* 0x000fe200078e00ff */
[----:B--2---:R0:W1:Y:S01]  /*0350*/  I2F.S16 R24, R4 ;  /* 0x0000000400187306 */ /* 0x0040620000101400 */
[----:B------:R-:W-:Y:S05]  /*0360*/  BRA `(.L_x_5005) ;  /* 0x00000cc000007947 */ /* 0x000fea0003800000 */
.L_x_5001:
        /* <DEDUP_REMOVED lines=9> */
.L_x_5009:
[----:B------:R-:W2:Y:S01]  /*0400*/  LDG.E.U16 R4, [R4.64] ;  /* 0x0000002404047981 */ /* 0x000ea2000c1e1500 */
[----:B------:R-:W-:Y:S01]  /*0410*/  IMAD.MOV.U32 R25, RZ, RZ, RZ ;  /* 0x000000ffff197224 */ /* 0x000fe200078e00ff */
[----:B--2---:R-:W-:Y:S01]  /*0420*/  HADD2.F32 R24, -RZ, R4.H0_H0 ;  /* 0x20000004ff187230 */ /* 0x004fe20000004100 */
[----:B------:R-:W-:Y:S05]  /*0430*/  BRA `(.L_x_5005) ;  /* 0x00000bf000007947 */ /* 0x000fea0003800000 */
.L_x_5008:
        /* <DEDUP_REMOVED lines=8> */
.L_x_5011:
[----:B------:R-:W2:Y:S02]  /*04c0*/  LDG.E R4, [R4.64] ;  /* 0x0000002404047981 */ /* 0x000ea4000c1e1900 */
[--C-:B--2---:R-:W-:Y:S02]  /*04d0*/  HADD2.F32 R25, -RZ, R4.reuse.H1_H1 ;  /* 0x30000004ff197230 */ /* 0x104fe40000004100 */
[----:B------:R-:W-:Y:S01]  /*04e0*/  HADD2.F32 R24, -RZ, R4.H0_H0 ;  /* 0x20000004ff187230 */ /* 0x000fe20000004100 */
[----:B------:R-:W-:Y:S05]  /*04f0*/  BRA `(.L_x_5005) ;  /* 0x00000b3000007947 */ /* 0x000fea0003800000 */
.L_x_5010:
[----:B------:R-:W2:Y:S01]  /*0500*/  LDG.E.64 R4, [R4.64] ;  /* 0x0000002404047981 */ /* 0x000ea2000c1e1b00 */
[----:B------:R-:W-:Y:S01]  /*0510*/  IMAD.MOV.U32 R25, RZ, RZ, RZ ;  /* 0x000000ffff197224 */ /* 0x000fe200078e00ff */
[----:B--2---:R-:W0:Y:S01]  /*0520*/  F2F.F32.F64 R24, R4 ;  /* 0x0000000400187310 */ /* 0x004e220000301000 */
[----:B------:R-:W0:-:S14]  /*0530*/  DSETP.GEU.AND P0, PT, |R4|, c[0x2][0x0], PT ;  /* 0x008000000400762a */ /* 0x000e1c0003f0e200 */
[----:B0-----:R-:W-:Y:S01]  /*0540*/  @!P0 FMUL R24, R24, 1.175494350822287508e-38 ;  /* 0x0080000018188820 */ /* 0x001fe20000400000 */
[----:B------:R-:W-:Y:S05]  /*0550*/  BRA `(.L_x_5005) ;  /* 0x00000ad000007947 */ /* 0x000fea0003800000 */
.L_x_5000:
        /* <DEDUP_REMOVED lines=13> */
.L_x_5014:
        /* <DEDUP_REMOVED lines=8> */
.L_x_5013:
        /* <DEDUP_REMOVED lines=8> */
[----:B------:R-:W-:Y:S02]  /*0730*/  IMAD.MOV.U32 R25, RZ, RZ, RZ ;  /* 0x000000ffff197224 */ /* 0x000fe400078e00ff */
        /* <DEDUP_REMOVED lines=18> */
.L_x_5016:
[----:B------:R-:W2:Y:S01]  /*0860*/  LDG.E.U8 R4, [R4.64] ;  /* 0x0000002404047981 */ /* 0x000ea2000c1e1100 */
[----:B------:R-:W-:Y:S02]  /*0870*/  IMAD.MOV.U32 R25, RZ, RZ, RZ ;  /* 0x000000ffff197224 */ /* 0x000fe400078e00ff */
        /* <DEDUP_REMOVED lines=12> */
.L_x_5015:
[----:B------:R-:W2:Y:S01]  /*0940*/  LDG.E.U16 R4, [R4.64] ;  /* 0x0000002404047981 */ /* 0x000ea2000c1e1500 */
[----:B------:R-:W-:Y:S01]  /*0950*/  IMAD.MOV.U32 R25, RZ, RZ, RZ ;  /* 0x000000ffff197224 */ /* 0x000fe200078e00ff */
[----:B--2---:R-:W-:Y:S01]  /*0960*/  PRMT R24, RZ, 0x5410, R4 ;  /* 0x00005410ff187816 */ /* 0x004fe20000000004 */
[----:B------:R-:W-:Y:S05]  /*0970*/  BRA `(.L_x_5005) ;  /* 0x000006b000007947 */ /* 0x000fea0003800000 */
.L_x_5012:
        /* <DEDUP_REMOVED lines=10> */
[----:B--2---:R0:W1:Y:S01]  /*0a20*/  I2F.U16 R24, R4 ;  /* 0x0000000400187306 */ /* 0x0040620000101000 */
[----:B------:R-:W-:Y:S05]  /*0a30*/  BRA `(.L_x_5005) ;  /* 0x000005f000007947 */ /* 0x000fea0003800000 */
.L_x_5019:
        /* <DEDUP_REMOVED lines=20> */
.L_x_5021:
[----:B------:R-:W-:Y:S05]  /*0b80*/  BSYNC B0 ;  /* 0x0000000000007941 */ /* 0x000fea0003800000 */
.L_x_5020:
[----:B------:R-:W-:Y:S01]  /*0b90*/  IMAD.SHL.U32 R3, R3, 0x100000, RZ ;  /* 0x0010000003037824 */ /* 0x000fe200078e00ff */
[----:B------:R-:W-:-:S04]  /*0ba0*/  LEA R5, R0, 0x3b800000, 0x17 ;  /* 0x3b80000000057811 */ /* 0x000fc800078eb8ff */
[----:B------:R-:W-:Y:S01]  /*0bb0*/  LOP3.LUT R24, R5, R3, R24, 0xfe, !PT ;  /* 0x0000000305187212 */ /* 0x000fe200078efe18 */
[----:B------:R-:W-:Y:S05]  /*0bc0*/  BRA `(.L_x_5005) ;  /* 0x0000046000007947 */ /* 0x000fea0003800000 */
.L_x_5018:
        /* <DEDUP_REMOVED lines=20> */
.L_x_5023:
[----:B------:R-:W-:Y:S05]  /*0d10*/  BSYNC B0 ;  /* 0x0000000000007941 */ /* 0x000fea0003800000 */
.L_x_5022:
[----:B------:R-:W-:Y:S01]  /*0d20*/  IMAD.SHL.U32 R3, R3, 0x200000, RZ ;  /* 0x0020000003037824 */ /* 0x000fe200078e00ff */
[----:B------:R-:W-:-:S04]  /*0d30*/  LEA R5, R0, 0x37800000, 0x17 ;  /* 0x3780000000057811 */ /* 0x000fc800078eb8ff */
[----:B------:R-:W-:Y:S01]  /*0d40*/  LOP3.LUT R24, R5, R3, R24, 0xfe, !PT ;  /* 0x0000000305187212 */ /* 0x000fe200078efe18 */
[----:B------:R-:W-:Y:S05]  /*0d50*/  BRA `(.L_x_5005) ;  /* 0x000002d000007947 */ /* 0x000fea0003800000 */
.L_x_5017:
        /* <DEDUP_REMOVED lines=14> */
.L_x_5027:
[----:B------:R-:W-:Y:S05]  /*0e40*/  BSYNC B0 ;  /* 0x0000000000007941 */ /* 0x000fea0003800000 */
.L_x_5026:
[----:B------:R-:W-:Y:S01]  /*0e50*/  IMAD.MOV.U32 R25, RZ, RZ, RZ ;  /* 0x000000ffff197224 */ /* 0x000fe200078e00ff */
[----:B------:R-:W-:Y:S05]  /*0e60*/  BRA `(.L_x_5005) ;  /* 0x000001c000007947 */ /* 0x000fea0003800000 */
.L_x_5004:
        /* <DEDUP_REMOVED lines=21> */
.L_x_5025:
[----:B------:R-:W2:Y:S01]  /*0fc0*/  LDG.E.64 R4, [R4.64] ;  /* 0x0000002404047981 */ /* 0x000ea2000c1e1b00 */
[----:B------:R-:W-:Y:S01]  /*0fd0*/  IMAD.MOV.U32 R25, RZ, RZ, RZ ;  /* 0x000000ffff197224 */ /* 0x000fe200078e00ff */
[----:B--2---:R0:W1:Y:S01]  /*0fe0*/  I2F.U64 R24, R4 ;  /* 0x0000000400187312 */ /* 0x0040620000301000 */
[----:B------:R-:W-:Y:S05]  /*0ff0*/  BRA `(.L_x_5005) ;  /* 0x0000003000007947 */ /* 0x000fea0003800000 */
.L_x_5024:
[----:B------:R-:W2:Y:S01]  /*1000*/  LDG.E R4, [R4.64] ;  /* 0x0000002404047981 */ /* 0x000ea2000c1e1900 */
[----:B------:R-:W-:Y:S01]  /*1010*/  IMAD.MOV.U32 R25, RZ, RZ, RZ ;  /* 0x000000ffff197224 */ /* 0x000fe200078e00ff */
[----:B--2---:R0:W1:Y:S06]  /*1020*/  I2F.U32 R24, R4 ;  /* 0x0000000400187306 */ /* 0x00406c0000201000 */
.L_x_5005:
[----:B------:R-:W-:Y:S05]  /*1030*/  BSYNC B6 ;  /* 0x0000000000067941 */ /* 0x000fea0003800000 */
.L_x_4999:
[----:B------:R-:W-:Y:S02]  /*1040*/  IADD3 R17, R17, 0x80, RZ ;  /* 0x0000008011117810 */ /* 0x000fe40007ffe0ff */
.L_x_4998:
[----:B-1----:R-:W-:Y:S05]  /*1050*/  BSYNC B7 ;  /* 0x0000000000077941 */ /* 0x002fea0003800000 */
.L_x_4997:
[----:B------:R-:W-:Y:S01]  /*1060*/  ISETP.GE.AND P0, PT, R17, R28, PT ;  /* 0x0000001c1100720c */ /* 0x000fe20003f06270 */
[----:B------:R-:W-:Y:S01]  /*1070*/  BSSY B7, `(.L_x_5028) ;  /* 0x00000fc000077945 */ /* 0x000fe20003800000 */
[----:B------:R-:W-:-:S11]  /*1080*/  IMAD.MOV.U32 R26, RZ, RZ, RZ ;  /* 0x000000ffff1a7224 */ /* 0x000fd600078e00ff */
[----:B------:R-:W-:Y:S05]  /*1090*/  @P0 BRA `(.L_x_5029) ;  /* 0x00000f9000000947 */ /* 0x000fea0003800000 */
[----:B------:R-:W-:Y:S01]  /*10a0*/  IMAD R0, R2, 0x200, R17 ;  /* 0x0000020002007824 */ /* 0x000fe200078e0211 */
[----:B------:R-:W-:Y:S01]  /*10b0*/  PRMT R3, R16, 0x9910, RZ ;  /* 0x0000991010037816 */ /* 0x000fe200000000ff */
[----:B------:R-:W-:Y:S02]  /*10c0*/  BSSY B6, `(.L_x_5030) ;  /* 0x00000f5000067945 */ /* 0x000fe40003800000 */
[----:B0-----:R-:W-:Y:S02]  /*10d0*/  IMAD R4, R0, c[0x0][0x180], RZ ;  /* 0x0000600000047a24 */ /* 0x001fe400078e02ff */
        /* <DEDUP_REMOVED lines=17> */
.L_x_5034:
[----:B------:R-:W2:Y:S01]  /*11f0*/  LDG.E.U8 R4, [R4.64] ;  /* 0x0000002404047981 */ /* 0x000ea2000c1e1100 */
[----:B------:R-:W-:Y:S01]  /*1200*/  IMAD.MOV.U32 R27, RZ, RZ, RZ ;  /* 0x000000ffff1b7224 */ /* 0x000fe200078e00ff */
[----:B--2---:R0:W1:Y:S01]  /*1210*/  I2F.U16 R26, R4 ;  /* 0x00000004001a7306 */ /* 0x0040620000101000 */
[----:B------:R-:W-:Y:S05]  /*1220*/  BRA `(.L_x_5036) ;  /* 0x00000de000007947 */ /* 0x000fea0003800000 */
.L_x_5033:
        /* <DEDUP_REMOVED lines=10> */
.L_x_5038:
[----:B------:R-:W2:Y:S01]  /*12d0*/  LDG.E R4, [R4.64] ;  /* 0x0000002404047981 */ /* 0x000ea2000c1e1900 */
[----:B------:R-:W-:Y:S01]  /*12e0*/  IMAD.MOV.U32 R27, RZ, RZ, RZ ;  /* 0x000000ffff1b7224 */ /* 0x000fe200078e00ff */
[----:B--2---:R0:W1:Y:S01]  /*12f0*/  I2F R26, R4 ;  /* 0x00000004001a7306 */ /* 0x0040620000201400 */
[----:B------:R-:W-:Y:S05]  /*1300*/  BRA `(.L_x_5036) ;  /* 0x00000d0000007947 */ /* 0x000fea0003800000 */
.L_x_5037:
[----:B------:R-:W2:Y:S01]  /*1310*/  LDG.E.U16 R4, [R4.64] ;  /* 0x0000002404047981 */ /* 0x000ea2000c1e1500 */
[----:B------:R-:W-:Y:S01]  /*1320*/  IMAD.MOV.U32 R27, RZ, RZ, RZ ;  /* 0x000000ffff1b7224 */ /* 0x000fe200078e00ff */
[----:B--2---:R0:W1:Y:S01]  /*1330*/  I2F.S16 R26, R4 ;  /* 0x00000004001a7306 */ /* 0x0040620000101400 */
[----:B------:R-:W-:Y:S05]  /*1340*/  BRA `(.L_x_5036) ;  /* 0x00000cc000007947 */ /* 0x000fea0003800000 */
.L_x_5032:
        /* <DEDUP_REMOVED lines=9> */
.L_x_5040:
[----:B------:R-:W2:Y:S01]  /*13e0*/  LDG.E.U16 R4, [R4.64] ;  /* 0x0000002404047981 */ /* 0x000ea2000c1e1500 */
[----:B------:R-:W-:Y:S01]  /*13f0*/  IMAD.MOV.U32 R27, RZ, RZ, RZ ;  /* 0x000000ffff1b7224 */ /* 0x000fe200078e00ff */
[----:B--2---:R-:W-:Y:S01]  /*1400*/  HADD2.F32 R26, -RZ, R4.H0_H0 ;  /* 0x20000004ff1a7230 */ /* 0x004fe20000004100 */
[----:B------:R-:W-:Y:S05]  /*1410*/  BRA `(.L_x_5036) ;  /* 0x00000bf000007947 */ /* 0x000fea0003800000 */
.L_x_5039:
        /* <DEDUP_REMOVED lines=8> */
.L_x_5042:
[----:B------:R-:W2:Y:S02]  /*14a0*/  LDG.E R4, [R4.64] ;  /* 0x0000002404047981 */ /* 0x000ea4000c1e1900 */
[--C-:B--2---:R-:W-:Y:S02]  /*14b0*/  HADD2.F32 R27, -RZ, R4.reuse.H1_H1 ;  /* 0x30000004ff1b7230 */ /* 0x104fe40000004100 */
[----:B------:R-:W-:Y:S01]  /*14c0*/  HADD2.F32 R26, -RZ, R4.H0_H0 ;  /* 0x20000004ff1a7230 */ /* 0x000fe20000004100 */
[----:B------:R-:W-:Y:S05]  /*14d0*/  BRA `(.L_x_5036) ;  /* 0x00000b3000007947 */ /* 0x000fea0003800000 */
.L_x_5041:
[----:B------:R-:W2:Y:S01]  /*14e0*/  LDG.E.64 R4, [R4.64] ;  /* 0x0000002404047981 */ /* 0x000ea2000c1e1b00 */
[----:B------:R-:W-:Y:S01]  /*14f0*/  IMAD.MOV.U32 R27, RZ, RZ, RZ ;  /* 0x000000ffff1b7224 */ /* 0x000fe200078e00ff */
[----:B--2---:R-:W0:Y:S01]  /*1500*/  F2F.F32.F64 R26, R4 ;  /* 0x00000004001a7310 */ /* 0x004e220000301000 */
[----:B------:R-:W0:-:S14]  /*1510*/  DSETP.GEU.AND P0, PT, |R4|, c[0x2][0x0], PT ;  /* 0x008000000400762a */ /* 0x000e1c0003f0e200 */
[----:B0-----:R-:W-:Y:S01]  /*1520*/  @!P0 FMUL R26, R26, 1.175494350822287508e-38 ;  /* 0x008000001a1a8820 */ /* 0x001fe20000400000 */
[----:B------:R-:W-:Y:S05]  /*1530*/  BRA `(.L_x_5036) ;  /* 0x00000ad000007947 */ /* 0x000fea0003800000 */
.L_x_5031:
        /* <DEDUP_REMOVED lines=13> */
.L_x_5045:
        /* <DEDUP_REMOVED lines=8> */
.L_x_5044:
        /* <DEDUP_REMOVED lines=27> */
.L_x_5047:
        /* <DEDUP_REMOVED lines=14> */
.L_x_5046:
[----:B------:R-:W2:Y:S01]  /*1920*/  LDG.E.U16 R4, [R4.64] ;  /* 0x0000002404047981 */ /* 0x000ea2000c1e1500 */
[----:B------:R-:W-:Y:S01]  /*1930*/  IMAD.MOV.U32 R27, RZ, RZ, RZ ;  /* 0x000000ffff1b7224 */ /* 0x000fe200078e00ff */
[----:B--2---:R-:W-:Y:S01]  /*1940*/  PRMT R26, RZ, 0x5410, R4 ;  /* 0x00005410ff1a7816 */ /* 0x004fe20000000004 */
[----:B------:R-:W-:Y:S05]  /*1950*/  BRA `(.L_x_5036) ;  /* 0x000006b000007947 */ /* 0x000fea0003800000 */
.L_x_5043:
        /* <DEDUP_REMOVED lines=12> */
.L_x_5050:
        /* <DEDUP_REMOVED lines=20> */
.L_x_5052:
[----:B------:R-:W-:Y:S05]  /*1b60*/  BSYNC B0 ;  /* 0x0000000000007941 */ /* 0x000fea0003800000 */
.L_x_5051:
[----:B------:R-:W-:Y:S01]  /*1b70*/  IMAD.SHL.U32 R3, R3, 0x100000, RZ ;  /* 0x0010000003037824 */ /* 0x000fe200078e00ff */
[----:B------:R-:W-:-:S04]  /*1b80*/  LEA R5, R0, 0x3b800000, 0x17 ;  /* 0x3b80000000057811 */ /* 0x000fc800078eb8ff */
[----:B------:R-:W-:Y:S01]  /*1b90*/  LOP3.LUT R26, R5, R3, R26, 0xfe, !PT ;  /* 0x00000003051a7212 */ /* 0x000fe200078efe1a */
[----:B------:R-:W-:Y:S05]  /*1ba0*/  BRA `(.L_x_5036) ;  /* 0x0000046000007947 */ /* 0x000fea0003800000 */
.L_x_5049:
        /* <DEDUP_REMOVED lines=20> */
.L_x_5054:
[----:B------:R-:W-:Y:S05]  /*1cf0*/  BSYNC B0 ;  /* 0x0000000000007941 */ /* 0x000fea0003800000 */
.L_x_5053:
[----:B------:R-:W-:Y:S01]  /*1d00*/  IMAD.SHL.U32 R3, R3, 0x200000, RZ ;  /* 0x0020000003037824 */ /* 0x000fe200078e00ff */
[----:B------:R-:W-:-:S04]  /*1d10*/  LEA R5, R0, 0x37800000, 0x17 ;  /* 0x3780000000057811 */ /* 0x000fc800078eb8ff */
[----:B------:R-:W-:Y:S01]  /*1d20*/  LOP3.LUT R26, R5, R3, R26, 0xfe, !PT ;  /* 0x00000003051a7212 */ /* 0x000fe200078efe1a */
[----:B------:R-:W-:Y:S05]  /*1d30*/  BRA `(.L_x_5036) ;  /* 0x000002d000007947 */ /* 0x000fea0003800000 */
.L_x_5048:
        /* <DEDUP_REMOVED lines=14> */
.L_x_5058:
[----:B------:R-:W-:Y:S05]  /*1e20*/  BSYNC B0 ;  /* 0x0000000000007941 */ /* 0x000fea0003800000 */
.L_x_5057:
[----:B------:R-:W-:Y:S01]  /*1e30*/  IMAD.MOV.U32 R27, RZ, RZ, RZ ;  /* 0x000000ffff1b7224 */ /* 0x000fe200078e00ff */
[----:B------:R-:W-:Y:S05]  /*1e40*/  BRA `(.L_x_5036) ;  /* 0x000001c000007947 */ /* 0x000fea0003800000 */
.L_x_5035:
        /* <DEDUP_REMOVED lines=19> */
[----:B------:R-:W-:Y:S01]  /*1f80*/  CS2R R26, SRZ ;  /* 0x00000000001a7805 */ /* 0x000fe2000001ff00 */
[----:B------:R-:W-:Y:S05]  /*1f90*/  BRA `(.L_x_5036) ;  /* 0x0000007000007947 */ /* 0x000fea0003800000 */
.L_x_5056:
[----:B------:R-:W2:Y:S01]  /*1fa0*/  LDG.E.64 R4, [R4.64] ;  /* 0x0000002404047981 */ /* 0x000ea2000c1e1b00 */
[----:B------:R-:W-:Y:S01]  /*1fb0*/  IMAD.MOV.U32 R27, RZ, RZ, RZ ;  /* 0x000000ffff1b7224 */ /* 0x000fe200078e00ff */
[----:B--2---:R0:W1:Y:S01]  /*1fc0*/  I2F.U64 R26, R4 ;  /* 0x00000004001a7312 */ /* 0x0040620000301000 */
[----:B------:R-:W-:Y:S05]  /*1fd0*/  BRA `(.L_x_5036) ;  /* 0x0000003000007947 */ /* 0x000fea0003800000 */
.L_x_5055:
[----:B------:R-:W2:Y:S01]  /*1fe0*/  LDG.E R4, [R4.64] ;  /* 0x0000002404047981 */ /* 0x000ea2000c1e1900 */
[----:B------:R-:W-:Y:S01]  /*1ff0*/  IMAD.MOV.U32 R27, RZ, RZ, RZ ;  /* 0x000000ffff1b7224 */ /* 0x000fe200078e00ff */
[----:B--2---:R0:W1:Y:S06]  /*2000*/  I2F.U32 R26, R4 ;  /* 0x00000004001a7306 */ /* 0x00406c0000201000 */
.L_x_5036:
[----:B------:R-:W-:Y:S05]  /*2010*/  BSYNC B6 ;  /* 0x0000000000067941 */ /* 0x000fea0003800000 */
.L_x_5030:
[----:B------:R-:W-:Y:S02]  /*2020*/  IADD3 R17, R17, 0x80, RZ ;  /* 0x0000008011117810 */ /* 0x000fe40007ffe0ff */
.L_x_5029:
[----:B------:R-:W-:Y:S05]  /*2030*/  BSYNC B7 ;  /* 0x0000000000077941 */ /* 0x000fea0003800000 */
.L_x_5028:
[----:B------:R-:W-:Y:S01]  /*2040*/  ISETP.GE.AND P0, PT, R17, R28, PT ;  /* 0x0000001c1100720c */ /* 0x000fe20003f06270 */
[----:B------:R-:W-:Y:S01]  /*2050*/  BSSY B7, `(.L_x_5059) ;  /* 0x00000fd000077945 */ /* 0x000fe20003800000 */
[----:B------:R-:W-:Y:S01]  /*2060*/  IMAD.MOV.U32 R19, RZ, RZ, RZ ;  /* 0x000000ffff137224 */ /* 0x000fe200078e00ff */
[----:B------:R-:W-:-:S10]  /*2070*/  CS2R R22, SRZ ;  /* 0x0000000000167805 */ /* 0x000fd4000001ff00 */
        /* <DEDUP_REMOVED lines=20> */
[----:B--2---:R0:W2:Y:S01]  /*21c0*/  I2F.S16 R22, R4 ;  /* 0x0000000400167306 */ /* 0x0040a20000101400 */
[----:B------:R-:W-:Y:S05]  /*21d0*/  BRA `(.L_x_5067) ;  /* 0x00000e2000007947 */ /* 0x000fea0003800000 */
.L_x_5065:
[----:B------:R-:W2:Y:S01]  /*21e0*/  LDG.E.U8 R4, [R4.64] ;  /* 0x0000002404047981 */ /* 0x000ea2000c1e1100 */
[----:B------:R-:W-:Y:S01]  /*21f0*/  IMAD.MOV.U32 R23, RZ, RZ, RZ ;  /* 0x000000ffff177224 */ /* 0x000fe200078e00ff */
[----:B--2---:R0:W2:Y:S01]  /*2200*/  I2F.U16 R22, R4 ;  /* 0x0000000400167306 */ /* 0x0040a20000101000 */
[----:B------:R-:W-:Y:S05]  /*2210*/  BRA `(.L_x_5067) ;  /* 0x00000de000007947 */ /* 0x000fea0003800000 */
.L_x_5064:
        /* <DEDUP_REMOVED lines=8> */
[----:B--2---:R0:W2:Y:S01]  /*22a0*/  I2F.S64 R22, R4 ;  /* 0x0000000400167312 */ /* 0x0040a20000301400 */
[----:B------:R-:W-:Y:S05]  /*22b0*/  BRA `(.L_x_5067) ;  /* 0x00000d4000007947 */ /* 0x000fea0003800000 */
.L_x_5069:
[----:B------:R-:W2:Y:S01]  /*22c0*/  LDG.E R4, [R4.64] ;  /* 0x0000002404047981 */ /* 0x000ea2000c1e1900 */
[----:B------:R-:W-:Y:S01]  /*22d0*/  IMAD.MOV.U32 R23, RZ, RZ, RZ ;  /* 0x000000ffff177224 */ /* 0x000fe200078e00ff */
[----:B--2---:R0:W2:Y:S01]  /*22e0*/  I2F R22, R4 ;  /* 0x0000000400167306 */ /* 0x0040a20000201400 */
[----:B------:R-:W-:Y:S05]  /*22f0*/  BRA `(.L_x_5067) ;  /* 0x00000d0000007947 */ /* 0x000fea0003800000 */
.L_x_5068:
[----:B------:R-:W2:Y:S01]  /*2300*/  LDG.E.U16 R4, [R4.64] ;  /* 0x0000002404047981 */ /* 0x000ea2000c1e1500 */
[----:B------:R-:W-:Y:S01]  /*2310*/  IMAD.MOV.U32 R23, RZ, RZ, RZ ;  /* 0x000000ffff177224 */ /* 0x000fe200078e00ff */
[----:B--2---:R0:W2:Y:S01]  /*2320*/  I2F.S16 R22, R4 ;  /* 0x0000000400167306 */ /* 0x0040a20000101400 */
[----:B------:R-:W-:Y:S05]  /*2330*/  BRA `(.L_x_5067) ;  /* 0x00000cc000007947 */ /* 0x000fea0003800000 */
.L_x_5063:
        /* <DEDUP_REMOVED lines=9> */
.L_x_5071:
[----:B------:R-:W2:Y:S01]  /*23d0*/  LDG.E.U16 R4, [R4.64] ;  /* 0x0000002404047981 */ /* 0x000ea2000c1e1500 */
[----:B------:R-:W-:Y:S01]  /*23e0*/  IMAD.MOV.U32 R23, RZ, RZ, RZ ;  /* 0x000000ffff177224 */ /* 0x000fe200078e00ff */
[----:B--2---:R-:W-:Y:S01]  /*23f0*/  HADD2.F32 R22, -RZ, R4.H0_H0 ;  /* 0x20000004ff167230 */ /* 0x004fe20000004100 */
[----:B------:R-:W-:Y:S05]  /*2400*/  BRA `(.L_x_5067) ;  /* 0x00000bf000007947 */ /* 0x000fea0003800000 */
.L_x_5070:
        /* <DEDUP_REMOVED lines=8> */
.L_x_5073:
[----:B------:R-:W2:Y:S02]  /*2490*/  LDG.E R4, [R4.64] ;  /* 0x0000002404047981 */ /* 0x000ea4000c1e1900 */
[--C-:B--2---:R-:W-:Y:S02]  /*24a0*/  HADD2.F32 R23, -RZ, R4.reuse.H1_H1 ;  /* 0x30000004ff177230 */ /* 0x104fe40000004100 */
[----:B------:R-:W-:Y:S01]  /*24b0*/  HADD2.F32 R22, -RZ, R4.H0_H0 ;  /* 0x20000004ff167230 */ /* 0x000fe20000004100 */
[----:B------:R-:W-:Y:S05]  /*24c0*/  BRA `(.L_x_5067) ;  /* 0x00000b3000007947 */ /* 0x000fea0003800000 */
.L_x_5072:
[----:B------:R-:W2:Y:S01]  /*24d0*/  LDG.E.64 R4, [R4.64] ;  /* 0x0000002404047981 */ /* 0x000ea2000c1e1b00 */
[----:B------:R-:W-:Y:S01]  /*24e0*/  IMAD.MOV.U32 R23, RZ, RZ, RZ ;  /* 0x000000ffff177224 */ /* 0x000fe200078e00ff */
[----:B--2---:R-:W0:Y:S01]  /*24f0*/  F2F.F32.F64 R22, R4 ;  /* 0x0000000400167310 */ /* 0x004e220000301000 */
[----:B------:R-:W0:-:S14]  /*2500*/  DSETP.GEU.AND P0, PT, |R4|, c[0x2][0x0], PT ;  /* 0x008000000400762a */ /* 0x000e1c0003f0e200 */
[----:B0-----:R-:W-:Y:S01]  /*2510*/  @!P0 FMUL R22, R22, 1.175494350822287508e-38 ;  /* 0x0080000016168820 */ /* 0x001fe20000400000 */
[----:B------:R-:W-:Y:S05]  /*2520*/  BRA `(.L_x_5067) ;  /* 0x00000ad000007947 */ /* 0x000fea0003800000 */
.L_x_5062:
        /* <DEDUP_REMOVED lines=13> */
.L_x_5076:
[----:B------:R-:W2:Y:S02]  /*2600*/  LDG.E.128 R4, [R4.64] ;  /* 0x0000002404047981 */ /* 0x000ea4000c1e1d00 */
[----:B--2---:R-:W0:Y:S01]  /*2610*/  F2F.F32.F64 R23, R6 ;  /* 0x0000000600177310 */ /* 0x004e220000301000 */
[----:B------:R-:W0:-:S04]  /*2620*/  DSETP.GEU.AND P0, PT, |R6|, c[0x2][0x0], PT ;  /* 0x008000000600762a */ /* 0x000e080003f0e200 */
[----:B------:R-:W2:-:S03]  /*2630*/  DSETP.GEU.AND P1, PT, |R4|, c[0x2][0x0], PT ;  /* 0x008000000400762a */ /* 0x000e860003f2e200 */
[----:B------:R-:W2:Y:S07]  /*2640*/  F2F.F32.F64 R22, R4 ;  /* 0x0000000400167310 */ /* 0x000eae0000301000 */
[----:B0-----:R-:W-:-:S04]  /*2650*/  @!P0 FMUL R23, R23, 1.175494350822287508e-38 ;  /* 0x0080000017178820 */ /* 0x001fc80000400000 */
[----:B--2---:R-:W-:Y:S01]  /*2660*/  @!P1 FMUL R22, R22, 1.175494350822287508e-38 ;  /* 0x0080000016169820 */ /* 0x004fe20000400000 */
[----:B------:R-:W-:Y:S05]  /*2670*/  BRA `(.L_x_5067) ;  /* 0x0000098000007947 */ /* 0x000fea0003800000 */
.L_x_5075:
        /* <DEDUP_REMOVED lines=27> */
.L_x_5078:
        /* <DEDUP_REMOVED lines=14> */
.L_x_5077:
[----:B------:R-:W2:Y:S01]  /*2910*/  LDG.E.U16 R4, [R4.64] ;  /* 0x0000002404047981 */ /* 0x000ea2000c1e1500 */
[----:B------:R-:W-:Y:S01]  /*2920*/  IMAD.MOV.U32 R23, RZ, RZ, RZ ;  /* 0x000000ffff177224 */ /* 0x000fe200078e00ff */
[----:B--2---:R-:W-:Y:S01]  /*2930*/  PRMT R22, RZ, 0x5410, R4 ;  /* 0x00005410ff167816 */ /* 0x004fe20000000004 */
[----:B------:R-:W-:Y:S05]  /*2940*/  BRA `(.L_x_5067) ;  /* 0x000006b000007947 */ /* 0x000fea0003800000 */
.L_x_5074:
        /* <DEDUP_REMOVED lines=10> */
[----:B--2---:R0:W2:Y:S01]  /*29f0*/  I2F.U16 R22, R4 ;  /* 0x0000000400167306 */ /* 0x0040a20000101000 */
[----:B------:R-:W-:Y:S05]  /*2a00*/  BRA `(.L_x_5067) ;  /* 0x000005f000007947 */ /* 0x000fea0003800000 */
.L_x_5081:
        /* <DEDUP_REMOVED lines=20> */
.L_x_5083:
[----:B------:R-:W-:Y:S05]  /*2b50*/  BSYNC B0 ;  /* 0x0000000000007941 */ /* 0x000fea0003800000 */
.L_x_5082:
[----:B------:R-:W-:Y:S01]  /*2b60*/  IMAD.SHL.U32 R3, R3, 0x100000, RZ ;  /* 0x0010000003037824 */ /* 0x000fe200078e00ff */
[----:B------:R-:W-:-:S04]  /*2b70*/  LEA R5, R0, 0x3b800000, 0x17 ;  /* 0x3b80000000057811 */ /* 0x000fc800078eb8ff */
[----:B------:R-:W-:Y:S01]  /*2b80*/  LOP3.LUT R22, R5, R3, R22, 0xfe, !PT ;  /* 0x0000000305167212 */ /* 0x000fe200078efe16 */
[----:B------:R-:W-:Y:S05]  /*2b90*/  BRA `(.L_x_5067) ;  /* 0x0000046000007947 */ /* 0x000fea0003800000 */
.L_x_5080:
        /* <DEDUP_REMOVED lines=20> */
.L_x_5085:
[----:B------:R-:W-:Y:S05]  /*2ce0*/  BSYNC B0 ;  /* 0x0000000000007941 */ /* 0x000fea0003800000 */
.L_x_5084:
[----:B------:R-:W-:Y:S01]  /*2cf0*/  IMAD.SHL.U32 R3, R3, 0x200000, RZ ;  /* 0x0020000003037824 */ /* 0x000fe200078e00ff */
[----:B------:R-:W-:-:S04]  /*2d00*/  LEA R5, R0, 0x37800000, 0x17 ;  /* 0x3780000000057811 */ /* 0x000fc800078eb8ff */
[----:B------:R-:W-:Y:S01]  /*2d10*/  LOP3.LUT R22, R5, R3, R22, 0xfe, !PT ;  /* 0x0000000305167212 */ /* 0x000fe200078efe16 */
[----:B------:R-:W-:Y:S05]  /*2d20*/  BRA `(.L_x_5067) ;  /* 0x000002d000007947 */ /* 0x000fea0003800000 */
.L_x_5079:
        /* <DEDUP_REMOVED lines=14> */
.L_x_5089:
[----:B------:R-:W-:Y:S05]  /*2e10*/  BSYNC B0 ;  /* 0x0000000000007941 */ /* 0x000fea0003800000 */
.L_x_5088:
[----:B------:R-:W-:Y:S01]  /*2e20*/  IMAD.MOV.U32 R23, RZ, RZ, RZ ;  /* 0x000000ffff177224 */ /* 0x000fe200078e00ff */
[----:B------:R-:W-:Y:S05]  /*2e30*/  BRA `(.L_x_5067) ;  /* 0x000001c000007947 */ /* 0x000fea0003800000 */
.L_x_5066:
        /* <DEDUP_REMOVED lines=19> */
[----:B------:R-:W-:Y:S01]  /*2f70*/  CS2R R22, SRZ ;  /* 0x0000000000167805 */ /* 0x000fe2000001ff00 */
[----:B------:R-:W-:Y:S05]  /*2f80*/  BRA `(.L_x_5067) ;  /* 0x0000007000007947 */ /* 0x000fea0003800000 */
.L_x_5087:
[----:B------:R-:W2:Y:S01]  /*2f90*/  LDG.E.64 R4, [R4.64] ;  /* 0x0000002404047981 */ /* 0x000ea2000c1e1b00 */
[----:B------:R-:W-:Y:S01]  /*2fa0*/  IMAD.MOV.U32 R23, RZ, RZ, RZ ;  /* 0x000000ffff177224 */ /* 0x000fe200078e00ff */
[----:B--2---:R0:W2:Y:S01]  /*2fb0*/  I2F.U64 R22, R4 ;  /* 0x0000000400167312 */ /* 0x0040a20000301000 */
[----:B------:R-:W-:Y:S05]  /*2fc0*/  BRA `(.L_x_5067) ;  /* 0x0000003000007947 */ /* 0x000fea0003800000 */
.L_x_5086:
[----:B------:R-:W2:Y:S01]  /*2fd0*/  LDG.E R4, [R4.64] ;  /* 0x0000002404047981 */ /* 0x000ea2000c1e1900 */
[----:B------:R-:W-:Y:S01]  /*2fe0*/  IMAD.MOV.U32 R23, RZ, RZ, RZ ;  /* 0x000000ffff177224 */ /* 0x000fe200078e00ff */
[----:B--2---:R0:W2:Y:S06]  /*2ff0*/  I2F.U32 R22, R4 ;  /* 0x0000000400167306 */ /* 0x0040ac0000201000 */
.L_x_5067:
[----:B------:R-:W-:Y:S05]  /*3000*/  BSYNC B6 ;  /* 0x0000000000067941 */ /* 0x000fea0003800000 */
.L_x_5061:
[----:B------:R-:W-:Y:S02]  /*3010*/  IADD3 R17, R17, 0x80, RZ ;  /* 0x0000008011117810 */ /* 0x000fe40007ffe0ff */
.L_x_5060:
[----:B------:R-:W-:Y:S05]  /*3020*/  BSYNC B7 ;  /* 0x0000000000077941 */ /* 0x000fea0003800000 */
.L_x_5059:
[----:B------:R-:W-:Y:S01]  /*3030*/  ISETP.GE.AND P0, PT, R17, R28, PT ;  /* 0x0000001c1100720c */ /* 0x000fe20003f06270 */
[----:B------:R-:W-:Y:S01]  /*3040*/  BSSY B6, `(.L_x_5090) ;  /* 0x00000f8000067945 */ /* 0x000fe20003800000 */
[----:B------:R-:W-:-:S11]  /*3050*/  IMAD.MOV.U32 R18, RZ, RZ, RZ ;  /* 0x000000ffff127224 */ /* 0x000fd600078e00ff */
        /* <DEDUP_REMOVED lines=16> */
[----:B------:R-:W3:Y:S01]  /*3160*/  LDG.E.S8 R4, [R4.64] ;  /* 0x0000002404047981 */ /* 0x000ee2000c1e1300 */
[----:B------:R-:W-:Y:S01]  /*3170*/  IMAD.MOV.U32 R19, RZ, RZ, RZ ;  /* 0x000000ffff137224 */ /* 0x000fe200078e00ff */
[----:B---3--:R0:W3:Y:S01]  /*3180*/  I2F.S16 R18, R4 ;  /* 0x0000000400127306 */ /* 0x0080e20000101400 */
[----:B------:R-:W-:Y:S05]  /*3190*/  BRA `(.L_x_5091) ;  /* 0x00000e2000007947 */ /* 0x000fea0003800000 */
.L_x_5095:
[----:B------:R-:W3:Y:S01]  /*31a0*/  LDG.E.U8 R4, [R4.64] ;  /* 0x0000002404047981 */ /* 0x000ee2000c1e1100 */
[----:B------:R-:W-:Y:S01]  /*31b0*/  IMAD.MOV.U32 R19, RZ, RZ, RZ ;  /* 0x000000ffff137224 */ /* 0x000fe200078e00ff */
[----:B---3--:R0:W3:Y:S01]  /*31c0*/  I2F.U16 R18, R4 ;  /* 0x0000000400127306 */ /* 0x0080e20000101000 */
[----:B------:R-:W-:Y:S05]  /*31d0*/  BRA `(.L_x_5091) ;  /* 0x00000de000007947 */ /* 0x000fea0003800000 */
.L_x_5094:
[----:B------:R-:W-:-:S13]  /*31e0*/  ISETP.NE.AND P0, PT, R0, 0x2, PT ;  /* 0x000000020000780c */ /* 0x000fda0003f05270 */
[----:B------:R-:W-:Y:S05]  /*31f0*/  @!P0 BRA `(.L_x_5097) ;  /* 0x000000c000008947 */ /* 0x000fea0003800000 */
[----:B------:R-:W-:-:S13]  /*3200*/  ISETP.NE.AND P0, PT, R0, 0x3, PT ;  /* 0x000000030000780c */ /* 0x000fda0003f05270 */
[----:B------:R-:W-:Y:S05]  /*3210*/  @!P0 BRA `(.L_x_5098) ;  /* 0x0000006000008947 */ /* 0x000fea0003800000 */
[----:B------:R-:W-:-:S13]  /*3220*/  ISETP.NE.AND P0, PT, R0, 0x4, PT ;  /* 0x000000040000780c */ /* 0x000fda0003f05270 */
[----:B------:R-:W-:Y:S05]  /*3230*/  @P0 BRA `(.L_x_5096) ;  /* 0x00000bc000000947 */ /* 0x000fea0003800000 */
[----:B------:R-:W3:Y:S01]  /*3240*/  LDG.E.64 R4, [R4.64] ;  /* 0x0000002404047981 */ /* 0x000ee2000c1e1b00 */
[----:B------:R-:W-:Y:S01]  /*3250*/  IMAD.MOV.U32 R19, RZ, RZ, RZ ;  /* 0x000000ffff137224 */ /* 0x000fe200078e00ff */
[----:B---3--:R0:W3:Y:S01]  /*3260*/  I2F.S64 R18, R4 ;  /* 0x0000000400127312 */ /* 0x0080e20000301400 */
[----:B------:R-:W-:Y:S05]  /*3270*/  BRA `(.L_x_5091) ;  /* 0x00000d4000007947 */ /* 0x000fea0003800000 */
.L_x_5098:
[----:B------:R-:W3:Y:S01]  /*3280*/  LDG.E R4, [R4.64] ;  /* 0x0000002404047981 */ /* 0x000ee2000c1e1900 */
[----:B------:R-:W-:Y:S01]  /*3290*/  IMAD.MOV.U32 R19, RZ, RZ, RZ ;  /* 0x000000ffff137224 */ /* 0x000fe200078e00ff */
[----:B---3--:R0:W3:Y:S01]  /*32a0*/  I2F R18, R4 ;  /* 0x0000000400127306 */ /* 0x0080e20000201400 */
[----:B------:R-:W-:Y:S05]  /*32b0*/  BRA `(.L_x_5091) ;  /* 0x00000d0000007947 */ /* 0x000fea0003800000 */
.L_x_5097:
[----:B------:R-:W3:Y:S01]  /*32c0*/  LDG.E.U16 R4, [R4.64] ;  /* 0x0000002404047981 */ /* 0x000ee2000c1e1500 */
[----:B------:R-:W-:Y:S01]  /*32d0*/  IMAD.MOV.U32 R19, RZ, RZ, RZ ;  /* 0x000000ffff137224 */ /* 0x000fe200078e00ff */
[----:B---3--:R0:W3:Y:S01]  /*32e0*/  I2F.S16 R18, R4 ;  /* 0x0000000400127306 */ /* 0x0080e20000101400 */
[----:B------:R-:W-:Y:S05]  /*32f0*/  BRA `(.L_x_5091) ;  /* 0x00000cc000007947 */ /* 0x000fea0003800000 */
.L_x_5093:
        /* <DEDUP_REMOVED lines=9> */
.L_x_5100:
[----:B------:R-:W3:Y:S01]  /*3390*/  LDG.E.U16 R4, [R4.64] ;  /* 0x0000002404047981 */ /* 0x000ee2000c1e1500 */
[----:B------:R-:W-:Y:S01]  /*33a0*/  IMAD.MOV.U32 R19, RZ, RZ, RZ ;  /* 0x000000ffff137224 */ /* 0x000fe200078e00ff */
[----:B---3--:R-:W-:Y:S01]  /*33b0*/  HADD2.F32 R18, -RZ, R4.H0_H0 ;  /* 0x20000004ff127230 */ /* 0x008fe20000004100 */
[----:B------:R-:W-:Y:S05]  /*33c0*/  BRA `(.L_x_5091) ;  /* 0x00000bf000007947 */ /* 0x000fea0003800000 */
.L_x_5099:
        /* <DEDUP_REMOVED lines=8> */
.L_x_5102:
[----:B------:R-:W3:Y:S02]  /*3450*/  LDG.E R4, [R4.64] ;  /* 0x0000002404047981 */ /* 0x000ee4000c1e1900 */
[--C-:B---3--:R-:W-:Y:S02]  /*3460*/  HADD2.F32 R19, -RZ, R4.reuse.H1_H1 ;  /* 0x30000004ff137230 */ /* 0x108fe40000004100 */
[----:B------:R-:W-:Y:S01]  /*3470*/  HADD2.F32 R18, -RZ, R4.H0_H0 ;  /* 0x20000004ff127230 */ /* 0x000fe20000004100 */
[----:B------:R-:W-:Y:S05]  /*3480*/  BRA `(.L_x_5091) ;  /* 0x00000b3000007947 */ /* 0x000fea0003800000 */
.L_x_5101:
[----:B------:R-:W3:Y:S01]  /*3490*/  LDG.E.64 R4, [R4.64] ;  /* 0x0000002404047981 */ /* 0x000ee2000c1e1b00 */
[----:B------:R-:W-:Y:S01]  /*34a0*/  IMAD.MOV.U32 R19, RZ, RZ, RZ ;  /* 0x000000ffff137224 */ /* 0x000fe200078e00ff */
[----:B---3--:R-:W0:Y:S01]  /*34b0*/  F2F.F32.F64 R18, R4 ;  /* 0x0000000400127310 */ /* 0x008e220000301000 */
[----:B------:R-:W0:-:S14]  /*34c0*/  DSETP.GEU.AND P0, PT, |R4|, c[0x2][0x0], PT ;  /* 0x008000000400762a */ /* 0x000e1c0003f0e200 */
[----:B0-----:R-:W-:Y:S01]  /*34d0*/  @!P0 FMUL R18, R18, 1.175494350822287508e-38 ;  /* 0x0080000012128820 */ /* 0x001fe20000400000 */
[----:B------:R-:W-:Y:S05]  /*34e0*/  BRA `(.L_x_5091) ;  /* 0x00000ad000007947 */ /* 0x000fea0003800000 */
.L_x_5092:
        /* <DEDUP_REMOVED lines=11> */
[----:B------:R-:W-:Y:S01]  /*35a0*/  FSEL R18, RZ, 1, !P0 ;  /* 0x3f800000ff127808 */ /* 0x000fe20004000000 */
[----:B------:R-:W-:Y:S05]  /*35b0*/  BRA `(.L_x_5091) ;  /* 0x00000a0000007947 */ /* 0x000fea0003800000 */
.L_x_5105:
[----:B------:R-:W3:Y:S02]  /*35c0*/  LDG.E.128 R4, [R4.64] ;  /* 0x0000002404047981 */ /* 0x000ee4000c1e1d00 */
[----:B---3--:R-:W0:Y:S01]  /*35d0*/  F2F.F32.F64 R19, R6 ;  /* 0x0000000600137310 */ /* 0x008e220000301000 */
[----:B------:R-:W0:-:S04]  /*35e0*/  DSETP.GEU.AND P0, PT, |R6|, c[0x2][0x0], PT ;  /* 0x008000000600762a */ /* 0x000e080003f0e200 */
[----:B------:R-:W3:-:S03]  /*35f0*/  DSETP.GEU.AND P1, PT, |R4|, c[0x2][0x0], PT ;  /* 0x008000000400762a */ /* 0x000ec60003f2e200 */
[----:B------:R-:W3:Y:S07]  /*3600*/  F2F.F32.F64 R18, R4 ;  /* 0x0000000400127310 */ /* 0x000eee0000301000 */
[----:B0-----:R-:W-:-:S04]  /*3610*/  @!P0 FMUL R19, R19, 1.175494350822287508e-38 ;  /* 0x0080000013138820 */ /* 0x001fc80000400000 */
[----:B---3--:R-:W-:Y:S01]  /*3620*/  @!P1 FMUL R18, R18, 1.175494350822287508e-38 ;  /* 0x0080000012129820 */ /* 0x008fe20000400000 */
[----:B------:R-:W-:Y:S05]  /*3630*/  BRA `(.L_x_5091) ;  /* 0x0000098000007947 */ /* 0x000fea0003800000 */
.L_x_5104:
        /* <DEDUP_REMOVED lines=8> */
[----:B------:R-:W-:Y:S02]  /*36c0*/  IMAD.MOV.U32 R19, RZ, RZ, RZ ;  /* 0x000000ffff137224 */ /* 0x000fe400078e00ff */
        /* <DEDUP_REMOVED lines=18> */
.L_x_5107:
[----:B------:R-:W3:Y:S01]  /*37f0*/  LDG.E.U8 R4, [R4.64] ;  /* 0x0000002404047981 */ /* 0x000ee2000c1e1100 */
[----:B------:R-:W-:Y:S02]  /*3800*/  IMAD.MOV.U32 R19, RZ, RZ, RZ ;  /* 0x000000ffff137224 */ /* 0x000fe400078e00ff */
        /* <DEDUP_REMOVED lines=12> */
.L_x_5106:
[----:B------:R-:W3:Y:S01]  /*38d0*/  LDG.E.U16 R4, [R4.64] ;  /* 0x0000002404047981 */ /* 0x000ee2000c1e1500 */
[----:B------:R-:W-:Y:S01]  /*38e0*/  IMAD.MOV.U32 R19, RZ, RZ, RZ ;  /* 0x000000ffff137224 */ /* 0x000fe200078e00ff */
[----:B---3--:R-:W-:Y:S01]  /*38f0*/  PRMT R18, RZ, 0x5410, R4 ;  /* 0x00005410ff127816 */ /* 0x008fe20000000004 */
[----:B------:R-:W-:Y:S05]  /*3900*/  BRA `(.L_x_5091) ;  /* 0x000006b000007947 */ /* 0x000fea0003800000 */
.L_x_5103:
        /* <DEDUP_REMOVED lines=8> */
[----:B------:R-:W3:Y:S01]  /*3990*/  LDG.E.U16 R4, [R4.64] ;  /* 0x0000002404047981 */ /* 0x000ee2000c1e1500 */
[----:B------:R-:W-:Y:S01]  /*39a0*/  IMAD.MOV.U32 R19, RZ, RZ, RZ ;  /* 0x000000ffff137224 */ /* 0x000fe200078e00ff */
[----:B---3--:R0:W3:Y:S01]  /*39b0*/  I2F.U16 R18, R4 ;  /* 0x0000000400127306 */ /* 0x0080e20000101000 */
[----:B------:R-:W-:Y:S05]  /*39c0*/  BRA `(.L_x_5091) ;  /* 0x000005f000007947 */ /* 0x000fea0003800000 */
.L_x_5110:
[----:B------:R-:W3:Y:S01]  /*39d0*/  LDG.E.U8 R3, [R4.64] ;  /* 0x0000002404037981 */ /* 0x000ee2000c1e1100 */
[----:B------:R-:W-:Y:S01]  /*39e0*/  CS2R R18, SRZ ;  /* 0x0000000000127805 */ /* 0x000fe2000001ff00 */
        /* <DEDUP_REMOVED lines=18> */
.L_x_5112:
[----:B------:R-:W-:Y:S05]  /*3b10*/  BSYNC B0 ;  /* 0x0000000000007941 */ /* 0x000fea0003800000 */
.L_x_5111:
[----:B------:R-:W-:Y:S01]  /*3b20*/  IMAD.SHL.U32 R3, R3, 0x100000, RZ ;  /* 0x0010000003037824 */ /* 0x000fe200078e00ff */
[----:B------:R-:W-:-:S04]  /*3b30*/  LEA R5, R0, 0x3b800000, 0x17 ;  /* 0x3b80000000057811 */ /* 0x000fc800078eb8ff */
[----:B------:R-:W-:Y:S01]  /*3b40*/  LOP3.LUT R18, R5, R3, R18, 0xfe, !PT ;  /* 0x0000000305127212 */ /* 0x000fe200078efe12 */
[----:B------:R-:W-:Y:S05]  /*3b50*/  BRA `(.L_x_5091) ;  /* 0x0000046000007947 */ /* 0x000fea0003800000 */
.L_x_5109:
        /* <DEDUP_REMOVED lines=20> */
.L_x_5114:
[----:B------:R-:W-:Y:S05]  /*3ca0*/  BSYNC B0 ;  /* 0x0000000000007941 */ /* 0x000fea0003800000 */
.L_x_5113:
[----:B------:R-:W-:Y:S01]  /*3cb0*/  IMAD.SHL.U32 R3, R3, 0x200000, RZ ;  /* 0x0020000003037824 */ /* 0x000fe200078e00ff */
[----:B------:R-:W-:-:S04]  /*3cc0*/  LEA R5, R0, 0x37800000, 0x17 ;  /* 0x3780000000057811 */ /* 0x000fc800078eb8ff */
[----:B------:R-:W-:Y:S01]  /*3cd0*/  LOP3.LUT R18, R5, R3, R18, 0xfe, !PT ;  /* 0x0000000305127212 */ /* 0x000fe200078efe12 */
[----:B------:R-:W-:Y:S05]  /*3ce0*/  BRA `(.L_x_5091) ;  /* 0x000002d000007947 */ /* 0x000fea0003800000 */
.L_x_5108:
        /* <DEDUP_REMOVED lines=14> */
.L_x_5118:
[----:B------:R-:W-:Y:S05]  /*3dd0*/  BSYNC B0 ;  /* 0x0000000000007941 */ /* 0x000fea0003800000 */
.L_x_5117:
[----:B------:R-:W-:Y:S01]  /*3de0*/  IMAD.MOV.U32 R19, RZ, RZ, RZ ;  /* 0x000000ffff137224 */ /* 0x000fe200078e00ff */
[----:B------:R-:W-:Y:S05]  /*3df0*/  BRA `(.L_x_5091) ;  /* 0x000001c000007947 */ /* 0x000fea0003800000 */
.L_x_5096:
        /* <DEDUP_REMOVED lines=19> */
[----:B------:R-:W-:Y:S01]  /*3f30*/  CS2R R18, SRZ ;  /* 0x0000000000127805 */ /* 0x000fe2000001ff00 */
[----:B------:R-:W-:Y:S05]  /*3f40*/  BRA `(.L_x_5091) ;  /* 0x0000007000007947 */ /* 0x000fea0003800000 */
.L_x_5116:
[----:B------:R-:W3:Y:S01]  /*3f50*/  LDG.E.64 R4, [R4.64] ;  /* 0x0000002404047981 */ /* 0x000ee2000c1e1b00 */
[----:B------:R-:W-:Y:S01]  /*3f60*/  IMAD.MOV.U32 R19, RZ, RZ, RZ ;  /* 0x000000ffff137224 */ /* 0x000fe200078e00ff */
[----:B---3--:R0:W3:Y:S01]  /*3f70*/  I2F.U64 R18, R4 ;  /* 0x0000000400127312 */ /* 0x0080e20000301000 */
[----:B------:R-:W-:Y:S05]  /*3f80*/  BRA `(.L_x_5091) ;  /* 0x0000003000007947 */ /* 0x000fea0003800000 */
.L_x_5115:
[----:B------:R-:W3:Y:S01]  /*3f90*/  LDG.E R4, [R4.64] ;  /* 0x0000002404047981 */ /* 0x000ee2000c1e1900 */
[----:B------:R-:W-:Y:S01]  /*3fa0*/  IMAD.MOV.U32 R19, RZ, RZ, RZ ;  /* 0x000000ffff137224 */ /* 0x000fe200078e00ff */
[----:B---3--:R0:W3:Y:S06]  /*3fb0*/  I2F.U32 R18, R4 ;  /* 0x0000000400127306 */ /* 0x0080ec0000201000 */
.L_x_5091:
[----:B------:R-:W-:Y:S05]  /*3fc0*/  BSYNC B6 ;  /* 0x0000000000067941 */ /* 0x000fea0003800000 */
.L_x_5090:
[----:B------:R-:W4:Y:S01]  /*3fd0*/  S2R R29, SR_TID.X ;  /* 0x00000000001d7919 */ /* 0x000f220000002100 */
[----:B------:R-:W-:Y:S01]  /*3fe0*/  BSSY B0, `(.L_x_5119) ;  /* 0x000005f000007945 */ /* 0x000fe20003800000 */
[----:B------:R-:W-:Y:S01]  /*3ff0*/  IMAD.MOV.U32 R17, RZ, RZ, RZ ;  /* 0x000000ffff117224 */ /* 0x000fe200078e00ff */
[----:B0-----:R-:W-:Y:S01]  /*4000*/  CS2R R4, SRZ ;  /* 0x0000000000047805 */ /* 0x001fe2000001ff00 */
[----:B----4-:R-:W-:-:S13]  /*4010*/  ISETP.GE.AND P0, PT, R29, R28, PT ;  /* 0x0000001c1d00720c */ /* 0x010fda0003f06270 */
[----:B------:R-:W-:Y:S05]  /*4020*/  @P0 BRA `(.L_x_5120) ;  /* 0x000005a000000947 */ /* 0x000fea0003800000 */
[----:B-----5:R-:W-:Y:S01]  /*4030*/  FADD.FTZ R7, -R25, -RZ ;  /* 0x800000ff19077221 */ /* 0x020fe20000010100 */
[----:B------:R-:W-:Y:S04]  /*4040*/  BSSY B1, `(.L_x_5121) ;  /* 0x0000039000017945 */ /* 0x000fe80003800000 */
[----:B------:R-:W-:-:S13]  /*4050*/  LOP3.LUT P1, R0, R7, 0x7fffffff, RZ, 0xc0, !PT ;  /* 0x7fffffff07007812 */ /* 0x000fda000782c0ff */
[----:B------:R-:W-:Y:S05]  /*4060*/  @!P1 BRA `(.L_x_5122) ;  /* 0x0000033000009947 */ /* 0x000fea0003800000 */
[----:B------:R-:W-:-:S05]  /*4070*/  FADD.FTZ R4, -R24, -RZ ;  /* 0x800000ff18047221 */ /* 0x000fca0000010100 */
        /* <DEDUP_REMOVED lines=10> */
[----:B------:R-:W4:Y:S01]  /*4120*/  @P1 MUFU.COS R5, R6 ;  /* 0x0000000600051308 */ /* 0x000f220000000000 */
[----:B0-----:R-:W-:-:S02]  /*4130*/  @P1 FMUL.FTZ R3, R4, R3 ;  /* 0x0000000304031220 */ /* 0x001fc40000410000 */
[----:B----4-:R-:W-:Y:S01]  /*4140*/  @P1 FMUL.FTZ R0, R4, R5 ;  /* 0x0000000504001220 */ /* 0x010fe20000410000 */
[----:B------:R-:W-:Y:S05]  /*4150*/  @P1 BRA `(.L_x_5125) ;  /* 0x0000027000001947 */ /* 0x000fea0003800000 */
[----:B------:R-:W-:Y:S02]  /*4160*/  FADD.FTZ R0, -R24, -162.88958740234375 ;  /* 0xc322e3bc18007421 */ /* 0x000fe40000010100 */
[----:B------:R-:W-:Y:S02]  /*4170*/  FMUL.RZ R7, R7, 0.15915493667125701904 ;  /* 0x3e22f98307077820 */ /* 0x000fe4000040c000 */
[----:B------:R-:W-:Y:S02]  /*4180*/  FMUL.FTZ R0, R0, 1.4426950216293334961 ;  /* 0x3fb8aa3b00007820 */ /* 0x000fe40000410000 */
[----:B------:R-:W-:Y:S08]  /*4190*/  MUFU.SIN R6, R7 ;  /* 0x0000000700067308 */ /* 0x000ff00000000400 */
[----:B------:R-:W0:Y:S08]  /*41a0*/  MUFU.EX2 R0, R0 ;  /* 0x0000000000007308 */ /* 0x000e300000000800 */
[----:B------:R-:W4:Y:S01]  /*41b0*/  MUFU.COS R8, R7 ;  /* 0x0000000700087308 */ /* 0x000f220000000000 */
        /* <DEDUP_REMOVED lines=8> */
[----:B----4-:R-:W-:-:S03]  /*4240*/  FMUL.FTZ R0, R3, R8 ;  /* 0x0000000803007220 */ /* 0x010fc60000410000 */
[----:B------:R-:W-:Y:S01]  /*4250*/  LEA R4, R4, 0x3f800000, 0x17 ;  /* 0x3f80000004047811 */ /* 0x000fe200078eb8ff */
[C---:B------:R-:W-:Y:S02]  /*4260*/  FMUL.FTZ R3, R5.reuse, R6 ;  /* 0x0000000605037220 */ /* 0x040fe40000410000 */
[----:B------:R-:W-:Y:S02]  /*4270*/  FMUL.FTZ R5, R5, R0 ;  /* 0x0000000005057220 */ /* 0x000fe40000410000 */
[C---:B------:R-:W-:Y:S02]  /*4280*/  FMUL.FTZ R3, R4.reuse, R3 ;  /* 0x0000000304037220 */ /* 0x040fe40000410000 */
[----:B------:R-:W-:Y:S01]  /*4290*/  FMUL.FTZ R0, R4, R5 ;  /* 0x0000000504007220 */ /* 0x000fe20000410000 */
[----:B------:R-:W-:Y:S05]  /*42a0*/  BRA `(.L_x_5125) ;  /* 0x0000012000007947 */ /* 0x000fea0003800000 */
.L_x_5124:
        /* <DEDUP_REMOVED lines=11> */
.L_x_5123:
[----:B------:R-:W-:-:S04]  /*4360*/  FMUL.RZ R4, R7, 0.15915493667125701904 ;  /* 0x3e22f98307047820 */ /* 0x000fc8000040c000 */
[----:B------:R0:W4:Y:S08]  /*4370*/  MUFU.SIN R3, R4 ;  /* 0x0000000400037308 */ /* 0x0001300000000400 */
[----:B------:R0:W3:Y:S01]  /*4380*/  MUFU.COS R0, R4 ;  /* 0x0000000400007308 */ /* 0x0000e20000000000 */
[----:B------:R-:W-:Y:S05]  /*4390*/  BRA `(.L_x_5125) ;  /* 0x0000003000007947 */ /* 0x000fea0003800000 */
.L_x_5122:
[----:B------:R-:W-:Y:S02]  /*43a0*/  FMUL.FTZ R0, R24, -1.4426950216293334961 ;  /* 0xbfb8aa3b18007820 */ /* 0x000fe40000410000 */
[----:B------:R-:W-:-:S04]  /*43b0*/  IMAD.MOV.U32 R3, RZ, RZ, R7 ;  /* 0x000000ffff037224 */ /* 0x000fc800078e0007 */
[----:B------:R-:W0:Y:S03]  /*43c0*/  MUFU.EX2 R0, R0 ;  /* 0x0000000000007308 */ /* 0x000e260000000800 */
.L_x_5125:
[----:B------:R-:W-:Y:S05]  /*43d0*/  BSYNC B1 ;  /* 0x0000000000017941 */ /* 0x000fea0003800000 */
.L_x_5121:
[----:B0--3--:R-:W-:Y:S02]  /*43e0*/  FADD.FTZ R7, R0, 1 ;  /* 0x3f80000000077421 */ /* 0x009fe40000010000 */
[----:B----4-:R-:W-:-:S05]  /*43f0*/  FADD.FTZ R6, RZ, R3 ;  /* 0x00000003ff067221 */ /* 0x010fca0000010000 */
        /* <DEDUP_REMOVED lines=16> */
.L_x_5127:
[----:B------:R-:W0:Y:S08]  /*4500*/  MUFU.RCP R3, R3 ;  /* 0x0000000300037308 */ /* 0x000e300000001000 */
[----:B------:R-:W3:Y:S01]  /*4510*/  MUFU.RCP R0, R0 ;  /* 0x0000000000007308 */ /* 0x000ee20000001000 */
[----:B0-----:R-:W-:-:S02]  /*4520*/  FMUL.FTZ R4, R3, R24 ;  /* 0x0000001803047220 */ /* 0x001fc40000410000 */
[----:B---3--:R-:W-:Y:S01]  /*4530*/  FMUL.FTZ R5, R0, R25 ;  /* 0x0000001900057220 */ /* 0x008fe20000410000 */
[----:B------:R-:W-:Y:S05]  /*4540*/  BRA `(.L_x_5120) ;  /* 0x0000008000007947 */ /* 0x000fea0003800000 */
.L_x_5126:
        /* <DEDUP_REMOVED lines=8> */
.L_x_5120:
[----:B------:R-:W-:Y:S05]  /*45d0*/  BSYNC B0 ;  /* 0x0000000000007941 */ /* 0x000fea0003800000 */
.L_x_5119:
[----:B------:R-:W-:Y:S01]  /*45e0*/  IADD3 R3, R29, 0x80, RZ ;  /* 0x000000801d037810 */ /* 0x000fe20007ffe0ff */
[----:B------:R-:W-:Y:S01]  /*45f0*/  BSSY B0, `(.L_x_5128) ;  /* 0x000005e000007945 */ /* 0x000fe20003800000 */
[----:B------:R-:W-:-:S02]  /*4600*/  IMAD.MOV.U32 R16, RZ, RZ, RZ ;  /* 0x000000ffff107224 */ /* 0x000fc400078e00ff */
[----:B------:R-:W-:-:S13]  /*4610*/  ISETP.GE.AND P1, PT, R3, R28, PT ;  /* 0x0000001c0300720c */ /* 0x000fda0003f26270 */
[----:B------:R-:W-:Y:S05]  /*4620*/  @P1 BRA `(.L_x_5129) ;  /* 0x000005a000001947 */ /* 0x000fea0003800000 */
[----:B-----5:R-:W-:Y:S01]  /*4630*/  FADD.FTZ R9, -R27, -RZ ;  /* 0x800000ff1b097221 */ /* 0x020fe20000010100 */
[----:B------:R-:W-:Y:S04]  /*4640*/  BSSY B1, `(.L_x_5130) ;  /* 0x0000039000017945 */ /* 0x000fe80003800000 */
[----:B------:R-:W-:-:S13]  /*4650*/  LOP3.LUT P1, R0, R9, 0x7fffffff, RZ, 0xc0, !PT ;  /* 0x7fffffff09007812 */ /* 0x000fda000782c0ff */
[----:B------:R-:W-:Y:S05]  /*4660*/  @!P1 BRA `(.L_x_5131) ;  /* 0x0000033000009947 */ /* 0x000fea0003800000 */
[----:B-1----:R-:W-:-:S05]  /*4670*/  FADD.FTZ R6, -R26, -RZ ;  /* 0x800000ff1a067221 */ /* 0x002fca0000010100 */
        /* <DEDUP_REMOVED lines=35> */
.L_x_5133:
        /* <DEDUP_REMOVED lines=11> */
.L_x_5132:
[----:B------:R-:W-:-:S04]  /*4960*/  FMUL.RZ R9, R9, 0.15915493667125701904 ;  /* 0x3e22f98309097820 */ /* 0x000fc8000040c000 */
[----:B------:R0:W1:Y:S08]  /*4970*/  MUFU.SIN R3, R9 ;  /* 0x0000000900037308 */ /* 0x0000700000000400 */
[----:B------:R0:W4:Y:S01]  /*4980*/  MUFU.COS R0, R9 ;  /* 0x0000000900007308 */ /* 0x0001220000000000 */
[----:B------:R-:W-:Y:S05]  /*4990*/  BRA `(.L_x_5134) ;  /* 0x0000003000007947 */ /* 0x000fea0003800000 */
.L_x_5131:
[----:B-1----:R-:W-:Y:S02]  /*49a0*/  FMUL.FTZ R0, R26, -1.4426950216293334961 ;  /* 0xbfb8aa3b1a007820 */ /* 0x002fe40000410000 */
[----:B------:R-:W-:-:S04]  /*49b0*/  IMAD.MOV.U32 R3, RZ, RZ, R9 ;  /* 0x000000ffff037224 */ /* 0x000fc800078e0009 */
[----:B------:R-:W0:Y:S03]  /*49c0*/  MUFU.EX2 R0, R0 ;  /* 0x0000000000007308 */ /* 0x000e260000000800 */
.L_x_5134:
[----:B------:R-:W-:Y:S05]  /*49d0*/  BSYNC B1 ;  /* 0x0000000000017941 */ /* 0x000fea0003800000 */
.L_x_5130:
[----:B0---4-:R-:W-:Y:S02]  /*49e0*/  FADD.FTZ R7, R0, 1 ;  /* 0x3f80000000077421 */ /* 0x011fe40000010000 */
        /* <DEDUP_REMOVED lines=17> */
.L_x_5136:
[----:B------:R-:W0:Y:S08]  /*4b00*/  MUFU.RCP R3, R3 ;  /* 0x0000000300037308 */ /* 0x000e300000001000 */
[----:B------:R-:W1:Y:S01]  /*4b10*/  MUFU.RCP R0, R0 ;  /* 0x0000000000007308 */ /* 0x000e620000001000 */
[----:B0-----:R-:W-:-:S02]  /*4b20*/  FMUL.FTZ R16, R3, R26 ;  /* 0x0000001a03107220 */ /* 0x001fc40000410000 */
[----:B-1----:R-:W-:Y:S01]  /*4b30*/  FMUL.FTZ R17, R0, R27 ;  /* 0x0000001b00117220 */ /* 0x002fe20000410000 */
[----:B------:R-:W-:Y:S05]  /*4b40*/  BRA `(.L_x_5129) ;  /* 0x0000008000007947 */ /* 0x000fea0003800000 */
.L_x_5135:
        /* <DEDUP_REMOVED lines=8> */
.L_x_5129:
[----:B------:R-:W-:Y:S05]  /*4bd0*/  BSYNC B0 ;  /* 0x0000000000007941 */ /* 0x000fea0003800000 */
.L_x_5128:
[----:B------:R-:W-:Y:S01]  /*4be0*/  IADD3 R3, R29, 0x100, RZ ;  /* 0x000001001d037810 */ /* 0x000fe20007ffe0ff */
[----:B------:R-:W-:Y:S01]  /*4bf0*/  BSSY B0, `(.L_x_5137) ;  /* 0x000005f000007945 */ /* 0x000fe20003800000 */
[----:B-----5:R-:W-:Y:S01]  /*4c00*/  IMAD.MOV.U32 R27, RZ, RZ, RZ ;  /* 0x000000ffff1b7224 */ /* 0x020fe200078e00ff */
[----:B------:R-:W-:Y:S01]  /*4c10*/  CS2R R24, SRZ ;  /* 0x0000000000187805 */ /* 0x000fe2000001ff00 */
[----:B------:R-:W-:-:S13]  /*4c20*/  ISETP.GE.AND P1, PT, R3, R28, PT ;  /* 0x0000001c0300720c */ /* 0x000fda0003f26270 */
[----:B------:R-:W-:Y:S05]  /*4c30*/  @P1 BRA `(.L_x_5138) ;  /* 0x000005a000001947 */ /* 0x000fea0003800000 */
[----:B------:R-:W-:Y:S01]  /*4c40*/  FADD.FTZ R9, -R23, -RZ ;  /* 0x800000ff17097221 */ /* 0x000fe20000010100 */
[----:B------:R-:W-:Y:S04]  /*4c50*/  BSSY B1, `(.L_x_5139) ;  /* 0x0000039000017945 */ /* 0x000fe80003800000 */
[----:B------:R-:W-:-:S13]  /*4c60*/  LOP3.LUT P1, R0, R9, 0x7fffffff, RZ, 0xc0, !PT ;  /* 0x7fffffff09007812 */ /* 0x000fda000782c0ff */
[----:B------:R-:W-:Y:S05]  /*4c70*/  @!P1 BRA `(.L_x_5140) ;  /* 0x0000033000009947 */ /* 0x000fea0003800000 */
[----:B--2---:R-:W-:-:S05]  /*4c80*/  FADD.FTZ R6, -R22, -RZ ;  /* 0x800000ff16067221 */ /* 0x004fca0000010100 */
        /* <DEDUP_REMOVED lines=10> */
[----:B------:R-:W2:Y:S01]  /*4d30*/  @P1 MUFU.COS R7, R8 ;  /* 0x0000000800071308 */ /* 0x000ea20000000000 */
[----:B0-----:R-:W-:-:S02]  /*4d40*/  @P1 FMUL.FTZ R3, R6, R3 ;  /* 0x0000000306031220 */ /* 0x001fc40000410000 */
[----:B--2---:R-:W-:Y:S01]  /*4d50*/  @P1 FMUL.FTZ R0, R6, R7 ;  /* 0x0000000706001220 */ /* 0x004fe20000410000 */
[----:B------:R-:W-:Y:S05]  /*4d60*/  @P1 BRA `(.L_x_5143) ;  /* 0x0000027000001947 */ /* 0x000fea0003800000 */
[----:B------:R-:W-:Y:S02]  /*4d70*/  FADD.FTZ R0, -R22, -162.88958740234375 ;  /* 0xc322e3bc16007421 */ /* 0x000fe40000010100 */
[----:B------:R-:W-:Y:S02]  /*4d80*/  FMUL.RZ R9, R9, 0.15915493667125701904 ;  /* 0x3e22f98309097820 */ /* 0x000fe4000040c000 */
[----:B------:R-:W-:Y:S02]  /*4d90*/  FMUL.FTZ R0, R0, 1.4426950216293334961 ;  /* 0x3fb8aa3b00007820 */ /* 0x000fe40000410000 */
[----:B------:R-:W-:Y:S08]  /*4da0*/  MUFU.SIN R8, R9 ;  /* 0x0000000900087308 */ /* 0x000ff00000000400 */
[----:B------:R-:W0:Y:S08]  /*4db0*/  MUFU.EX2 R0, R0 ;  /* 0x0000000000007308 */ /* 0x000e300000000800 */
[----:B------:R-:W2:Y:S01]  /*4dc0*/  MUFU.COS R10, R9 ;  /* 0x00000009000a7308 */ /* 0x000ea20000000000 */
        /* <DEDUP_REMOVED lines=8> */
[----:B--2---:R-:W-:-:S03]  /*4e50*/  FMUL.FTZ R0, R3, R10 ;  /* 0x0000000a03007220 */ /* 0x004fc60000410000 */
[----:B------:R-:W-:Y:S01]  /*4e60*/  LEA R6, R6, 0x3f800000, 0x17 ;  /* 0x3f80000006067811 */ /* 0x000fe200078eb8ff */
[C---:B------:R-:W-:Y:S02]  /*4e70*/  FMUL.FTZ R3, R7.reuse, R8 ;  /* 0x0000000807037220 */ /* 0x040fe40000410000 */
[----:B------:R-:W-:Y:S02]  /*4e80*/  FMUL.FTZ R7, R7, R0 ;  /* 0x0000000007077220 */ /* 0x000fe40000410000 */
[C---:B------:R-:W-:Y:S02]  /*4e90*/  FMUL.FTZ R3, R6.reuse, R3 ;  /* 0x0000000306037220 */ /* 0x040fe40000410000 */
[----:B------:R-:W-:Y:S01]  /*4ea0*/  FMUL.FTZ R0, R6, R7 ;  /* 0x0000000706007220 */ /* 0x000fe20000410000 */
[----:B------:R-:W-:Y:S05]  /*4eb0*/  BRA `(.L_x_5143) ;  /* 0x0000012000007947 */ /* 0x000fea0003800000 */
.L_x_5142:
        /* <DEDUP_REMOVED lines=11> */
.L_x_5141:
[----:B------:R-:W-:-:S04]  /*4f70*/  FMUL.RZ R9, R9, 0.15915493667125701904 ;  /* 0x3e22f98309097820 */ /* 0x000fc8000040c000 */
[----:B------:R0:W2:Y:S08]  /*4f80*/  MUFU.SIN R3, R9 ;  /* 0x0000000900037308 */ /* 0x0000b00000000400 */
[----:B------:R0:W4:Y:S01]  /*4f90*/  MUFU.COS R0, R9 ;  /* 0x0000000900007308 */ /* 0x0001220000000000 */
[----:B------:R-:W-:Y:S05]  /*4fa0*/  BRA `(.L_x_5143) ;  /* 0x0000003000007947 */ /* 0x000fea0003800000 */
.L_x_5140:
[----:B--2---:R-:W-:Y:S02]  /*4fb0*/  FMUL.FTZ R0, R22, -1.4426950216293334961 ;  /* 0xbfb8aa3b16007820 */ /* 0x004fe40000410000 */
[----:B------:R-:W-:-:S04]  /*4fc0*/  IMAD.MOV.U32 R3, RZ, RZ, R9 ;  /* 0x000000ffff037224 */ /* 0x000fc800078e0009 */
[----:B------:R-:W0:Y:S03]  /*4fd0*/  MUFU.EX2 R0, R0 ;  /* 0x0000000000007308 */ /* 0x000e260000000800 */
.L_x_5143:
[----:B------:R-:W-:Y:S05]  /*4fe0*/  BSYNC B1 ;  /* 0x0000000000017941 */ /* 0x000fea0003800000 */
.L_x_5139:
[----:B0---4-:R-:W-:Y:S02]  /*4ff0*/  FADD.FTZ R7, R0, 1 ;  /* 0x3f80000000077421 */ /* 0x011fe40000010000 */
[----:B--2---:R-:W-:-:S05]  /*5000*/  FADD.FTZ R6, RZ, R3 ;  /* 0x00000003ff067221 */ /* 0x004fca0000010000 */
        /* <DEDUP_REMOVED lines=16> */
.L_x_5145:
[----:B------:R-:W0:Y:S08]  /*5110*/  MUFU.RCP R3, R3 ;  /* 0x0000000300037308 */ /* 0x000e300000001000 */
[----:B------:R-:W2:Y:S01]  /*5120*/  MUFU.RCP R0, R0 ;  /* 0x0000000000007308 */ /* 0x000ea20000001000 */
[----:B0-----:R-:W-:-:S02]  /*5130*/  FMUL.FTZ R24, R3, R22 ;  /* 0x0000001603187220 */ /* 0x001fc40000410000 */
[----:B--2---:R-:W-:Y:S01]  /*5140*/  FMUL.FTZ R25, R0, R23 ;  /* 0x0000001700197220 */ /* 0x004fe20000410000 */
[----:B------:R-:W-:Y:S05]  /*5150*/  BRA `(.L_x_5138) ;  /* 0x0000008000007947 */ /* 0x000fea0003800000 */
.L_x_5144:
        /* <DEDUP_REMOVED lines=8> */
.L_x_5138:
[----:B------:R-:W-:Y:S05]  /*51e0*/  BSYNC B0 ;  /* 0x0000000000007941 */ /* 0x000fea0003800000 */
.L_x_5137:
[----:B------:R-:W-:Y:S01]  /*51f0*/  IADD3 R3, R29, 0x180, RZ ;  /* 0x000001801d037810 */ /* 0x000fe20007ffe0ff */
[----:B------:R-:W-:Y:S01]  /*5200*/  BSSY B0, `(.L_x_5146) ;  /* 0x000005e000007945 */ /* 0x000fe20003800000 */
[----:B-1----:R-:W-:-:S02]  /*5210*/  IMAD.MOV.U32 R26, RZ, RZ, RZ ;  /* 0x000000ffff1a7224 */ /* 0x002fc400078e00ff */
[----:B------:R-:W-:-:S13]  /*5220*/  ISETP.GE.AND P1, PT, R3, R28, PT ;  /* 0x0000001c0300720c */ /* 0x000fda0003f26270 */
[----:B------:R-:W-:Y:S05]  /*5230*/  @P1 BRA `(.L_x_5147) ;  /* 0x000005a000001947 */ /* 0x000fea0003800000 */
[----:B------:R-:W-:Y:S01]  /*5240*/  FADD.FTZ R9, -R19, -RZ ;  /* 0x800000ff13097221 */ /* 0x000fe20000010100 */
[----:B------:R-:W-:Y:S04]  /*5250*/  BSSY B1, `(.L_x_5148) ;  /* 0x0000039000017945 */ /* 0x000fe80003800000 */
[----:B------:R-:W-:-:S13]  /*5260*/  LOP3.LUT P1, R0, R9, 0x7fffffff, RZ, 0xc0, !PT ;  /* 0x7fffffff09007812 */ /* 0x000fda000782c0ff */
[----:B------:R-:W-:Y:S05]  /*5270*/  @!P1 BRA `(.L_x_5149) ;  /* 0x0000033000009947 */ /* 0x000fea0003800000 */
[----:B---3--:R-:W-:-:S05]  /*5280*/  FADD.FTZ R6, -R18, -RZ ;  /* 0x800000ff12067221 */ /* 0x008fca0000010100 */
        /* <DEDUP_REMOVED lines=35> */
.L_x_5151:
        /* <DEDUP_REMOVED lines=11> */
.L_x_5150:
[----:B------:R-:W-:-:S04]  /*5570*/  FMUL.RZ R9, R9, 0.15915493667125701904 ;  /* 0x3e22f98309097820 */ /* 0x000fc8000040c000 */
[----:B------:R0:W1:Y:S08]  /*5580*/  MUFU.SIN R3, R9 ;  /* 0x0000000900037308 */ /* 0x0000700000000400 */
[----:B------:R0:W3:Y:S01]  /*5590*/  MUFU.COS R0, R9 ;  /* 0x0000000900007308 */ /* 0x0000e20000000000 */
[----:B------:R-:W-:Y:S05]  /*55a0*/  BRA `(.L_x_5152) ;  /* 0x0000003000007947 */ /* 0x000fea0003800000 */
.L_x_5149:
[----:B---3--:R-:W-:Y:S02]  /*55b0*/  FMUL.FTZ R0, R18, -1.4426950216293334961 ;  /* 0xbfb8aa3b12007820 */ /* 0x008fe40000410000 */
[----:B------:R-:W-:-:S04]  /*55c0*/  IMAD.MOV.U32 R3, RZ, RZ, R9 ;  /* 0x000000ffff037224 */ /* 0x000fc800078e0009 */
[----:B------:R-:W0:Y:S03]  /*55d0*/  MUFU.EX2 R0, R0 ;  /* 0x0000000000007308 */ /* 0x000e260000000800 */
.L_x_5152:
[----:B------:R-:W-:Y:S05]  /*55e0*/  BSYNC B1 ;  /* 0x0000000000017941 */ /* 0x000fea0003800000 */
.L_x_5148:
[----:B0--3--:R-:W-:Y:S02]  /*55f0*/  FADD.FTZ R7, R0, 1 ;  /* 0x3f80000000077421 */ /* 0x009fe40000010000 */
        /* <DEDUP_REMOVED lines=17> */
.L_x_5154:
[----:B------:R-:W0:Y:S08]  /*5710*/  MUFU.RCP R3, R3 ;  /* 0x0000000300037308 */ /* 0x000e300000001000 */
[----:B------:R-:W1:Y:S01]  /*5720*/  MUFU.RCP R0, R0 ;  /* 0x0000000000007308 */ /* 0x000e620000001000 */
[----:B0-----:R-:W-:-:S02]  /*5730*/  FMUL.FTZ R26, R3, R18 ;  /* 0x00000012031a7220 */ /* 0x001fc40000410000 */
[----:B-1----:R-:W-:Y:S01]  /*5740*/  FMUL.FTZ R27, R0, R19 ;  /* 0x00000013001b7220 */ /* 0x002fe20000410000 */
[----:B------:R-:W-:Y:S05]  /*5750*/  BRA `(.L_x_5147) ;  /* 0x0000008000007947 */ /* 0x000fea0003800000 */
.L_x_5153:
        /* <DEDUP_REMOVED lines=8> */
.L_x_5147:
[----:B------:R-:W-:Y:S05]  /*57e0*/  BSYNC B0 ;  /* 0x0000000000007941 */ /* 0x000fea0003800000 */
.L_x_5146:
[----:B---3--:R-:W0:Y:S01]  /*57f0*/  LDC.U8 R18, c[0x0][0x184] ;  /* 0x00006100ff127b82 */ /* 0x008e220000000000 */
[----:B------:R-:W-:Y:S01]  /*5800*/  BSSY B6, `(.L_x_5155) ;  /* 0x0000103000067945 */ /* 0x000fe20003800000 */
        /* <DEDUP_REMOVED lines=18> */
[----:B------:R-:W-:Y:S01]  /*5930*/  IADD3 R29, R29, 0x80, RZ ;  /* 0x000000801d1d7810 */ /* 0x000fe20007ffe0ff */
[----:B0-----:R0:W-:Y:S01]  /*5940*/  STG.E.U8 [R8.64], R3 ;  /* 0x0000000308007986 */ /* 0x0011e2000c101124 */
[----:B------:R-:W-:Y:S05]  /*5950*/  BRA `(.L_x_5156) ;  /* 0x00000ed000007947 */ /* 0x000fea0003800000 */
.L_x_5160:
[----:B------:R-:W0:Y:S01]  /*5960*/  F2I.S64.TRUNC R4, R4 ;  /* 0x0000000400047311 */ /* 0x000e22000020d900 */
[----:B------:R-:W-:Y:S01]  /*5970*/  IADD3 R29, R29, 0x80, RZ ;  /* 0x000000801d1d7810 */ /* 0x000fe20007ffe0ff */
[----:B0-----:R-:W-:-:S05]  /*5980*/  IMAD.MOV.U32 R3, RZ, RZ, R4 ;  /* 0x000000ffff037224 */ /* 0x001fca00078e0004 */
[----:B------:R0:W-:Y:S01]  /*5990*/  STG.E.U8 [R8.64], R3 ;  /* 0x0000000308007986 */ /* 0x0001e2000c101124 */
[----:B------:R-:W-:Y:S05]  /*59a0*/  BRA `(.L_x_5156) ;  /* 0x00000e8000007947 */ /* 0x000fea0003800000 */
.L_x_5159:
[----:B------:R-:W-:-:S13]  /*59b0*/  ISETP.NE.AND P0, PT, R0, 0x2, PT ;  /* 0x000000020000780c */ /* 0x000fda0003f05270 */
[----:B------:R-:W-:Y:S05]  /*59c0*/  @!P0 BRA `(.L_x_5162) ;  /* 0x000000c000008947 */ /* 0x000fea0003800000 */
[----:B------:R-:W-:-:S13]  /*59d0*/  ISETP.NE.AND P0, PT, R0, 0x3, PT ;  /* 0x000000030000780c */ /* 0x000fda0003f05270 */
[----:B------:R-:W-:Y:S05]  /*59e0*/  @!P0 BRA `(.L_x_5163) ;  /* 0x0000006000008947 */ /* 0x000fea0003800000 */
[----:B------:R-:W-:-:S13]  /*59f0*/  ISETP.NE.AND P0, PT, R0, 0x4, PT ;  /* 0x000000040000780c */ /* 0x000fda0003f05270 */
[----:B------:R-:W-:Y:S05]  /*5a00*/  @P0 BRA `(.L_x_5161) ;  /* 0x00000c6000000947 */ /* 0x000fea0003800000 */
[----:B------:R-:W0:Y:S01]  /*5a10*/  F2I.S64.TRUNC R4, R4 ;  /* 0x0000000400047311 */ /* 0x000e22000020d900 */
[----:B------:R-:W-:Y:S01]  /*5a20*/  IADD3 R29, R29, 0x80, RZ ;  /* 0x000000801d1d7810 */ /* 0x000fe20007ffe0ff */
[----:B0-----:R0:W-:Y:S01]  /*5a30*/  STG.E.64 [R8.64], R4 ;  /* 0x0000000408007986 */ /* 0x0011e2000c101b24 */
[----:B------:R-:W-:Y:S05]  /*5a40*/  BRA `(.L_x_5156) ;  /* 0x00000de000007947 */ /* 0x000fea0003800000 */
.L_x_5163:
[----:B------:R-:W0:Y:S01]  /*5a50*/  F2I.FTZ.TRUNC.NTZ R3, R4 ;  /* 0x0000000400037305 */ /* 0x000e22000021f100 */
[----:B------:R-:W-:Y:S01]  /*5a60*/  IADD3 R29, R29, 0x80, RZ ;  /* 0x000000801d1d7810 */ /* 0x000fe20007ffe0ff */
[----:B0-----:R0:W-:Y:S01]  /*5a70*/  STG.E [R8.64], R3 ;  /* 0x0000000308007986 */ /* 0x0011e2000c101924 */
[----:B------:R-:W-:Y:S05]  /*5a80*/  BRA `(.L_x_5156) ;  /* 0x00000da000007947 */ /* 0x000fea0003800000 */
.L_x_5162:
[----:B------:R-:W0:Y:S01]  /*5a90*/  F2I.FTZ.TRUNC.NTZ R3, R4 ;  /* 0x0000000400037305 */ /* 0x000e22000021f100 */
[----:B------:R-:W-:Y:S01]  /*5aa0*/  IADD3 R29, R29, 0x80, RZ ;  /* 0x000000801d1d7810 */ /* 0x000fe20007ffe0ff */
[----:B0-----:R0:W-:Y:S01]  /*5ab0*/  STG.E.U16 [R8.64], R3 ;  /* 0x0000000308007986 */ /* 0x0011e2000c101524 */
[----:B------:R-:W-:Y:S05]  /*5ac0*/  BRA `(.L_x_5156) ;  /* 0x00000d6000007947 */ /* 0x000fea0003800000 */
.L_x_5158:
[----:B------:R-:W-:-:S13]  /*5ad0*/  ISETP.GT.AND P0, PT, R0, 0x6, PT ;  /* 0x000000060000780c */ /* 0x000fda0003f04270 */
[----:B------:R-:W-:Y:S05]  /*5ae0*/  @P0 BRA `(.L_x_5164) ;  /* 0x000000b000000947 */ /* 0x000fea0003800000 */
[----:B------:R-:W-:-:S13]  /*5af0*/  ISETP.NE.AND P0, PT, R0, 0x5, PT ;  /* 0x000000050000780c */ /* 0x000fda0003f05270 */
[----:B------:R-:W-:Y:S05]  /*5b00*/  @!P0 BRA `(.L_x_5165) ;  /* 0x0000005000008947 */ /* 0x000fea0003800000 */
[----:B------:R-:W-:-:S13]  /*5b10*/  ISETP.NE.AND P0, PT, R0, 0x6, PT ;  /* 0x000000060000780c */ /* 0x000fda0003f05270 */
[----:B------:R-:W-:Y:S05]  /*5b20*/  @P0 BRA `(.L_x_5161) ;  /* 0x00000b4000000947 */ /* 0x000fea0003800000 */
[----:B------:R0:W-:Y:S01]  /*5b30*/  STG.E [R8.64], R4 ;  /* 0x0000000408007986 */ /* 0x0001e2000c101924 */
[----:B------:R-:W-:Y:S01]  /*5b40*/  IADD3 R29, R29, 0x80, RZ ;  /* 0x000000801d1d7810 */ /* 0x000fe20007ffe0ff */
[----:B------:R-:W-:Y:S05]  /*5b50*/  BRA `(.L_x_5156) ;  /* 0x00000cd000007947 */ /* 0x000fea0003800000 */
.L_x_5165:
[----:B------:R-:W-:Y:S02]  /*5b60*/  F2FP.PACK_AB R4, RZ, R4 ;  /* 0x00000004ff04723e */ /* 0x000fe400000000ff */
[----:B------:R-:W-:-:S03]  /*5b70*/  IADD3 R29, R29, 0x80, RZ ;  /* 0x000000801d1d7810 */ /* 0x000fc60007ffe0ff */
[----:B------:R0:W-:Y:S01]  /*5b80*/  STG.E.U16 [R8.64], R4 ;  /* 0x0000000408007986 */ /* 0x0001e2000c101524 */
[----:B------:R-:W-:Y:S05]  /*5b90*/  BRA `(.L_x_5156) ;  /* 0x00000c9000007947 */ /* 0x000fea0003800000 */
.L_x_5164:
[----:B------:R-:W-:-:S13]  /*5ba0*/  ISETP.NE.AND P0, PT, R0, 0x7, PT ;  /* 0x000000070000780c */ /* 0x000fda0003f05270 */
[----:B------:R-:W-:Y:S05]  /*5bb0*/  @!P0 BRA `(.L_x_5166) ;  /* 0x000000b000008947 */ /* 0x000fea0003800000 */
[----:B------:R-:W-:-:S13]  /*5bc0*/  ISETP.NE.AND P0, PT, R0, 0x8, PT ;  /* 0x000000080000780c */ /* 0x000fda0003f05270 */
[----:B------:R-:W-:Y:S05]  /*5bd0*/  @!P0 BRA `(.L_x_5167) ;  /* 0x0000005000008947 */ /* 0x000fea0003800000 */
[----:B------:R-:W-:-:S13]  /*5be0*/  ISETP.NE.AND P0, PT, R0, 0x9, PT ;  /* 0x000000090000780c */ /* 0x000fda0003f05270 */
[----:B------:R-:W-:Y:S05]  /*5bf0*/  @P0 BRA `(.L_x_5161) ;  /* 0x00000a7000000947 */ /* 0x000fea0003800000 */
[----:B------:R0:W-:Y:S01]  /*5c00*/  STG.E.64 [R8.64], R4 ;  /* 0x0000000408007986 */ /* 0x0001e2000c101b24 */
[----:B------:R-:W-:Y:S01]  /*5c10*/  IADD3 R29, R29, 0x80, RZ ;  /* 0x000000801d1d7810 */ /* 0x000fe20007ffe0ff */
[----:B------:R-:W-:Y:S05]  /*5c20*/  BRA `(.L_x_5156) ;  /* 0x00000c0000007947 */ /* 0x000fea0003800000 */
.L_x_5167:
[----:B------:R-:W-:Y:S02]  /*5c30*/  F2FP.PACK_AB R5, R5, R4 ;  /* 0x000000040505723e */ /* 0x000fe400000000ff */
[----:B------:R-:W-:-:S03]  /*5c40*/  IADD3 R29, R29, 0x80, RZ ;  /* 0x000000801d1d7810 */ /* 0x000fc60007ffe0ff */
[----:B------:R0:W-:Y:S01]  /*5c50*/  STG.E [R8.64], R5 ;  /* 0x0000000508007986 */ /* 0x0001e2000c101924 */
[----:B------:R-:W-:Y:S05]  /*5c60*/  BRA `(.L_x_5156) ;  /* 0x00000bc000007947 */ /* 0x000fea0003800000 */
.L_x_5166:
[----:B------:R-:W-:Y:S01]  /*5c70*/  FMUL.FTZ R4, R4, 1 ;  /* 0x3f80000004047820 */ /* 0x000fe20000410000 */
[----:B------:R-:W-:-:S05]  /*5c80*/  IADD3 R29, R29, 0x80, RZ ;  /* 0x000000801d1d7810 */ /* 0x000fca0007ffe0ff */
[----:B------:R-:W0:Y:S02]  /*5c90*/  F2F.F64.F32 R4, R4 ;  /* 0x0000000400047310 */ /* 0x000e240000201800 */
[----:B0-----:R0:W-:Y:S01]  /*5ca0*/  STG.E.64 [R8.64], R4 ;  /* 0x0000000408007986 */ /* 0x0011e2000c101b24 */
[----:B------:R-:W-:Y:S05]  /*5cb0*/  BRA `(.L_x_5156) ;  /* 0x00000b7000007947 */ /* 0x000fea0003800000 */
.L_x_5157:
        /* <DEDUP_REMOVED lines=9> */
[----:B------:R-:W-:Y:S02]  /*5d50*/  FSETP.NEU.FTZ.AND P1, PT, R5, RZ, PT ;  /* 0x000000ff0500720b */ /* 0x000fe40003f3d000 */
[----:B------:R-:W-:Y:S02]  /*5d60*/  IADD3 R29, R29, 0x80, RZ ;  /* 0x000000801d1d7810 */ /* 0x000fe40007ffe0ff */
[----:B------:R-:W-:-:S04]  /*5d70*/  PLOP3.LUT P0, PT, P0, P1, PT, 0xa8, 0x0 ;  /* 0x000000000000781c */ /* 0x000fc80000703570 */
[----:B------:R-:W-:-:S05]  /*5d80*/  SEL R3, RZ, 0x1, !P0 ;  /* 0x00000001ff037807 */ /* 0x000fca0004000000 */
[----:B------:R0:W-:Y:S01]  /*5d90*/  STG.E.U8 [R8.64], R3 ;  /* 0x0000000308007986 */ /* 0x0001e2000c101124 */
[----:B------:R-:W-:Y:S05]  /*5da0*/  BRA `(.L_x_5156) ;  /* 0x00000a8000007947 */ /* 0x000fea0003800000 */
.L_x_5170:
[----:B------:R-:W-:Y:S01]  /*5db0*/  FMUL.FTZ R6, R5, 1 ;  /* 0x3f80000005067820 */ /* 0x000fe20000410000 */
[----:B------:R-:W-:Y:S01]  /*5dc0*/  IADD3 R29, R29, 0x80, RZ ;  /* 0x000000801d1d7810 */ /* 0x000fe20007ffe0ff */
[----:B------:R-:W-:-:S04]  /*5dd0*/  FMUL.FTZ R4, R4, 1 ;  /* 0x3f80000004047820 */ /* 0x000fc80000410000 */
[----:B------:R-:W-:Y:S08]  /*5de0*/  F2F.F64.F32 R6, R6 ;  /* 0x0000000600067310 */ /* 0x000ff00000201800 */
[----:B------:R-:W0:Y:S02]  /*5df0*/  F2F.F64.F32 R4, R4 ;  /* 0x0000000400047310 */ /* 0x000e240000201800 */
[----:B0-----:R0:W-:Y:S01]  /*5e00*/  STG.E.128 [R8.64], R4 ;  /* 0x0000000408007986 */ /* 0x0011e2000c101d24 */
[----:B------:R-:W-:Y:S05]  /*5e10*/  BRA `(.L_x_5156) ;  /* 0x00000a1000007947 */ /* 0x000fea0003800000 */
.L_x_5169:
        /* <DEDUP_REMOVED lines=20> */
.L_x_5174:
[----:B------:R-:W-:Y:S05]  /*5f60*/  BSYNC B0 ;  /* 0x0000000000007941 */ /* 0x000fea0003800000 */
.L_x_5173:
[----:B------:R-:W-:Y:S02]  /*5f70*/  LOP3.LUT R5, R0, R5, RZ, 0xfc, !PT ;  /* 0x0000000500057212 */ /* 0x000fe400078efcff */
[----:B------:R-:W-:-:S03]  /*5f80*/  IADD3 R29, R29, 0x80, RZ ;  /* 0x000000801d1d7810 */ /* 0x000fc60007ffe0ff */
[----:B------:R0:W-:Y:S01]  /*5f90*/  STG.E.U8 [R8.64], R5 ;  /* 0x0000000508007986 */ /* 0x0001e2000c101124 */
[----:B------:R-:W-:Y:S05]  /*5fa0*/  BRA `(.L_x_5156) ;  /* 0x0000088000007947 */ /* 0x000fea0003800000 */
.L_x_5172:
        /* <DEDUP_REMOVED lines=12> */
.L_x_5176:
[----:B------:R-:W-:Y:S01]  /*6070*/  IMAD.MOV.U32 R0, RZ, RZ, 0x7f ;  /* 0x0000007fff007424 */ /* 0x000fe200078e00ff */
[----:B------:R-:W-:-:S04]  /*6080*/  ISETP.GT.U32.AND P0, PT, R5, 0x7f800000, PT ;  /* 0x7f8000000500780c */ /* 0x000fc80003f04070 */
[----:B------:R-:W-:-:S04]  /*6090*/  SEL R0, R0, 0x7c, P0 ;  /* 0x0000007c00007807 */ /* 0x000fc80000000000 */
.L_x_5177:
[----:B------:R-:W-:Y:S05]  /*60a0*/  BSYNC B0 ;  /* 0x0000000000007941 */ /* 0x000fea0003800000 */
.L_x_5175:
[----:B------:R-:W-:Y:S02]  /*60b0*/  LOP3.LUT R4, R4, 0x80000000, RZ, 0xc0, !PT ;  /* 0x8000000004047812 */ /* 0x000fe400078ec0ff */
[----:B------:R-:W-:Y:S02]  /*60c0*/  IADD3 R29, R29, 0x80, RZ ;  /* 0x000000801d1d7810 */ /* 0x000fe40007ffe0ff */
[----:B------:R-:W-:-:S04]  /*60d0*/  SHF.R.U32.HI R3, RZ, 0x18, R4 ;  /* 0x00000018ff037819 */ /* 0x000fc80000011604 */
[----:B------:R-:W-:-:S05]  /*60e0*/  LOP3.LUT R3, R0, R3, RZ, 0xfc, !PT ;  /* 0x0000000300037212 */ /* 0x000fca00078efcff */
[----:B------:R0:W-:Y:S01]  /*60f0*/  STG.E.U8 [R8.64], R3 ;  /* 0x0000000308007986 */ /* 0x0001e2000c101124 */
[----:B------:R-:W-:Y:S05]  /*6100*/  BRA `(.L_x_5156) ;  /* 0x0000072000007947 */ /* 0x000fea0003800000 */
.L_x_5171:
[----:B------:R-:W-:Y:S02]  /*6110*/  F2FP.BF16.PACK_AB R4, RZ, R4 ;  /* 0x00000004ff04723e */ /* 0x000fe400000010ff */
[----:B------:R-:W-:-:S03]  /*6120*/  IADD3 R29, R29, 0x80, RZ ;  /* 0x000000801d1d7810 */ /* 0x000fc60007ffe0ff */
[----:B------:R0:W-:Y:S01]  /*6130*/  STG.E.U16 [R8.64], R4 ;  /* 0x0000000408007986 */ /* 0x0001e2000c101524 */
[----:B------:R-:W-:Y:S05]  /*6140*/  BRA `(.L_x_5156) ;  /* 0x000006e000007947 */ /* 0x000fea0003800000 */
.L_x_5168:
        /* <DEDUP_REMOVED lines=9> */
[----:B------:R-:W-:Y:S01]  /*61e0*/  IADD3 R29, R29, 0x80, RZ ;  /* 0x000000801d1d7810 */ /* 0x000fe20007ffe0ff */
[----:B0-----:R0:W-:Y:S01]  /*61f0*/  STG.E.U16 [R8.64], R3 ;  /* 0x0000000308007986 */ /* 0x0011e2000c101524 */
[----:B------:R-:W-:Y:S05]  /*6200*/  BRA `(.L_x_5156) ;  /* 0x0000062000007947 */ /* 0x000fea0003800000 */
.L_x_5180:
        /* <DEDUP_REMOVED lines=16> */
.L_x_5183:
[----:B------:R-:W-:-:S04]  /*6310*/  LOP3.LUT R4, R4, 0x80000000, RZ, 0xc0, !PT ;  /* 0x8000000004047812 */ /* 0x000fc800078ec0ff */
[----:B------:R-:W-:-:S04]  /*6320*/  SHF.R.U32.HI R4, RZ, 0x18, R4 ;  /* 0x00000018ff047819 */ /* 0x000fc80000011604 */
[----:B------:R-:W-:-:S04]  /*6330*/  LOP3.LUT R3, R3, R4, RZ, 0xfc, !PT ;  /* 0x0000000403037212 */ /* 0x000fc800078efcff */
[----:B------:R-:W-:Y:S02]  /*6340*/  PRMT R0, R3, 0x7610, R0 ;  /* 0x0000761003007816 */ /* 0x000fe40000000000 */
.L_x_5182:
[----:B------:R-:W-:Y:S05]  /*6350*/  BSYNC B0 ;  /* 0x0000000000007941 */ /* 0x000fea0003800000 */
.L_x_5181:
[----:B------:R0:W-:Y:S01]  /*6360*/  STG.E.U8 [R8.64], R0 ;  /* 0x0000000008007986 */ /* 0x0001e2000c101124 */
[----:B------:R-:W-:Y:S01]  /*6370*/  IADD3 R29, R29, 0x80, RZ ;  /* 0x000000801d1d7810 */ /* 0x000fe20007ffe0ff */
[----:B------:R-:W-:Y:S05]  /*6380*/  BRA `(.L_x_5156) ;  /* 0x000004a000007947 */ /* 0x000fea0003800000 */
.L_x_5179:
        /* <DEDUP_REMOVED lines=16> */
.L_x_5186:
[----:B------:R-:W-:-:S04]  /*6490*/  LOP3.LUT R4, R4, 0x80000000, RZ, 0xc0, !PT ;  /* 0x8000000004047812 */ /* 0x000fc800078ec0ff */
[----:B------:R-:W-:-:S04]  /*64a0*/  SHF.R.U32.HI R4, RZ, 0x18, R4 ;  /* 0x00000018ff047819 */ /* 0x000fc80000011604 */
[----:B------:R-:W-:-:S04]  /*64b0*/  LOP3.LUT R3, R3, R4, RZ, 0xfc, !PT ;  /* 0x0000000403037212 */ /* 0x000fc800078efcff */
[----:B------:R-:W-:Y:S02]  /*64c0*/  PRMT R0, R3, 0x7610, R0 ;  /* 0x0000761003007816 */ /* 0x000fe40000000000 */
.L_x_5185:
[----:B------:R-:W-:Y:S05]  /*64d0*/  BSYNC B0 ;  /* 0x0000000000007941 */ /* 0x000fea0003800000 */
.L_x_5184:
[----:B------:R0:W-:Y:S01]  /*64e0*/  STG.E.U8 [R8.64], R0 ;  /* 0x0000000008007986 */ /* 0x0001e2000c101124 */
[----:B------:R-:W-:Y:S01]  /*64f0*/  IADD3 R29, R29, 0x80, RZ ;  /* 0x000000801d1d7810 */ /* 0x000fe20007ffe0ff */
[----:B------:R-:W-:Y:S05]  /*6500*/  BRA `(.L_x_5156) ;  /* 0x0000032000007947 */ /* 0x000fea0003800000 */
.L_x_5178:
        /* <DEDUP_REMOVED lines=8> */
[----:B------:R-:W-:Y:S02]  /*6590*/  LOP3.LUT R3, R5, 0xff, RZ, 0xc0, !PT ;  /* 0x000000ff05037812 */ /* 0x000fe400078ec0ff */
[----:B------:R-:W-:Y:S02]  /*65a0*/  IADD3 R29, R29, 0x80, RZ ;  /* 0x000000801d1d7810 */ /* 0x000fe40007ffe0ff */
        /* <DEDUP_REMOVED lines=12> */
.L_x_5161:
        /* <DEDUP_REMOVED lines=18> */
[----:B0-2---:R-:W-:Y:S05]  /*6790*/  CALL.ABS.NOINC R14 ;  /* 0x000000000e007343 */ /* 0x005fea0003c00000 */
[----:B------:R-:W-:Y:S01]  /*67a0*/  IADD3 R29, R29, 0x80, RZ ;  /* 0x000000801d1d7810 */ /* 0x000fe20007ffe0ff */
[----:B------:R-:W-:Y:S05]  /*67b0*/  BRA `(.L_x_5156) ;  /* 0x0000007000007947 */ /* 0x000fea0003800000 */
.L_x_5188:
[----:B------:R-:W0:Y:S01]  /*67c0*/  F2I.U64.TRUNC R4, R4 ;  /* 0x0000000400047311 */ /* 0x000e22000020d800 */
[----:B------:R-:W-:Y:S01]  /*67d0*/  IADD3 R29, R29, 0x80, RZ ;  /* 0x000000801d1d7810 */ /* 0x000fe20007ffe0ff */
[----:B0-----:R0:W-:Y:S01]  /*67e0*/  STG.E.64 [R8.64], R4 ;  /* 0x0000000408007986 */ /* 0x0011e2000c101b24 */
[----:B------:R-:W-:Y:S05]  /*67f0*/  BRA `(.L_x_5156) ;  /* 0x0000003000007947 */ /* 0x000fea0003800000 */
.L_x_5187:
[----:B------:R-:W0:Y:S01]  /*6800*/  F2I.FTZ.U32.TRUNC.NTZ R3, R4 ;  /* 0x0000000400037305 */ /* 0x000e22000021f000 */
[----:B------:R-:W-:Y:S01]  /*6810*/  IADD3 R29, R29, 0x80, RZ ;  /* 0x000000801d1d7810 */ /* 0x000fe20007ffe0ff */
[----:B0-----:R0:W-:Y:S06]  /*6820*/  STG.E [R8.64], R3 ;  /* 0x0000000308007986 */ /* 0x0011ec000c101924 */
.L_x_5156:
[----:B------:R-:W-:Y:S05]  /*6830*/  BSYNC B6 ;  /* 0x0000000000067941 */ /* 0x000fea0003800000 */
.L_x_5155:
        /* <DEDUP_REMOVED lines=22> */
.L_x_5194:
[----:B------:R-:W0:Y:S02]  /*69a0*/  F2I.S64.TRUNC R16, R16 ;  /* 0x0000001000107311 */ /* 0x000e24000020d900 */
[----:B0-----:R-:W-:-:S05]  /*69b0*/  IMAD.MOV.U32 R3, RZ, RZ, R16 ;  /* 0x000000ffff037224 */ /* 0x001fca00078e0010 */
[----:B------:R0:W-:Y:S01]  /*69c0*/  STG.E.U8 [R8.64], R3 ;  /* 0x0000000308007986 */ /* 0x0001e2000c101124 */
[----:B------:R-:W-:Y:S05]  /*69d0*/  BRA `(.L_x_5196) ;  /* 0x00000d4000007947 */ /* 0x000fea0003800000 */
.L_x_5193:
        /* <DEDUP_REMOVED lines=9> */
.L_x_5198:
[----:B------:R-:W0:Y:S02]  /*6a70*/  F2I.FTZ.TRUNC.NTZ R3, R16 ;  /* 0x0000001000037305 */ /* 0x000e24000021f100 */
[----:B0-----:R0:W-:Y:S01]  /*6a80*/  STG.E [R8.64], R3 ;  /* 0x0000000308007986 */ /* 0x0011e2000c101924 */
[----:B------:R-:W-:Y:S05]  /*6a90*/  BRA `(.L_x_5196) ;  /* 0x00000c8000007947 */ /* 0x000fea0003800000 */
.L_x_5197:
[----:B------:R-:W0:Y:S02]  /*6aa0*/  F2I.FTZ.TRUNC.NTZ R3, R16 ;  /* 0x0000001000037305 */ /* 0x000e24000021f100 */
[----:B0-----:R0:W-:Y:S01]  /*6ab0*/  STG.E.U16 [R8.64], R3 ;  /* 0x0000000308007986 */ /* 0x0011e2000c101524 */
[----:B------:R-:W-:Y:S05]  /*6ac0*/  BRA `(.L_x_5196) ;  /* 0x00000c5000007947 */ /* 0x000fea0003800000 */
.L_x_5192:
        /* <DEDUP_REMOVED lines=8> */
.L_x_5200:
[----:B------:R-:W-:-:S05]  /*6b50*/  F2FP.PACK_AB R16, RZ, R16 ;  /* 0x00000010ff10723e */ /* 0x000fca00000000ff */
[----:B------:R0:W-:Y:S01]  /*6b60*/  STG.E.U16 [R8.64], R16 ;  /* 0x0000001008007986 */ /* 0x0001e2000c101524 */
[----:B------:R-:W-:Y:S05]  /*6b70*/  BRA `(.L_x_5196) ;  /* 0x00000ba000007947 */ /* 0x000fea0003800000 */
.L_x_5199:
        /* <DEDUP_REMOVED lines=8> */
.L_x_5202:
[----:B------:R-:W-:-:S05]  /*6c00*/  F2FP.PACK_AB R17, R17, R16 ;  /* 0x000000101111723e */ /* 0x000fca00000000ff */
[----:B------:R0:W-:Y:S01]  /*6c10*/  STG.E [R8.64], R17 ;  /* 0x0000001108007986 */ /* 0x0001e2000c101924 */
[----:B------:R-:W-:Y:S05]  /*6c20*/  BRA `(.L_x_5196) ;  /* 0x00000af000007947 */ /* 0x000fea0003800000 */
.L_x_5201:
[----:B------:R-:W-:-:S06]  /*6c30*/  FMUL.FTZ R4, R16, 1 ;  /* 0x3f80000010047820 */ /* 0x000fcc0000410000 */
[----:B------:R-:W0:Y:S02]  /*6c40*/  F2F.F64.F32 R4, R4 ;  /* 0x0000000400047310 */ /* 0x000e240000201800 */
[----:B0-----:R0:W-:Y:S01]  /*6c50*/  STG.E.64 [R8.64], R4 ;  /* 0x0000000408007986 */ /* 0x0011e2000c101b24 */
[----:B------:R-:W-:Y:S05]  /*6c60*/  BRA `(.L_x_5196) ;  /* 0x00000ab000007947 */ /* 0x000fea0003800000 */
.L_x_5191:
        /* <DEDUP_REMOVED lines=14> */
.L_x_5205:
[----:B------:R-:W-:Y:S02]  /*6d50*/  FMUL.FTZ R6, R17, 1 ;  /* 0x3f80000011067820 */ /* 0x000fe40000410000 */
[----:B------:R-:W-:-:S04]  /*6d60*/  FMUL.FTZ R4, R16, 1 ;  /* 0x3f80000010047820 */ /* 0x000fc80000410000 */
[----:B------:R-:W-:Y:S08]  /*6d70*/  F2F.F64.F32 R6, R6 ;  /* 0x0000000600067310 */ /* 0x000ff00000201800 */
[----:B------:R-:W0:Y:S02]  /*6d80*/  F2F.F64.F32 R4, R4 ;  /* 0x0000000400047310 */ /* 0x000e240000201800 */
[----:B0-----:R0:W-:Y:S01]  /*6d90*/  STG.E.128 [R8.64], R4 ;  /* 0x0000000408007986 */ /* 0x0011e2000c101d24 */
[----:B------:R-:W-:Y:S05]  /*6da0*/  BRA `(.L_x_5196) ;  /* 0x0000097000007947 */ /* 0x000fea0003800000 */
.L_x_5204:
        /* <DEDUP_REMOVED lines=20> */
.L_x_5209:
[----:B------:R-:W-:Y:S05]  /*6ef0*/  BSYNC B0 ;  /* 0x0000000000007941 */ /* 0x000fea0003800000 */
.L_x_5208:
[----:B------:R-:W-:-:S05]  /*6f00*/  LOP3.LUT R5, R0, R5, RZ, 0xfc, !PT ;  /* 0x0000000500057212 */ /* 0x000fca00078efcff */
[----:B------:R0:W-:Y:S01]  /*6f10*/  STG.E.U8 [R8.64], R5 ;  /* 0x0000000508007986 */ /* 0x0001e2000c101124 */
[----:B------:R-:W-:Y:S05]  /*6f20*/  BRA `(.L_x_5196) ;  /* 0x000007f000007947 */ /* 0x000fea0003800000 */
.L_x_5207:
        /* <DEDUP_REMOVED lines=12> */
.L_x_5211:
[----:B------:R-:W-:Y:S01]  /*6ff0*/  IMAD.MOV.U32 R0, RZ, RZ, 0x7f ;  /* 0x0000007fff007424 */ /* 0x000fe200078e00ff */
[----:B------:R-:W-:-:S04]  /*7000*/  ISETP.GT.U32.AND P0, PT, R4, 0x7f800000, PT ;  /* 0x7f8000000400780c */ /* 0x000fc80003f04070 */
[----:B------:R-:W-:-:S04]  /*7010*/  SEL R0, R0, 0x7c, P0 ;  /* 0x0000007c00007807 */ /* 0x000fc80000000000 */
.L_x_5212:
[----:B------:R-:W-:Y:S05]  /*7020*/  BSYNC B0 ;  /* 0x0000000000007941 */ /* 0x000fea0003800000 */
.L_x_5210:
[----:B------:R-:W-:-:S04]  /*7030*/  LOP3.LUT R16, R16, 0x80000000, RZ, 0xc0, !PT ;  /* 0x8000000010107812 */ /* 0x000fc800078ec0ff */
[----:B------:R-:W-:-:S04]  /*7040*/  SHF.R.U32.HI R3, RZ, 0x18, R16 ;  /* 0x00000018ff037819 */ /* 0x000fc80000011610 */
[----:B------:R-:W-:-:S05]  /*7050*/  LOP3.LUT R3, R0, R3, RZ, 0xfc, !PT ;  /* 0x0000000300037212 */ /* 0x000fca00078efcff */
[----:B------:R0:W-:Y:S01]  /*7060*/  STG.E.U8 [R8.64], R3 ;  /* 0x0000000308007986 */ /* 0x0001e2000c101124 */
[----:B------:R-:W-:Y:S05]  /*7070*/  BRA `(.L_x_5196) ;  /* 0x000006a000007947 */ /* 0x000fea0003800000 */
.L_x_5206:
[----:B------:R-:W-:-:S05]  /*7080*/  F2FP.BF16.PACK_AB R16, RZ, R16 ;  /* 0x00000010ff10723e */ /* 0x000fca00000010ff */
[----:B------:R0:W-:Y:S01]  /*7090*/  STG.E.U16 [R8.64], R16 ;  /* 0x0000001008007986 */ /* 0x0001e2000c101524 */
[----:B------:R-:W-:Y:S05]  /*70a0*/  BRA `(.L_x_5196) ;  /* 0x0000067000007947 */ /* 0x000fea0003800000 */
.L_x_5203:
        /* <DEDUP_REMOVED lines=11> */
.L_x_5215:
        /* <DEDUP_REMOVED lines=16> */
.L_x_5218:
[----:B------:R-:W-:-:S04]  /*7260*/  LOP3.LUT R16, R16, 0x80000000, RZ, 0xc0, !PT ;  /* 0x8000000010107812 */ /* 0x000fc800078ec0ff */
[----:B------:R-:W-:-:S04]  /*7270*/  SHF.R.U32.HI R3, RZ, 0x18, R16 ;  /* 0x00000018ff037819 */ /* 0x000fc80000011610 */
[----:B------:R-:W-:-:S04]  /*7280*/  LOP3.LUT R0, R0, R3, RZ, 0xfc, !PT ;  /* 0x0000000300007212 */ /* 0x000fc800078efcff */
[----:B------:R-:W-:Y:S02]  /*7290*/  PRMT R4, R0, 0x7610, R4 ;  /* 0x0000761000047816 */ /* 0x000fe40000000004 */
.L_x_5217:
[----:B------:R-:W-:Y:S05]  /*72a0*/  BSYNC B0 ;  /* 0x0000000000007941 */ /* 0x000fea0003800000 */
.L_x_5216:
[----:B------:R0:W-:Y:S01]  /*72b0*/  STG.E.U8 [R8.64], R4 ;  /* 0x0000000408007986 */ /* 0x0001e2000c101124 */
[----:B------:R-:W-:Y:S05]  /*72c0*/  BRA `(.L_x_5196) ;  /* 0x0000045000007947 */ /* 0x000fea0003800000 */
.L_x_5214:
        /* <DEDUP_REMOVED lines=16> */
.L_x_5221:
[----:B------:R-:W-:-:S04]  /*73d0*/  LOP3.LUT R16, R16, 0x80000000, RZ, 0xc0, !PT ;  /* 0x8000000010107812 */ /* 0x000fc800078ec0ff */
[----:B------:R-:W-:-:S04]  /*73e0*/  SHF.R.U32.HI R3, RZ, 0x18, R16 ;  /* 0x00000018ff037819 */ /* 0x000fc80000011610 */
[----:B------:R-:W-:-:S04]  /*73f0*/  LOP3.LUT R0, R0, R3, RZ, 0xfc, !PT ;  /* 0x0000000300007212 */ /* 0x000fc800078efcff */
[----:B------:R-:W-:Y:S02]  /*7400*/  PRMT R4, R0, 0x7610, R4 ;  /* 0x0000761000047816 */ /* 0x000fe40000000004 */
.L_x_5220:
[----:B------:R-:W-:Y:S05]  /*7410*/  BSYNC B0 ;  /* 0x0000000000007941 */ /* 0x000fea0003800000 */
.L_x_5219:
[----:B------:R0:W-:Y:S01]  /*7420*/  STG.E.U8 [R8.64], R4 ;  /* 0x0000000408007986 */ /* 0x0001e2000c101124 */
[----:B------:R-:W-:Y:S05]  /*7430*/  BRA `(.L_x_5196) ;  /* 0x000002e000007947 */ /* 0x000fea0003800000 */
.L_x_5213:
        /* <DEDUP_REMOVED lines=21> */
.L_x_5195:
        /* <DEDUP_REMOVED lines=19> */
[----:B------:R-:W-:Y:S05]  /*76c0*/  BRA `(.L_x_5196) ;  /* 0x0000005000007947 */ /* 0x000fea0003800000 */
.L_x_5223:
[----:B------:R-:W0:Y:S02]  /*76d0*/  F2I.U64.TRUNC R16, R16 ;  /* 0x0000001000107311 */ /* 0x000e24000020d800 */
[----:B0-----:R0:W-:Y:S01]  /*76e0*/  STG.E.64 [R8.64], R16 ;  /* 0x0000001008007986 */ /* 0x0011e2000c101b24 */
[----:B------:R-:W-:Y:S05]  /*76f0*/  BRA `(.L_x_5196) ;  /* 0x0000002000007947 */ /* 0x000fea0003800000 */
.L_x_5222:
[----:B------:R-:W0:Y:S02]  /*7700*/  F2I.FTZ.U32.TRUNC.NTZ R3, R16 ;  /* 0x0000001000037305 */ /* 0x000e24000021f000 */
[----:B0-----:R0:W-:Y:S02]  /*7710*/  STG.E [R8.64], R3 ;  /* 0x0000000308007986 */ /* 0x0011e4000c101924 */
.L_x_5196:
        /* <DEDUP_REMOVED lines=22> */
.L_x_5227:
[----:B------:R-:W0:Y:S02]  /*7880*/  F2I.S64.TRUNC R24, R24 ;  /* 0x0000001800187311 */ /* 0x000e24000020d900 */
[----:B0-----:R-:W-:-:S05]  /*7890*/  IMAD.MOV.U32 R3, RZ, RZ, R24 ;  /* 0x000000ffff037224 */ /* 0x001fca00078e0018 */
[----:B------:R0:W-:Y:S01]  /*78a0*/  STG.E.U8 [R8.64], R3 ;  /* 0x0000000308007986 */ /* 0x0001e2000c101124 */
[----:B------:R-:W-:Y:S05]  /*78b0*/  BRA `(.L_x_5229) ;  /* 0x00000d4000007947 */ /* 0x000fea0003800000 */
.L_x_5226:
        /* <DEDUP_REMOVED lines=9> */
.L_x_5231:
[----:B------:R-:W0:Y:S02]  /*7950*/  F2I.FTZ.TRUNC.NTZ R3, R24 ;  /* 0x0000001800037305 */ /* 0x000e24000021f100 */
[----:B0-----:R0:W-:Y:S01]  /*7960*/  STG.E [R8.64], R3 ;  /* 0x0000000308007986 */ /* 0x0011e2000c101924 */
[----:B------:R-:W-:Y:S05]  /*7970*/  BRA `(.L_x_5229) ;  /* 0x00000c8000007947 */ /* 0x000fea0003800000 */
.L_x_5230:
[----:B------:R-:W0:Y:S02]  /*7980*/  F2I.FTZ.TRUNC.NTZ R3, R24 ;  /* 0x0000001800037305 */ /* 0x000e24000021f100 */
[----:B0-----:R0:W-:Y:S01]  /*7990*/  STG.E.U16 [R8.64], R3 ;  /* 0x0000000308007986 */ /* 0x0011e2000c101524 */
[----:B------:R-:W-:Y:S05]  /*79a0*/  BRA `(.L_x_5229) ;  /* 0x00000c5000007947 */ /* 0x000fea0003800000 */
.L_x_5225:
        /* <DEDUP_REMOVED lines=8> */
.L_x_5233:
[----:B------:R-:W-:-:S05]  /*7a30*/  F2FP.PACK_AB R24, RZ, R24 ;  /* 0x00000018ff18723e */ /* 0x000fca00000000ff */
[----:B------:R0:W-:Y:S01]  /*7a40*/  STG.E.U16 [R8.64], R24 ;  /* 0x0000001808007986 */ /* 0x0001e2000c101524 */
[----:B------:R-:W-:Y:S05]  /*7a50*/  BRA `(.L_x_5229) ;  /* 0x00000ba000007947 */ /* 0x000fea0003800000 */
.L_x_5232:
        /* <DEDUP_REMOVED lines=8> */
.L_x_5235:
[----:B------:R-:W-:-:S05]  /*7ae0*/  F2FP.PACK_AB R25, R25, R24 ;  /* 0x000000181919723e */ /* 0x000fca00000000ff */
[----:B------:R0:W-:Y:S01]  /*7af0*/  STG.E [R8.64], R25 ;  /* 0x0000001908007986 */ /* 0x0001e2000c101924 */
[----:B------:R-:W-:Y:S05]  /*7b00*/  BRA `(.L_x_5229) ;  /* 0x00000af000007947 */ /* 0x000fea0003800000 */
.L_x_5234:
[----:B------:R-:W-:-:S06]  /*7b10*/  FMUL.FTZ R4, R24, 1 ;  /* 0x3f80000018047820 */ /* 0x000fcc0000410000 */
[----:B------:R-:W0:Y:S02]  /*7b20*/  F2F.F64.F32 R4, R4 ;  /* 0x0000000400047310 */ /* 0x000e240000201800 */
[----:B0-----:R0:W-:Y:S01]  /*7b30*/  STG.E.64 [R8.64], R4 ;  /* 0x0000000408007986 */ /* 0x0011e2000c101b24 */
[----:B------:R-:W-:Y:S05]  /*7b40*/  BRA `(.L_x_5229) ;  /* 0x00000ab000007947 */ /* 0x000fea0003800000 */
.L_x_5224:
        /* <DEDUP_REMOVED lines=14> */
.L_x_5238:
[----:B------:R-:W-:Y:S02]  /*7c30*/  FMUL.FTZ R6, R25, 1 ;  /* 0x3f80000019067820 */ /* 0x000fe40000410000 */
[----:B------:R-:W-:-:S04]  /*7c40*/  FMUL.FTZ R4, R24, 1 ;  /* 0x3f80000018047820 */ /* 0x000fc80000410000 */
[----:B------:R-:W-:Y:S08]  /*7c50*/  F2F.F64.F32 R6, R6 ;  /* 0x0000000600067310 */ /* 0x000ff00000201800 */
[----:B------:R-:W0:Y:S02]  /*7c60*/  F2F.F64.F32 R4, R4 ;  /* 0x0000000400047310 */ /* 0x000e240000201800 */
[----:B0-----:R0:W-:Y:S01]  /*7c70*/  STG.E.128 [R8.64], R4 ;  /* 0x0000000408007986 */ /* 0x0011e2000c101d24 */
[----:B------:R-:W-:Y:S05]  /*7c80*/  BRA `(.L_x_5229) ;  /* 0x0000097000007947 */ /* 0x000fea0003800000 */
.L_x_5237:
        /* <DEDUP_REMOVED lines=20> */
.L_x_5242:
[----:B------:R-:W-:Y:S05]  /*7dd0*/  BSYNC B0 ;  /* 0x0000000000007941 */ /* 0x000fea0003800000 */
.L_x_5241:
[----:B------:R-:W-:-:S05]  /*7de0*/  LOP3.LUT R5, R0, R5, RZ, 0xfc, !PT ;  /* 0x0000000500057212 */ /* 0x000fca00078efcff */
[----:B------:R0:W-:Y:S01]  /*7df0*/  STG.E.U8 [R8.64], R5 ;  /* 0x0000000508007986 */ /* 0x0001e2000c101124 */
[----:B------:R-:W-:Y:S05]  /*7e00*/  BRA `(.L_x_5229) ;  /* 0x000007f000007947 */ /* 0x000fea0003800000 */
.L_x_5240:
        /* <DEDUP_REMOVED lines=12> */
.L_x_5244:
[----:B------:R-:W-:Y:S01]  /*7ed0*/  IMAD.MOV.U32 R0, RZ, RZ, 0x7f ;  /* 0x0000007fff007424 */ /* 0x000fe200078e00ff */
[----:B------:R-:W-:-:S04]  /*7ee0*/  ISETP.GT.U32.AND P0, PT, R4, 0x7f800000, PT ;  /* 0x7f8000000400780c */ /* 0x000fc80003f04070 */
[----:B------:R-:W-:-:S04]  /*7ef0*/  SEL R0, R0, 0x7c, P0 ;  /* 0x0000007c00007807 */ /* 0x000fc80000000000 */
.L_x_5245:
[----:B------:R-:W-:Y:S05]  /*7f00*/  BSYNC B0 ;  /* 0x0000000000007941 */ /* 0x000fea0003800000 */
.L_x_5243:
[----:B------:R-:W-:-:S04]  /*7f10*/  LOP3.LUT R24, R24, 0x80000000, RZ, 0xc0, !PT ;  /* 0x8000000018187812 */ /* 0x000fc800078ec0ff */
[----:B------:R-:W-:-:S04]  /*7f20*/  SHF.R.U32.HI R3, RZ, 0x18, R24 ;  /* 0x00000018ff037819 */ /* 0x000fc80000011618 */
[----:B------:R-:W-:-:S05]  /*7f30*/  LOP3.LUT R3, R0, R3, RZ, 0xfc, !PT ;  /* 0x0000000300037212 */ /* 0x000fca00078efcff */
[----:B------:R0:W-:Y:S01]  /*7f40*/  STG.E.U8 [R8.64], R3 ;  /* 0x0000000308007986 */ /* 0x0001e2000c101124 */
[----:B------:R-:W-:Y:S05]  /*7f50*/  BRA `(.L_x_5229) ;  /* 0x000006a000007947 */ /* 0x000fea0003800000 */
.L_x_5239:
[----:B------:R-:W-:-:S05]  /*7f60*/  F2FP.BF16.PACK_AB R24, RZ, R24 ;  /* 0x00000018ff18723e */ /* 0x000fca00000010ff */
[----:B------:R0:W-:Y:S01]  /*7f70*/  STG.E.U16 [R8.64], R24 ;  /* 0x0000001808007986 */ /* 0x0001e2000c101524 */
[----:B------:R-:W-:Y:S05]  /*7f80*/  BRA `(.L_x_5229) ;  /* 0x0000067000007947 */ /* 0x000fea0003800000 */
.L_x_5236:
        /* <DEDUP_REMOVED lines=11> */
.L_x_5248:
        /* <DEDUP_REMOVED lines=16> */
.L_x_5251:
[----:B------:R-:W-:-:S04]  /*8140*/  LOP3.LUT R24, R24, 0x80000000, RZ, 0xc0, !PT ;  /* 0x8000000018187812 */ /* 0x000fc800078ec0ff */
[----:B------:R-:W-:-:S04]  /*8150*/  SHF.R.U32.HI R3, RZ, 0x18, R24 ;  /* 0x00000018ff037819 */ /* 0x000fc80000011618 */
[----:B------:R-:W-:-:S04]  /*8160*/  LOP3.LUT R0, R0, R3, RZ, 0xfc, !PT ;  /* 0x0000000300007212 */ /* 0x000fc800078efcff */
[----:B------:R-:W-:Y:S02]  /*8170*/  PRMT R4, R0, 0x7610, R4 ;  /* 0x0000761000047816 */ /* 0x000fe40000000004 */
.L_x_5250:
[----:B------:R-:W-:Y:S05]  /*8180*/  BSYNC B0 ;  /* 0x0000000000007941 */ /* 0x000fea0003800000 */
.L_x_5249:
[----:B------:R0:W-:Y:S01]  /*8190*/  STG.E.U8 [R8.64], R4 ;  /* 0x0000000408007986 */ /* 0x0001e2000c101124 */
[----:B------:R-:W-:Y:S05]  /*81a0*/  BRA `(.L_x_5229) ;  /* 0x0000045000007947 */ /* 0x000fea0003800000 */
.L_x_5247:
        /* <DEDUP_REMOVED lines=16> */
.L_x_5254:
[----:B------:R-:W-:-:S04]  /*82b0*/  LOP3.LUT R24, R24, 0x80000000, RZ, 0xc0, !PT ;  /* 0x8000000018187812 */ /* 0x000fc800078ec0ff */
[----:B------:R-:W-:-:S04]  /*82c0*/  SHF.R.U32.HI R3, RZ, 0x18, R24 ;  /* 0x00000018ff037819 */ /* 0x000fc80000011618 */
[----:B------:R-:W-:-:S04]  /*82d0*/  LOP3.LUT R0, R0, R3, RZ, 0xfc, !PT ;  /* 0x0000000300007212 */ /* 0x000fc800078efcff */
[----:B------:R-:W-:Y:S02]  /*82e0*/  PRMT R4, R0, 0x7610, R4 ;  /* 0x0000761000047816 */ /* 0x000fe40000000004 */
.L_x_5253:
[----:B------:R-:W-:Y:S05]  /*82f0*/  BSYNC B0 ;  /* 0x0000000000007941 */ /* 0x000fea0003800000 */
.L_x_5252:
[----:B------:R0:W-:Y:S01]  /*8300*/  STG.E.U8 [R8.64], R4 ;  /* 0x0000000408007986 */ /* 0x0001e2000c101124 */
[----:B------:R-:W-:Y:S05]  /*8310*/  BRA `(.L_x_5229) ;  /* 0x000002e000007947 */ /* 0x000fea0003800000 */
.L_x_5246:
        /* <DEDUP_REMOVED lines=21> */
.L_x_5228:
        /* <DEDUP_REMOVED lines=20> */
.L_x_5256:
[----:B------:R-:W0:Y:S02]  /*85b0*/  F2I.U64.TRUNC R24, R24 ;  /* 0x0000001800187311 */ /* 0x000e24000020d800 */
[----:B0-----:R0:W-:Y:S01]  /*85c0*/  STG.E.64 [R8.64], R24 ;  /* 0x0000001808007986 */ /* 0x0011e2000c101b24 */
[----:B------:R-:W-:Y:S05]  /*85d0*/  BRA `(.L_x_5229) ;  /* 0x0000002000007947 */ /* 0x000fea0003800000 */
.L_x_5255:
[----:B------:R-:W0:Y:S02]  /*85e0*/  F2I.FTZ.U32.TRUNC.NTZ R3, R24 ;  /* 0x0000001800037305 */ /* 0x000e24000021f000 */
[----:B0-----:R0:W-:Y:S02]  /*85f0*/  STG.E [R8.64], R3 ;  /* 0x0000000308007986 */ /* 0x0011e4000c101924 */
.L_x_5229:
[----:B------:R-:W-:Y:S02]  /*8600*/  IADD3 R29, R29, 0x80, RZ ;  /* 0x000000801d1d7810 */ /* 0x000fe40007ffe0ff */
.L_x_5190:
[----:B------:R-:W-:Y:S05]  /*8610*/  BSYNC B6 ;  /* 0x0000000000067941 */ /* 0x000fea0003800000 */
.L_x_5189:
        /* <DEDUP_REMOVED lines=20> */
.L_x_5260:
[----:B------:R-:W0:Y:S02]  /*8760*/  F2I.S64.TRUNC R26, R26 ;  /* 0x0000001a001a7311 */ /* 0x000e24000020d900 */
[----:B0-----:R-:W-:-:S05]  /*8770*/  IMAD.MOV.U32 R5, RZ, RZ, R26 ;  /* 0x000000ffff057224 */ /* 0x001fca00078e001a */
[----:B------:R-:W-:Y:S01]  /*8780*/  STG.E.U8 [R2.64], R5 ;  /* 0x0000000502007986 */ /* 0x000fe2000c101124 */
[----:B------:R-:W-:Y:S05]  /*8790*/  EXIT ;  /* 0x000000000000794d */ /* 0x000fea0003800000 */
.L_x_5259:
        /* <DEDUP_REMOVED lines=9> */
.L_x_5263:
[----:B------:R-:W0:Y:S02]  /*8830*/  F2I.FTZ.TRUNC.NTZ R5, R26 ;  /* 0x0000001a00057305 */ /* 0x000e24000021f100 */
[----:B0-----:R-:W-:Y:S01]  /*8840*/  STG.E [R2.64], R5 ;  /* 0x0000000502007986 */ /* 0x001fe2000c101924 */
[----:B------:R-:W-:Y:S05]  /*8850*/  EXIT ;  /* 0x000000000000794d */ /* 0x000fea0003800000 */
.L_x_5262:
[----:B------:R-:W0:Y:S02]  /*8860*/  F2I.FTZ.TRUNC.NTZ R5, R26 ;  /* 0x0000001a00057305 */ /* 0x000e24000021f100 */
[----:B0-----:R-:W-:Y:S01]  /*8870*/  STG.E.U16 [R2.64], R5 ;  /* 0x0000000502007986 */ /* 0x001fe2000c101524 */
[----:B------:R-:W-:Y:S05]  /*8880*/  EXIT ;  /* 0x000000000000794d */ /* 0x000fea0003800000 */
.L_x_5258:
        /* <DEDUP_REMOVED lines=8> */
.L_x_5265:
[----:B------:R-:W-:-:S05]  /*8910*/  F2FP.PACK_AB R26, RZ, R26 ;  /* 0x0000001aff1a723e */ /* 0x000fca00000000ff */
[----:B------:R-:W-:Y:S01]  /*8920*/  STG.E.U16 [R2.64], R26 ;  /* 0x0000001a02007986 */ /* 0x000fe2000c101524 */
[----:B------:R-:W-:Y:S05]  /*8930*/  EXIT ;  /* 0x000000000000794d */ /* 0x000fea0003800000 */
.L_x_5264:
        /* <DEDUP_REMOVED lines=8> */
.L_x_5267:
[----:B------:R-:W-:-:S05]  /*89c0*/  F2FP.PACK_AB R27, R27, R26 ;  /* 0x0000001a1b1b723e */ /* 0x000fca00000000ff */
[----:B------:R-:W-:Y:S01]  /*89d0*/  STG.E [R2.64], R27 ;  /* 0x0000001b02007986 */ /* 0x000fe2000c101924 */
[----:B------:R-:W-:Y:S05]  /*89e0*/  EXIT ;  /* 0x000000000000794d */ /* 0x000fea0003800000 */
.L_x_5266:
[----:B------:R-:W-:-:S06]  /*89f0*/  FMUL.FTZ R4, R26, 1 ;  /* 0x3f8000001a047820 */ /* 0x000fcc0000410000 */
[----:B------:R-:W0:Y:S02]  /*8a00*/  F2F.F64.F32 R4, R4 ;  /* 0x0000000400047310 */ /* 0x000e240000201800 */
[----:B0-----:R-:W-:Y:S01]  /*8a10*/  STG.E.64 [R2.64], R4 ;  /* 0x0000000402007986 */ /* 0x001fe2000c101b24 */
[----:B------:R-:W-:Y:S05]  /*8a20*/  EXIT ;  /* 0x000000000000794d */ /* 0x000fea0003800000 */
.L_x_5257:
        /* <DEDUP_REMOVED lines=14> */
.L_x_5270:
[----:B------:R-:W-:Y:S02]  /*8b10*/  FMUL.FTZ R6, R27, 1 ;  /* 0x3f8000001b067820 */ /* 0x000fe40000410000 */
[----:B------:R-:W-:-:S04]  /*8b20*/  FMUL.FTZ R4, R26, 1 ;  /* 0x3f8000001a047820 */ /* 0x000fc80000410000 */
[----:B------:R-:W-:Y:S08]  /*8b30*/  F2F.F64.F32 R6, R6 ;  /* 0x0000000600067310 */ /* 0x000ff00000201800 */
[----:B------:R-:W0:Y:S02]  /*8b40*/  F2F.F64.F32 R4, R4 ;  /* 0x0000000400047310 */ /* 0x000e240000201800 */
[----:B0-----:R-:W-:Y:S01]  /*8b50*/  STG.E.128 [R2.64], R4 ;  /* 0x0000000402007986 */ /* 0x001fe2000c101d24 */
[----:B------:R-:W-:Y:S05]  /*8b60*/  EXIT ;  /* 0x000000000000794d */ /* 0x000fea0003800000 */
.L_x_5269:
        /* <DEDUP_REMOVED lines=20> */
.L_x_5274:
[----:B------:R-:W-:Y:S05]  /*8cb0*/  BSYNC B0 ;  /* 0x0000000000007941 */ /* 0x000fea0003800000 */
.L_x_5273:
[----:B------:R-:W-:-:S05]  /*8cc0*/  LOP3.LUT R7, R0, R7, RZ, 0xfc, !PT ;  /* 0x0000000700077212 */ /* 0x000fca00078efcff */
[----:B------:R-:W-:Y:S01]  /*8cd0*/  STG.E.U8 [R2.64], R7 ;  /* 0x0000000702007986 */ /* 0x000fe2000c101124 */
[----:B------:R-:W-:Y:S05]  /*8ce0*/  EXIT ;  /* 0x000000000000794d */ /* 0x000fea0003800000 */
.L_x_5272:
        /* <DEDUP_REMOVED lines=12> */
.L_x_5276:
[----:B------:R-:W-:Y:S01]  /*8db0*/  IMAD.MOV.U32 R0, RZ, RZ, 0x7f ;  /* 0x0000007fff007424 */ /* 0x000fe200078e00ff */
[----:B------:R-:W-:-:S04]  /*8dc0*/  ISETP.GT.U32.AND P0, PT, R4, 0x7f800000, PT ;  /* 0x7f8000000400780c */ /* 0x000fc80003f04070 */
[----:B------:R-:W-:-:S04]  /*8dd0*/  SEL R0, R0, 0x7c, P0 ;  /* 0x0000007c00007807 */ /* 0x000fc80000000000 */
.L_x_5277:
[----:B------:R-:W-:Y:S05]  /*8de0*/  BSYNC B0 ;  /* 0x0000000000007941 */ /* 0x000fea0003800000 */
.L_x_5275:
[----:B------:R-:W-:-:S04]  /*8df0*/  LOP3.LUT R26, R26, 0x80000000, RZ, 0xc0, !PT ;  /* 0x800000001a1a7812 */ /* 0x000fc800078ec0ff */
[----:B------:R-:W-:-:S04]  /*8e00*/  SHF.R.U32.HI R5, RZ, 0x18, R26 ;  /* 0x00000018ff057819 */ /* 0x000fc8000001161a */
[----:B------:R-:W-:-:S05]  /*8e10*/  LOP3.LUT R5, R0, R5, RZ, 0xfc, !PT ;  /* 0x0000000500057212 */ /* 0x000fca00078efcff */
[----:B------:R-:W-:Y:S01]  /*8e20*/  STG.E.U8 [R2.64], R5 ;  /* 0x0000000502007986 */ /* 0x000fe2000c101124 */
[----:B------:R-:W-:Y:S05]  /*8e30*/  EXIT ;  /* 0x000000000000794d */ /* 0x000fea0003800000 */
.L_x_5271:
[----:B------:R-:W-:-:S05]  /*8e40*/  F2FP.BF16.PACK_AB R26, RZ, R26 ;  /* 0x0000001aff1a723e */ /* 0x000fca00000010ff */
[----:B------:R-:W-:Y:S01]  /*8e50*/  STG.E.U16 [R2.64], R26 ;  /* 0x0000001a02007986 */ /* 0x000fe2000c101524 */
[----:B------:R-:W-:Y:S05]  /*8e60*/  EXIT ;  /* 0x000000000000794d */ /* 0x000fea0003800000 */
.L_x_5268:
        /* <DEDUP_REMOVED lines=11> */
.L_x_5280:
        /* <DEDUP_REMOVED lines=16> */
.L_x_5283:
[----:B------:R-:W-:-:S04]  /*9020*/  LOP3.LUT R26, R26, 0x80000000, RZ, 0xc0, !PT ;  /* 0x800000001a1a7812 */ /* 0x000fc800078ec0ff */
[----:B------:R-:W-:-:S04]  /*9030*/  SHF.R.U32.HI R5, RZ, 0x18, R26 ;  /* 0x00000018ff057819 */ /* 0x000fc8000001161a */
[----:B------:R-:W-:-:S04]  /*9040*/  LOP3.LUT R4, R4, R5, RZ, 0xfc, !PT ;  /* 0x0000000504047212 */ /* 0x000fc800078efcff */
[----:B------:R-:W-:Y:S02]  /*9050*/  PRMT R0, R4, 0x7610, R0 ;  /* 0x0000761004007816 */ /* 0x000fe40000000000 */
.L_x_5282:
[----:B------:R-:W-:Y:S05]  /*9060*/  BSYNC B0 ;  /* 0x0000000000007941 */ /* 0x000fea0003800000 */
.L_x_5281:
[----:B------:R-:W-:Y:S01]  /*9070*/  STG.E.U8 [R2.64], R0 ;  /* 0x0000000002007986 */ /* 0x000fe2000c101124 */
[----:B------:R-:W-:Y:S05]  /*9080*/  EXIT ;  /* 0x000000000000794d */ /* 0x000fea0003800000 */
.L_x_5279:
        /* <DEDUP_REMOVED lines=16> */
.L_x_5286:
[----:B------:R-:W-:-:S04]  /*9190*/  LOP3.LUT R26, R26, 0x80000000, RZ, 0xc0, !PT ;  /* 0x800000001a1a7812 */ /* 0x000fc800078ec0ff */
[----:B------:R-:W-:-:S04]  /*91a0*/  SHF.R.U32.HI R5, RZ, 0x18, R26 ;  /* 0x00000018ff057819 */ /* 0x000fc8000001161a */
[----:B------:R-:W-:-:S04]  /*91b0*/  LOP3.LUT R4, R4, R5, RZ, 0xfc, !PT ;  /* 0x0000000504047212 */ /* 0x000fc800078efcff */
[----:B------:R-:W-:Y:S02]  /*91c0*/  PRMT R0, R4, 0x7610, R0 ;  /* 0x0000761004007816 */ /* 0x000fe40000000000 */
.L_x_5285:
[----:B------:R-:W-:Y:S05]  /*91d0*/  BSYNC B0 ;  /* 0x0000000000007941 */ /* 0x000fea0003800000 */
.L_x_5284:
[----:B------:R-:W-:Y:S01]  /*91e0*/  STG.E.U8 [R2.64], R0 ;  /* 0x0000000002007986 */ /* 0x000fe2000c101124 */
[----:B------:R-:W-:Y:S05]  /*91f0*/  EXIT ;  /* 0x000000000000794d */ /* 0x000fea0003800000 */
.L_x_5278:
        /* <DEDUP_REMOVED lines=21> */
.L_x_5261:
        /* <DEDUP_REMOVED lines=19> */
[----:B------:R-:W-:Y:S05]  /*9480*/  EXIT ;  /* 0x000000000000794d */ /* 0x000fea0003800000 */
.L_x_5288:
[----:B------:R-:W0:Y:S02]  /*9490*/  F2I.U64.TRUNC R26, R26 ;  /* 0x0000001a001a7311 */ /* 0x000e24000020d800 */
[----:B0-----:R-:W-:Y:S01]  /*94a0*/  STG.E.64 [R2.64], R26 ;  /* 0x0000001a02007986 */ /* 0x001fe2000c101b24 */
[----:B------:R-:W-:Y:S05]  /*94b0*/  EXIT ;  /* 0x000000000000794d */ /* 0x000fea0003800000 */
.L_x_5287:
[----:B------:R-:W0:Y:S02]  /*94c0*/  F2I.FTZ.U32.TRUNC.NTZ R5, R26 ;  /* 0x0000001a00057305 */ /* 0x000e24000021f000 */
[----:B0-----:R-:W-:Y:S01]  /*94d0*/  STG.E [R2.64], R5 ;  /* 0x0000000502007986 */ /* 0x001fe2000c101924 */
[----:B------:R-:W-:Y:S05]  /*94e0*/  EXIT ;  /* 0x000000000000794d */ /* 0x000fea0003800000 */
.L_x_5289:
        /* <DEDUP_REMOVED lines=9> */
.L_x_9762:


//--------------------- .text._ZN2at6native18elementwise_kernelILi128ELi2EZNS0_22gpu_kernel_impl_nocastIZZZNS0_61_GLOBAL__N__132982cb_23_ActivationSiluKernel_cu_1520ed90_293611silu_kernelERNS_18TensorIteratorBaseEENKUlvE_clEvENKUlvE2_clEvEUlN3c107complexIfEEE_EEvS5_RKT_EUliE_EEviT1_ --------------------------
	.section	.text._ZN2at6native18elementwise_kernelILi128ELi2EZNS0_22gpu_kernel_impl_nocastIZZZNS0_61_GLOBAL__N__132982cb_23_ActivationSiluKernel_cu_1520ed90_293611silu_kernelERNS_18TensorIteratorBaseEENKUlvE_clEvENKUlvE2_clEvEUlN3c107complexIfEEE_EEvS5_RKT_EUliE_EEviT1_,"ax",@progbits
	.sectioninfo	@"SHI_REGISTERS=15"
	.align	128
        .global         _ZN2at6native18elementwise_kernelILi128ELi2EZNS0_22gpu_kernel_impl_nocastIZZZNS0_61_GLOBAL__N__132982cb_23_ActivationSiluKernel_cu_1520ed90_293611silu_kernelERNS_18TensorIteratorBaseEENKUlvE_clEvENKUlvE2_clEvEUlN3c107complexIfEEE_EEvS5_RKT_EUliE_EEviT1_
        .type           _ZN2at6native18elementwise_kernelILi128ELi2EZNS0_22gpu_kernel_impl_nocastIZZZNS0_61_GLOBAL__N__132982cb_23_ActivationSiluKernel_cu_1520ed90_293611silu_kernelERNS_18TensorIteratorBaseEENKUlvE_clEvENKUlvE2_clEvEUlN3c107complexIfEEE_EEvS5_RKT_EUliE_EEviT1_,@function
        .size           _ZN2at6native18elementwise_kernelILi128ELi2EZNS0_22gpu_kernel_impl_nocastIZZZNS0_61_GLOBAL__N__132982cb_23_ActivationSiluKernel_cu_1520ed90_293611silu_kernelERNS_18TensorIteratorBaseEENKUlvE_clEvENKUlvE2_clEvEUlN3c107complexIfEEE_EEvS5_RKT_EUliE_EEviT1_,(.L_x_9763 - _ZN2at6native18elementwise_kernelILi128ELi2EZNS0_22gpu_kernel_impl_nocastIZZZNS0_61_GLOBAL__N__132982cb_23_ActivationSiluKernel_cu_1520ed90_293611silu_kernelERNS_18TensorIteratorBaseEENKUlvE_clEvENKUlvE2_clEvEUlN3c107complexIfEEE_EEvS5_RKT_EUliE_EEviT1_)
        .other          _ZN2at6native18elementwise_kernelILi128ELi2EZNS0_22gpu_kernel_impl_nocastIZZZNS0_61_GLOBAL__N__132982cb_23_ActivationSiluKernel_cu_1520ed90_293611silu_kernelERNS_18TensorIteratorBaseEENKUlvE_clEvENKUlvE2_clEvEUlN3c107complexIfEEE_EEvS5_RKT_EUliE_EEviT1_,@"STO_CUDA_ENTRY STV_DEFAULT"
_ZN2at6native18elementwise_kernelILi128ELi2EZNS0_22gpu_kernel_impl_nocastIZZZNS0_61_GLOBAL__N__132982cb_23_ActivationSiluKernel_cu_1520ed90_293611silu_kernelERNS_18TensorIteratorBaseEENKUlvE_clEvENKUlvE2_clEvEUlN3c107complexIfEEE_EEvS5_RKT_EUliE_EEviT1_:
.text._ZN2at6native18elementwise_kernelILi128ELi2EZNS0_22gpu_kernel_impl_nocastIZZZNS0_61_GLOBAL__N__132982cb_23_ActivationSiluKernel_cu_1520ed90_293611silu_kernelERNS_18TensorIteratorBaseEENKUlvE_clEvENKUlvE2_clEvEUlN3c107complexIfEEE_EEvS5_RKT_EUliE_EEviT1_:
        /* <DEDUP_REMOVED lines=236> */
.L_x_5292:
[----:B------:R-:W-:-:S04]  /*0ec0*/  IADD3 R4, P0, R3, c[0x0][0x368], RZ ;  /* 0x0000da0003047a10 */ /* 0x000fc80007f1e0ff */
[----:B------:R-:W-:-:S06]  /*0ed0*/  IADD3.X R5, RZ, c[0x0][0x36c], RZ, P0, !PT ;  /* 0x0000db00ff057a10 */ /* 0x000fcc00007fe4ff */
[----:B------:R-:W2:Y:S01]  /*0ee0*/  LDG.E.64 R4, [R4.64] ;  /* 0x0000000404047981 */ /* 0x000ea2000c1e1b00 */
[----:B------:R-:W-:Y:S01]  /*0ef0*/  IADD3 R2, P1, R2, c[0x0][0x360], RZ ;  /* 0x0000d80002027a10 */ /* 0x000fe20007f3e0ff */
[----:B------:R-:W-:Y:S03]  /*0f00*/  BSSY B1, `(.L_x_5293) ;  /* 0x000003b000017945 */ /* 0x000fe60003800000 */
[----:B------:R-:W-:Y:S01]  /*0f10*/  IADD3.X R3, RZ, c[0x0][0x364], RZ, P1, !PT ;  /* 0x0000d900ff037a10 */ /* 0x000fe20000ffe4ff */
[----:B--2---:R-:W-:-:S05]  /*0f20*/  FADD.FTZ R11, -R5, -RZ ;  /* 0x800000ff050b7221 */ /* 0x004fca0000010100 */
[----:B------:R-:W-:-:S13]  /*0f30*/  LOP3.LUT P0, RZ, R11, 0x7fffffff, RZ, 0xc0, !PT ;  /* 0x7fffffff0bff7812 */ /* 0x000fda000780c0ff */
[----:B------:R-:W-:Y:S05]  /*0f40*/  @!P0 BRA `(.L_x_5294) ;  /* 0x0000033000008947 */ /* 0x000fea0003800000 */
[----:B------:R-:W-:-:S05]  /*0f50*/  FADD.FTZ R8, -R4, -RZ ;  /* 0x800000ff04087221 */ /* 0x000fca0000010100 */
        /* <DEDUP_REMOVED lines=26> */
[C---:B------:R-:W-:Y:S01]  /*1100*/  FMUL.FTZ R10, R7.reuse, R10 ;  /* 0x0000000a070a7220 */ /* 0x040fe20000410000 */
[----:B------:R-:W-:Y:S01]  /*1110*/  IADD3 R8, R8, -R9, RZ ;  /* 0x8000000908087210 */ /* 0x000fe20007ffe0ff */
[----:B-1----:R-:W-:Y:S01]  /*1120*/  FMUL.FTZ R6, R7, R12 ;  /* 0x0000000c07067220 */ /* 0x002fe20000410000 */
[----:B------:R-:W-:Y:S02]  /*1130*/  LEA R9, R9, 0x3f800000, 0x17 ;  /* 0x3f80000009097811 */ /* 0x000fe400078eb8ff */
[----:B------:R-:W-:-:S03]  /*1140*/  LEA R8, R8, 0x3f800000, 0x17 ;  /* 0x3f80000008087811 */ /* 0x000fc600078eb8ff */
[C---:B------:R-:W-:Y:S02]  /*1150*/  FMUL.FTZ R7, R9.reuse, R10 ;  /* 0x0000000a09077220 */ /* 0x040fe40000410000 */
[----:B------:R-:W-:Y:S02]  /*1160*/  FMUL.FTZ R9, R9, R6 ;  /* 0x0000000609097220 */ /* 0x000fe40000410000 */
[C---:B------:R-:W-:Y:S02]  /*1170*/  FMUL.FTZ R7, R8.reuse, R7 ;  /* 0x0000000708077220 */ /* 0x040fe40000410000 */
[----:B------:R-:W-:Y:S01]  /*1180*/  FMUL.FTZ R6, R8, R9 ;  /* 0x0000000908067220 */ /* 0x000fe20000410000 */
[----:B------:R-:W-:Y:S05]  /*1190*/  BRA `(.L_x_5297) ;  /* 0x0000011000007947 */ /* 0x000fea0003800000 */
.L_x_5296:
[----:B------:R-:W-:-:S13]  /*11a0*/  ISETP.NE.AND P0, PT, R7, 0x7f800000, PT ;  /* 0x7f8000000700780c */ /* 0x000fda0003f05270 */
[----:B------:R-:W-:-:S05]  /*11b0*/  @P0 FADD.FTZ R6, R5, -R5 ;  /* 0x8000000505060221 */ /* 0x000fca0000010000 */
[----:B------:R-:W-:Y:S01]  /*11c0*/  @P0 MOV R7, R6 ;  /* 0x0000000600070202 */ /* 0x000fe20000000f00 */
[----:B------:R-:W-:Y:S05]  /*11d0*/  @P0 BRA `(.L_x_5297) ;  /* 0x000000d000000947 */ /* 0x000fea0003800000 */
[----:B------:R-:W-:Y:S01]  /*11e0*/  ISETP.GE.AND P0, PT, R8, RZ, PT ;  /* 0x000000ff0800720c */ /* 0x000fe20003f06270 */
[----:B------:R-:W-:-:S12]  /*11f0*/  CS2R R6, SRZ ;  /* 0x0000000000067805 */ /* 0x000fd8000001ff00 */
[----:B------:R-:W-:Y:S05]  /*1200*/  @!P0 BRA `(.L_x_5297) ;  /* 0x000000a000008947 */ /* 0x000fea0003800000 */
[----:B------:R-:W-:Y:S01]  /*1210*/  MOV R6, R8 ;  /* 0x0000000800067202 */ /* 0x000fe20000000f00 */
[----:B------:R-:W-:Y:S01]  /*1220*/  FADD.FTZ R7, R5, -R5 ;  /* 0x8000000505077221 */ /* 0x000fe20000010000 */
[----:B------:R-:W-:Y:S05]  /*1230*/  BRA `(.L_x_5297) ;  /* 0x0000007000007947 */ /* 0x000fea0003800000 */
.L_x_5295:
[----:B------:R-:W-:-:S04]  /*1240*/  FMUL.RZ R11, R11, 0.15915493667125701904 ;  /* 0x3e22f9830b0b7820 */ /* 0x000fc8000040c000 */
[----:B------:R0:W1:Y:S08]  /*1250*/  MUFU.SIN R7, R11 ;  /* 0x0000000b00077308 */ /* 0x0000700000000400 */
[----:B------:R0:W2:Y:S01]  /*1260*/  MUFU.COS R6, R11 ;  /* 0x0000000b00067308 */ /* 0x0000a20000000000 */
[----:B------:R-:W-:Y:S05]  /*1270*/  BRA `(.L_x_5297) ;  /* 0x0000003000007947 */ /* 0x000fea0003800000 */
.L_x_5294:
[----:B------:R-:W-:Y:S01]  /*1280*/  FMUL.FTZ R6, R4, -1.4426950216293334961 ;  /* 0xbfb8aa3b04067820 */ /* 0x000fe20000410000 */
[----:B------:R-:W-:-:S05]  /*1290*/  MOV R7, R11 ;  /* 0x0000000b00077202 */ /* 0x000fca0000000f00 */
[----:B------:R-:W0:Y:S02]  /*12a0*/  MUFU.EX2 R6, R6 ;  /* 0x0000000600067308 */ /* 0x000e240000000800 */
.L_x_5297:
[----:B------:R-:W-:Y:S05]  /*12b0*/  BSYNC B1 ;  /* 0x0000000000017941 */ /* 0x000fea0003800000 */
.L_x_5293:
        /* <DEDUP_REMOVED lines=12> */
[-C--:B------:R-:W-:Y:S02]  /*1380*/  FFMA.FTZ R7, R10, R6.reuse, R11 ;  /* 0x000000060a077223 */ /* 0x080fe4000001000b */
[-C--:B------:R-:W-:Y:S02]  /*1390*/  FFMA.FTZ R8, R5, R6.reuse, R4 ;  /* 0x0000000605087223 */ /* 0x080fe40000010004 */
[----:B------:R-:W-:Y:S02]  /*13a0*/  FFMA.FTZ R4, -R4, R6, R5 ;  /* 0x0000000604047223 */ /* 0x000fe40000010105 */
[----:B------:R-:W0:Y:S02]  /*13b0*/  MUFU.RCP R7, R7 ;  /* 0x0000000700077308 */ /* 0x000e240000001000 */
[C---:B0-----:R-:W-:Y:S02]  /*13c0*/  FMUL.FTZ R8, R7.reuse, R8 ;  /* 0x0000000807087220 */ /* 0x041fe40000410000 */
[----:B------:R-:W-:Y:S01]  /*13d0*/  FMUL.FTZ R9, R7, R4 ;  /* 0x0000000407097220 */ /* 0x000fe20000410000 */
[----:B------:R-:W-:Y:S05]  /*13e0*/  BRA `(.L_x_5301) ;  /* 0x000000d000007947 */ /* 0x000fea0003800000 */
.L_x_5300:
[----:B------:R-:W0:Y:S08]  /*13f0*/  MUFU.RCP R7, R7 ;  /* 0x0000000700077308 */ /* 0x000e300000001000 */
[----:B------:R-:W1:Y:S01]  /*1400*/  MUFU.RCP R6, R6 ;  /* 0x0000000600067308 */ /* 0x000e620000001000 */
[----:B0-----:R-:W-:-:S02]  /*1410*/  FMUL.FTZ R8, R4, R7 ;  /* 0x0000000704087220 */ /* 0x001fc40000410000 */
[----:B-1----:R-:W-:Y:S01]  /*1420*/  FMUL.FTZ R9, R5, R6 ;  /* 0x0000000605097220 */ /* 0x002fe20000410000 */
[----:B------:R-:W-:Y:S05]  /*1430*/  BRA `(.L_x_5301) ;  /* 0x0000008000007947 */ /* 0x000fea0003800000 */
.L_x_5299:
[----:B------:R-:W0:Y:S02]  /*1440*/  MUFU.RCP R6, R10 ;  /* 0x0000000a00067308 */ /* 0x000e240000001000 */
[----:B0-----:R-:W-:-:S04]  /*1450*/  FMUL.FTZ R6, R11, R6 ;  /* 0x000000060b067220 */ /* 0x001fc80000410000 */
[-C--:B------:R-:W-:Y:S02]  /*1460*/  FFMA.FTZ R7, R11, R6.reuse, R10 ;  /* 0x000000060b077223 */ /* 0x080fe4000001000a */
[-C--:B------:R-:W-:Y:S02]  /*1470*/  FFMA.FTZ R8, R4, R6.reuse, R5 ;  /* 0x0000000604087223 */ /* 0x080fe40000010005 */
[----:B------:R-:W-:Y:S02]  /*1480*/  FFMA.FTZ R4, R5, R6, -R4 ;  /* 0x0000000605047223 */ /* 0x000fe40000010804 */
[----:B------:R-:W0:Y:S02]  /*1490*/  MUFU.RCP R7, R7 ;  /* 0x0000000700077308 */ /* 0x000e240000001000 */
[C---:B0-----:R-:W-:Y:S02]  /*14a0*/  FMUL.FTZ R8, R7.reuse, R8 ;  /* 0x0000000807087220 */ /* 0x041fe40000410000 */
[----:B------:R-:W-:-:S04]  /*14b0*/  FMUL.FTZ R9, R7, R4 ;  /* 0x0000000407097220 */ /* 0x000fc80000410000 */
.L_x_5301:
[----:B------:R-:W-:Y:S05]  /*14c0*/  BSYNC B1 ;  /* 0x0000000000017941 */ /* 0x000fea0003800000 */
.L_x_5298:
[----:B------:R0:W-:Y:S01]  /*14d0*/  STG.E.64 [R2.64], R8 ;  /* 0x0000000802007986 */ /* 0x0001e2000c101b04 */
[----:B------:R-:W-:-:S03]  /*14e0*/  IADD3 R7, R0, 0x80, RZ ;  /* 0x0000008000077810 */ /* 0x000fc60007ffe0ff */
.L_x_5291:
[----:B------:R-:W-:Y:S05]  /*14f0*/  BSYNC B0 ;  /* 0x0000000000007941 */ /* 0x000fea0003800000 */
.L_x_5290:
[----:B------:R-:W-:-:S13]  /*1500*/  ISETP.GE.AND P0, PT, R7, c[0x0][0x160], PT ;  /* 0x0000580007007a0c */ /* 0x000fda0003f06270 */
[----:B------:R-:W-:Y:S05]  /*1510*/  @P0 EXIT ;  /* 0x000000000000094d */ /* 0x000fea0003800000 */
[----:B------:R-:W-:Y:S01]  /*1520*/  ISETP.NE.AND P0, PT, RZ, c[0x0][0x168], PT ;  /* 0x00005a00ff007a0c */ /* 0x000fe20003f05270 */
[----:B0-----:R-:W-:Y:S01]  /*1530*/  HFMA2.MMA R2, -RZ, RZ, 0, 0 ;  /* 0x00000000ff027435 */ /* 0x001fe200000001ff */
[----:B------:R-:W-:-:S11]  /*1540*/  MOV R0, RZ ;  /* 0x000000ff00007202 */ /* 0x000fd60000000f00 */
[----:B------:R-:W-:Y:S05]  /*1550*/  @!P0 BRA `(.L_x_5302) ;  /* 0x00000e0000008947 */ /* 0x000fea0003800000 */
[----:B------:R-:W-:Y:S02]  /*1560*/  MOV R2, RZ ;  /* 0x000000ff00027202 */ /* 0x000fe40000000f00 */
[----:B------:R-:W-:-:S05]  /*1570*/  MOV R3, R7 ;  /* 0x0000000700037202 */ /* 0x000fca0000000f00 */
[----:B------:R-:W-:Y:S01]  /*1580*/  IMAD.HI.U32 R4, R7, c[0x0][0x170], R2 ;  /* 0x00005c0007047a27 */ /* 0x000fe200078e0002 */
[----:B------:R-:W-:-:S04]  /*1590*/  MOV R3, c[0x0][0x168] ;  /* 0x00005a0000037a02 */ /* 0x000fc80000000f00 */
[----:B------:R-:W-:Y:S02]  /*15a0*/  ISETP.NE.AND P0, PT, R3, 0x1, PT ;  /* 0x000000010300780c */ /* 0x000fe40003f05270 */
        /* <DEDUP_REMOVED lines=219> */
.L_x_5302:
[----:B------:R-:W-:-:S04]  /*2360*/  IADD3 R2, P0, R2, c[0x0][0x368], RZ ;  /* 0x0000da0002027a10 */ /* 0x000fc80007f1e0ff */
[----:B------:R-:W-:-:S06]  /*2370*/  IADD3.X R3, RZ, c[0x0][0x36c], RZ, P0, !PT ;  /* 0x0000db00ff037a10 */ /* 0x000fcc00007fe4ff */
[----:B------:R-:W2:Y:S01]  /*2380*/  LDG.E.64 R2, [R2.64] ;  /* 0x0000000402027981 */ /* 0x000ea2000c1e1b00 */
[----:B------:R-:W-:Y:S01]  /*2390*/  IADD3 R4, P1, R0, c[0x0][0x360], RZ ;  /* 0x0000d80000047a10 */ /* 0x000fe20007f3e0ff */
[----:B------:R-:W-:Y:S03]  /*23a0*/  BSSY B0, `(.L_x_5303) ;  /* 0x000003b000007945 */ /* 0x000fe60003800000 */
[----:B------:R-:W-:Y:S01]  /*23b0*/  IADD3.X R5, RZ, c[0x0][0x364], RZ, P1, !PT ;  /* 0x0000d900ff057a10 */ /* 0x000fe20000ffe4ff */
[----:B--2---:R-:W-:-:S05]  /*23c0*/  FADD.FTZ R9, -R3, -RZ ;  /* 0x800000ff03097221 */ /* 0x004fca0000010100 */
        /* <DEDUP_REMOVED lines=38> */
.L_x_5306:
[----:B------:R-:W-:-:S13]  /*2630*/  ISETP.NE.AND P0, PT, R6, 0x7f800000, PT ;  /* 0x7f8000000600780c */ /* 0x000fda0003f05270 */
[----:B------:R-:W-:-:S05]  /*2640*/  @P0 FADD.FTZ R0, R3, -R3 ;  /* 0x8000000303000221 */ /* 0x000fca0000010000 */
[----:B------:R-:W-:Y:S01]  /*2650*/  @P0 MOV R6, R0 ;  /* 0x0000000000060202 */ /* 0x000fe20000000f00 */
[----:B------:R-:W-:Y:S05]  /*2660*/  @P0 BRA `(.L_x_5307) ;  /* 0x000000e000000947 */ /* 0x000fea0003800000 */
[----:B------:R-:W-:Y:S01]  /*2670*/  ISETP.GE.AND P0, PT, R7, RZ, PT ;  /* 0x000000ff0700720c */ /* 0x000fe20003f06270 */
[----:B------:R-:W-:Y:S01]  /*2680*/  HFMA2.MMA R0, -RZ, RZ, 0, 0 ;  /* 0x00000000ff007435 */ /* 0x000fe200000001ff */
[----:B------:R-:W-:-:S11]  /*2690*/  MOV R6, RZ ;  /* 0x000000ff00067202 */ /* 0x000fd60000000f00 */
[----:B------:R-:W-:Y:S05]  /*26a0*/  @!P0 BRA `(.L_x_5307) ;  /* 0x000000a000008947 */ /* 0x000fea0003800000 */
[----:B------:R-:W-:Y:S01]  /*26b0*/  MOV R0, R7 ;  /* 0x0000000700007202 */ /* 0x000fe20000000f00 */
[----:B------:R-:W-:Y:S01]  /*26c0*/  FADD.FTZ R6, R3, -R3 ;  /* 0x8000000303067221 */ /* 0x000fe20000010000 */
[----:B------:R-:W-:Y:S05]  /*26d0*/  BRA `(.L_x_5307) ;  /* 0x0000007000007947 */ /* 0x000fea0003800000 */
.L_x_5305:
[----:B------:R-:W-:-:S04]  /*26e0*/  FMUL.RZ R9, R9, 0.15915493667125701904 ;  /* 0x3e22f98309097820 */ /* 0x000fc8000040c000 */
[----:B------:R0:W1:Y:S08]  /*26f0*/  MUFU.SIN R6, R9 ;  /* 0x0000000900067308 */ /* 0x0000700000000400 */
[----:B------:R0:W2:Y:S01]  /*2700*/  MUFU.COS R0, R9 ;  /* 0x0000000900007308 */ /* 0x0000a20000000000 */
[----:B------:R-:W-:Y:S05]  /*2710*/  BRA `(.L_x_5307) ;  /* 0x0000003000007947 */ /* 0x000fea0003800000 */
.L_x_5304:
[----:B------:R-:W-:Y:S01]  /*2720*/  FMUL.FTZ R0, R2, -1.4426950216293334961 ;  /* 0xbfb8aa3b02007820 */ /* 0x000fe20000410000 */
[----:B------:R-:W-:-:S05]  /*2730*/  MOV R6, R9 ;  /* 0x0000000900067202 */ /* 0x000fca0000000f00 */
[----:B------:R-:W0:Y:S02]  /*2740*/  MUFU.EX2 R0, R0 ;  /* 0x0000000000007308 */ /* 0x000e240000000800 */
.L_x_5307:
[----:B------:R-:W-:Y:S05]  /*2750*/  BSYNC B0 ;  /* 0x0000000000007941 */ /* 0x000fea0003800000 */
.L_x_5303:
        /* <DEDUP_REMOVED lines=19> */
.L_x_5310:
[----:B------:R-:W0:Y:S08]  /*2890*/  MUFU.RCP R7, R7 ;  /* 0x0000000700077308 */ /* 0x000e300000001000 */
[----:B------:R-:W1:Y:S01]  /*28a0*/  MUFU.RCP R0, R0 ;  /* 0x0000000000007308 */ /* 0x000e620000001000 */
[----:B0-----:R-:W-:-:S02]  /*28b0*/  FMUL.FTZ R2, R2, R7 ;  /* 0x0000000702027220 */ /* 0x001fc40000410000 */
[----:B-1----:R-:W-:Y:S01]  /*28c0*/  FMUL.FTZ R3, R3, R0 ;  /* 0x0000000003037220 */ /* 0x002fe20000410000 */
[----:B------:R-:W-:Y:S05]  /*28d0*/  BRA `(.L_x_5311) ;  /* 0x0000008000007947 */ /* 0x000fea0003800000 */
.L_x_5309:
        /* <DEDUP_REMOVED lines=8> */
.L_x_5311:
[----:B------:R-:W-:Y:S05]  /*2960*/  BSYNC B0 ;  /* 0x0000000000007941 */ /* 0x000fea0003800000 */
.L_x_5308:
[----:B------:R-:W-:Y:S01]  /*2970*/  STG.E.64 [R4.64], R2 ;  /* 0x0000000204007986 */ /* 0x000fe2000c101b04 */
[----:B------:R-:W-:Y:S05]  /*2980*/  EXIT ;  /* 0x000000000000794d */ /* 0x000fea0003800000 */
.L_x_5312:
        /* <DEDUP_REMOVED lines=15> */
.L_x_9763:


//--------------------- .text._ZN2at6native27unrolled_elementwise_kernelIZZZNS0_61_GLOBAL__N__132982cb_23_ActivationSiluKernel_cu_1520ed90_293611silu_kernelERNS_18TensorIteratorBaseEENKUlvE_clEvENKUlvE2_clEvEUlN3c107complexIfEEE_St5arrayIPcLm2EELi4E23TrivialOffsetCalculatorILi1EjESF_NS0_6memory15LoadWithoutCastENSG_16StoreWithoutCastEEEviT_T0_T2_T3_T4_T5_ --------------------------
	.section	.text._ZN2at6native27unrolled_elementwise_kernelIZZZNS0_61_GLOBAL__N__132982cb_23_ActivationSiluKernel_cu_1520ed90_293611silu_kernelERNS_18TensorIteratorBaseEENKUlvE_clEvENKUlvE2_clEvEUlN3c107complexIfEEE_St5arrayIPcLm2EELi4E23TrivialOffsetCalculatorILi1EjESF_NS0_6memory15LoadWithoutCastENSG_16StoreWithoutCastEEEviT_T0_T2_T3_T4_T5_,"ax",@progbits
	.sectioninfo	@"SHI_REGISTERS=26"
	.align	128
        .global         _ZN2at6native27unrolled_elementwise_kernelIZZZNS0_61_GLOBAL__N__132982cb_23_ActivationSiluKernel_cu_1520ed90_293611silu_kernelERNS_18TensorIteratorBaseEENKUlvE_clEvENKUlvE2_clEvEUlN3c107complexIfEEE_St5arrayIPcLm2EELi4E23TrivialOffsetCalculatorILi1EjESF_NS0_6memory15LoadWithoutCastENSG_16StoreWithoutCastEEEviT_T0_T2_T3_T4_T5_
        .type           _ZN2at6native27unrolled_elementwise_kernelIZZZNS0_61_GLOBAL__N__132982cb_23_ActivationSiluKernel_cu_1520ed90_293611silu_kernelERNS_18TensorIteratorBaseEENKUlvE_clEvENKUlvE2_clEvEUlN3c107complexIfEEE_St5arrayIPcLm2EELi4E23TrivialOffsetCalculatorILi1EjESF_NS0_6memory15LoadWithoutCastENSG_16StoreWithoutCastEEEviT_T0_T2_T3_T4_T5_,@function
        .size           _ZN2at6native27unrolled_elementwise_kernelIZZZNS0_61_GLOBAL__N__132982cb_23_ActivationSiluKernel_cu_1520ed90_293611silu_kernelERNS_18TensorIteratorBaseEENKUlvE_clEvENKUlvE2_clEvEUlN3c107complexIfEEE_St5arrayIPcLm2EELi4E23TrivialOffsetCalculatorILi1EjESF_NS0_6memory15LoadWithoutCastENSG_16StoreWithoutCastEEEviT_T0_T2_T3_T4_T5_,(.L_x_9764 - _ZN2at6native27unrolled_elementwise_kernelIZZZNS0_61_GLOBAL__N__132982cb_23_ActivationSiluKernel_cu_1520ed90_293611silu_kernelERNS_18TensorIteratorBaseEENKUlvE_clEvENKUlvE2_clEvEUlN3c107complexIfEEE_St5arrayIPcLm2EELi4E23TrivialOffsetCalculatorILi1EjESF_NS0_6memory15LoadWithoutCastENSG_16StoreWithoutCastEEEviT_T0_T2_T3_T4_T5_)
        .other          _ZN2at6native27unrolled_elementwise_kernelIZZZNS0_61_GLOBAL__N__132982cb_23_ActivationSiluKernel_cu_1520ed90_293611silu_kernelERNS_18TensorIteratorBaseEENKUlvE_clEvENKUlvE2_clEvEUlN3c107complexIfEEE_St5arrayIPcLm2EELi4E23TrivialOffsetCalculatorILi1EjESF_NS0_6memory15LoadWithoutCastENSG_16StoreWithoutCastEEEviT_T0_T2_T3_T4_T5_,@"STO_CUDA_ENTRY STV_DEFAULT"
_ZN2at6native27unrolled_elementwise_kernelIZZZNS0_61_GLOBAL__N__132982cb_23_ActivationSiluKernel_cu_1520ed90_293611silu_kernelERNS_18TensorIteratorBaseEENKUlvE_clEvENKUlvE2_clEvEUlN3c107complexIfEEE_St5arrayIPcLm2EELi4E23TrivialOffsetCalculatorILi1EjESF_NS0_6memory15LoadWithoutCastENSG_16StoreWithoutCastEEEviT_T0_T2_T3_T4_T5_:
.text._ZN2at6native27unrolled_elementwise_kernelIZZZNS0_61_GLOBAL__N__132982cb_23_ActivationSiluKernel_cu_1520ed90_293611silu_kernelERNS_18TensorIteratorBaseEENKUlvE_clEvENKUlvE2_clEvEUlN3c107complexIfEEE_St5arrayIPcLm2EELi4E23TrivialOffsetCalculatorILi1EjESF_NS0_6memory15LoadWithoutCastENSG_16StoreWithoutCastEEEviT_T0_T2_T3_T4_T5_:
[----:B------:R-:W-:Y:S02]  /*0000*/  MOV R1, c[0x0][0x28] ;  /* 0x00000a0000017a02 */ /* 0x000fe40000000f00 */
[----:B------:R-:W0:Y:S01]  /*0010*/  S2R R0, SR_CTAID.X ;  /* 0x0000000000007919 */ /* 0x000e220000002500 */
[----:B------:R-:W-:Y:S01]  /*0020*/  MOV R3, 0xfffffe00 ;  /* 0xfffffe0000037802 */ /* 0x000fe20000000f00 */
[----:B------:R-:W-:Y:S01]  /*0030*/  CS2R R14, SRZ ;  /* 0x00000000000e7805 */ /* 0x000fe2000001ff00 */
[----:B------:R-:W-:Y:S01]  /*0040*/  CS2R R12, SRZ ;  /* 0x00000000000c7805 */ /* 0x000fe2000001ff00 */
[----:B------:R-:W1:Y:S01]  /*0050*/  S2R R7, SR_TID.X ;  /* 0x0000000000077919 */ /* 0x000e620000002100 */
[----:B------:R-:W-:Y:S01]  /*0060*/  CS2R R4, SRZ ;  /* 0x0000000000047805 */ /* 0x000fe2000001ff00 */
[----:B------:R-:W-:Y:S01]  /*0070*/  ULDC.64 UR4, c[0x0][0x118] ;  /* 0x0000460000047ab9 */ /* 0x000fe20000000a00 */
[----:B0-----:R-:W-:Y:S02]  /*0080*/  IMAD R6, R0, R3, c[0x0][0x160] ;  /* 0x0000580000067624 */ /* 0x001fe400078e0203 */
[----:B------:R-:W-:Y:S01]  /*0090*/  CS2R R2, SRZ ;  /* 0x0000000000027805 */ /* 0x000fe2000001ff00 */
[----:B-1----:R-:W-:-:S02]  /*00a0*/  MOV R9, R7 ;  /* 0x0000000700097202 */ /* 0x002fc40000000f00 */
[----:B------:R-:W-:-:S13]  /*00b0*/  ISETP.GE.AND P2, PT, R7, R6, PT ;  /* 0x000000060700720c */ /* 0x000fda0003f46270 */
[----:B------:R-:W-:Y:S02]  /*00c0*/  @!P2 LEA R16, R0, R9, 0x9 ;  /* 0x000000090010a211 */ /* 0x000fe400078e48ff */
[----:B------:R-:W-:Y:S02]  /*00d0*/  @!P2 IADD3 R9, R9, 0x80, RZ ;  /* 0x000000800909a810 */ /* 0x000fe40007ffe0ff */
[----:B------:R-:W-:Y:S02]  /*00e0*/  @!P2 MOV R17, 0x8 ;  /* 0x000000080011a802 */ /* 0x000fe40000000f00 */
[----:B------:R-:W-:-:S03]  /*00f0*/  ISETP.GE.AND P0, PT, R9, R6, PT ;  /* 0x000000060900720c */ /* 0x000fc60003f06270 */
[----:B------:R-:W-:-:S05]  /*0100*/  @!P2 IMAD.WIDE.U32 R16, R16, R17, c[0x0][0x170] ;  /* 0x00005c001010a625 */ /* 0x000fca00078e0011 */
[----:B------:R0:W5:Y:S05]  /*0110*/  @!P2 LDG.E.64 R14, [R16.64] ;  /* 0x00000004100ea981 */ /* 0x00016a000c1e1b00 */
        /* <DEDUP_REMOVED lines=13> */
[----:B------:R-:W-:-:S05]  /*01f0*/  @!P1 MOV R21, 0x8 ;  /* 0x0000000800159802 */ /* 0x000fca0000000f00 */
[----:B------:R-:W-:-:S05]  /*0200*/  @!P1 IMAD.WIDE.U32 R20, R20, R21, c[0x0][0x170] ;  /* 0x00005c0014149625 */ /* 0x000fca00078e0015 */
[----:B------:R0:W5:Y:S01]  /*0210*/  @!P1 LDG.E.64 R4, [R20.64] ;  /* 0x0000000414049981 */ /* 0x000162000c1e1b00 */
[----:B------:R-:W-:Y:S01]  /*0220*/  BSSY B0, `(.L_x_5313) ;  /* 0x000005e000007945 */ /* 0x000fe20003800000 */
[----:B------:R-:W-:Y:S01]  /*0230*/  HFMA2.MMA R9, -RZ, RZ, 0, 0 ;  /* 0x00000000ff097435 */ /* 0x000fe200000001ff */
[----:B------:R-:W-:Y:S01]  /*0240*/  CS2R R10, SRZ ;  /* 0x00000000000a7805 */ /* 0x000fe2000001ff00 */
[----:B------:R-:W-:Y:S05]  /*0250*/  @P2 BRA `(.L_x_5314) ;  /* 0x000005a000002947 */ /* 0x000fea0003800000 */
[----:B-----5:R-:W-:Y:S01]  /*0260*/  FADD.FTZ R8, -R15, -RZ ;  /* 0x800000ff0f087221 */ /* 0x020fe20000010100 */
[----:B------:R-:W-:Y:S04]  /*0270*/  BSSY B1, `(.L_x_5315) ;  /* 0x0000039000017945 */ /* 0x000fe80003800000 */
[----:B------:R-:W-:Y:S02]  /*0280*/  LOP3.LUT P0, RZ, R8, 0x7fffffff, RZ, 0xc0, !PT ;  /* 0x7fffffff08ff7812 */ /* 0x000fe4000780c0ff */
[----:B------:R-:W-:-:S11]  /*0290*/  MOV R10, R8 ;  /* 0x00000008000a7202 */ /* 0x000fd60000000f00 */
[----:B------:R-:W-:Y:S05]  /*02a0*/  @!P0 BRA `(.L_x_5316) ;  /* 0x0000033000008947 */ /* 0x000fea0003800000 */
[----:B0-----:R-:W-:-:S05]  /*02b0*/  FADD.FTZ R16, -R14, -RZ ;  /* 0x800000ff0e107221 */ /* 0x001fca0000010100 */
        /* <DEDUP_REMOVED lines=36> */
.L_x_5318:
        /* <DEDUP_REMOVED lines=10> */
.L_x_5317:
[----:B------:R-:W-:-:S04]  /*05a0*/  FMUL.RZ R8, R8, 0.15915493667125701904 ;  /* 0x3e22f98308087820 */ /* 0x000fc8000040c000 */
[----:B------:R0:W1:Y:S08]  /*05b0*/  MUFU.SIN R10, R8 ;  /* 0x00000008000a7308 */ /* 0x0000700000000400 */
[----:B------:R0:W2:Y:S01]  /*05c0*/  MUFU.COS R11, R8 ;  /* 0x00000008000b7308 */ /* 0x0000a20000000000 */
[----:B------:R-:W-:Y:S05]  /*05d0*/  BRA `(.L_x_5319) ;  /* 0x0000002000007947 */ /* 0x000fea0003800000 */
.L_x_5316:
[----:B------:R-:W-:-:S06]  /*05e0*/  FMUL.FTZ R11, R14, -1.4426950216293334961 ;  /* 0xbfb8aa3b0e0b7820 */ /* 0x000fcc0000410000 */
[----:B------:R-:W1:Y:S02]  /*05f0*/  MUFU.EX2 R11, R11 ;  /* 0x0000000b000b7308 */ /* 0x000e640000000800 */
.L_x_5319:
[----:B------:R-:W-:Y:S05]  /*0600*/  BSYNC B1 ;  /* 0x0000000000017941 */ /* 0x000fea0003800000 */
.L_x_5315:
[----:B012---:R-:W-:Y:S02]  /*0610*/  FADD.FTZ R17, R11, 1 ;  /* 0x3f8000000b117421 */ /* 0x007fe40000010000 */
[----:B------:R-:W-:-:S05]  /*0620*/  FADD.FTZ R18, RZ, R10 ;  /* 0x0000000aff127221 */ /* 0x000fca0000010000 */
        /* <DEDUP_REMOVED lines=16> */
.L_x_5321:
[----:B------:R-:W0:Y:S08]  /*0730*/  MUFU.RCP R11, R16 ;  /* 0x00000010000b7308 */ /* 0x000e300000001000 */
[----:B------:R-:W1:Y:S01]  /*0740*/  MUFU.RCP R8, R8 ;  /* 0x0000000800087308 */ /* 0x000e620000001000 */
[----:B0-----:R-:W-:-:S02]  /*0750*/  FMUL.FTZ R10, R11, R14 ;  /* 0x0000000e0b0a7220 */ /* 0x001fc40000410000 */
[----:B-1----:R-:W-:Y:S01]  /*0760*/  FMUL.FTZ R11, R8, R15 ;  /* 0x0000000f080b7220 */ /* 0x002fe20000410000 */
[----:B------:R-:W-:Y:S05]  /*0770*/  BRA `(.L_x_5314) ;  /* 0x0000008000007947 */ /* 0x000fea0003800000 */
.L_x_5320:
        /* <DEDUP_REMOVED lines=8> */
.L_x_5314:
[----:B------:R-:W-:Y:S05]  /*0800*/  BSYNC B0 ;  /* 0x0000000000007941 */ /* 0x000fea0003800000 */
.L_x_5313:
[----:B-----5:R-:W-:Y:S01]  /*0810*/  IADD3 R15, R7, 0x80, RZ ;  /* 0x00000080070f7810 */ /* 0x020fe20007ffe0ff */
[----:B------:R-:W-:Y:S01]  /*0820*/  BSSY B0, `(.L_x_5322) ;  /* 0x000005d000007945 */ /* 0x000fe20003800000 */
[----:B------:R-:W-:-:S02]  /*0830*/  HFMA2.MMA R8, -RZ, RZ, 0, 0 ;  /* 0x00000000ff087435 */ /* 0x000fc400000001ff */
[----:B------:R-:W-:-:S13]  /*0840*/  ISETP.GE.AND P0, PT, R15, R6, PT ;  /* 0x000000060f00720c */ /* 0x000fda0003f06270 */
[----:B------:R-:W-:Y:S05]  /*0850*/  @P0 BRA `(.L_x_5323) ;  /* 0x0000059000000947 */ /* 0x000fea0003800000 */
[----:B0-----:R-:W-:Y:S01]  /*0860*/  FADD.FTZ R18, -R13, -RZ ;  /* 0x800000ff0d127221 */ /* 0x001fe20000010100 */
        /* <DEDUP_REMOVED lines=39> */
.L_x_5327:
        /* <DEDUP_REMOVED lines=10> */
.L_x_5326:
[----:B------:R-:W-:-:S04]  /*0b80*/  FMUL.RZ R18, R18, 0.15915493667125701904 ;  /* 0x3e22f98312127820 */ /* 0x000fc8000040c000 */
[----:B------:R0:W1:Y:S08]  /*0b90*/  MUFU.SIN R9, R18 ;  /* 0x0000001200097308 */ /* 0x0000700000000400 */
[----:B------:R0:W2:Y:S01]  /*0ba0*/  MUFU.COS R8, R18 ;  /* 0x0000001200087308 */ /* 0x0000a20000000000 */
[----:B------:R-:W-:Y:S05]  /*0bb0*/  BRA `(.L_x_5328) ;  /* 0x0000003000007947 */ /* 0x000fea0003800000 */
.L_x_5325:
[----:B------:R-:W-:Y:S01]  /*0bc0*/  FMUL.FTZ R8, R12, -1.4426950216293334961 ;  /* 0xbfb8aa3b0c087820 */ /* 0x000fe20000410000 */
[----:B------:R-:W-:-:S05]  /*0bd0*/  MOV R9, R18 ;  /* 0x0000001200097202 */ /* 0x000fca0000000f00 */
[----:B------:R-:W0:Y:S02]  /*0be0*/  MUFU.EX2 R8, R8 ;  /* 0x0000000800087308 */ /* 0x000e240000000800 */
.L_x_5328:
[----:B------:R-:W-:Y:S05]  /*0bf0*/  BSYNC B1 ;  /* 0x0000000000017941 */ /* 0x000fea0003800000 */
.L_x_5324:
[----:B0-2---:R-:W-:Y:S02]  /*0c00*/  FADD.FTZ R17, R8, 1 ;  /* 0x3f80000008117421 */ /* 0x005fe40000010000 */
        /* <DEDUP_REMOVED lines=17> */
.L_x_5330:
[----:B------:R-:W0:Y:S08]  /*0d20*/  MUFU.RCP R9, R18 ;  /* 0x0000001200097308 */ /* 0x000e300000001000 */
[----:B------:R-:W1:Y:S01]  /*0d30*/  MUFU.RCP R14, R14 ;  /* 0x0000000e000e7308 */ /* 0x000e620000001000 */
[----:B0-----:R-:W-:-:S02]  /*0d40*/  FMUL.FTZ R8, R9, R12 ;  /* 0x0000000c09087220 */ /* 0x001fc40000410000 */
[----:B-1----:R-:W-:Y:S01]  /*0d50*/  FMUL.FTZ R9, R14, R13 ;  /* 0x0000000d0e097220 */ /* 0x002fe20000410000 */
[----:B------:R-:W-:Y:S05]  /*0d60*/  BRA `(.L_x_5323) ;  /* 0x0000008000007947 */ /* 0x000fea0003800000 */
.L_x_5329:
        /* <DEDUP_REMOVED lines=8> */
.L_x_5323:
[----:B------:R-:W-:Y:S05]  /*0df0*/  BSYNC B0 ;  /* 0x0000000000007941 */ /* 0x000fea0003800000 */
.L_x_5322:
[----:B------:R-:W-:Y:S01]  /*0e00*/  IADD3 R13, R7, 0x100, RZ ;  /* 0x00000100070d7810 */ /* 0x000fe20007ffe0ff */
[----:B------:R-:W-:Y:S01]  /*0e10*/  BSSY B0, `(.L_x_5331) ;  /* 0x000005f000007945 */ /* 0x000fe20003800000 */
[----:B0-----:R-:W-:-:S02]  /*0e20*/  CS2R R16, SRZ ;  /* 0x0000000000107805 */ /* 0x001fc4000001ff00 */
[----:B------:R-:W-:Y:S01]  /*0e30*/  ISETP.GE.AND P0, PT, R13, R6, PT ;  /* 0x000000060d00720c */ /* 0x000fe20003f06270 */
[----:B------:R-:W-:-:S12]  /*0e40*/  HFMA2.MMA R13, -RZ, RZ, 0, 0 ;  /* 0x00000000ff0d7435 */ /* 0x000fd800000001ff */
[----:B------:R-:W-:Y:S05]  /*0e50*/  @P0 BRA `(.L_x_5332) ;  /* 0x000005a000000947 */ /* 0x000fea0003800000 */
[----:B------:R-:W-:Y:S01]  /*0e60*/  FADD.FTZ R12, -R3, -RZ ;  /* 0x800000ff030c7221 */ /* 0x000fe20000010100 */
        /* <DEDUP_REMOVED lines=29> */
[----:B------:R-:W-:Y:S01]  /*1040*/  FMUL.FTZ R18, R12, R23 ;  /* 0x000000170c127220 */ /* 0x000fe20000410000 */
        /* <DEDUP_REMOVED lines=9> */
.L_x_5336:
        /* <DEDUP_REMOVED lines=11> */
.L_x_5335:
[----:B------:R-:W-:-:S04]  /*1190*/  FMUL.RZ R12, R12, 0.15915493667125701904 ;  /* 0x3e22f9830c0c7820 */ /* 0x000fc8000040c000 */
[----:B------:R0:W1:Y:S08]  /*11a0*/  MUFU.SIN R16, R12 ;  /* 0x0000000c00107308 */ /* 0x0000700000000400 */
[----:B------:R0:W2:Y:S01]  /*11b0*/  MUFU.COS R14, R12 ;  /* 0x0000000c000e7308 */ /* 0x0000a20000000000 */
[----:B------:R-:W-:Y:S05]  /*11c0*/  BRA `(.L_x_5337) ;  /* 0x0000003000007947 */ /* 0x000fea0003800000 */
.L_x_5334:
[----:B------:R-:W-:Y:S01]  /*11d0*/  FMUL.FTZ R14, R2, -1.4426950216293334961 ;  /* 0xbfb8aa3b020e7820 */ /* 0x000fe20000410000 */
[----:B------:R-:W-:-:S05]  /*11e0*/  MOV R16, R12 ;  /* 0x0000000c00107202 */ /* 0x000fca0000000f00 */
[----:B------:R-:W0:Y:S02]  /*11f0*/  MUFU.EX2 R14, R14 ;  /* 0x0000000e000e7308 */ /* 0x000e240000000800 */
.L_x_5337:
[----:B------:R-:W-:Y:S05]  /*1200*/  BSYNC B1 ;  /* 0x0000000000017941 */ /* 0x000fea0003800000 */
.L_x_5333:
        /* <DEDUP_REMOVED lines=18> */
.L_x_5339:
[----:B------:R-:W0:Y:S08]  /*1330*/  MUFU.RCP R17, R14 ;  /* 0x0000000e00117308 */ /* 0x000e300000001000 */
[----:B------:R-:W1:Y:S01]  /*1340*/  MUFU.RCP R12, R12 ;  /* 0x0000000c000c7308 */ /* 0x000e620000001000 */
[----:B0-----:R-:W-:-:S02]  /*1350*/  FMUL.FTZ R16, R17, R2 ;  /* 0x0000000211107220 */ /* 0x001fc40000410000 */
[----:B-1----:R-:W-:Y:S01]  /*1360*/  FMUL.FTZ R17, R12, R3 ;  /* 0x000000030c117220 */ /* 0x002fe20000410000 */
[----:B------:R-:W-:Y:S05]  /*1370*/  BRA `(.L_x_5332) ;  /* 0x0000008000007947 */ /* 0x000fea0003800000 */
.L_x_5338:
        /* <DEDUP_REMOVED lines=8> */
.L_x_5332:
[----:B------:R-:W-:Y:S05]  /*1400*/  BSYNC B0 ;  /* 0x0000000000007941 */ /* 0x000fea0003800000 */
.L_x_5331:
[----:B------:R-:W-:Y:S01]  /*1410*/  IADD3 R3, R7, 0x180, RZ ;  /* 0x0000018007037810 */ /* 0x000fe20007ffe0ff */
[----:B------:R-:W-:Y:S01]  /*1420*/  BSSY B0, `(.L_x_5340) ;  /* 0x000005d000007945 */ /* 0x000fe20003800000 */
[----:B------:R-:W-:-:S02]  /*1430*/  HFMA2.MMA R12, -RZ, RZ, 0, 0 ;  /* 0x00000000ff0c7435 */ /* 0x000fc400000001ff */
[----:B------:R-:W-:-:S13]  /*1440*/  ISETP.GE.AND P0, PT, R3, R6, PT ;  /* 0x000000060300720c */ /* 0x000fda0003f06270 */
        /* <DEDUP_REMOVED lines=41> */
.L_x_5345:
        /* <DEDUP_REMOVED lines=10> */
.L_x_5344:
[----:B------:R-:W-:-:S04]  /*1780*/  FMUL.RZ R18, R18, 0.15915493667125701904 ;  /* 0x3e22f98312127820 */ /* 0x000fc8000040c000 */
[----:B------:R0:W1:Y:S08]  /*1790*/  MUFU.SIN R3, R18 ;  /* 0x0000001200037308 */ /* 0x0000700000000400 */
[----:B------:R0:W2:Y:S01]  /*17a0*/  MUFU.COS R2, R18 ;  /* 0x0000001200027308 */ /* 0x0000a20000000000 */
[----:B------:R-:W-:Y:S05]  /*17b0*/  BRA `(.L_x_5346) ;  /* 0x0000003000007947 */ /* 0x000fea0003800000 */
.L_x_5343:
[----:B------:R-:W-:Y:S01]  /*17c0*/  FMUL.FTZ R2, R4, -1.4426950216293334961 ;  /* 0xbfb8aa3b04027820 */ /* 0x000fe20000410000 */
[----:B------:R-:W-:-:S05]  /*17d0*/  MOV R3, R18 ;  /* 0x0000001200037202 */ /* 0x000fca0000000f00 */
[----:B------:R-:W0:Y:S02]  /*17e0*/  MUFU.EX2 R2, R2 ;  /* 0x0000000200027308 */ /* 0x000e240000000800 */
.L_x_5346:
[----:B------:R-:W-:Y:S05]  /*17f0*/  BSYNC B1 ;  /* 0x0000000000017941 */ /* 0x000fea0003800000 */
.L_x_5342:
        /* <DEDUP_REMOVED lines=18> */
.L_x_5348:
[----:B------:R-:W0:Y:S08]  /*1920*/  MUFU.RCP R3, R3 ;  /* 0x0000000300037308 */ /* 0x000e300000001000 */
[----:B------:R-:W1:Y:S01]  /*1930*/  MUFU.RCP R2, R2 ;  /* 0x0000000200027308 */ /* 0x000e620000001000 */
[----:B0-----:R-:W-:-:S02]  /*1940*/  FMUL.FTZ R12, R3, R4 ;  /* 0x00000004030c7220 */ /* 0x001fc40000410000 */
[----:B-1----:R-:W-:Y:S01]  /*1950*/  FMUL.FTZ R13, R2, R5 ;  /* 0x00000005020d7220 */ /* 0x002fe20000410000 */
[----:B------:R-:W-:Y:S05]  /*1960*/  BRA `(.L_x_5341) ;  /* 0x0000008000007947 */ /* 0x000fea0003800000 */
.L_x_5347:
        /* <DEDUP_REMOVED lines=8> */
.L_x_5341:
[----:B------:R-:W-:Y:S05]  /*19f0*/  BSYNC B0 ;  /* 0x0000000000007941 */ /* 0x000fea0003800000 */
.L_x_5340:
[----:B------:R-:W-:Y:S01]  /*1a00*/  ISETP.GE.AND P0, PT, R7, R6, PT ;  /* 0x000000060700720c */ /* 0x000fe20003f06270 */
[----:B------:R-:W-:Y:S01]  /*1a10*/  BSSY B0, `(.L_x_5349) ;  /* 0x0000017000007945 */ /* 0x000fe20003800000 */
[----:B------:R-:W-:Y:S11]  /*1a20*/  BSSY B1, `(.L_x_5350) ;  /* 0x000000f000017945 */ /* 0x000ff60003800000 */
[----:B------:R-:W-:Y:S05]  /*1a30*/  @P0 BRA `(.L_x_5351) ;  /* 0x000000d000000947 */ /* 0x000fea0003800000 */
[----:B------:R-:W-:Y:S01]  /*1a40*/  HFMA2.MMA R3, -RZ, RZ, 0, 4.76837158203125e-07 ;  /* 0x00000008ff037435 */ /* 0x000fe200000001ff */
[----:B------:R-:W-:-:S02]  /*1a50*/  LEA R2, R0, R7, 0x9 ;  /* 0x0000000700027211 */ /* 0x000fc400078e48ff */
[----:B------:R-:W-:-:S04]  /*1a60*/  MOV R7, R15 ;  /* 0x0000000f00077202 */ /* 0x000fc80000000f00 */
[----:B------:R-:W-:-:S03]  /*1a70*/  ISETP.GE.AND P0, PT, R7, R6, PT ;  /* 0x000000060700720c */ /* 0x000fc60003f06270 */
[----:B------:R-:W-:-:S05]  /*1a80*/  IMAD.WIDE.U32 R2, R2, R3, c[0x0][0x168] ;  /* 0x00005a0002027625 */ /* 0x000fca00078e0003 */
[----:B------:R0:W-:Y:S05]  /*1a90*/  STG.E.64 [R2.64], R10 ;  /* 0x0000000a02007986 */ /* 0x0001ea000c101b04 */
[----:B------:R-:W-:Y:S01]  /*1aa0*/  @P0 BREAK B1 ;  /* 0x0000000000010942 */ /* 0x000fe20003800000 */
[----:B------:R-:W-:Y:S05]  /*1ab0*/  @P0 BRA `(.L_x_5352) ;  /* 0x000000c000000947 */ /* 0x000fea0003800000 */
[----:B0-----:R-:W-:Y:S02]  /*1ac0*/  LEA R2, R0, R7, 0x9 ;  /* 0x0000000700027211 */ /* 0x001fe400078e48ff */
[----:B------:R-:W-:Y:S02]  /*1ad0*/  MOV R3, 0x8 ;  /* 0x0000000800037802 */ /* 0x000fe40000000f00 */
[----:B------:R-:W-:-:S03]  /*1ae0*/  IADD3 R7, R7, 0x80, RZ ;  /* 0x0000008007077810 */ /* 0x000fc60007ffe0ff */
[----:B------:R-:W-:-:S05]  /*1af0*/  IMAD.WIDE.U32 R2, R2, R3, c[0x0][0x168] ;  /* 0x00005a0002027625 */ /* 0x000fca00078e0003 */
[----:B------:R0:W-:Y:S02]  /*1b00*/  STG.E.64 [R2.64], R8 ;  /* 0x0000000802007986 */ /* 0x0001e4000c101b04 */
.L_x_5351:
[----:B------:R-:W-:Y:S05]  /*1b10*/  BSYNC B1 ;  /* 0x0000000000017941 */ /* 0x000fea0003800000 */
.L_x_5350:
[----:B------:R-:W-:-:S13]  /*1b20*/  ISETP.GE.AND P0, PT, R7, R6, PT ;  /* 0x000000060700720c */ /* 0x000fda0003f06270 */
[----:B0-----:R-:W-:Y:S02]  /*1b30*/  @!P0 LEA R2, R0, R7, 0x9 ;  /* 0x0000000700028211 */ /* 0x001fe400078e48ff */
[----:B------:R-:W-:Y:S02]  /*1b40*/  @!P0 MOV R3, 0x8 ;  /* 0x0000000800038802 */ /* 0x000fe40000000f00 */
[----:B------:R-:W-:-:S03]  /*1b50*/  @!P0 IADD3 R7, R7, 0x80, RZ ;  /* 0x0000008007078810 */ /* 0x000fc60007ffe0ff */
[----:B------:R-:W-:-:S05]  /*1b60*/  @!P0 IMAD.WIDE.U32 R2, R2, R3, c[0x0][0x168] ;  /* 0x00005a0002028625 */ /* 0x000fca00078e0003 */
[----:B------:R0:W-:Y:S02]  /*1b70*/  @!P0 STG.E.64 [R2.64], R16 ;  /* 0x0000001002008986 */ /* 0x0001e4000c101b04 */
.L_x_5352:
[----:B------:R-:W-:Y:S05]  /*1b80*/  BSYNC B0 ;  /* 0x0000000000007941 */ /* 0x000fea0003800000 */
.L_x_5349:
[----:B------:R-:W-:Y:S01]  /*1b90*/  WARPSYNC 0xffffffff ;  /* 0xffffffff00007948 */ /* 0x000fe20003800000 */
[----:B------:R-:W-:-:S13]  /*1ba0*/  ISETP.GE.AND P0, PT, R7, R6, PT ;  /* 0x000000060700720c */ /* 0x000fda0003f06270 */
[----:B------:R-:W-:Y:S05]  /*1bb0*/  @P0 EXIT ;  /* 0x000000000000094d */ /* 0x000fea0003800000 */
[----:B0-----:R-:W-:Y:S01]  /*1bc0*/  HFMA2.MMA R3, -RZ, RZ, 0, 4.76837158203125e-07 ;  /* 0x00000008ff037435 */ /* 0x001fe200000001ff */
[----:B------:R-:W-:-:S09]  /*1bd0*/  LEA R2, R0, R7, 0x9 ;  /* 0x0000000700027211 */ /* 0x000fd200078e48ff */
[----:B------:R-:W-:-:S05]  /*1be0*/  IMAD.WIDE.U32 R2, R2, R3, c[0x0][0x168] ;  /* 0x00005a0002027625 */ /* 0x000fca00078e0003 */
[----:B------:R-:W-:Y:S01]  /*1bf0*/  STG.E.64 [R2.64], R12 ;  /* 0x0000000c02007986 */ /* 0x000fe2000c101b04 */
[----:B------:R-:W-:Y:S05]  /*1c00*/  EXIT ;  /* 0x000000000000794d */ /* 0x000fea0003800000 */
.L_x_5353:
        /* <DEDUP_REMOVED lines=15> */
.L_x_9764:


//--------------------- .text._ZN2at6native29vectorized_elementwise_kernelILi2EZZZNS0_61_GLOBAL__N__132982cb_23_ActivationSiluKernel_cu_1520ed90_293611silu_kernelERNS_18TensorIteratorBaseEENKUlvE_clEvENKUlvE2_clEvEUlN3c107complexIfEEE_St5arrayIPcLm2EEEEviT0_T1_ --------------------------
	.section	.text._ZN2at6native29vectorized_elementwise_kernelILi2EZZZNS0_61_GLOBAL__N__132982cb_23_ActivationSiluKernel_cu_1520ed90_293611silu_kernelERNS_18TensorIteratorBaseEENKUlvE_clEvENKUlvE2_clEvEUlN3c107complexIfEEE_St5arrayIPcLm2EEEEviT0_T1_,"ax",@progbits
	.sectioninfo	@"SHI_REGISTERS=32"
	.align	128
        .global         _ZN2at6native29vectorized_elementwise_kernelILi2EZZZNS0_61_GLOBAL__N__132982cb_23_ActivationSiluKernel_cu_1520ed90_293611silu_kernelERNS_18TensorIteratorBaseEENKUlvE_clEvENKUlvE2_clEvEUlN3c107complexIfEEE_St5arrayIPcLm2EEEEviT0_T1_
        .type           _ZN2at6native29vectorized_elementwise_kernelILi2EZZZNS0_61_GLOBAL__N__132982cb_23_ActivationSiluKernel_cu_1520ed90_293611silu_kernelERNS_18TensorIteratorBaseEENKUlvE_clEvENKUlvE2_clEvEUlN3c107complexIfEEE_St5arrayIPcLm2EEEEviT0_T1_,@function
        .size           _ZN2at6native29vectorized_elementwise_kernelILi2EZZZNS0_61_GLOBAL__N__132982cb_23_ActivationSiluKernel_cu_1520ed90_293611silu_kernelERNS_18TensorIteratorBaseEENKUlvE_clEvENKUlvE2_clEvEUlN3c107complexIfEEE_St5arrayIPcLm2EEEEviT0_T1_,(.L_x_9765 - _ZN2at6native29vectorized_elementwise_kernelILi2EZZZNS0_61_GLOBAL__N__132982cb_23_ActivationSiluKernel_cu_1520ed90_293611silu_kernelERNS_18TensorIteratorBaseEENKUlvE_clEvENKUlvE2_clEvEUlN3c107complexIfEEE_St5arrayIPcLm2EEEEviT0_T1_)
        .other          _ZN2at6native29vectorized_elementwise_kernelILi2EZZZNS0_61_GLOBAL__N__132982cb_23_ActivationSiluKernel_cu_1520ed90_293611silu_kernelERNS_18TensorIteratorBaseEENKUlvE_clEvENKUlvE2_clEvEUlN3c107complexIfEEE_St5arrayIPcLm2EEEEviT0_T1_,@"STO_CUDA_ENTRY STV_DEFAULT"
_ZN2at6native29vectorized_elementwise_kernelILi2EZZZNS0_61_GLOBAL__N__132982cb_23_ActivationSiluKernel_cu_1520ed90_293611silu_kernelERNS_18TensorIteratorBaseEENKUlvE_clEvENKUlvE2_clEvEUlN3c107complexIfEEE_St5arrayIPcLm2EEEEviT0_T1_:
.text._ZN2at6native29vectorized_elementwise_kernelILi2EZZZNS0_61_GLOBAL__N__132982cb_23_ActivationSiluKernel_cu_1520ed90_293611silu_kernelERNS_18TensorIteratorBaseEENKUlvE_clEvENKUlvE2_clEvEUlN3c107complexIfEEE_St5arrayIPcLm2EEEEviT0_T1_:
[----:B------:R-:W-:Y:S02]  /*0000*/  MOV R1, c[0x0][0x28] ;  /* 0x00000a0000017a02 */ /* 0x000fe40000000f00 */
[----:B------:R-:W0:Y:S01]  /*0010*/  S2UR UR6, SR_CTAID.X ;  /* 0x00000000000679c3 */ /* 0x000e220000002500 */
[----:B------:R-:W-:Y:S02]  /*0020*/  ULDC UR4, c[0x0][0x160] ;  /* 0x0000580000047ab9 */ /* 0x000fe40000000800 */
[----:B------:R-:W-:Y:S02]  /*0030*/  ULDC.64 UR8, c[0x0][0x118] ;  /* 0x0000460000087ab9 */ /* 0x000fe40000000a00 */
[----:B0-----:R-:W-:-:S04]  /*0040*/  USHF.L.U32 UR6, UR6, 0xa, URZ ;  /* 0x0000000a06067899 */ /* 0x001fc8000800063f */
[----:B------:R-:W-:-:S04]  /*0050*/  UIADD3 UR4, -UR6, UR4, URZ ;  /* 0x0000000406047290 */ /* 0x000fc8000fffe13f */
[----:B------:R-:W-:-:S06]  /*0060*/  UISETP.GE.U32.AND UP0, UPT, UR4, 0x400, UPT ;  /* 0x000004000400788c */ /* 0x000fcc000bf06070 */
[----:B------:R-:W-:-:S13]  /*0070*/  PLOP3.LUT P0, PT, PT, PT, UP0, 0x80, 0x0 ;  /* 0x000000000000781c */ /* 0x000fda0003f0f008 */
[----:B------:R-:W-:Y:S05]  /*0080*/  @!P0 BRA `(.L_x_5354) ;  /* 0x00002ec000008947 */ /* 0x000fea0003800000 */
[----:B------:R-:W0:Y:S01]  /*0090*/  S2R R0, SR_TID.X ;  /* 0x0000000000007919 */ /* 0x000e220000002100 */
[----:B------:R-:W-:Y:S02]  /*00a0*/  UMOV UR7, 0x8 ;  /* 0x0000000800077882 */ /* 0x000fe40000000000 */
[----:B------:R-:W-:Y:S02]  /*00b0*/  ULDC.64 UR4, c[0x0][0x170] ;  /* 0x00005c0000047ab9 */ /* 0x000fe40000000a00 */
[----:B------:R-:W-:-:S06]  /*00c0*/  UIMAD.WIDE UR4, UR6, UR7, UR4 ;  /* 0x00000007060472a5 */ /* 0x000fcc000f8e0204 */
[----:B------:R-:W-:Y:S02]  /*00d0*/  MOV R20, UR4 ;  /* 0x0000000400147c02 */ /* 0x000fe40008000f00 */
[----:B------:R-:W-:-:S05]  /*00e0*/  MOV R21, UR5 ;  /* 0x0000000500157c02 */ /* 0x000fca0008000f00 */
[----:B0-----:R-:W-:-:S05]  /*00f0*/  IMAD.WIDE.U32 R20, R0, 0x10, R20 ;  /* 0x0000001000147825 */ /* 0x001fca00078e0014 */
[----:B------:R-:W2:Y:S04]  /*0100*/  LDG.E.128 R12, [R20.64] ;  /* 0x00000008140c7981 */ /* 0x000ea8000c1e1d00 */
[----:B------:R0:W5:Y:S04]  /*0110*/  LDG.E.128 R16, [R20.64+0x800] ;  /* 0x0008000814107981 */ /* 0x000168000c1e1d00 */
[----:B------:R0:W5:Y:S04]  /*0120*/  LDG.E.128 R4, [R20.64+0x1000] ;  /* 0x0010000814047981 */ /* 0x000168000c1e1d00 */
[----:B------:R0:W5:Y:S01]  /*0130*/  LDG.E.128 R8, [R20.64+0x1800] ;  /* 0x0018000814087981 */ /* 0x000162000c1e1d00 */
[----:B------:R-:W-:Y:S01]  /*0140*/  BSSY B0, `(.L_x_5355) ;  /* 0x0000039000007945 */ /* 0x000fe20003800000 */
[----:B--2---:R-:W-:-:S05]  /*0150*/  FADD.FTZ R2, -R13, -RZ ;  /* 0x800000ff0d027221 */ /* 0x004fca0000010100 */
[----:B------:R-:W-:-:S13]  /*0160*/  LOP3.LUT P0, R22, R2, 0x7fffffff, RZ, 0xc0, !PT ;  /* 0x7fffffff02167812 */ /* 0x000fda000780c0ff */
[----:B------:R-:W-:Y:S05]  /*0170*/  @!P0 BRA `(.L_x_5356) ;  /* 0x0000032000008947 */ /* 0x000fea0003800000 */
[----:B0-----:R-:W-:-:S05]  /*0180*/  FADD.FTZ R3, -R12, -RZ ;  /* 0x800000ff0c037221 */ /* 0x001fca0000010100 */
        /* <DEDUP_REMOVED lines=35> */
.L_x_5358:
        /* <DEDUP_REMOVED lines=10> */
.L_x_5357:
[----:B------:R-:W-:-:S04]  /*0460*/  FMUL.RZ R2, R2, 0.15915493667125701904 ;  /* 0x3e22f98302027820 */ /* 0x000fc8000040c000 */
[----:B------:R0:W1:Y:S08]  /*0470*/  MUFU.SIN R21, R2 ;  /* 0x0000000200157308 */ /* 0x0000700000000400 */
[----:B------:R0:W2:Y:S01]  /*0480*/  MUFU.COS R20, R2 ;  /* 0x0000000200147308 */ /* 0x0000a20000000000 */
[----:B------:R-:W-:Y:S05]  /*0490*/  BRA `(.L_x_5359) ;  /* 0x0000003000007947 */ /* 0x000fea0003800000 */
.L_x_5356:
[----:B0-----:R-:W-:Y:S01]  /*04a0*/  FMUL.FTZ R20, R12, -1.4426950216293334961 ;  /* 0xbfb8aa3b0c147820 */ /* 0x001fe20000410000 */
[----:B------:R-:W-:-:S05]  /*04b0*/  MOV R21, R2 ;  /* 0x0000000200157202 */ /* 0x000fca0000000f00 */
[----:B------:R-:W0:Y:S02]  /*04c0*/  MUFU.EX2 R20, R20 ;  /* 0x0000001400147308 */ /* 0x000e240000000800 */
.L_x_5359:
[----:B------:R-:W-:Y:S05]  /*04d0*/  BSYNC B0 ;  /* 0x0000000000007941 */ /* 0x000fea0003800000 */
.L_x_5355:
        /* <DEDUP_REMOVED lines=19> */
.L_x_5362:
[----:B------:R-:W0:Y:S08]  /*0610*/  MUFU.RCP R3, R3 ;  /* 0x0000000300037308 */ /* 0x000e300000001000 */
[----:B------:R-:W1:Y:S01]  /*0620*/  MUFU.RCP R2, R2 ;  /* 0x0000000200027308 */ /* 0x000e620000001000 */
[----:B0-----:R-:W-:-:S02]  /*0630*/  FMUL.FTZ R12, R12, R3 ;  /* 0x000000030c0c7220 */ /* 0x001fc40000410000 */
[----:B-1----:R-:W-:Y:S01]  /*0640*/  FMUL.FTZ R13, R13, R2 ;  /* 0x000000020d0d7220 */ /* 0x002fe20000410000 */
[----:B------:R-:W-:Y:S05]  /*0650*/  BRA `(.L_x_5363) ;  /* 0x0000008000007947 */ /* 0x000fea0003800000 */
.L_x_5361:
        /* <DEDUP_REMOVED lines=8> */
.L_x_5363:
[----:B------:R-:W-:Y:S05]  /*06e0*/  BSYNC B0 ;  /* 0x0000000000007941 */ /* 0x000fea0003800000 */
.L_x_5360:
        /* <DEDUP_REMOVED lines=40> */
.L_x_5367:
        /* <DEDUP_REMOVED lines=10> */
.L_x_5366:
[----:B------:R-:W-:-:S04]  /*0a10*/  FMUL.RZ R2, R2, 0.15915493667125701904 ;  /* 0x3e22f98302027820 */ /* 0x000fc8000040c000 */
[----:B------:R0:W1:Y:S08]  /*0a20*/  MUFU.SIN R21, R2 ;  /* 0x0000000200157308 */ /* 0x0000700000000400 */
[----:B------:R0:W2:Y:S01]  /*0a30*/  MUFU.COS R20, R2 ;  /* 0x0000000200147308 */ /* 0x0000a20000000000 */
[----:B------:R-:W-:Y:S05]  /*0a40*/  BRA `(.L_x_5368) ;  /* 0x0000003000007947 */ /* 0x000fea0003800000 */
.L_x_5365:
[----:B------:R-:W-:Y:S01]  /*0a50*/  FMUL.FTZ R20, R14, -1.4426950216293334961 ;  /* 0xbfb8aa3b0e147820 */ /* 0x000fe20000410000 */
[----:B------:R-:W-:-:S05]  /*0a60*/  MOV R21, R2 ;  /* 0x0000000200157202 */ /* 0x000fca0000000f00 */
[----:B------:R-:W0:Y:S02]  /*0a70*/  MUFU.EX2 R20, R20 ;  /* 0x0000001400147308 */ /* 0x000e240000000800 */
.L_x_5368:
[----:B------:R-:W-:Y:S05]  /*0a80*/  BSYNC B0 ;  /* 0x0000000000007941 */ /* 0x000fea0003800000 */
.L_x_5364:
        /* <DEDUP_REMOVED lines=19> */
.L_x_5371:
[----:B------:R-:W0:Y:S08]  /*0bc0*/  MUFU.RCP R3, R3 ;  /* 0x0000000300037308 */ /* 0x000e300000001000 */
[----:B------:R-:W1:Y:S01]  /*0bd0*/  MUFU.RCP R2, R2 ;  /* 0x0000000200027308 */ /* 0x000e620000001000 */
[----:B0-----:R-:W-:-:S02]  /*0be0*/  FMUL.FTZ R14, R14, R3 ;  /* 0x000000030e0e7220 */ /* 0x001fc40000410000 */
[----:B-1----:R-:W-:Y:S01]  /*0bf0*/  FMUL.FTZ R15, R15, R2 ;  /* 0x000000020f0f7220 */ /* 0x002fe20000410000 */
[----:B------:R-:W-:Y:S05]  /*0c00*/  BRA `(.L_x_5372) ;  /* 0x0000008000007947 */ /* 0x000fea0003800000 */
.L_x_5370:
        /* <DEDUP_REMOVED lines=8> */
.L_x_5372:
[----:B------:R-:W-:Y:S05]  /*0c90*/  BSYNC B0 ;  /* 0x0000000000007941 */ /* 0x000fea0003800000 */
.L_x_5369:
        /* <DEDUP_REMOVED lines=40> */
.L_x_5376:
        /* <DEDUP_REMOVED lines=10> */
.L_x_5375:
[----:B------:R-:W-:-:S04]  /*0fc0*/  FMUL.RZ R2, R2, 0.15915493667125701904 ;  /* 0x3e22f98302027820 */ /* 0x000fc8000040c000 */
[----:B------:R0:W1:Y:S08]  /*0fd0*/  MUFU.SIN R21, R2 ;  /* 0x0000000200157308 */ /* 0x0000700000000400 */
[----:B------:R0:W2:Y:S01]  /*0fe0*/  MUFU.COS R20, R2 ;  /* 0x0000000200147308 */ /* 0x0000a20000000000 */
[----:B------:R-:W-:Y:S05]  /*0ff0*/  BRA `(.L_x_5377) ;  /* 0x0000003000007947 */ /* 0x000fea0003800000 */
.L_x_5374:
[----:B------:R-:W-:Y:S01]  /*1000*/  FMUL.FTZ R20, R16, -1.4426950216293334961 ;  /* 0xbfb8aa3b10147820 */ /* 0x000fe20000410000 */
[----:B------:R-:W-:-:S05]  /*1010*/  MOV R21, R2 ;  /* 0x0000000200157202 */ /* 0x000fca0000000f00 */
[----:B------:R-:W0:Y:S02]  /*1020*/  MUFU.EX2 R20, R20 ;  /* 0x0000001400147308 */ /* 0x000e240000000800 */
.L_x_5377:
[----:B------:R-:W-:Y:S05]  /*1030*/  BSYNC B0 ;  /* 0x0000000000007941 */ /* 0x000fea0003800000 */
.L_x_5373:
        /* <DEDUP_REMOVED lines=19> */
.L_x_5380:
[----:B------:R-:W0:Y:S08]  /*1170*/  MUFU.RCP R3, R3 ;  /* 0x0000000300037308 */ /* 0x000e300000001000 */
[----:B------:R-:W1:Y:S01]  /*1180*/  MUFU.RCP R2, R2 ;  /* 0x0000000200027308 */ /* 0x000e620000001000 */
[----:B0-----:R-:W-:-:S02]  /*1190*/  FMUL.FTZ R16, R16, R3 ;  /* 0x0000000310107220 */ /* 0x001fc40000410000 */
[----:B-1----:R-:W-:Y:S01]  /*11a0*/  FMUL.FTZ R17, R17, R2 ;  /* 0x0000000211117220 */ /* 0x002fe20000410000 */
[----:B------:R-:W-:Y:S05]  /*11b0*/  BRA `(.L_x_5381) ;  /* 0x0000008000007947 */ /* 0x000fea0003800000 */
.L_x_5379:
        /* <DEDUP_REMOVED lines=8> */
.L_x_5381:
[----:B------:R-:W-:Y:S05]  /*1240*/  BSYNC B0 ;  /* 0x0000000000007941 */ /* 0x000fea0003800000 */
.L_x_5378:
        /* <DEDUP_REMOVED lines=40> */
.L_x_5385:
        /* <DEDUP_REMOVED lines=10> */
.L_x_5384:
[----:B------:R-:W-:-:S04]  /*1570*/  FMUL.RZ R2, R2, 0.15915493667125701904 ;  /* 0x3e22f98302027820 */ /* 0x000fc8000040c000 */
[----:B------:R0:W1:Y:S08]  /*1580*/  MUFU.SIN R21, R2 ;  /* 0x0000000200157308 */ /* 0x0000700000000400 */
[----:B------:R0:W2:Y:S01]  /*1590*/  MUFU.COS R20, R2 ;  /* 0x0000000200147308 */ /* 0x0000a20000000000 */
[----:B------:R-:W-:Y:S05]  /*15a0*/  BRA `(.L_x_5386) ;  /* 0x0000003000007947 */ /* 0x000fea0003800000 */
.L_x_5383:
[----:B------:R-:W-:Y:S01]  /*15b0*/  FMUL.FTZ R20, R18, -1.4426950216293334961 ;  /* 0xbfb8aa3b12147820 */ /* 0x000fe20000410000 */
[----:B------:R-:W-:-:S05]  /*15c0*/  MOV R21, R2 ;  /* 0x0000000200157202 */ /* 0x000fca0000000f00 */
[----:B------:R-:W0:Y:S02]  /*15d0*/  MUFU.EX2 R20, R20 ;  /* 0x0000001400147308 */ /* 0x000e240000000800 */
.L_x_5386:
[----:B------:R-:W-:Y:S05]  /*15e0*/  BSYNC B0 ;  /* 0x0000000000007941 */ /* 0x000fea0003800000 */
.L_x_5382:
        /* <DEDUP_REMOVED lines=19> */
.L_x_5389:
[----:B------:R-:W0:Y:S08]  /*1720*/  MUFU.RCP R3, R3 ;  /* 0x0000000300037308 */ /* 0x000e300000001000 */
[----:B------:R-:W1:Y:S01]  /*1730*/  MUFU.RCP R2, R2 ;  /* 0x0000000200027308 */ /* 0x000e620000001000 */
[----:B0-----:R-:W-:-:S02]  /*1740*/  FMUL.FTZ R18, R18, R3 ;  /* 0x0000000312127220 */ /* 0x001fc40000410000 */
[----:B-1----:R-:W-:Y:S01]  /*1750*/  FMUL.FTZ R19, R19, R2 ;  /* 0x0000000213137220 */ /* 0x002fe20000410000 */
[----:B------:R-:W-:Y:S05]  /*1760*/  BRA `(.L_x_5390) ;  /* 0x0000008000007947 */ /* 0x000fea0003800000 */
.L_x_5388:
        /* <DEDUP_REMOVED lines=8> */
.L_x_5390:
[----:B------:R-:W-:Y:S05]  /*17f0*/  BSYNC B0 ;  /* 0x0000000000007941 */ /* 0x000fea0003800000 */
.L_x_5387:
        /* <DEDUP_REMOVED lines=40> */
.L_x_5394:
        /* <DEDUP_REMOVED lines=10> */
.L_x_5393:
[----:B------:R-:W-:-:S04]  /*1b20*/  FMUL.RZ R2, R2, 0.15915493667125701904 ;  /* 0x3e22f98302027820 */ /* 0x000fc8000040c000 */
[----:B------:R0:W1:Y:S08]  /*1b30*/  MUFU.SIN R21, R2 ;  /* 0x0000000200157308 */ /* 0x0000700000000400 */
[----:B------:R0:W2:Y:S01]  /*1b40*/  MUFU.COS R20, R2 ;  /* 0x0000000200147308 */ /* 0x0000a20000000000 */
[----:B------:R-:W-:Y:S05]  /*1b50*/  BRA `(.L_x_5395) ;  /* 0x0000003000007947 */ /* 0x000fea0003800000 */
.L_x_5392:
[----:B------:R-:W-:Y:S01]  /*1b60*/  FMUL.FTZ R20, R4, -1.4426950216293334961 ;  /* 0xbfb8aa3b04147820 */ /* 0x000fe20000410000 */
[----:B------:R-:W-:-:S05]  /*1b70*/  MOV R21, R2 ;  /* 0x0000000200157202 */ /* 0x000fca0000000f00 */
[----:B------:R-:W0:Y:S02]  /*1b80*/  MUFU.EX2 R20, R20 ;  /* 0x0000001400147308 */ /* 0x000e240000000800 */
.L_x_5395:
[----:B------:R-:W-:Y:S05]  /*1b90*/  BSYNC B0 ;  /* 0x0000000000007941 */ /* 0x000fea0003800000 */
.L_x_5391:
        /* <DEDUP_REMOVED lines=19> */
.L_x_5398:
[----:B------:R-:W0:Y:S08]  /*1cd0*/  MUFU.RCP R3, R3 ;  /* 0x0000000300037308 */ /* 0x000e300000001000 */
[----:B------:R-:W1:Y:S01]  /*1ce0*/  MUFU.RCP R2, R2 ;  /* 0x0000000200027308 */ /* 0x000e620000001000 */
[----:B0-----:R-:W-:-:S02]  /*1cf0*/  FMUL.FTZ R4, R4, R3 ;  /* 0x0000000304047220 */ /* 0x001fc40000410000 */
[----:B-1----:R-:W-:Y:S01]  /*1d00*/  FMUL.FTZ R5, R5, R2 ;  /* 0x0000000205057220 */ /* 0x002fe20000410000 */
[----:B------:R-:W-:Y:S05]  /*1d10*/  BRA `(.L_x_5399) ;  /* 0x0000008000007947 */ /* 0x000fea0003800000 */
.L_x_5397:
        /* <DEDUP_REMOVED lines=8> */
.L_x_5399:
[----:B------:R-:W-:Y:S05]  /*1da0*/  BSYNC B0 ;  /* 0x0000000000007941 */ /* 0x000fea0003800000 */
.L_x_5396:
        /* <DEDUP_REMOVED lines=40> */
.L_x_5403:
        /* <DEDUP_REMOVED lines=10> */
.L_x_5402:
[----:B------:R-:W-:-:S04]  /*20d0*/  FMUL.RZ R2, R2, 0.15915493667125701904 ;  /* 0x3e22f98302027820 */ /* 0x000fc8000040c000 */
[----:B------:R0:W1:Y:S08]  /*20e0*/  MUFU.SIN R21, R2 ;  /* 0x0000000200157308 */ /* 0x0000700000000400 */
[----:B------:R0:W2:Y:S01]  /*20f0*/  MUFU.COS R20, R2 ;  /* 0x0000000200147308 */ /* 0x0000a20000000000 */
[----:B------:R-:W-:Y:S05]  /*2100*/  BRA `(.L_x_5404) ;  /* 0x0000003000007947 */ /* 0x000fea0003800000 */
.L_x_5401:
[----:B------:R-:W-:Y:S01]  /*2110*/  FMUL.FTZ R20, R6, -1.4426950216293334961 ;  /* 0xbfb8aa3b06147820 */ /* 0x000fe20000410000 */
[----:B------:R-:W-:-:S05]  /*2120*/  MOV R21, R2 ;  /* 0x0000000200157202 */ /* 0x000fca0000000f00 */
[----:B------:R-:W0:Y:S02]  /*2130*/  MUFU.EX2 R20, R20 ;  /* 0x0000001400147308 */ /* 0x000e240000000800 */
.L_x_5404:
[----:B------:R-:W-:Y:S05]  /*2140*/  BSYNC B0 ;  /* 0x0000000000007941 */ /* 0x000fea0003800000 */
.L_x_5400:
        /* <DEDUP_REMOVED lines=19> */
.L_x_5407:
[----:B------:R-:W0:Y:S08]  /*2280*/  MUFU.RCP R3, R3 ;  /* 0x0000000300037308 */ /* 0x000e300000001000 */
[----:B------:R-:W1:Y:S01]  /*2290*/  MUFU.RCP R2, R2 ;  /* 0x0000000200027308 */ /* 0x000e620000001000 */
[----:B0-----:R-:W-:-:S02]  /*22a0*/  FMUL.FTZ R6, R6, R3 ;  /* 0x0000000306067220 */ /* 0x001fc40000410000 */
[----:B-1----:R-:W-:Y:S01]  /*22b0*/  FMUL.FTZ R7, R7, R2 ;  /* 0x0000000207077220 */ /* 0x002fe20000410000 */
[----:B------:R-:W-:Y:S05]  /*22c0*/  BRA `(.L_x_5408) ;  /* 0x0000008000007947 */ /* 0x000fea0003800000 */
.L_x_5406:
        /* <DEDUP_REMOVED lines=8> */
.L_x_5408:
[----:B------:R-:W-:Y:S05]  /*2350*/  BSYNC B0 ;  /* 0x0000000000007941 */ /* 0x000fea0003800000 */
.L_x_5405:
        /* <DEDUP_REMOVED lines=40> */
.L_x_5412:
        /* <DEDUP_REMOVED lines=10> */
.L_x_5411:
[----:B------:R-:W-:-:S04]  /*2680*/  FMUL.RZ R2, R2, 0.15915493667125701904 ;  /* 0x3e22f98302027820 */ /* 0x000fc8000040c000 */
[----:B------:R0:W1:Y:S08]  /*2690*/  MUFU.SIN R21, R2 ;  /* 0x0000000200157308 */ /* 0x0000700000000400 */
[----:B------:R0:W2:Y:S01]  /*26a0*/  MUFU.COS R20, R2 ;  /* 0x0000000200147308 */ /* 0x0000a20000000000 */
[----:B------:R-:W-:Y:S05]  /*26b0*/  BRA `(.L_x_5413) ;  /* 0x0000003000007947 */ /* 0x000fea0003800000 */
.L_x_5410:
[----:B------:R-:W-:Y:S01]  /*26c0*/  FMUL.FTZ R20, R8, -1.4426950216293334961 ;  /* 0xbfb8aa3b08147820 */ /* 0x000fe20000410000 */
[----:B------:R-:W-:-:S05]  /*26d0*/  MOV R21, R2 ;  /* 0x0000000200157202 */ /* 0x000fca0000000f00 */
[----:B------:R-:W0:Y:S02]  /*26e0*/  MUFU.EX2 R20, R20 ;  /* 0x0000001400147308 */ /* 0x000e240000000800 */
.L_x_5413:
[----:B------:R-:W-:Y:S05]  /*26f0*/  BSYNC B0 ;  /* 0x0000000000007941 */ /* 0x000fea0003800000 */
.L_x_5409:
        /* <DEDUP_REMOVED lines=19> */
.L_x_5416:
[----:B------:R-:W0:Y:S08]  /*2830*/  MUFU.RCP R3, R3 ;  /* 0x0000000300037308 */ /* 0x000e300000001000 */
[----:B------:R-:W1:Y:S01]  /*2840*/  MUFU.RCP R2, R2 ;  /* 0x0000000200027308 */ /* 0x000e620000001000 */
[----:B0-----:R-:W-:-:S02]  /*2850*/  FMUL.FTZ R8, R8, R3 ;  /* 0x0000000308087220 */ /* 0x001fc40000410000 */
[----:B-1----:R-:W-:Y:S01]  /*2860*/  FMUL.FTZ R9, R9, R2 ;  /* 0x0000000209097220 */ /* 0x002fe20000410000 */
[----:B------:R-:W-:Y:S05]  /*2870*/  BRA `(.L_x_5417) ;  /* 0x0000008000007947 */ /* 0x000fea0003800000 */
.L_x_5415:
        /* <DEDUP_REMOVED lines=8> */
.L_x_5417:
[----:B------:R-:W-:Y:S05]  /*2900*/  BSYNC B0 ;  /* 0x0000000000007941 */ /* 0x000fea0003800000 */
.L_x_5414:
        /* <DEDUP_REMOVED lines=40> */
.L_x_5421:
        /* <DEDUP_REMOVED lines=10> */
.L_x_5420:
[----:B------:R-:W-:-:S04]  /*2c30*/  FMUL.RZ R2, R2, 0.15915493667125701904 ;  /* 0x3e22f98302027820 */ /* 0x000fc8000040c000 */
[----:B------:R0:W1:Y:S08]  /*2c40*/  MUFU.SIN R21, R2 ;  /* 0x0000000200157308 */ /* 0x0000700000000400 */
[----:B------:R0:W2:Y:S01]  /*2c50*/  MUFU.COS R20, R2 ;  /* 0x0000000200147308 */ /* 0x0000a20000000000 */
[----:B------:R-:W-:Y:S05]  /*2c60*/  BRA `(.L_x_5422) ;  /* 0x0000003000007947 */ /* 0x000fea0003800000 */
.L_x_5419:
[----:B------:R-:W-:Y:S01]  /*2c70*/  FMUL.FTZ R20, R10, -1.4426950216293334961 ;  /* 0xbfb8aa3b0a147820 */ /* 0x000fe20000410000 */
[----:B------:R-:W-:-:S05]  /*2c80*/  MOV R21, R2 ;  /* 0x0000000200157202 */ /* 0x000fca0000000f00 */
[----:B------:R-:W0:Y:S02]  /*2c90*/  MUFU.EX2 R20, R20 ;  /* 0x0000001400147308 */ /* 0x000e240000000800 */
.L_x_5422:
[----:B------:R-:W-:Y:S05]  /*2ca0*/  BSYNC B0 ;  /* 0x0000000000007941 */ /* 0x000fea0003800000 */
.L_x_5418:
        /* <DEDUP_REMOVED lines=19> */
.L_x_5425:
[----:B------:R-:W0:Y:S08]  /*2de0*/  MUFU.RCP R3, R3 ;  /* 0x0000000300037308 */ /* 0x000e300000001000 */
[----:B------:R-:W1:Y:S01]  /*2df0*/  MUFU.RCP R2, R2 ;  /* 0x0000000200027308 */ /* 0x000e620000001000 */
[----:B0-----:R-:W-:-:S02]  /*2e00*/  FMUL.FTZ R10, R10, R3 ;  /* 0x000000030a0a7220 */ /* 0x001fc40000410000 */
[----:B-1----:R-:W-:Y:S01]  /*2e10*/  FMUL.FTZ R11, R11, R2 ;  /* 0x000000020b0b7220 */ /* 0x002fe20000410000 */
[----:B------:R-:W-:Y:S05]  /*2e20*/  BRA `(.L_x_5426) ;  /* 0x0000008000007947 */ /* 0x000fea0003800000 */
.L_x_5424:
        /* <DEDUP_REMOVED lines=8> */
.L_x_5426:
[----:B------:R-:W-:Y:S05]  /*2eb0*/  BSYNC B0 ;  /* 0x0000000000007941 */ /* 0x000fea0003800000 */
.L_x_5423:
[----:B------:R-:W-:Y:S01]  /*2ec0*/  HFMA2.MMA R3, -RZ, RZ, 0, 9.5367431640625e-07 ;  /* 0x00000010ff037435 */ /* 0x000fe200000001ff */
[----:B------:R-:W-:-:S02]  /*2ed0*/  ULDC.64 UR4, c[0x0][0x168] ;  /* 0x00005a0000047ab9 */ /* 0x000fc40000000a00 */
[----:B------:R-:W-:-:S07]  /*2ee0*/  UIMAD.WIDE.U32 UR4, UR6, UR7, UR4 ;  /* 0x00000007060472a5 */ /* 0x000fce000f8e0004 */
[----:B------:R-:W-:-:S05]  /*2ef0*/  IMAD.WIDE R2, R0, R3, UR4 ;  /* 0x0000000400027e25 */ /* 0x000fca000f8e0203 */
[----:B------:R-:W-:Y:S04]  /*2f00*/  STG.E.128 [R2.64], R12 ;  /* 0x0000000c02007986 */ /* 0x000fe8000c101d08 */
[----:B------:R-:W-:Y:S04]  /*2f10*/  STG.E.128 [R2.64+0x800], R16 ;  /* 0x0008001002007986 */ /* 0x000fe8000c101d08 */
[----:B------:R-:W-:Y:S04]  /*2f20*/  STG.E.128 [R2.64+0x1000], R4 ;  /* 0x0010000402007986 */ /* 0x000fe8000c101d08 */
[----:B------:R-:W-:Y:S01]  /*2f30*/  STG.E.128 [R2.64+0x1800], R8 ;  /* 0x0018000802007986 */ /* 0x000fe2000c101d08 */
[----:B------:R-:W-:Y:S05]  /*2f40*/  EXIT ;  /* 0x000000000000794d */ /* 0x000fea0003800000 */
.L_x_5354:
[----:B------:R-:W0:Y:S01]  /*2f50*/  S2R R0, SR_TID.X ;  /* 0x0000000000007919 */ /* 0x000e220000002100 */
[----:B------:R-:W-:Y:S01]  /*2f60*/  CS2R R2, SRZ ;  /* 0x0000000000027805 */ /* 0x000fe2000001ff00 */
[----:B------:R-:W-:Y:S01]  /*2f70*/  CS2R R4, SRZ ;  /* 0x0000000000047805 */ /* 0x000fe2000001ff00 */
[----:B------:R-:W-:Y:S01]  /*2f80*/  CS2R R18, SRZ ;  /* 0x0000000000127805 */ /* 0x000fe2000001ff00 */
[----:B------:R-:W-:Y:S01]  /*2f90*/  CS2R R20, SRZ ;  /* 0x0000000000147805 */ /* 0x000fe2000001ff00 */
[----:B0-----:R-:W-:-:S02]  /*2fa0*/  ISETP.GE.AND P0, PT, R0, UR4, PT ;  /* 0x0000000400007c0c */ /* 0x001fc4000bf06270 */
[----:B------:R-:W-:-:S11]  /*2fb0*/  MOV R8, R0 ;  /* 0x0000000000087202 */ /* 0x000fd60000000f00 */
[C---:B------:R-:W-:Y:S02]  /*2fc0*/  @!P0 IADD3 R10, R8.reuse, UR6, RZ ;  /* 0x00000006080a8c10 */ /* 0x040fe4000fffe0ff */
[----:B------:R-:W-:Y:S02]  /*2fd0*/  @!P0 IADD3 R8, R8, 0x80, RZ ;  /* 0x0000008008088810 */ /* 0x000fe40007ffe0ff */
[----:B------:R-:W-:Y:S02]  /*2fe0*/  @!P0 MOV R11, 0x8 ;  /* 0x00000008000b8802 */ /* 0x000fe40000000f00 */
[----:B------:R-:W-:-:S03]  /*2ff0*/  ISETP.GE.AND P6, PT, R8, UR4, PT ;  /* 0x0000000408007c0c */ /* 0x000fc6000bfc6270 */
[----:B------:R-:W-:-:S05]  /*3000*/  @!P0 IMAD.WIDE.U32 R10, R10, R11, c[0x0][0x170] ;  /* 0x00005c000a0a8625 */ /* 0x000fca00078e000b */
[----:B------:R0:W5:Y:S05]  /*3010*/  @!P0 LDG.E.64 R4, [R10.64] ;  /* 0x000000080a048981 */ /* 0x00016a000c1e1b00 */
        /* <DEDUP_REMOVED lines=10> */
[----:B------:R-:W-:Y:S01]  /*30c0*/  @!P5 IMAD.WIDE.U32 R26, R26, R27, c[0x0][0x170] ;  /* 0x00005c001a1ad625 */ /* 0x000fe200078e001b */
[----:B------:R-:W-:Y:S01]  /*30d0*/  CS2R R16, SRZ ;  /* 0x0000000000107805 */ /* 0x000fe2000001ff00 */
[----:B------:R-:W-:Y:S01]  /*30e0*/  CS2R R14, SRZ ;  /* 0x00000000000e7805 */ /* 0x000fe2000001ff00 */
[----:B------:R-:W-:Y:S02]  /*30f0*/  CS2R R12, SRZ ;  /* 0x00000000000c7805 */ /* 0x000fe4000001ff00 */
[----:B------:R2:W5:Y:S05]  /*3100*/  @!P5 LDG.E.64 R18, [R26.64] ;  /* 0x000000081a12d981 */ /* 0x00056a000c1e1b00 */
[----:B------:R-:W-:-:S02]  /*3110*/  @!P4 IADD3 R28, R8, UR6, RZ ;  /* 0x00000006081ccc10 */ /* 0x000fc4000fffe0ff */
[----:B------:R-:W-:Y:S02]  /*3120*/  @!P4 IADD3 R8, R8, 0x80, RZ ;  /* 0x000000800808c810 */ /* 0x000fe40007ffe0ff */
[----:B------:R-:W-:Y:S02]  /*3130*/  @!P4 MOV R29, 0x8 ;  /* 0x00000008001dc802 */ /* 0x000fe40000000f00 */
[----:B------:R-:W-:-:S03]  /*3140*/  ISETP.GE.AND P3, PT, R8, UR4, PT ;  /* 0x0000000408007c0c */ /* 0x000fc6000bf66270 */
[----:B------:R-:W-:-:S05]  /*3150*/  @!P4 IMAD.WIDE.U32 R28, R28, R29, c[0x0][0x170] ;  /* 0x00005c001c1cc625 */ /* 0x000fca00078e001d */
[----:B------:R3:W5:Y:S05]  /*3160*/  @!P4 LDG.E.64 R20, [R28.64] ;  /* 0x000000081c14c981 */ /* 0x00076a000c1e1b00 */
[C---:B------:R-:W-:Y:S02]  /*3170*/  @!P3 IADD3 R22, R8.reuse, UR6, RZ ;  /* 0x000000060816bc10 */ /* 0x040fe4000fffe0ff */
[----:B------:R-:W-:-:S04]  /*3180*/  @!P3 IADD3 R8, R8, 0x80, RZ ;  /* 0x000000800808b810 */ /* 0x000fc80007ffe0ff */
[----:B------:R-:W-:-:S13]  /*3190*/  ISETP.GE.AND P2, PT, R8, UR4, PT ;  /* 0x0000000408007c0c */ /* 0x000fda000bf46270 */
[C---:B------:R-:W-:Y:S02]  /*31a0*/  @!P2 IADD3 R7, R8.reuse, UR6, RZ ;  /* 0x000000060807ac10 */ /* 0x040fe4000fffe0ff */
[----:B------:R-:W-:-:S04]  /*31b0*/  @!P2 IADD3 R8, R8, 0x80, RZ ;  /* 0x000000800808a810 */ /* 0x000fc80007ffe0ff */
[----:B------:R-:W-:-:S13]  /*31c0*/  ISETP.GE.AND P1, PT, R8, UR4, PT ;  /* 0x0000000408007c0c */ /* 0x000fda000bf26270 */
[C---:B------:R-:W-:Y:S02]  /*31d0*/  @!P1 IADD3 R6, R8.reuse, UR6, RZ ;  /* 0x0000000608069c10 */ /* 0x040fe4000fffe0ff */
[----:B------:R-:W-:-:S04]  /*31e0*/  @!P1 IADD3 R8, R8, 0x80, RZ ;  /* 0x0000008008089810 */ /* 0x000fc80007ffe0ff */
[----:B------:R-:W-:Y:S02]  /*31f0*/  ISETP.GE.AND P6, PT, R8, UR4, PT ;  /* 0x0000000408007c0c */ /* 0x000fe4000bfc6270 */
[----:B0-----:R-:W-:Y:S02]  /*3200*/  @!P1 MOV R10, 0x8 ;  /* 0x00000008000a9802 */ /* 0x001fe40000000f00 */
[----:B------:R-:W-:Y:S02]  /*3210*/  @!P3 MOV R23, 0x8 ;  /* 0x000000080017b802 */ /* 0x000fe40000000f00 */
[----:B-1----:R-:W-:Y:S01]  /*3220*/  @!P2 MOV R24, 0x8 ;  /* 0x000000080018a802 */ /* 0x002fe20000000f00 */
[----:B--2---:R-:W-:Y:S02]  /*3230*/  @!P1 IMAD.WIDE.U32 R26, R6, R10, c[0x0][0x170] ;  /* 0x00005c00061a9625 */ /* 0x004fe400078e000a */
[----:B------:R-:W-:-:S04]  /*3240*/  CS2R R10, SRZ ;  /* 0x00000000000a7805 */ /* 0x000fc8000001ff00 */
[----:B------:R-:W-:Y:S02]  /*3250*/  @!P6 IADD3 R8, R8, UR6, RZ ;  /* 0x000000060808ec10 */ /* 0x000fe4000fffe0ff */
[----:B------:R-:W-:Y:S01]  /*3260*/  @!P6 MOV R9, 0x8 ;  /* 0x000000080009e802 */ /* 0x000fe20000000f00 */
[----:B------:R-:W-:Y:S01]  /*3270*/  @!P3 IMAD.WIDE.U32 R22, R22, R23, c[0x0][0x170] ;  /* 0x00005c001616b625 */ /* 0x000fe200078e0017 */
[----:B------:R0:W5:Y:S03]  /*3280*/  @!P1 LDG.E.64 R12, [R26.64] ;  /* 0x000000081a0c9981 */ /* 0x000166000c1e1b00 */
[----:B------:R-:W-:Y:S01]  /*3290*/  @!P2 IMAD.WIDE.U32 R24, R7, R24, c[0x0][0x170] ;  /* 0x00005c000718a625 */ /* 0x000fe200078e0018 */
[----:B------:R0:W5:Y:S03]  /*32a0*/  @!P3 LDG.E.64 R16, [R22.64] ;  /* 0x000000081610b981 */ /* 0x000166000c1e1b00 */
[----:B---3--:R-:W-:Y:S01]  /*32b0*/  @!P6 IMAD.WIDE.U32 R28, R8, R9, c[0x0][0x170] ;  /* 0x00005c00081ce625 */ /* 0x008fe200078e0009 */
[----:B------:R0:W5:Y:S04]  /*32c0*/  @!P2 LDG.E.64 R14, [R24.64] ;  /* 0x00000008180ea981 */ /* 0x000168000c1e1b00 */
[----:B------:R0:W5:Y:S01]  /*32d0*/  @!P6 LDG.E.64 R10, [R28.64] ;  /* 0x000000081c0ae981 */ /* 0x000162000c1e1b00 */
[----:B------:R-:W-:Y:S01]  /*32e0*/  BSSY B0, `(.L_x_5427) ;  /* 0x000005d000007945 */ /* 0x000fe20003800000 */
[----:B------:R-:W-:Y:S01]  /*32f0*/  HFMA2.MMA R7, -RZ, RZ, 0, 0 ;  /* 0x00000000ff077435 */ /* 0x000fe200000001ff */
[----:B------:R-:W-:Y:S01]  /*3300*/  CS2R R8, SRZ ;  /* 0x0000000000087805 */ /* 0x000fe2000001ff00 */
[----:B------:R-:W-:Y:S05]  /*3310*/  @P0 BRA `(.L_x_5428) ;  /* 0x0000059000000947 */ /* 0x000fea0003800000 */
[----:B-----5:R-:W-:Y:S01]  /*3320*/  FADD.FTZ R6, -R5, -RZ ;  /* 0x800000ff05067221 */ /* 0x020fe20000010100 */
[----:B------:R-:W-:Y:S04]  /*3330*/  BSSY B1, `(.L_x_5429) ;  /* 0x0000038000017945 */ /* 0x000fe80003800000 */
[----:B------:R-:W-:-:S02]  /*3340*/  LOP3.LUT P0, R9, R6, 0x7fffffff, RZ, 0xc0, !PT ;  /* 0x7fffffff06097812 */ /* 0x000fc4000780c0ff */
[----:B------:R-:W-:-:S11]  /*3350*/  MOV R8, R6 ;  /* 0x0000000600087202 */ /* 0x000fd60000000f00 */
        /* <DEDUP_REMOVED lines=37> */
.L_x_5432:
        /* <DEDUP_REMOVED lines=10> */
.L_x_5431:
[----:B------:R-:W-:-:S04]  /*3650*/  FMUL.RZ R6, R6, 0.15915493667125701904 ;  /* 0x3e22f98306067820 */ /* 0x000fc8000040c000 */
[----:B------:R0:W1:Y:S08]  /*3660*/  MUFU.SIN R8, R6 ;  /* 0x0000000600087308 */ /* 0x0000700000000400 */
[----:B------:R0:W2:Y:S01]  /*3670*/  MUFU.COS R9, R6 ;  /* 0x0000000600097308 */ /* 0x0000a20000000000 */
[----:B------:R-:W-:Y:S05]  /*3680*/  BRA `(.L_x_5433) ;  /* 0x0000002000007947 */ /* 0x000fea0003800000 */
.L_x_5430:
[----:B------:R-:W-:-:S06]  /*3690*/  FMUL.FTZ R9, R4, -1.4426950216293334961 ;  /* 0xbfb8aa3b04097820 */ /* 0x000fcc0000410000 */
[----:B------:R-:W1:Y:S02]  /*36a0*/  MUFU.EX2 R9, R9 ;  /* 0x0000000900097308 */ /* 0x000e640000000800 */
.L_x_5433:
[----:B------:R-:W-:Y:S05]  /*36b0*/  BSYNC B1 ;  /* 0x0000000000017941 */ /* 0x000fea0003800000 */
.L_x_5429:
        /* <DEDUP_REMOVED lines=18> */
.L_x_5435:
[----:B------:R-:W0:Y:S08]  /*37e0*/  MUFU.RCP R9, R22 ;  /* 0x0000001600097308 */ /* 0x000e300000001000 */
[----:B------:R-:W1:Y:S01]  /*37f0*/  MUFU.RCP R6, R6 ;  /* 0x0000000600067308 */ /* 0x000e620000001000 */
[----:B0-----:R-:W-:-:S02]  /*3800*/  FMUL.FTZ R8, R9, R4 ;  /* 0x0000000409087220 */ /* 0x001fc40000410000 */
[----:B-1----:R-:W-:Y:S01]  /*3810*/  FMUL.FTZ R9, R6, R5 ;  /* 0x0000000506097220 */ /* 0x002fe20000410000 */
[----:B------:R-:W-:Y:S05]  /*3820*/  BRA `(.L_x_5428) ;  /* 0x0000008000007947 */ /* 0x000fea0003800000 */
.L_x_5434:
        /* <DEDUP_REMOVED lines=8> */
.L_x_5428:
[----:B------:R-:W-:Y:S05]  /*38b0*/  BSYNC B0 ;  /* 0x0000000000007941 */ /* 0x000fea0003800000 */
.L_x_5427:
[----:B0-----:R-:W-:Y:S01]  /*38c0*/  IADD3 R22, R0, 0x80, RZ ;  /* 0x0000008000167810 */ /* 0x001fe20007ffe0ff */
[----:B------:R-:W-:Y:S01]  /*38d0*/  BSSY B0, `(.L_x_5436) ;  /* 0x000005e000007945 */ /* 0x000fe20003800000 */
[----:B------:R-:W-:-:S02]  /*38e0*/  HFMA2.MMA R6, -RZ, RZ, 0, 0 ;  /* 0x00000000ff067435 */ /* 0x000fc400000001ff */
[----:B------:R-:W-:-:S13]  /*38f0*/  ISETP.GE.AND P0, PT, R22, UR4, PT ;  /* 0x0000000416007c0c */ /* 0x000fda000bf06270 */
        /* <DEDUP_REMOVED lines=41> */
.L_x_5441:
        /* <DEDUP_REMOVED lines=11> */
.L_x_5440:
[----:B------:R-:W-:-:S04]  /*3c40*/  FMUL.RZ R4, R4, 0.15915493667125701904 ;  /* 0x3e22f98304047820 */ /* 0x000fc8000040c000 */
[----:B------:R0:W1:Y:S08]  /*3c50*/  MUFU.SIN R6, R4 ;  /* 0x0000000400067308 */ /* 0x0000700000000400 */
[----:B------:R0:W2:Y:S01]  /*3c60*/  MUFU.COS R5, R4 ;  /* 0x0000000400057308 */ /* 0x0000a20000000000 */
[----:B------:R-:W-:Y:S05]  /*3c70*/  BRA `(.L_x_5442) ;  /* 0x0000003000007947 */ /* 0x000fea0003800000 */
.L_x_5439:
[----:B------:R-:W-:Y:S01]  /*3c80*/  FMUL.FTZ R5, R2, -1.4426950216293334961 ;  /* 0xbfb8aa3b02057820 */ /* 0x000fe20000410000 */
[----:B------:R-:W-:-:S05]  /*3c90*/  MOV R6, R4 ;  /* 0x0000000400067202 */ /* 0x000fca0000000f00 */
[----:B------:R-:W0:Y:S02]  /*3ca0*/  MUFU.EX2 R5, R5 ;  /* 0x0000000500057308 */ /* 0x000e240000000800 */
.L_x_5442:
[----:B------:R-:W-:Y:S05]  /*3cb0*/  BSYNC B1 ;  /* 0x0000000000017941 */ /* 0x000fea0003800000 */
.L_x_5438:
        /* <DEDUP_REMOVED lines=18> */
.L_x_5444:
[----:B------:R-:W0:Y:S08]  /*3de0*/  MUFU.RCP R5, R5 ;  /* 0x0000000500057308 */ /* 0x000e300000001000 */
[----:B------:R-:W1:Y:S01]  /*3df0*/  MUFU.RCP R4, R4 ;  /* 0x0000000400047308 */ /* 0x000e620000001000 */
[----:B0-----:R-:W-:-:S02]  /*3e00*/  FMUL.FTZ R6, R5, R2 ;  /* 0x0000000205067220 */ /* 0x001fc40000410000 */
[----:B-1----:R-:W-:Y:S01]  /*3e10*/  FMUL.FTZ R7, R4, R3 ;  /* 0x0000000304077220 */ /* 0x002fe20000410000 */
[----:B------:R-:W-:Y:S05]  /*3e20*/  BRA `(.L_x_5437) ;  /* 0x0000008000007947 */ /* 0x000fea0003800000 */
.L_x_5443:
        /* <DEDUP_REMOVED lines=8> */
.L_x_5437:
[----:B------:R-:W-:Y:S05]  /*3eb0*/  BSYNC B0 ;  /* 0x0000000000007941 */ /* 0x000fea0003800000 */
.L_x_5436:
[----:B-----5:R-:W-:Y:S01]  /*3ec0*/  IADD3 R2, R0, 0x100, RZ ;  /* 0x0000010000027810 */ /* 0x020fe20007ffe0ff */
[----:B------:R-:W-:Y:S01]  /*3ed0*/  BSSY B0, `(.L_x_5445) ;  /* 0x000005e000007945 */ /* 0x000fe20003800000 */
[----:B------:R-:W-:Y:S01]  /*3ee0*/  HFMA2.MMA R3, -RZ, RZ, 0, 0 ;  /* 0x00000000ff037435 */ /* 0x000fe200000001ff */
[----:B------:R-:W-:Y:S01]  /*3ef0*/  CS2R R4, SRZ ;  /* 0x0000000000047805 */ /* 0x000fe2000001ff00 */
[----:B------:R-:W-:-:S13]  /*3f00*/  ISETP.GE.AND P0, PT, R2, UR4, PT ;  /* 0x0000000402007c0c */ /* 0x000fda000bf06270 */
        /* <DEDUP_REMOVED lines=41> */
.L_x_5450:
        /* <DEDUP_REMOVED lines=10> */
.L_x_5449:
[----:B------:R-:W-:-:S04]  /*4240*/  FMUL.RZ R2, R2, 0.15915493667125701904 ;  /* 0x3e22f98302027820 */ /* 0x000fc8000040c000 */
[----:B------:R0:W1:Y:S08]  /*4250*/  MUFU.SIN R4, R2 ;  /* 0x0000000200047308 */ /* 0x0000700000000400 */
[----:B------:R0:W2:Y:S01]  /*4260*/  MUFU.COS R5, R2 ;  /* 0x0000000200057308 */ /* 0x0000a20000000000 */
[----:B------:R-:W-:Y:S05]  /*4270*/  BRA `(.L_x_5451) ;  /* 0x0000003000007947 */ /* 0x000fea0003800000 */
.L_x_5448:
[----:B------:R-:W-:Y:S01]  /*4280*/  FMUL.FTZ R5, R18, -1.4426950216293334961 ;  /* 0xbfb8aa3b12057820 */ /* 0x000fe20000410000 */
[----:B------:R-:W-:-:S05]  /*4290*/  MOV R4, R2 ;  /* 0x0000000200047202 */ /* 0x000fca0000000f00 */
[----:B------:R-:W0:Y:S02]  /*42a0*/  MUFU.EX2 R5, R5 ;  /* 0x0000000500057308 */ /* 0x000e240000000800 */
.L_x_5451:
[----:B------:R-:W-:Y:S05]  /*42b0*/  BSYNC B1 ;  /* 0x0000000000017941 */ /* 0x000fea0003800000 */
.L_x_5447:
        /* <DEDUP_REMOVED lines=18> */
.L_x_5453:
[----:B------:R-:W0:Y:S08]  /*43e0*/  MUFU.RCP R5, R23 ;  /* 0x0000001700057308 */ /* 0x000e300000001000 */
[----:B------:R-:W1:Y:S01]  /*43f0*/  MUFU.RCP R2, R2 ;  /* 0x0000000200027308 */ /* 0x000e620000001000 */
[----:B0-----:R-:W-:-:S02]  /*4400*/  FMUL.FTZ R4, R5, R18 ;  /* 0x0000001205047220 */ /* 0x001fc40000410000 */
[----:B-1----:R-:W-:Y:S01]  /*4410*/  FMUL.FTZ R5, R2, R19 ;  /* 0x0000001302057220 */ /* 0x002fe20000410000 */
[----:B------:R-:W-:Y:S05]  /*4420*/  BRA `(.L_x_5446) ;  /* 0x0000008000007947 */ /* 0x000fea0003800000 */
.L_x_5452:
        /* <DEDUP_REMOVED lines=8> */
.L_x_5446:
[----:B------:R-:W-:Y:S05]  /*44b0*/  BSYNC B0 ;  /* 0x0000000000007941 */ /* 0x000fea0003800000 */
.L_x_5445:
[----:B------:R-:W-:Y:S01]  /*44c0*/  IADD3 R2, R0, 0x180, RZ ;  /* 0x0000018000027810 */ /* 0x000fe20007ffe0ff */
[----:B------:R-:W-:Y:S03]  /*44d0*/  BSSY B0, `(.L_x_5454) ;  /* 0x000005e000007945 */ /* 0x000fe60003800000 */
[----:B------:R-:W-:Y:S01]  /*44e0*/  ISETP.GE.AND P0, PT, R2, UR4, PT ;  /* 0x0000000402007c0c */ /* 0x000fe2000bf06270 */
        /* <DEDUP_REMOVED lines=42> */
.L_x_5459:
        /* <DEDUP_REMOVED lines=11> */
.L_x_5458:
[----:B------:R-:W-:-:S04]  /*4840*/  FMUL.RZ R2, R2, 0.15915493667125701904 ;  /* 0x3e22f98302027820 */ /* 0x000fc8000040c000 */
[----:B------:R0:W1:Y:S08]  /*4850*/  MUFU.SIN R18, R2 ;  /* 0x0000000200127308 */ /* 0x0000700000000400 */
[----:B------:R0:W2:Y:S01]  /*4860*/  MUFU.COS R3, R2 ;  /* 0x0000000200037308 */ /* 0x0000a20000000000 */
[----:B------:R-:W-:Y:S05]  /*4870*/  BRA `(.L_x_5460) ;  /* 0x0000003000007947 */ /* 0x000fea0003800000 */
.L_x_5457:
[----:B------:R-:W-:Y:S01]  /*4880*/  FMUL.FTZ R3, R20, -1.4426950216293334961 ;  /* 0xbfb8aa3b14037820 */ /* 0x000fe20000410000 */
[----:B------:R-:W-:-:S05]  /*4890*/  MOV R18, R2 ;  /* 0x0000000200127202 */ /* 0x000fca0000000f00 */
[----:B------:R-:W0:Y:S02]  /*48a0*/  MUFU.EX2 R3, R3 ;  /* 0x0000000300037308 */ /* 0x000e240000000800 */
.L_x_5460:
[----:B------:R-:W-:Y:S05]  /*48b0*/  BSYNC B1 ;  /* 0x0000000000017941 */ /* 0x000fea0003800000 */
.L_x_5456:
        /* <DEDUP_REMOVED lines=18> */
.L_x_5462:
[----:B------:R-:W0:Y:S08]  /*49e0*/  MUFU.RCP R3, R24 ;  /* 0x0000001800037308 */ /* 0x000e300000001000 */
[----:B------:R-:W1:Y:S01]  /*49f0*/  MUFU.RCP R18, R18 ;  /* 0x0000001200127308 */ /* 0x000e620000001000 */
[----:B0-----:R-:W-:-:S02]  /*4a00*/  FMUL.FTZ R2, R3, R20 ;  /* 0x0000001403027220 */ /* 0x001fc40000410000 */
[----:B-1----:R-:W-:Y:S01]  /*4a10*/  FMUL.FTZ R3, R18, R21 ;  /* 0x0000001512037220 */ /* 0x002fe20000410000 */
[----:B------:R-:W-:Y:S05]  /*4a20*/  BRA `(.L_x_5455) ;  /* 0x0000008000007947 */ /* 0x000fea0003800000 */
.L_x_5461:
        /* <DEDUP_REMOVED lines=8> */
.L_x_5455:
[----:B------:R-:W-:Y:S05]  /*4ab0*/  BSYNC B0 ;  /* 0x0000000000007941 */ /* 0x000fea0003800000 */
.L_x_5454:
[----:B------:R-:W-:Y:S01]  /*4ac0*/  IADD3 R18, R0, 0x200, RZ ;  /* 0x0000020000127810 */ /* 0x000fe20007ffe0ff */
        /* <DEDUP_REMOVED lines=45> */
.L_x_5468:
        /* <DEDUP_REMOVED lines=10> */
.L_x_5467:
[----:B------:R-:W-:-:S04]  /*4e40*/  FMUL.RZ R18, R18, 0.15915493667125701904 ;  /* 0x3e22f98312127820 */ /* 0x000fc8000040c000 */
[----:B------:R0:W1:Y:S08]  /*4e50*/  MUFU.SIN R20, R18 ;  /* 0x0000001200147308 */ /* 0x0000700000000400 */
[----:B------:R0:W2:Y:S01]  /*4e60*/  MUFU.COS R21, R18 ;  /* 0x0000001200157308 */ /* 0x0000a20000000000 */
[----:B------:R-:W-:Y:S05]  /*4e70*/  BRA `(.L_x_5469) ;  /* 0x0000003000007947 */ /* 0x000fea0003800000 */
.L_x_5466:
[----:B------:R-:W-:Y:S01]  /*4e80*/  FMUL.FTZ R21, R16, -1.4426950216293334961 ;  /* 0xbfb8aa3b10157820 */ /* 0x000fe20000410000 */
[----:B------:R-:W-:-:S05]  /*4e90*/  MOV R20, R18 ;  /* 0x0000001200147202 */ /* 0x000fca0000000f00 */
[----:B------:R-:W0:Y:S02]  /*4ea0*/  MUFU.EX2 R21, R21 ;  /* 0x0000001500157308 */ /* 0x000e240000000800 */
.L_x_5469:
[----:B------:R-:W-:Y:S05]  /*4eb0*/  BSYNC B1 ;  /* 0x0000000000017941 */ /* 0x000fea0003800000 */
.L_x_5465:
        /* <DEDUP_REMOVED lines=18> */
.L_x_5471:
[----:B------:R-:W0:Y:S08]  /*4fe0*/  MUFU.RCP R21, R23 ;  /* 0x0000001700157308 */ /* 0x000e300000001000 */
[----:B------:R-:W1:Y:S01]  /*4ff0*/  MUFU.RCP R18, R18 ;  /* 0x0000001200127308 */ /* 0x000e620000001000 */
[----:B0-----:R-:W-:-:S02]  /*5000*/  FMUL.FTZ R20, R21, R16 ;  /* 0x0000001015147220 */ /* 0x001fc40000410000 */
[----:B-1----:R-:W-:Y:S01]  /*5010*/  FMUL.FTZ R21, R18, R17 ;  /* 0x0000001112157220 */ /* 0x002fe20000410000 */
[----:B------:R-:W-:Y:S05]  /*5020*/  BRA `(.L_x_5464) ;  /* 0x0000008000007947 */ /* 0x000fea0003800000 */
.L_x_5470:
        /* <DEDUP_REMOVED lines=8> */
.L_x_5464:
[----:B------:R-:W-:Y:S05]  /*50b0*/  BSYNC B0 ;  /* 0x0000000000007941 */ /* 0x000fea0003800000 */
.L_x_5463:
[----:B------:R-:W-:Y:S01]  /*50c0*/  IADD3 R16, R0, 0x280, RZ ;  /* 0x0000028000107810 */ /* 0x000fe20007ffe0ff */
[----:B------:R-:W-:Y:S01]  /*50d0*/  BSSY B0, `(.L_x_5472) ;  /* 0x000005e000007945 */ /* 0x000fe20003800000 */
[----:B------:R-:W-:-:S02]  /*50e0*/  HFMA2.MMA R18, -RZ, RZ, 0, 0 ;  /* 0x00000000ff127435 */ /* 0x000fc400000001ff */
        /* <DEDUP_REMOVED lines=42> */
.L_x_5477:
        /* <DEDUP_REMOVED lines=11> */
.L_x_5476:
[----:B------:R-:W-:-:S04]  /*5440*/  FMUL.RZ R16, R16, 0.15915493667125701904 ;  /* 0x3e22f98310107820 */ /* 0x000fc8000040c000 */
[----:B------:R0:W1:Y:S08]  /*5450*/  MUFU.SIN R18, R16 ;  /* 0x0000001000127308 */ /* 0x0000700000000400 */
[----:B------:R0:W2:Y:S01]  /*5460*/  MUFU.COS R17, R16 ;  /* 0x0000001000117308 */ /* 0x0000a20000000000 */
[----:B------:R-:W-:Y:S05]  /*5470*/  BRA `(.L_x_5478) ;  /* 0x0000003000007947 */ /* 0x000fea0003800000 */
.L_x_5475:
[----:B------:R-:W-:Y:S01]  /*5480*/  FMUL.FTZ R17, R14, -1.4426950216293334961 ;  /* 0xbfb8aa3b0e117820 */ /* 0x000fe20000410000 */
[----:B------:R-:W-:-:S05]  /*5490*/  MOV R18, R16 ;  /* 0x0000001000127202 */ /* 0x000fca0000000f00 */
[----:B------:R-:W0:Y:S02]  /*54a0*/  MUFU.EX2 R17, R17 ;  /* 0x0000001100117308 */ /* 0x000e240000000800 */
.L_x_5478:
[----:B------:R-:W-:Y:S05]  /*54b0*/  BSYNC B1 ;  /* 0x0000000000017941 */ /* 0x000fea0003800000 */
.L_x_5474:
        /* <DEDUP_REMOVED lines=18> */
.L_x_5480:
[----:B------:R-:W0:Y:S08]  /*55e0*/  MUFU.RCP R17, R17 ;  /* 0x0000001100117308 */ /* 0x000e300000001000 */
[----:B------:R-:W1:Y:S01]  /*55f0*/  MUFU.RCP R16, R16 ;  /* 0x0000001000107308 */ /* 0x000e620000001000 */
[----:B0-----:R-:W-:-:S02]  /*5600*/  FMUL.FTZ R18, R17, R14 ;  /* 0x0000000e11127220 */ /* 0x001fc40000410000 */
[----:B-1----:R-:W-:Y:S01]  /*5610*/  FMUL.FTZ R19, R16, R15 ;  /* 0x0000000f10137220 */ /* 0x002fe20000410000 */
[----:B------:R-:W-:Y:S05]  /*5620*/  BRA `(.L_x_5473) ;  /* 0x0000008000007947 */ /* 0x000fea0003800000 */
.L_x_5479:
        /* <DEDUP_REMOVED lines=8> */
.L_x_5473:
[----:B------:R-:W-:Y:S05]  /*56b0*/  BSYNC B0 ;  /* 0x0000000000007941 */ /* 0x000fea0003800000 */
.L_x_5472:
        /* <DEDUP_REMOVED lines=46> */
.L_x_5486:
        /* <DEDUP_REMOVED lines=10> */
.L_x_5485:
[----:B------:R-:W-:-:S04]  /*5a40*/  FMUL.RZ R14, R14, 0.15915493667125701904 ;  /* 0x3e22f9830e0e7820 */ /* 0x000fc8000040c000 */
[----:B------:R0:W1:Y:S08]  /*5a50*/  MUFU.SIN R16, R14 ;  /* 0x0000000e00107308 */ /* 0x0000700000000400 */
[----:B------:R0:W2:Y:S01]  /*5a60*/  MUFU.COS R17, R14 ;  /* 0x0000000e00117308 */ /* 0x0000a20000000000 */
[----:B------:R-:W-:Y:S05]  /*5a70*/  BRA `(.L_x_5487) ;  /* 0x0000003000007947 */ /* 0x000fea0003800000 */
.L_x_5484:
[----:B------:R-:W-:Y:S01]  /*5a80*/  FMUL.FTZ R17, R12, -1.4426950216293334961 ;  /* 0xbfb8aa3b0c117820 */ /* 0x000fe20000410000 */
[----:B------:R-:W-:-:S05]  /*5a90*/  MOV R16, R14 ;  /* 0x0000000e00107202 */ /* 0x000fca0000000f00 */
[----:B------:R-:W0:Y:S02]  /*5aa0*/  MUFU.EX2 R17, R17 ;  /* 0x0000001100117308 */ /* 0x000e240000000800 */
.L_x_5487:
[----:B------:R-:W-:Y:S05]  /*5ab0*/  BSYNC B1 ;  /* 0x0000000000017941 */ /* 0x000fea0003800000 */
.L_x_5483:
        /* <DEDUP_REMOVED lines=18> */
.L_x_5489:
[----:B------:R-:W0:Y:S08]  /*5be0*/  MUFU.RCP R17, R23 ;  /* 0x0000001700117308 */ /* 0x000e300000001000 */
[----:B------:R-:W1:Y:S01]  /*5bf0*/  MUFU.RCP R14, R14 ;  /* 0x0000000e000e7308 */ /* 0x000e620000001000 */
[----:B0-----:R-:W-:-:S02]  /*5c00*/  FMUL.FTZ R16, R17, R12 ;  /* 0x0000000c11107220 */ /* 0x001fc40000410000 */
[----:B-1----:R-:W-:Y:S01]  /*5c10*/  FMUL.FTZ R17, R14, R13 ;  /* 0x0000000d0e117220 */ /* 0x002fe20000410000 */
[----:B------:R-:W-:Y:S05]  /*5c20*/  BRA `(.L_x_5482) ;  /* 0x0000008000007947 */ /* 0x000fea0003800000 */
.L_x_5488:
        /* <DEDUP_REMOVED lines=8> */
.L_x_5482:
[----:B------:R-:W-:Y:S05]  /*5cb0*/  BSYNC B0 ;  /* 0x0000000000007941 */ /* 0x000fea0003800000 */
.L_x_5481:
        /* <DEDUP_REMOVED lines=45> */
.L_x_5495:
        /* <DEDUP_REMOVED lines=11> */
.L_x_5494:
[----:B------:R-:W-:-:S04]  /*6040*/  FMUL.RZ R12, R12, 0.15915493667125701904 ;  /* 0x3e22f9830c0c7820 */ /* 0x000fc8000040c000 */
[----:B------:R0:W1:Y:S08]  /*6050*/  MUFU.SIN R14, R12 ;  /* 0x0000000c000e7308 */ /* 0x0000700000000400 */
[----:B------:R0:W2:Y:S01]  /*6060*/  MUFU.COS R13, R12 ;  /* 0x0000000c000d7308 */ /* 0x0000a20000000000 */
[----:B------:R-:W-:Y:S05]  /*6070*/  BRA `(.L_x_5496) ;  /* 0x0000003000007947 */ /* 0x000fea0003800000 */
.L_x_5493:
[----:B------:R-:W-:Y:S01]  /*6080*/  FMUL.FTZ R13, R10, -1.4426950216293334961 ;  /* 0xbfb8aa3b0a0d7820 */ /* 0x000fe20000410000 */
[----:B------:R-:W-:-:S05]  /*6090*/  MOV R14, R12 ;  /* 0x0000000c000e7202 */ /* 0x000fca0000000f00 */
[----:B------:R-:W0:Y:S02]  /*60a0*/  MUFU.EX2 R13, R13 ;  /* 0x0000000d000d7308 */ /* 0x000e240000000800 */
.L_x_5496:
[----:B------:R-:W-:Y:S05]  /*60b0*/  BSYNC B1 ;  /* 0x0000000000017941 */ /* 0x000fea0003800000 */
.L_x_5492:
        /* <DEDUP_REMOVED lines=18> */
.L_x_5498:
[----:B------:R-:W0:Y:S08]  /*61e0*/  MUFU.RCP R13, R13 ;  /* 0x0000000d000d7308 */ /* 0x000e300000001000 */
[----:B------:R-:W1:Y:S01]  /*61f0*/  MUFU.RCP R12, R12 ;  /* 0x0000000c000c7308 */ /* 0x000e620000001000 */
[----:B0-----:R-:W-:-:S02]  /*6200*/  FMUL.FTZ R14, R13, R10 ;  /* 0x0000000a0d0e7220 */ /* 0x001fc40000410000 */
[----:B-1----:R-:W-:Y:S01]  /*6210*/  FMUL.FTZ R15, R12, R11 ;  /* 0x0000000b0c0f7220 */ /* 0x002fe20000410000 */
[----:B------:R-:W-:Y:S05]  /*6220*/  BRA `(.L_x_5491) ;  /* 0x0000008000007947 */ /* 0x000fea0003800000 */
.L_x_5497:
        /* <DEDUP_REMOVED lines=8> */
.L_x_5491:
[----:B------:R-:W-:Y:S05]  /*62b0*/  BSYNC B0 ;  /* 0x0000000000007941 */ /* 0x000fea0003800000 */
.L_x_5490:
[----:B------:R-:W-:Y:S01]  /*62c0*/  ISETP.GE.AND P0, PT, R0, UR4, PT ;  /* 0x0000000400007c0c */ /* 0x000fe2000bf06270 */
[----:B------:R-:W-:Y:S01]  /*62d0*/  BSSY B0, `(.L_x_5499) ;  /* 0x0000033000007945 */ /* 0x000fe20003800000 */
[----:B------:R-:W-:Y:S11]  /*62e0*/  BSSY B1, `(.L_x_5500) ;  /* 0x000002b000017945 */ /* 0x000ff60003800000 */
[----:B------:R-:W-:Y:S05]  /*62f0*/  @P0 BRA `(.L_x_5501) ;  /* 0x000000c000000947 */ /* 0x000fea0003800000 */
[----:B------:R-:W-:Y:S01]  /*6300*/  HFMA2.MMA R11, -RZ, RZ, 0, 4.76837158203125e-07 ;  /* 0x00000008ff0b7435 */ /* 0x000fe200000001ff */
[----:B------:R-:W-:-:S02]  /*6310*/  IADD3 R10, R0, UR6, RZ ;  /* 0x00000006000a7c10 */ /* 0x000fc4000fffe0ff */
[----:B------:R-:W-:-:S04]  /*6320*/  MOV R0, R22 ;  /* 0x0000001600007202 */ /* 0x000fc80000000f00 */
[----:B------:R-:W-:-:S03]  /*6330*/  ISETP.GE.AND P0, PT, R0, UR4, PT ;  /* 0x0000000400007c0c */ /* 0x000fc6000bf06270 */
[----:B------:R-:W-:-:S05]  /*6340*/  IMAD.WIDE.U32 R10, R10, R11, c[0x0][0x168] ;  /* 0x00005a000a0a7625 */ /* 0x000fca00078e000b */
[----:B------:R0:W-:Y:S05]  /*6350*/  STG.E.64 [R10.64], R8 ;  /* 0x000000080a007986 */ /* 0x0001ea000c101b08 */
[----:B------:R-:W-:Y:S05]  /*6360*/  @P0 BRA `(.L_x_5502) ;  /* 0x000000c000000947 */ /* 0x000fea0003800000 */
[C---:B0-----:R-:W-:Y:S02]  /*6370*/  IADD3 R8, R0.reuse, UR6, RZ ;  /* 0x0000000600087c10 */ /* 0x041fe4000fffe0ff */
[----:B------:R-:W-:Y:S02]  /*6380*/  MOV R9, 0x8 ;  /* 0x0000000800097802 */ /* 0x000fe40000000f00 */
[----:B------:R-:W-:-:S03]  /*6390*/  IADD3 R0, R0, 0x80, RZ ;  /* 0x0000008000007810 */ /* 0x000fc60007ffe0ff */
[----:B------:R-:W-:-:S05]  /*63a0*/  IMAD.WIDE.U32 R8, R8, R9, c[0x0][0x168] ;  /* 0x00005a0008087625 */ /* 0x000fca00078e0009 */
[----:B------:R0:W-:Y:S02]  /*63b0*/  STG.E.64 [R8.64], R6 ;  /* 0x0000000608007986 */ /* 0x0001e4000c101b08 */
.L_x_5501:
[----:B------:R-:W-:-:S13]  /*63c0*/  ISETP.GE.AND P0, PT, R0, UR4, PT ;  /* 0x0000000400007c0c */ /* 0x000fda000bf06270 */
[----:B------:R-:W-:Y:S05]  /*63d0*/  @P0 BRA `(.L_x_5503) ;  /* 0x000000c000000947 */ /* 0x000fea0003800000 */
[----:B0-----:R-:W-:Y:S01]  /*63e0*/  HFMA2.MMA R7, -RZ, RZ, 0, 4.76837158203125e-07 ;  /* 0x00000008ff077435 */ /* 0x001fe200000001ff */
[C---:B------:R-:W-:Y:S02]  /*63f0*/  IADD3 R6, R0.reuse, UR6, RZ ;  /* 0x0000000600067c10 */ /* 0x040fe4000fffe0ff */
[----:B------:R-:W-:-:S07]  /*6400*/  IADD3 R0, R0, 0x80, RZ ;  /* 0x0000008000007810 */ /* 0x000fce0007ffe0ff */
[----:B------:R-:W-:-:S05]  /*6410*/  IMAD.WIDE.U32 R6, R6, R7, c[0x0][0x168] ;  /* 0x00005a0006067625 */ /* 0x000fca00078e0007 */
[----:B------:R0:W-:Y:S02]  /*6420*/  STG.E.64 [R6.64], R4 ;  /* 0x0000000406007986 */ /* 0x0001e4000c101b08 */
.L_x_5502:
[----:B------:R-:W-:-:S13]  /*6430*/  ISETP.GE.AND P0, PT, R0, UR4, PT ;  /* 0x0000000400007c0c */ /* 0x000fda000bf06270 */
[----:B------:R-:W-:Y:S05]  /*6440*/  @P0 BRA `(.L_x_5504) ;  /* 0x000000c000000947 */ /* 0x000fea0003800000 */
[C---:B0-----:R-:W-:Y:S02]  /*6450*/  IADD3 R4, R0.reuse, UR6, RZ ;  /* 0x0000000600047c10 */ /* 0x041fe4000fffe0ff */
[----:B------:R-:W-:Y:S02]  /*6460*/  MOV R5, 0x8 ;  /* 0x0000000800057802 */ /* 0x000fe40000000f00 */
[----:B------:R-:W-:-:S03]  /*6470*/  IADD3 R0, R0, 0x80, RZ ;  /* 0x0000008000007810 */ /* 0x000fc60007ffe0ff */
[----:B------:R-:W-:-:S05]  /*6480*/  IMAD.WIDE.U32 R4, R4, R5, c[0x0][0x168] ;  /* 0x00005a0004047625 */ /* 0x000fca00078e0005 */
[----:B------:R0:W-:Y:S02]  /*6490*/  STG.E.64 [R4.64], R2 ;  /* 0x0000000204007986 */ /* 0x0001e4000c101b08 */
.L_x_5503:
[----:B------:R-:W-:-:S13]  /*64a0*/  ISETP.GE.AND P0, PT, R0, UR4, PT ;  /* 0x0000000400007c0c */ /* 0x000fda000bf06270 */
[----:B------:R-:W-:Y:S05]  /*64b0*/  @P0 BRA `(.L_x_5505) ;  /* 0x000000d000000947 */ /* 0x000fea0003800000 */
[----:B0-----:R-:W-:Y:S01]  /*64c0*/  HFMA2.MMA R3, -RZ, RZ, 0, 4.76837158203125e-07 ;  /* 0x00000008ff037435 */ /* 0x001fe200000001ff */
[C---:B------:R-:W-:Y:S02]  /*64d0*/  IADD3 R2, R0.reuse, UR6, RZ ;  /* 0x0000000600027c10 */ /* 0x040fe4000fffe0ff */
[----:B------:R-:W-:-:S07]  /*64e0*/  IADD3 R0, R0, 0x80, RZ ;  /* 0x0000008000007810 */ /* 0x000fce0007ffe0ff */
[----:B------:R-:W-:-:S05]  /*64f0*/  IMAD.WIDE.U32 R2, R2, R3, c[0x0][0x168] ;  /* 0x00005a0002027625 */ /* 0x000fca00078e0003 */
[----:B------:R0:W-:Y:S02]  /*6500*/  STG.E.64 [R2.64], R20 ;  /* 0x0000001402007986 */ /* 0x0001e4000c101b08 */
.L_x_5504:
[----:B------:R-:W-:-:S13]  /*6510*/  ISETP.GE.AND P0, PT, R0, UR4, PT ;  /* 0x0000000400007c0c */ /* 0x000fda000bf06270 */
[----:B------:R-:W-:Y:S01]  /*6520*/  @P0 BREAK B1 ;  /* 0x0000000000010942 */ /* 0x000fe20003800000 */
[----:B------:R-:W-:Y:S05]  /*6530*/  @P0 BRA `(.L_x_5506) ;  /* 0x000000c000000947 */ /* 0x000fea0003800000 */
[C---:B0-----:R-:W-:Y:S02]  /*6540*/  IADD3 R2, R0.reuse, UR6, RZ ;  /* 0x0000000600027c10 */ /* 0x041fe4000fffe0ff */
[----:B------:R-:W-:Y:S02]  /*6550*/  MOV R3, 0x8 ;  /* 0x0000000800037802 */ /* 0x000fe40000000f00 */
[----:B------:R-:W-:-:S03]  /*6560*/  IADD3 R0, R0, 0x80, RZ ;  /* 0x0000008000007810 */ /* 0x000fc60007ffe0ff */
[----:B------:R-:W-:-:S05]  /*6570*/  IMAD.WIDE.U32 R2, R2, R3, c[0x0][0x168] ;  /* 0x00005a0002027625 */ /* 0x000fca00078e0003 */
[----:B------:R0:W-:Y:S02]  /*6580*/  STG.E.64 [R2.64], R18 ;  /* 0x0000001202007986 */ /* 0x0001e4000c101b08 */
.L_x_5505:
[----:B------:R-:W-:Y:S05]  /*6590*/  BSYNC B1 ;  /* 0x0000000000017941 */ /* 0x000fea0003800000 */
.L_x_5500:
[----:B------:R-:W-:-:S13]  /*65a0*/  ISETP.GE.AND P0, PT, R0, UR4, PT ;  /* 0x0000000400007c0c */ /* 0x000fda000bf06270 */
[C---:B0-----:R-:W-:Y:S02]  /*65b0*/  @!P0 IADD3 R2, R0.reuse, UR6, RZ ;  /* 0x0000000600028c10 */ /* 0x041fe4000fffe0ff */
[----:B------:R-:W-:Y:S02]  /*65c0*/  @!P0 MOV R3, 0x8 ;  /* 0x0000000800038802 */ /* 0x000fe40000000f00 */
[----:B------:R-:W-:-:S03]  /*65d0*/  @!P0 IADD3 R0, R0, 0x80, RZ ;  /* 0x0000008000008810 */ /* 0x000fc60007ffe0ff */
[----:B------:R-:W-:-:S05]  /*65e0*/  @!P0 IMAD.WIDE.U32 R2, R2, R3, c[0x0][0x168] ;  /* 0x00005a0002028625 */ /* 0x000fca00078e0003 */
[----:B------:R0:W-:Y:S02]  /*65f0*/  @!P0 STG.E.64 [R2.64], R16 ;  /* 0x0000001002008986 */ /* 0x0001e4000c101b08 */
.L_x_5506:
[----:B------:R-:W-:Y:S05]  /*6600*/  BSYNC B0 ;  /* 0x0000000000007941 */ /* 0x000fea0003800000 */
.L_x_5499:
[----:B------:R-:W-:Y:S01]  /*6610*/  WARPSYNC 0xffffffff ;  /* 0xffffffff00007948 */ /* 0x000fe20003800000 */
[----:B------:R-:W-:-:S13]  /*6620*/  ISETP.GE.AND P0, PT, R0, UR4, PT ;  /* 0x0000000400007c0c */ /* 0x000fda000bf06270 */
[----:B------:R-:W-:Y:S05]  /*6630*/  @P0 EXIT ;  /* 0x000000000000094d */ /* 0x000fea0003800000 */
[----:B0-----:R-:W-:Y:S01]  /*6640*/  HFMA2.MMA R3, -RZ, RZ, 0, 4.76837158203125e-07 ;  /* 0x00000008ff037435 */ /* 0x001fe200000001ff */
[----:B------:R-:W-:-:S09]  /*6650*/  IADD3 R2, R0, UR6, RZ ;  /* 0x0000000600027c10 */ /* 0x000fd2000fffe0ff */
[----:B------:R-:W-:-:S05]  /*6660*/  IMAD.WIDE.U32 R2, R2, R3, c[0x0][0x168] ;  /* 0x00005a0002027625 */ /* 0x000fca00078e0003 */
[----:B------:R-:W-:Y:S01]  /*6670*/  STG.E.64 [R2.64], R14 ;  /* 0x0000000e02007986 */ /* 0x000fe2000c101b08 */
[----:B------:R-:W-:Y:S05]  /*6680*/  EXIT ;  /* 0x000000000000794d */ /* 0x000fea0003800000 */
.L_x_5507:
        /* <DEDUP_REMOVED lines=15> */
.L_x_9765:


//--------------------- .text._ZN2at6native29vectorized_elementwise_kernelILi4EZZZNS0_61_GLOBAL__N__132982cb_23_ActivationSiluKernel_cu_1520ed90_293611silu_kernelERNS_18TensorIteratorBaseEENKUlvE_clEvENKUlvE2_clEvEUlN3c107complexIfEEE_St5arrayIPcLm2EEEEviT0_T1_ --------------------------
	.section	.text._ZN2at6native29vectorized_elementwise_kernelILi4EZZZNS0_61_GLOBAL__N__132982cb_23_ActivationSiluKernel_cu_1520ed90_293611silu_kernelERNS_18TensorIteratorBaseEENKUlvE_clEvENKUlvE2_clEvEUlN3c107complexIfEEE_St5arrayIPcLm2EEEEviT0_T1_,"ax",@progbits
	.sectioninfo	@"SHI_REGISTERS=32"
	.align	128
        .global         _ZN2at6native29vectorized_elementwise_kernelILi4EZZZNS0_61_GLOBAL__N__132982cb_23_ActivationSiluKernel_cu_1520ed90_293611silu_kernelERNS_18TensorIteratorBaseEENKUlvE_clEvENKUlvE2_clEvEUlN3c107complexIfEEE_St5arrayIPcLm2EEEEviT0_T1_
        .type           _ZN2at6native29vectorized_elementwise_kernelILi4EZZZNS0_61_GLOBAL__N__132982cb_23_ActivationSiluKernel_cu_1520ed90_293611silu_kernelERNS_18TensorIteratorBaseEENKUlvE_clEvENKUlvE2_clEvEUlN3c107complexIfEEE_St5arrayIPcLm2EEEEviT0_T1_,@function
        .size           _ZN2at6native29vectorized_elementwise_kernelILi4EZZZNS0_61_GLOBAL__N__132982cb_23_ActivationSiluKernel_cu_1520ed90_293611silu_kernelERNS_18TensorIteratorBaseEENKUlvE_clEvENKUlvE2_clEvEUlN3c107complexIfEEE_St5arrayIPcLm2EEEEviT0_T1_,(.L_x_9766 - _ZN2at6native29vectorized_elementwise_kernelILi4EZZZNS0_61_GLOBAL__N__132982cb_23_ActivationSiluKernel_cu_1520ed90_293611silu_kernelERNS_18TensorIteratorBaseEENKUlvE_clEvENKUlvE2_clEvEUlN3c107complexIfEEE_St5arrayIPcLm2EEEEviT0_T1_)
        .other          _ZN2at6native29vectorized_elementwise_kernelILi4EZZZNS0_61_GLOBAL__N__132982cb_23_ActivationSiluKernel_cu_1520ed90_293611silu_kernelERNS_18TensorIteratorBaseEENKUlvE_clEvENKUlvE2_clEvEUlN3c107complexIfEEE_St5arrayIPcLm2EEEEviT0_T1_,@"STO_CUDA_ENTRY STV_DEFAULT"
_ZN2at6native29vectorized_elementwise_kernelILi4EZZZNS0_61_GLOBAL__N__132982cb_23_ActivationSiluKernel_cu_1520ed90_293611silu_kernelERNS_18TensorIteratorBaseEENKUlvE_clEvENKUlvE2_clEvEUlN3c107complexIfEEE_St5arrayIPcLm2EEEEviT0_T1_:
.text._ZN2at6native29vectorized_elementwise_kernelILi4EZZZNS0_61_GLOBAL__N__132982cb_23_ActivationSiluKernel_cu_1520ed90_293611silu_kernelERNS_18TensorIteratorBaseEENKUlvE_clEvENKUlvE2_clEvEUlN3c107complexIfEEE_St5arrayIPcLm2EEEEviT0_T1_:
        /* <DEDUP_REMOVED lines=60> */
.L_x_5512:
        /* <DEDUP_REMOVED lines=10> */
.L_x_5511:
[----:B------:R-:W-:-:S04]  /*0460*/  FMUL.RZ R2, R2, 0.15915493667125701904 ;  /* 0x3e22f98302027820 */ /* 0x000fc8000040c000 */
[----:B------:R0:W1:Y:S08]  /*0470*/  MUFU.SIN R21, R2 ;  /* 0x0000000200157308 */ /* 0x0000700000000400 */
[----:B------:R0:W2:Y:S01]  /*0480*/  MUFU.COS R20, R2 ;  /* 0x0000000200147308 */ /* 0x0000a20000000000 */
[----:B------:R-:W-:Y:S05]  /*0490*/  BRA `(.L_x_5513) ;  /* 0x0000003000007947 */ /* 0x000fea0003800000 */
.L_x_5510:
[----:B0-----:R-:W-:Y:S01]  /*04a0*/  FMUL.FTZ R20, R12, -1.4426950216293334961 ;  /* 0xbfb8aa3b0c147820 */ /* 0x001fe20000410000 */
[----:B------:R-:W-:-:S05]  /*04b0*/  MOV R21, R2 ;  /* 0x0000000200157202 */ /* 0x000fca0000000f00 */
[----:B------:R-:W0:Y:S02]  /*04c0*/  MUFU.EX2 R20, R20 ;  /* 0x0000001400147308 */ /* 0x000e240000000800 */
.L_x_5513:
[----:B------:R-:W-:Y:S05]  /*04d0*/  BSYNC B0 ;  /* 0x0000000000007941 */ /* 0x000fea0003800000 */
.L_x_5509:
        /* <DEDUP_REMOVED lines=19> */
.L_x_5516:
[----:B------:R-:W0:Y:S08]  /*0610*/  MUFU.RCP R3, R3 ;  /* 0x0000000300037308 */ /* 0x000e300000001000 */
[----:B------:R-:W1:Y:S01]  /*0620*/  MUFU.RCP R2, R2 ;  /* 0x0000000200027308 */ /* 0x000e620000001000 */
[----:B0-----:R-:W-:-:S02]  /*0630*/  FMUL.FTZ R12, R12, R3 ;  /* 0x000000030c0c7220 */ /* 0x001fc40000410000 */
[----:B-1----:R-:W-:Y:S01]  /*0640*/  FMUL.FTZ R13, R13, R2 ;  /* 0x000000020d0d7220 */ /* 0x002fe20000410000 */
[----:B------:R-:W-:Y:S05]  /*0650*/  BRA `(.L_x_5517) ;  /* 0x0000008000007947 */ /* 0x000fea0003800000 */
.L_x_5515:
        /* <DEDUP_REMOVED lines=8> */
.L_x_5517:
[----:B------:R-:W-:Y:S05]  /*06e0*/  BSYNC B0 ;  /* 0x0000000000007941 */ /* 0x000fea0003800000 */
.L_x_5514:
        /* <DEDUP_REMOVED lines=40> */
.L_x_5521:
        /* <DEDUP_REMOVED lines=10> */
.L_x_5520:
[----:B------:R-:W-:-:S04]  /*0a10*/  FMUL.RZ R2, R2, 0.15915493667125701904 ;  /* 0x3e22f98302027820 */ /* 0x000fc8000040c000 */
[----:B------:R0:W1:Y:S08]  /*0a20*/  MUFU.SIN R21, R2 ;  /* 0x0000000200157308 */ /* 0x0000700000000400 */
[----:B------:R0:W2:Y:S01]  /*0a30*/  MUFU.COS R20, R2 ;  /* 0x0000000200147308 */ /* 0x0000a20000000000 */
[----:B------:R-:W-:Y:S05]  /*0a40*/  BRA `(.L_x_5522) ;  /* 0x0000003000007947 */ /* 0x000fea0003800000 */
.L_x_5519:
[----:B------:R-:W-:Y:S01]  /*0a50*/  FMUL.FTZ R20, R14, -1.4426950216293334961 ;  /* 0xbfb8aa3b0e147820 */ /* 0x000fe20000410000 */
[----:B------:R-:W-:-:S05]  /*0a60*/  MOV R21, R2 ;  /* 0x0000000200157202 */ /* 0x000fca0000000f00 */
[----:B------:R-:W0:Y:S02]  /*0a70*/  MUFU.EX2 R20, R20 ;  /* 0x0000001400147308 */ /* 0x000e240000000800 */
.L_x_5522:
[----:B------:R-:W-:Y:S05]  /*0a80*/  BSYNC B0 ;  /* 0x0000000000007941 */ /* 0x000fea0003800000 */
.L_x_5518:
        /* <DEDUP_REMOVED lines=19> */
.L_x_5525:
[----:B------:R-:W0:Y:S08]  /*0bc0*/  MUFU.RCP R3, R3 ;  /* 0x0000000300037308 */ /* 0x000e300000001000 */
[----:B------:R-:W1:Y:S01]  /*0bd0*/  MUFU.RCP R2, R2 ;  /* 0x0000000200027308 */ /* 0x000e620000001000 */
[----:B0-----:R-:W-:-:S02]  /*0be0*/  FMUL.FTZ R14, R14, R3 ;  /* 0x000000030e0e7220 */ /* 0x001fc40000410000 */
[----:B-1----:R-:W-:Y:S01]  /*0bf0*/  FMUL.FTZ R15, R15, R2 ;  /* 0x000000020f0f7220 */ /* 0x002fe20000410000 */
[----:B------:R-:W-:Y:S05]  /*0c00*/  BRA `(.L_x_5526) ;  /* 0x0000008000007947 */ /* 0x000fea0003800000 */
.L_x_5524:
        /* <DEDUP_REMOVED lines=8> */
.L_x_5526:
[----:B------:R-:W-:Y:S05]  /*0c90*/  BSYNC B0 ;  /* 0x0000000000007941 */ /* 0x000fea0003800000 */
.L_x_5523:
        /* <DEDUP_REMOVED lines=40> */
.L_x_5530:
        /* <DEDUP_REMOVED lines=10> */
.L_x_5529:
[----:B------:R-:W-:-:S04]  /*0fc0*/  FMUL.RZ R2, R2, 0.15915493667125701904 ;  /* 0x3e22f98302027820 */ /* 0x000fc8000040c000 */
[----:B------:R0:W1:Y:S08]  /*0fd0*/  MUFU.SIN R21, R2 ;  /* 0x0000000200157308 */ /* 0x0000700000000400 */
[----:B------:R0:W2:Y:S01]  /*0fe0*/  MUFU.COS R20, R2 ;  /* 0x0000000200147308 */ /* 0x0000a20000000000 */
[----:B------:R-:W-:Y:S05]  /*0ff0*/  BRA `(.L_x_5531) ;  /* 0x0000003000007947 */ /* 0x000fea0003800000 */
.L_x_5528:
[----:B------:R-:W-:Y:S01]  /*1000*/  FMUL.FTZ R20, R16, -1.4426950216293334961 ;  /* 0xbfb8aa3b10147820 */ /* 0x000fe20000410000 */
[----:B------:R-:W-:-:S05]  /*1010*/  MOV R21, R2 ;  /* 0x0000000200157202 */ /* 0x000fca0000000f00 */
[----:B------:R-:W0:Y:S02]  /*1020*/  MUFU.EX2 R20, R20 ;  /* 0x0000001400147308 */ /* 0x000e240000000800 */
.L_x_5531:
[----:B------:R-:W-:Y:S05]  /*1030*/  BSYNC B0 ;  /* 0x0000000000007941 */ /* 0x000fea0003800000 */
.L_x_5527:
        /* <DEDUP_REMOVED lines=19> */
.L_x_5534:
[----:B------:R-:W0:Y:S08]  /*1170*/  MUFU.RCP R3, R3 ;  /* 0x0000000300037308 */ /* 0x000e300000001000 */
[----:B------:R-:W1:Y:S01]  /*1180*/  MUFU.RCP R2, R2 ;  /* 0x0000000200027308 */ /* 0x000e620000001000 */
[----:B0-----:R-:W-:-:S02]  /*1190*/  FMUL.FTZ R16, R16, R3 ;  /* 0x0000000310107220 */ /* 0x001fc40000410000 */
[----:B-1----:R-:W-:Y:S01]  /*11a0*/  FMUL.FTZ R17, R17, R2 ;  /* 0x0000000211117220 */ /* 0x002fe20000410000 */
[----:B------:R-:W-:Y:S05]  /*11b0*/  BRA `(.L_x_5535) ;  /* 0x0000008000007947 */ /* 0x000fea0003800000 */
.L_x_5533:
        /* <DEDUP_REMOVED lines=8> */
.L_x_5535:
[----:B------:R-:W-:Y:S05]  /*1240*/  BSYNC B0 ;  /* 0x0000000000007941 */ /* 0x000fea0003800000 */
.L_x_5532:
        /* <DEDUP_REMOVED lines=40> */
.L_x_5539:
        /* <DEDUP_REMOVED lines=10> */
.L_x_5538:
[----:B------:R-:W-:-:S04]  /*1570*/  FMUL.RZ R2, R2, 0.15915493667125701904 ;  /* 0x3e22f98302027820 */ /* 0x000fc8000040c000 */
[----:B------:R0:W1:Y:S08]  /*1580*/  MUFU.SIN R21, R2 ;  /* 0x0000000200157308 */ /* 0x0000700000000400 */
[----:B------:R0:W2:Y:S01]  /*1590*/  MUFU.COS R20, R2 ;  /* 0x0000000200147308 */ /* 0x0000a20000000000 */
[----:B------:R-:W-:Y:S05]  /*15a0*/  BRA `(.L_x_5540) ;  /* 0x0000003000007947 */ /* 0x000fea0003800000 */
.L_x_5537:
[----:B------:R-:W-:Y:S01]  /*15b0*/  FMUL.FTZ R20, R18, -1.4426950216293334961 ;  /* 0xbfb8aa3b12147820 */ /* 0x000fe20000410000 */
[----:B------:R-:W-:-:S05]  /*15c0*/  MOV R21, R2 ;  /* 0x0000000200157202 */ /* 0x000fca0000000f00 */
[----:B------:R-:W0:Y:S02]  /*15d0*/  MUFU.EX2 R20, R20 ;  /* 0x0000001400147308 */ /* 0x000e240000000800 */
.L_x_5540:
[----:B------:R-:W-:Y:S05]  /*15e0*/  BSYNC B0 ;  /* 0x0000000000007941 */ /* 0x000fea0003800000 */
.L_x_5536:
        /* <DEDUP_REMOVED lines=19> */
.L_x_5543:
[----:B------:R-:W0:Y:S08]  /*1720*/  MUFU.RCP R3, R3 ;  /* 0x0000000300037308 */ /* 0x000e300000001000 */
[----:B------:R-:W1:Y:S01]  /*1730*/  MUFU.RCP R2, R2 ;  /* 0x0000000200027308 */ /* 0x000e620000001000 */
[----:B0-----:R-:W-:-:S02]  /*1740*/  FMUL.FTZ R18, R18, R3 ;  /* 0x0000000312127220 */ /* 0x001fc40000410000 */
[----:B-1----:R-:W-:Y:S01]  /*1750*/  FMUL.FTZ R19, R19, R2 ;  /* 0x0000000213137220 */ /* 0x002fe20000410000 */
[----:B------:R-:W-:Y:S05]  /*1760*/  BRA `(.L_x_5544) ;  /* 0x0000008000007947 */ /* 0x000fea0003800000 */
.L_x_5542:
        /* <DEDUP_REMOVED lines=8> */
.L_x_5544:
[----:B------:R-:W-:Y:S05]  /*17f0*/  BSYNC B0 ;  /* 0x0000000000007941 */ /* 0x000fea0003800000 */
.L_x_5541:
        /* <DEDUP_REMOVED lines=40> */
.L_x_5548:
        /* <DEDUP_REMOVED lines=10> */
.L_x_5547:
[----:B------:R-:W-:-:S04]  /*1b20*/  FMUL.RZ R2, R2, 0.15915493667125701904 ;  /* 0x3e22f98302027820 */ /* 0x000fc8000040c000 */
[----:B------:R0:W1:Y:S08]  /*1b30*/  MUFU.SIN R21, R2 ;  /* 0x0000000200157308 */ /* 0x0000700000000400 */
[----:B------:R0:W2:Y:S01]  /*1b40*/  MUFU.COS R20, R2 ;  /* 0x0000000200147308 */ /* 0x0000a20000000000 */
[----:B------:R-:W-:Y:S05]  /*1b50*/  BRA `(.L_x_5549) ;  /* 0x0000003000007947 */ /* 0x000fea0003800000 */
.L_x_5546:
[----:B------:R-:W-:Y:S01]  /*1b60*/  FMUL.FTZ R20, R4, -1.4426950216293334961 ;  /* 0xbfb8aa3b04147820 */ /* 0x000fe20000410000 */
[----:B------:R-:W-:-:S05]  /*1b70*/  MOV R21, R2 ;  /* 0x0000000200157202 */ /* 0x000fca0000000f00 */
[----:B------:R-:W0:Y:S02]  /*1b80*/  MUFU.EX2 R20, R20 ;  /* 0x0000001400147308 */ /* 0x000e240000000800 */
.L_x_5549:
[----:B------:R-:W-:Y:S05]  /*1b90*/  BSYNC B0 ;  /* 0x0000000000007941 */ /* 0x000fea0003800000 */
.L_x_5545:
        /* <DEDUP_REMOVED lines=19> */
.L_x_5552:
[----:B------:R-:W0:Y:S08]  /*1cd0*/  MUFU.RCP R3, R3 ;  /* 0x0000000300037308 */ /* 0x000e300000001000 */
[----:B------:R-:W1:Y:S01]  /*1ce0*/  MUFU.RCP R2, R2 ;  /* 0x0000000200027308 */ /* 0x000e620000001000 */
[----:B0-----:R-:W-:-:S02]  /*1cf0*/  FMUL.FTZ R4, R4, R3 ;  /* 0x0000000304047220 */ /* 0x001fc40000410000 */
[----:B-1----:R-:W-:Y:S01]  /*1d00*/  FMUL.FTZ R5, R5, R2 ;  /* 0x0000000205057220 */ /* 0x002fe20000410000 */
[----:B------:R-:W-:Y:S05]  /*1d10*/  BRA `(.L_x_5553) ;  /* 0x0000008000007947 */ /* 0x000fea0003800000 */
.L_x_5551:
        /* <DEDUP_REMOVED lines=8> */
.L_x_5553:
[----:B------:R-:W-:Y:S05]  /*1da0*/  BSYNC B0 ;  /* 0x0000000000007941 */ /* 0x000fea0003800000 */
.L_x_5550:
        /* <DEDUP_REMOVED lines=40> */
.L_x_5557:
        /* <DEDUP_REMOVED lines=10> */
.L_x_5556:
[----:B------:R-:W-:-:S04]  /*20d0*/  FMUL.RZ R2, R2, 0.15915493667125701904 ;  /* 0x3e22f98302027820 */ /* 0x000fc8000040c000 */
[----:B------:R0:W1:Y:S08]  /*20e0*/  MUFU.SIN R21, R2 ;  /* 0x0000000200157308 */ /* 0x0000700000000400 */
[----:B------:R0:W2:Y:S01]  /*20f0*/  MUFU.COS R20, R2 ;  /* 0x0000000200147308 */ /* 0x0000a20000000000 */
[----:B------:R-:W-:Y:S05]  /*2100*/  BRA `(.L_x_5558) ;  /* 0x0000003000007947 */ /* 0x000fea0003800000 */
.L_x_5555:
[----:B------:R-:W-:Y:S01]  /*2110*/  FMUL.FTZ R20, R6, -1.4426950216293334961 ;  /* 0xbfb8aa3b06147820 */ /* 0x000fe20000410000 */
[----:B------:R-:W-:-:S05]  /*2120*/  MOV R21, R2 ;  /* 0x0000000200157202 */ /* 0x000fca0000000f00 */
[----:B------:R-:W0:Y:S02]  /*2130*/  MUFU.EX2 R20, R20 ;  /* 0x0000001400147308 */ /* 0x000e240000000800 */
.L_x_5558:
[----:B------:R-:W-:Y:S05]  /*2140*/  BSYNC B0 ;  /* 0x0000000000007941 */ /* 0x000fea0003800000 */
.L_x_5554:
        /* <DEDUP_REMOVED lines=19> */
.L_x_5561:
[----:B------:R-:W0:Y:S08]  /*2280*/  MUFU.RCP R3, R3 ;  /* 0x0000000300037308 */ /* 0x000e300000001000 */
[----:B------:R-:W1:Y:S01]  /*2290*/  MUFU.RCP R2, R2 ;  /* 0x0000000200027308 */ /* 0x000e620000001000 */
[----:B0-----:R-:W-:-:S02]  /*22a0*/  FMUL.FTZ R6, R6, R3 ;  /* 0x0000000306067220 */ /* 0x001fc40000410000 */
[----:B-1----:R-:W-:Y:S01]  /*22b0*/  FMUL.FTZ R7, R7, R2 ;  /* 0x0000000207077220 */ /* 0x002fe20000410000 */
[----:B------:R-:W-:Y:S05]  /*22c0*/  BRA `(.L_x_5562) ;  /* 0x0000008000007947 */ /* 0x000fea0003800000 */
.L_x_5560:
        /* <DEDUP_REMOVED lines=8> */
.L_x_5562:
[----:B------:R-:W-:Y:S05]  /*2350*/  BSYNC B0 ;  /* 0x0000000000007941 */ /* 0x000fea0003800000 */
.L_x_5559:
        /* <DEDUP_REMOVED lines=40> */
.L_x_5566:
        /* <DEDUP_REMOVED lines=10> */
.L_x_5565:
[----:B------:R-:W-:-:S04]  /*2680*/  FMUL.RZ R2, R2, 0.15915493667125701904 ;  /* 0x3e22f98302027820 */ /* 0x000fc8000040c000 */
[----:B------:R0:W1:Y:S08]  /*2690*/  MUFU.SIN R21, R2 ;  /* 0x0000000200157308 */ /* 0x0000700000000400 */
[----:B------:R0:W2:Y:S01]  /*26a0*/  MUFU.COS R20, R2 ;  /* 0x0000000200147308 */ /* 0x0000a20000000000 */
[----:B------:R-:W-:Y:S05]  /*26b0*/  BRA `(.L_x_5567) ;  /* 0x0000003000007947 */ /* 0x000fea0003800000 */
.L_x_5564:
[----:B------:R-:W-:Y:S01]  /*26c0*/  FMUL.FTZ R20, R8, -1.4426950216293334961 ;  /* 0xbfb8aa3b08147820 */ /* 0x000fe20000410000 */
[----:B------:R-:W-:-:S05]  /*26d0*/  MOV R21, R2 ;  /* 0x0000000200157202 */ /* 0x000fca0000000f00 */
[----:B------:R-:W0:Y:S02]  /*26e0*/  MUFU.EX2 R20, R20 ;  /* 0x0000001400147308 */ /* 0x000e240000000800 */
.L_x_5567:
[----:B------:R-:W-:Y:S05]  /*26f0*/  BSYNC B0 ;  /* 0x0000000000007941 */ /* 0x000fea0003800000 */
.L_x_5563:
        /* <DEDUP_REMOVED lines=19> */
.L_x_5570:
[----:B------:R-:W0:Y:S08]  /*2830*/  MUFU.RCP R3, R3 ;  /* 0x0000000300037308 */ /* 0x000e300000001000 */
[----:B------:R-:W1:Y:S01]  /*2840*/  MUFU.RCP R2, R2 ;  /* 0x0000000200027308 */ /* 0x000e620000001000 */
[----:B0-----:R-:W-:-:S02]  /*2850*/  FMUL.FTZ R8, R8, R3 ;  /* 0x0000000308087220 */ /* 0x001fc40000410000 */
[----:B-1----:R-:W-:Y:S01]  /*2860*/  FMUL.FTZ R9, R9, R2 ;  /* 0x0000000209097220 */ /* 0x002fe20000410000 */
[----:B------:R-:W-:Y:S05]  /*2870*/  BRA `(.L_x_5571) ;  /* 0x0000008000007947 */ /* 0x000fea0003800000 */
.L_x_5569:
        /* <DEDUP_REMOVED lines=8> */
.L_x_5571:
[----:B------:R-:W-:Y:S05]  /*2900*/  BSYNC B0 ;  /* 0x0000000000007941 */ /* 0x000fea0003800000 */
.L_x_5568:
        /* <DEDUP_REMOVED lines=40> */
.L_x_5575:
        /* <DEDUP_REMOVED lines=10> */
.L_x_5574:
[----:B------:R-:W-:-:S04]  /*2c30*/  FMUL.RZ R2, R2, 0.15915493667125701904 ;  /* 0x3e22f98302027820 */ /* 0x000fc8000040c000 */
[----:B------:R0:W1:Y:S08]  /*2c40*/  MUFU.SIN R21, R2 ;  /* 0x0000000200157308 */ /* 0x0000700000000400 */
[----:B------:R0:W2:Y:S01]  /*2c50*/  MUFU.COS R20, R2 ;  /* 0x0000000200147308 */ /* 0x0000a20000000000 */
[----:B------:R-:W-:Y:S05]  /*2c60*/  BRA `(.L_x_5576) ;  /* 0x0000003000007947 */ /* 0x000fea0003800000 */
.L_x_5573:
[----:B------:R-:W-:Y:S01]  /*2c70*/  FMUL.FTZ R20, R10, -1.4426950216293334961 ;  /* 0xbfb8aa3b0a147820 */ /* 0x000fe20000410000 */
[----:B------:R-:W-:-:S05]  /*2c80*/  MOV R21, R2 ;  /* 0x0000000200157202 */ /* 0x000fca0000000f00 */
[----:B------:R-:W0:Y:S02]  /*2c90*/  MUFU.EX2 R20, R20 ;  /* 0x0000001400147308 */ /* 0x000e240000000800 */
.L_x_5576:
[----:B------:R-:W-:Y:S05]  /*2ca0*/  BSYNC B0 ;  /* 0x0000000000007941 */ /* 0x000fea0003800000 */
.L_x_5572:
        /* <DEDUP_REMOVED lines=19> */
.L_x_5579:
[----:B------:R-:W0:Y:S08]  /*2de0*/  MUFU.RCP R3, R3 ;  /* 0x0000000300037308 */ /* 0x000e300000001000 */
[----:B------:R-:W1:Y:S01]  /*2df0*/  MUFU.RCP R2, R2 ;  /* 0x0000000200027308 */ /* 0x000e620000001000 */
[----:B0-----:R-:W-:-:S02]  /*2e00*/  FMUL.FTZ R10, R10, R3 ;  /* 0x000000030a0a7220 */ /* 0x001fc40000410000 */
[----:B-1----:R-:W-:Y:S01]  /*2e10*/  FMUL.FTZ R11, R11, R2 ;  /* 0x000000020b0b7220 */ /* 0x002fe20000410000 */
[----:B------:R-:W-:Y:S05]  /*2e20*/  BRA `(.L_x_5580) ;  /* 0x0000008000007947 */ /* 0x000fea0003800000 */
.L_x_5578:
        /* <DEDUP_REMOVED lines=8> */
.L_x_5580:
[----:B------:R-:W-:Y:S05]  /*2eb0*/  BSYNC B0 ;  /* 0x0000000000007941 */ /* 0x000fea0003800000 */
.L_x_5577:
[----:B------:R-:W-:Y:S01]  /*2ec0*/  HFMA2.MMA R3, -RZ, RZ, 0, 1.9073486328125e-06 ;  /* 0x00000020ff037435 */ /* 0x000fe200000001ff */
        /* <DEDUP_REMOVED lines=8> */
.L_x_5508:
        /* <DEDUP_REMOVED lines=102> */
.L_x_5586:
        /* <DEDUP_REMOVED lines=10> */
.L_x_5585:
[----:B------:R-:W-:-:S04]  /*3650*/  FMUL.RZ R6, R6, 0.15915493667125701904 ;  /* 0x3e22f98306067820 */ /* 0x000fc8000040c000 */
[----:B------:R0:W1:Y:S08]  /*3660*/  MUFU.SIN R8, R6 ;  /* 0x0000000600087308 */ /* 0x0000700000000400 */
[----:B------:R0:W2:Y:S01]  /*3670*/  MUFU.COS R9, R6 ;  /* 0x0000000600097308 */ /* 0x0000a20000000000 */
[----:B------:R-:W-:Y:S05]  /*3680*/  BRA `(.L_x_5587) ;  /* 0x0000002000007947 */ /* 0x000fea0003800000 */
.L_x_5584:
[----:B------:R-:W-:-:S06]  /*3690*/  FMUL.FTZ R9, R4, -1.4426950216293334961 ;  /* 0xbfb8aa3b04097820 */ /* 0x000fcc0000410000 */
[----:B------:R-:W1:Y:S02]  /*36a0*/  MUFU.EX2 R9, R9 ;  /* 0x0000000900097308 */ /* 0x000e640000000800 */
.L_x_5587:
[----:B------:R-:W-:Y:S05]  /*36b0*/  BSYNC B1 ;  /* 0x0000000000017941 */ /* 0x000fea0003800000 */
.L_x_5583:
        /* <DEDUP_REMOVED lines=18> */
.L_x_5589:
[----:B------:R-:W0:Y:S08]  /*37e0*/  MUFU.RCP R9, R22 ;  /* 0x0000001600097308 */ /* 0x000e300000001000 */
[----:B------:R-:W1:Y:S01]  /*37f0*/  MUFU.RCP R6, R6 ;  /* 0x0000000600067308 */ /* 0x000e620000001000 */
[----:B0-----:R-:W-:-:S02]  /*3800*/  FMUL.FTZ R8, R9, R4 ;  /* 0x0000000409087220 */ /* 0x001fc40000410000 */
[----:B-1----:R-:W-:Y:S01]  /*3810*/  FMUL.FTZ R9, R6, R5 ;  /* 0x0000000506097220 */ /* 0x002fe20000410000 */
[----:B------:R-:W-:Y:S05]  /*3820*/  BRA `(.L_x_5582) ;  /* 0x0000008000007947 */ /* 0x000fea0003800000 */
.L_x_5588:
        /* <DEDUP_REMOVED lines=8> */
.L_x_5582:
[----:B------:R-:W-:Y:S05]  /*38b0*/  BSYNC B0 ;  /* 0x0000000000007941 */ /* 0x000fea0003800000 */
.L_x_5581:
        /* <DEDUP_REMOVED lines=45> */
.L_x_5595:
        /* <DEDUP_REMOVED lines=11> */
.L_x_5594:
[----:B------:R-:W-:-:S04]  /*3c40*/  FMUL.RZ R4, R4, 0.15915493667125701904 ;  /* 0x3e22f98304047820 */ /* 0x000fc8000040c000 */
[----:B------:R0:W1:Y:S08]  /*3c50*/  MUFU.SIN R6, R4 ;  /* 0x0000000400067308 */ /* 0x0000700000000400 */
[----:B------:R0:W2:Y:S01]  /*3c60*/  MUFU.COS R5, R4 ;  /* 0x0000000400057308 */ /* 0x0000a20000000000 */
[----:B------:R-:W-:Y:S05]  /*3c70*/  BRA `(.L_x_5596) ;  /* 0x0000003000007947 */ /* 0x000fea0003800000 */
.L_x_5593:
[----:B------:R-:W-:Y:S01]  /*3c80*/  FMUL.FTZ R5, R2, -1.4426950216293334961 ;  /* 0xbfb8aa3b02057820 */ /* 0x000fe20000410000 */
[----:B------:R-:W-:-:S05]  /*3c90*/  MOV R6, R4 ;  /* 0x0000000400067202 */ /* 0x000fca0000000f00 */
[----:B------:R-:W0:Y:S02]  /*3ca0*/  MUFU.EX2 R5, R5 ;  /* 0x0000000500057308 */ /* 0x000e240000000800 */
.L_x_5596:
[----:B------:R-:W-:Y:S05]  /*3cb0*/  BSYNC B1 ;  /* 0x0000000000017941 */ /* 0x000fea0003800000 */
.L_x_5592:
        /* <DEDUP_REMOVED lines=18> */
.L_x_5598:
[----:B------:R-:W0:Y:S08]  /*3de0*/  MUFU.RCP R5, R5 ;  /* 0x0000000500057308 */ /* 0x000e300000001000 */
[----:B------:R-:W1:Y:S01]  /*3df0*/  MUFU.RCP R4, R4 ;  /* 0x0000000400047308 */ /* 0x000e620000001000 */
[----:B0-----:R-:W-:-:S02]  /*3e00*/  FMUL.FTZ R6, R5, R2 ;  /* 0x0000000205067220 */ /* 0x001fc40000410000 */
[----:B-1----:R-:W-:Y:S01]  /*3e10*/  FMUL.FTZ R7, R4, R3 ;  /* 0x0000000304077220 */ /* 0x002fe20000410000 */
[----:B------:R-:W-:Y:S05]  /*3e20*/  BRA `(.L_x_5591) ;  /* 0x0000008000007947 */ /* 0x000fea0003800000 */
.L_x_5597:
        /* <DEDUP_REMOVED lines=8> */
.L_x_5591:
[----:B------:R-:W-:Y:S05]  /*3eb0*/  BSYNC B0 ;  /* 0x0000000000007941 */ /* 0x000fea0003800000 */
.L_x_5590:
        /* <DEDUP_REMOVED lines=46> */
.L_x_5604:
        /* <DEDUP_REMOVED lines=10> */
.L_x_5603:
[----:B------:R-:W-:-:S04]  /*4240*/  FMUL.RZ R2, R2, 0.15915493667125701904 ;  /* 0x3e22f98302027820 */ /* 0x000fc8000040c000 */
[----:B------:R0:W1:Y:S08]  /*4250*/  MUFU.SIN R4, R2 ;  /* 0x0000000200047308 */ /* 0x0000700000000400 */
[----:B------:R0:W2:Y:S01]  /*4260*/  MUFU.COS R5, R2 ;  /* 0x0000000200057308 */ /* 0x0000a20000000000 */
[----:B------:R-:W-:Y:S05]  /*4270*/  BRA `(.L_x_5605) ;  /* 0x0000003000007947 */ /* 0x000fea0003800000 */
.L_x_5602:
[----:B------:R-:W-:Y:S01]  /*4280*/  FMUL.FTZ R5, R18, -1.4426950216293334961 ;  /* 0xbfb8aa3b12057820 */ /* 0x000fe20000410000 */
[----:B------:R-:W-:-:S05]  /*4290*/  MOV R4, R2 ;  /* 0x0000000200047202 */ /* 0x000fca0000000f00 */
[----:B------:R-:W0:Y:S02]  /*42a0*/  MUFU.EX2 R5, R5 ;  /* 0x0000000500057308 */ /* 0x000e240000000800 */
.L_x_5605:
[----:B------:R-:W-:Y:S05]  /*42b0*/  BSYNC B1 ;  /* 0x0000000000017941 */ /* 0x000fea0003800000 */
.L_x_5601:
        /* <DEDUP_REMOVED lines=18> */
.L_x_5607:
[----:B------:R-:W0:Y:S08]  /*43e0*/  MUFU.RCP R5, R23 ;  /* 0x0000001700057308 */ /* 0x000e300000001000 */
[----:B------:R-:W1:Y:S01]  /*43f0*/  MUFU.RCP R2, R2 ;  /* 0x0000000200027308 */ /* 0x000e620000001000 */
[----:B0-----:R-:W-:-:S02]  /*4400*/  FMUL.FTZ R4, R5, R18 ;  /* 0x0000001205047220 */ /* 0x001fc40000410000 */
[----:B-1----:R-:W-:Y:S01]  /*4410*/  FMUL.FTZ R5, R2, R19 ;  /* 0x0000001302057220 */ /* 0x002fe20000410000 */
[----:B------:R-:W-:Y:S05]  /*4420*/  BRA `(.L_x_5600) ;  /* 0x0000008000007947 */ /* 0x000fea0003800000 */
.L_x_5606:
        /* <DEDUP_REMOVED lines=8> */
.L_x_5600:
[----:B------:R-:W-:Y:S05]  /*44b0*/  BSYNC B0 ;  /* 0x0000000000007941 */ /* 0x000fea0003800000 */
.L_x_5599:
        /* <DEDUP_REMOVED lines=45> */
.L_x_5613:
        /* <DEDUP_REMOVED lines=11> */
.L_x_5612:
[----:B------:R-:W-:-:S04]  /*4840*/  FMUL.RZ R2, R2, 0.15915493667125701904 ;  /* 0x3e22f98302027820 */ /* 0x000fc8000040c000 */
[----:B------:R0:W1:Y:S08]  /*4850*/  MUFU.SIN R18, R2 ;  /* 0x0000000200127308 */ /* 0x0000700000000400 */
[----:B------:R0:W2:Y:S01]  /*4860*/  MUFU.COS R3, R2 ;  /* 0x0000000200037308 */ /* 0x0000a20000000000 */
[----:B------:R-:W-:Y:S05]  /*4870*/  BRA `(.L_x_5614) ;  /* 0x0000003000007947 */ /* 0x000fea0003800000 */
.L_x_5611:
[----:B------:R-:W-:Y:S01]  /*4880*/  FMUL.FTZ R3, R20, -1.4426950216293334961 ;  /* 0xbfb8aa3b14037820 */ /* 0x000fe20000410000 */
[----:B------:R-:W-:-:S05]  /*4890*/  MOV R18, R2 ;  /* 0x0000000200127202 */ /* 0x000fca0000000f00 */
[----:B------:R-:W0:Y:S02]  /*48a0*/  MUFU.EX2 R3, R3 ;  /* 0x0000000300037308 */ /* 0x000e240000000800 */
.L_x_5614:
[----:B------:R-:W-:Y:S05]  /*48b0*/  BSYNC B1 ;  /* 0x0000000000017941 */ /* 0x000fea0003800000 */
.L_x_5610:
        /* <DEDUP_REMOVED lines=18> */
.L_x_5616:
[----:B------:R-:W0:Y:S08]  /*49e0*/  MUFU.RCP R3, R24 ;  /* 0x0000001800037308 */ /* 0x000e300000001000 */
[----:B------:R-:W1:Y:S01]  /*49f0*/  MUFU.RCP R18, R18 ;  /* 0x0000001200127308 */ /* 0x000e620000001000 */
[----:B0-----:R-:W-:-:S02]  /*4a00*/  FMUL.FTZ R2, R3, R20 ;  /* 0x0000001403027220 */ /* 0x001fc40000410000 */
[----:B-1----:R-:W-:Y:S01]  /*4a10*/  FMUL.FTZ R3, R18, R21 ;  /* 0x0000001512037220 */ /* 0x002fe20000410000 */
[----:B------:R-:W-:Y:S05]  /*4a20*/  BRA `(.L_x_5609) ;  /* 0x0000008000007947 */ /* 0x000fea0003800000 */
.L_x_5615:
        /* <DEDUP_REMOVED lines=8> */
.L_x_5609:
[----:B------:R-:W-:Y:S05]  /*4ab0*/  BSYNC B0 ;  /* 0x0000000000007941 */ /* 0x000fea0003800000 */
.L_x_5608:
        /* <DEDUP_REMOVED lines=46> */
.L_x_5622:
        /* <DEDUP_REMOVED lines=10> */
.L_x_5621:
[----:B------:R-:W-:-:S04]  /*4e40*/  FMUL.RZ R18, R18, 0.15915493667125701904 ;  /* 0x3e22f98312127820 */ /* 0x000fc8000040c000 */
[----:B------:R0:W1:Y:S08]  /*4e50*/  MUFU.SIN R20, R18 ;  /* 0x0000001200147308 */ /* 0x0000700000000400 */
[----:B------:R0:W2:Y:S01]  /*4e60*/  MUFU.COS R21, R18 ;  /* 0x0000001200157308 */ /* 0x0000a20000000000 */
[----:B------:R-:W-:Y:S05]  /*4e70*/  BRA `(.L_x_5623) ;  /* 0x0000003000007947 */ /* 0x000fea0003800000 */
.L_x_5620:
[----:B------:R-:W-:Y:S01]  /*4e80*/  FMUL.FTZ R21, R16, -1.4426950216293334961 ;  /* 0xbfb8aa3b10157820 */ /* 0x000fe20000410000 */
[----:B------:R-:W-:-:S05]  /*4e90*/  MOV R20, R18 ;  /* 0x0000001200147202 */ /* 0x000fca0000000f00 */
[----:B------:R-:W0:Y:S02]  /*4ea0*/  MUFU.EX2 R21, R21 ;  /* 0x0000001500157308 */ /* 0x000e240000000800 */
.L_x_5623:
[----:B------:R-:W-:Y:S05]  /*4eb0*/  BSYNC B1 ;  /* 0x0000000000017941 */ /* 0x000fea0003800000 */
.L_x_5619:
        /* <DEDUP_REMOVED lines=18> */
.L_x_5625:
[----:B------:R-:W0:Y:S08]  /*4fe0*/  MUFU.RCP R21, R23 ;  /* 0x0000001700157308 */ /* 0x000e300000001000 */
[----:B------:R-:W1:Y:S01]  /*4ff0*/  MUFU.RCP R18, R18 ;  /* 0x0000001200127308 */ /* 0x000e620000001000 */
[----:B0-----:R-:W-:-:S02]  /*5000*/  FMUL.FTZ R20, R21, R16 ;  /* 0x0000001015147220 */ /* 0x001fc40000410000 */
[----:B-1----:R-:W-:Y:S01]  /*5010*/  FMUL.FTZ R21, R18, R17 ;  /* 0x0000001112157220 */ /* 0x002fe20000410000 */
[----:B------:R-:W-:Y:S05]  /*5020*/  BRA `(.L_x_5618) ;  /* 0x0000008000007947 */ /* 0x000fea0003800000 */
.L_x_5624:
        /* <DEDUP_REMOVED lines=8> */
.L_x_5618:
[----:B------:R-:W-:Y:S05]  /*50b0*/  BSYNC B0 ;  /* 0x0000000000007941 */ /* 0x000fea0003800000 */
.L_x_5617:
        /* <DEDUP_REMOVED lines=45> */
.L_x_5631:
        /* <DEDUP_REMOVED lines=11> */
.L_x_5630:
[----:B------:R-:W-:-:S04]  /*5440*/  FMUL.RZ R16, R16, 0.15915493667125701904 ;  /* 0x3e22f98310107820 */ /* 0x000fc8000040c000 */
[----:B------:R0:W1:Y:S08]  /*5450*/  MUFU.SIN R18, R16 ;  /* 0x0000001000127308 */ /* 0x0000700000000400 */
[----:B------:R0:W2:Y:S01]  /*5460*/  MUFU.COS R17, R16 ;  /* 0x0000001000117308 */ /* 0x0000a20000000000 */
[----:B------:R-:W-:Y:S05]  /*5470*/  BRA `(.L_x_5632) ;  /* 0x0000003000007947 */ /* 0x000fea0003800000 */
.L_x_5629:
[----:B------:R-:W-:Y:S01]  /*5480*/  FMUL.FTZ R17, R14, -1.4426950216293334961 ;  /* 0xbfb8aa3b0e117820 */ /* 0x000fe20000410000 */
[----:B------:R-:W-:-:S05]  /*5490*/  MOV R18, R16 ;  /* 0x0000001000127202 */ /* 0x000fca0000000f00 */
[----:B------:R-:W0:Y:S02]  /*54a0*/  MUFU.EX2 R17, R17 ;  /* 0x0000001100117308 */ /* 0x000e240000000800 */
.L_x_5632:
[----:B------:R-:W-:Y:S05]  /*54b0*/  BSYNC B1 ;  /* 0x0000000000017941 */ /* 0x000fea0003800000 */
.L_x_5628:
        /* <DEDUP_REMOVED lines=18> */
.L_x_5634:
[----:B------:R-:W0:Y:S08]  /*55e0*/  MUFU.RCP R17, R17 ;  /* 0x0000001100117308 */ /* 0x000e300000001000 */
[----:B------:R-:W1:Y:S01]  /*55f0*/  MUFU.RCP R16, R16 ;  /* 0x0000001000107308 */ /* 0x000e620000001000 */
[----:B0-----:R-:W-:-:S02]  /*5600*/  FMUL.FTZ R18, R17, R14 ;  /* 0x0000000e11127220 */ /* 0x001fc40000410000 */
[----:B-1----:R-:W-:Y:S01]  /*5610*/  FMUL.FTZ R19, R16, R15 ;  /* 0x0000000f10137220 */ /* 0x002fe20000410000 */
[----:B------:R-:W-:Y:S05]  /*5620*/  BRA `(.L_x_5627) ;  /* 0x0000008000007947 */ /* 0x000fea0003800000 */
.L_x_5633:
        /* <DEDUP_REMOVED lines=8> */
.L_x_5627:
[----:B------:R-:W-:Y:S05]  /*56b0*/  BSYNC B0 ;  /* 0x0000000000007941 */ /* 0x000fea0003800000 */
.L_x_5626:
        /* <DEDUP_REMOVED lines=46> */
.L_x_5640:
        /* <DEDUP_REMOVED lines=10> */
.L_x_5639:
[----:B------:R-:W-:-:S04]  /*5a40*/  FMUL.RZ R14, R14, 0.15915493667125701904 ;  /* 0x3e22f9830e0e7820 */ /* 0x000fc8000040c000 */
[----:B------:R0:W1:Y:S08]  /*5a50*/  MUFU.SIN R16, R14 ;  /* 0x0000000e00107308 */ /* 0x0000700000000400 */
[----:B------:R0:W2:Y:S01]  /*5a60*/  MUFU.COS R17, R14 ;  /* 0x0000000e00117308 */ /* 0x0000a20000000000 */
[----:B------:R-:W-:Y:S05]  /*5a70*/  BRA `(.L_x_5641) ;  /* 0x0000003000007947 */ /* 0x000fea0003800000 */
.L_x_5638:
[----:B------:R-:W-:Y:S01]  /*5a80*/  FMUL.FTZ R17, R12, -1.4426950216293334961 ;  /* 0xbfb8aa3b0c117820 */ /* 0x000fe20000410000 */
[----:B------:R-:W-:-:S05]  /*5a90*/  MOV R16, R14 ;  /* 0x0000000e00107202 */ /* 0x000fca0000000f00 */
[----:B------:R-:W0:Y:S02]  /*5aa0*/  MUFU.EX2 R17, R17 ;  /* 0x0000001100117308 */ /* 0x000e240000000800 */
.L_x_5641:
[----:B------:R-:W-:Y:S05]  /*5ab0*/  BSYNC B1 ;  /* 0x0000000000017941 */ /* 0x000fea0003800000 */
.L_x_5637:
        /* <DEDUP_REMOVED lines=18> */
.L_x_5643:
[----:B------:R-:W0:Y:S08]  /*5be0*/  MUFU.RCP R17, R23 ;  /* 0x0000001700117308 */ /* 0x000e300000001000 */
[----:B------:R-:W1:Y:S01]  /*5bf0*/  MUFU.RCP R14, R14 ;  /* 0x0000000e000e7308 */ /* 0x000e620000001000 */
[----:B0-----:R-:W-:-:S02]  /*5c00*/  FMUL.FTZ R16, R17, R12 ;  /* 0x0000000c11107220 */ /* 0x001fc40000410000 */
[----:B-1----:R-:W-:Y:S01]  /*5c10*/  FMUL.FTZ R17, R14, R13 ;  /* 0x0000000d0e117220 */ /* 0x002fe20000410000 */
[----:B------:R-:W-:Y:S05]  /*5c20*/  BRA `(.L_x_5636) ;  /* 0x0000008000007947 */ /* 0x000fea0003800000 */
.L_x_5642:
        /* <DEDUP_REMOVED lines=8> */
.L_x_5636:
[----:B------:R-:W-:Y:S05]  /*5cb0*/  BSYNC B0 ;  /* 0x0000000000007941 */ /* 0x000fea0003800000 */
.L_x_5635:
        /* <DEDUP_REMOVED lines=45> */
.L_x_5649:
        /* <DEDUP_REMOVED lines=11> */
.L_x_5648:
[----:B------:R-:W-:-:S04]  /*6040*/  FMUL.RZ R12, R12, 0.15915493667125701904 ;  /* 0x3e22f9830c0c7820 */ /* 0x000fc8000040c000 */
[----:B------:R0:W1:Y:S08]  /*6050*/  MUFU.SIN R14, R12 ;  /* 0x0000000c000e7308 */ /* 0x0000700000000400 */
[----:B------:R0:W2:Y:S01]  /*6060*/  MUFU.COS R13, R12 ;  /* 0x0000000c000d7308 */ /* 0x0000a20000000000 */
[----:B------:R-:W-:Y:S05]  /*6070*/  BRA `(.L_x_5650) ;  /* 0x0000003000007947 */ /* 0x000fea0003800000 */
.L_x_5647:
[----:B------:R-:W-:Y:S01]  /*6080*/  FMUL.FTZ R13, R10, -1.4426950216293334961 ;  /* 0xbfb8aa3b0a0d7820 */ /* 0x000fe20000410000 */
[----:B------:R-:W-:-:S05]  /*6090*/  MOV R14, R12 ;  /* 0x0000000c000e7202 */ /* 0x000fca0000000f00 */
[----:B------:R-:W0:Y:S02]  /*60a0*/  MUFU.EX2 R13, R13 ;  /* 0x0000000d000d7308 */ /* 0x000e240000000800 */
.L_x_5650:
[----:B------:R-:W-:Y:S05]  /*60b0*/  BSYNC B1 ;  /* 0x0000000000017941 */ /* 0x000fea0003800000 */
.L_x_5646:
        /* <DEDUP_REMOVED lines=18> */
.L_x_5652:
[----:B------:R-:W0:Y:S08]  /*61e0*/  MUFU.RCP R13, R13 ;  /* 0x0000000d000d7308 */ /* 0x000e300000001000 */
[----:B------:R-:W1:Y:S01]  /*61f0*/  MUFU.RCP R12, R12 ;  /* 0x0000000c000c7308 */ /* 0x000e620000001000 */
[----:B0-----:R-:W-:-:S02]  /*6200*/  FMUL.FTZ R14, R13, R10 ;  /* 0x0000000a0d0e7220 */ /* 0x001fc40000410000 */
[----:B-1----:R-:W-:Y:S01]  /*6210*/  FMUL.FTZ R15, R12, R11 ;  /* 0x0000000b0c0f7220 */ /* 0x002fe20000410000 */
[----:B------:R-:W-:Y:S05]  /*6220*/  BRA `(.L_x_5645) ;  /* 0x0000008000007947 */ /* 0x000fea0003800000 */
.L_x_5651:
        /* <DEDUP_REMOVED lines=8> */
.L_x_5645:
[----:B------:R-:W-:Y:S05]  /*62b0*/  BSYNC B0 ;  /* 0x0000000000007941 */ /* 0x000fea0003800000 */
.L_x_5644:
        /* <DEDUP_REMOVED lines=16> */
.L_x_5655:
[----:B------:R-:W-:-:S13]  /*63c0*/  ISETP.GE.AND P0, PT, R0, UR4, PT ;  /* 0x0000000400007c0c */ /* 0x000fda000bf06270 */
[----:B------:R-:W-:Y:S05]  /*63d0*/  @P0 BRA `(.L_x_5657) ;  /* 0x000000c000000947 */ /* 0x000fea0003800000 */
[----:B0-----:R-:W-:Y:S01]  /*63e0*/  HFMA2.MMA R7, -RZ, RZ, 0, 4.76837158203125e-07 ;  /* 0x00000008ff077435 */ /* 0x001fe200000001ff */
[C---:B------:R-:W-:Y:S02]  /*63f0*/  IADD3 R6, R0.reuse, UR6, RZ ;  /* 0x0000000600067c10 */ /* 0x040fe4000fffe0ff */
[----:B------:R-:W-:-:S07]  /*6400*/  IADD3 R0, R0, 0x80, RZ ;  /* 0x0000008000007810 */ /* 0x000fce0007ffe0ff */
[----:B------:R-:W-:-:S05]  /*6410*/  IMAD.WIDE.U32 R6, R6, R7, c[0x0][0x168] ;  /* 0x00005a0006067625 */ /* 0x000fca00078e0007 */
[----:B------:R0:W-:Y:S02]  /*6420*/  STG.E.64 [R6.64], R4 ;  /* 0x0000000406007986 */ /* 0x0001e4000c101b08 */
.L_x_5656:
[----:B------:R-:W-:-:S13]  /*6430*/  ISETP.GE.AND P0, PT, R0, UR4, PT ;  /* 0x0000000400007c0c */ /* 0x000fda000bf06270 */
[----:B------:R-:W-:Y:S05]  /*6440*/  @P0 BRA `(.L_x_5658) ;  /* 0x000000c000000947 */ /* 0x000fea0003800000 */
[C---:B0-----:R-:W-:Y:S02]  /*6450*/  IADD3 R4, R0.reuse, UR6, RZ ;  /* 0x0000000600047c10 */ /* 0x041fe4000fffe0ff */
[----:B------:R-:W-:Y:S02]  /*6460*/  MOV R5, 0x8 ;  /* 0x0000000800057802 */ /* 0x000fe40000000f00 */
[----:B------:R-:W-:-:S03]  /*6470*/  IADD3 R0, R0, 0x80, RZ ;  /* 0x0000008000007810 */ /* 0x000fc60007ffe0ff */
[----:B------:R-:W-:-:S05]  /*6480*/  IMAD.WIDE.U32 R4, R4, R5, c[0x0][0x168] ;  /* 0x00005a0004047625 */ /* 0x000fca00078e0005 */
[----:B------:R0:W-:Y:S02]  /*6490*/  STG.E.64 [R4.64], R2 ;  /* 0x0000000204007986 */ /* 0x0001e4000c101b08 */
.L_x_5657:
[----:B------:R-:W-:-:S13]  /*64a0*/  ISETP.GE.AND P0, PT, R0, UR4, PT ;  /* 0x0000000400007c0c */ /* 0x000fda000bf06270 */
[----:B------:R-:W-:Y:S05]  /*64b0*/  @P0 BRA `(.L_x_5659) ;  /* 0x000000d000000947 */ /* 0x000fea0003800000 */
[----:B0-----:R-:W-:Y:S01]  /*64c0*/  HFMA2.MMA R3, -RZ, RZ, 0, 4.76837158203125e-07 ;  /* 0x00000008ff037435 */ /* 0x001fe200000001ff */
[C---:B------:R-:W-:Y:S02]  /*64d0*/  IADD3 R2, R0.reuse, UR6, RZ ;  /* 0x0000000600027c10 */ /* 0x040fe4000fffe0ff */
[----:B------:R-:W-:-:S07]  /*64e0*/  IADD3 R0, R0, 0x80, RZ ;  /* 0x0000008000007810 */ /* 0x000fce0007ffe0ff */
[----:B------:R-:W-:-:S05]  /*64f0*/  IMAD.WIDE.U32 R2, R2, R3, c[0x0][0x168] ;  /* 0x00005a0002027625 */ /* 0x000fca00078e0003 */
[----:B------:R0:W-:Y:S02]  /*6500*/  STG.E.64 [R2.64], R20 ;  /* 0x0000001402007986 */ /* 0x0001e4000c101b08 */
.L_x_5658:
        /* <DEDUP_REMOVED lines=8> */
.L_x_5659:
[----:B------:R-:W-:Y:S05]  /*6590*/  BSYNC B1 ;  /* 0x0000000000017941 */ /* 0x000fea0003800000 */
.L_x_5654:
[----:B------:R-:W-:-:S13]  /*65a0*/  ISETP.GE.AND P0, PT, R0, UR4, PT ;  /* 0x0000000400007c0c */ /* 0x000fda000bf06270 */
[C---:B0-----:R-:W-:Y:S02]  /*65b0*/  @!P0 IADD3 R2, R0.reuse, UR6, RZ ;  /* 0x0000000600028c10 */ /* 0x041fe4000fffe0ff */
[----:B------:R-:W-:Y:S02]  /*65c0*/  @!P0 MOV R3, 0x8 ;  /* 0x0000000800038802 */ /* 0x000fe40000000f00 */
[----:B------:R-:W-:-:S03]  /*65d0*/  @!P0 IADD3 R0, R0, 0x80, RZ ;  /* 0x0000008000008810 */ /* 0x000fc60007ffe0ff */
[----:B------:R-:W-:-:S05]  /*65e0*/  @!P0 IMAD.WIDE.U32 R2, R2, R3, c[0x0][0x168] ;  /* 0x00005a0002028625 */ /* 0x000fca00078e0003 */
[----:B------:R0:W-:Y:S02]  /*65f0*/  @!P0 STG.E.64 [R2.64], R16 ;  /* 0x0000001002008986 */ /* 0x0001e4000c101b08 */
.L_x_5660:
[----:B------:R-:W-:Y:S05]  /*6600*/  BSYNC B0 ;  /* 0x0000000000007941 */ /* 0x000fea0003800000 */
.L_x_5653:
        /* <DEDUP_REMOVED lines=8> */
.L_x_5661:
        /* <DEDUP_REMOVED lines=15> */
.L_x_9766:


//--------------------- .text._ZN2at6native29vectorized_elementwise_kernelILi8EZZZNS0_61_GLOBAL__N__132982cb_23_ActivationSiluKernel_cu_1520ed90_293611silu_kernelERNS_18TensorIteratorBaseEENKUlvE_clEvENKUlvE2_clEvEUlN3c107complexIfEEE_St5arrayIPcLm2EEEEviT0_T1_ --------------------------
	.section	.text._ZN2at6native29vectorized_elementwise_kernelILi8EZZZNS0_61_GLOBAL__N__132982cb_23_ActivationSiluKernel_cu_1520ed90_293611silu_kernelERNS_18TensorIteratorBaseEENKUlvE_clEvENKUlvE2_clEvEUlN3c107complexIfEEE_St5arrayIPcLm2EEEEviT0_T1_,"ax",@progbits
	.sectioninfo	@"SHI_REGISTERS=4"
	.align	128
        .global         _ZN2at6native29vectorized_elementwise_kernelILi8EZZZNS0_61_GLOBAL__N__132982cb_23_ActivationSiluKernel_cu_1520ed90_293611silu_kernelERNS_18TensorIteratorBaseEENKUlvE_clEvENKUlvE2_clEvEUlN3c107complexIfEEE_St5arrayIPcLm2EEEEviT0_T1_
        .type           _ZN2at6native29vectorized_elementwise_kernelILi8EZZZNS0_61_GLOBAL__N__132982cb_23_ActivationSiluKernel_cu_1520ed90_293611silu_kernelERNS_18TensorIteratorBaseEENKUlvE_clEvENKUlvE2_clEvEUlN3c107complexIfEEE_St5arrayIPcLm2EEEEviT0_T1_,@function
        .size           _ZN2at6native29vectorized_elementwise_kernelILi8EZZZNS0_61_GLOBAL__N__132982cb_23_ActivationSiluKernel_cu_1520ed90_293611silu_kernelERNS_18TensorIteratorBaseEENKUlvE_clEvENKUlvE2_clEvEUlN3c107complexIfEEE_St5arrayIPcLm2EEEEviT0_T1_,(.L_x_9767 - _ZN2at6native29vectorized_elementwise_kernelILi8EZZZNS0_61_GLOBAL__N__132982cb_23_ActivationSiluKernel_cu_1520ed90_293611silu_kernelERNS_18TensorIteratorBaseEENKUlvE_clEvENKUlvE2_clEvEUlN3c107complexIfEEE_St5arrayIPcLm2EEEEviT0_T1_)
        .other          _ZN2at6native29vectorized_elementwise_kernelILi8EZZZNS0_61_GLOBAL__N__132982cb_23_ActivationSiluKernel_cu_1520ed90_293611silu_kernelERNS_18TensorIteratorBaseEENKUlvE_clEvENKUlvE2_clEvEUlN3c107complexIfEEE_St5arrayIPcLm2EEEEviT0_T1_,@"STO_CUDA_ENTRY STV_DEFAULT"
_ZN2at6native29vectorized_elementwise_kernelILi8EZZZNS0_61_GLOBAL__N__132982cb_23_ActivationSiluKernel_cu_1520ed90_293611silu_kernelERNS_18TensorIteratorBaseEENKUlvE_clEvENKUlvE2_clEvEUlN3c107complexIfEEE_St5arrayIPcLm2EEEEviT0_T1_:
.text._ZN2at6native29vectorized_elementwise_kernelILi8EZZZNS0_61_GLOBAL__N__132982cb_23_ActivationSiluKernel_cu_1520ed90_293611silu_kernelERNS_18TensorIteratorBaseEENKUlvE_clEvENKUlvE2_clEvEUlN3c107complexIfEEE_St5arrayIPcLm2EEEEviT0_T1_:
[----:B------:R-:W-:Y:S02]  /*0000*/  MOV R1, c[0x0][0x28] ;  /* 0x00000a0000017a02 */ /* 0x000fe40000000f00 */
[----:B------:R-:W-:Y:S05]  /*0010*/  EXIT ;  /* 0x000000000000794d */ /* 0x000fea0003800000 */
.L_x_5662:
        /* <DEDUP_REMOVED lines=14> */
.L_x_9767:


//--------------------- .text._ZN2at6native18elementwise_kernelILi128ELi4EZNS0_15gpu_kernel_implIZZZNS0_61_GLOBAL__N__132982cb_23_ActivationSiluKernel_cu_1520ed90_293611silu_kernelERNS_18TensorIteratorBaseEENKUlvE_clEvENKUlvE1_clEvEUlN3c107complexIdEEE_EEvS5_RKT_EUliE_EEviT1_ --------------------------
	.section	.text._ZN2at6native18elementwise_kernelILi128ELi4EZNS0_15gpu_kernel_implIZZZNS0_61_GLOBAL__N__132982cb_23_ActivationSiluKernel_cu_1520ed90_293611silu_kernelERNS_18TensorIteratorBaseEENKUlvE_clEvENKUlvE1_clEvEUlN3c107complexIdEEE_EEvS5_RKT_EUliE_EEviT1_,"ax",@progbits
	.sectioninfo	@"SHI_REGISTERS=38"
	.align	128
        .global         _ZN2at6native18elementwise_kernelILi128ELi4EZNS0_15gpu_kernel_implIZZZNS0_61_GLOBAL__N__132982cb_23_ActivationSiluKernel_cu_1520ed90_293611silu_kernelERNS_18TensorIteratorBaseEENKUlvE_clEvENKUlvE1_clEvEUlN3c107complexIdEEE_EEvS5_RKT_EUliE_EEviT1_
        .type           _ZN2at6native18elementwise_kernelILi128ELi4EZNS0_15gpu_kernel_implIZZZNS0_61_GLOBAL__N__132982cb_23_ActivationSiluKernel_cu_1520ed90_293611silu_kernelERNS_18TensorIteratorBaseEENKUlvE_clEvENKUlvE1_clEvEUlN3c107complexIdEEE_EEvS5_RKT_EUliE_EEviT1_,@function
        .size           _ZN2at6native18elementwise_kernelILi128ELi4EZNS0_15gpu_kernel_implIZZZNS0_61_GLOBAL__N__132982cb_23_ActivationSiluKernel_cu_1520ed90_293611silu_kernelERNS_18TensorIteratorBaseEENKUlvE_clEvENKUlvE1_clEvEUlN3c107complexIdEEE_EEvS5_RKT_EUliE_EEviT1_,(.L_x_9697 - _ZN2at6native18elementwise_kernelILi128ELi4EZNS0_15gpu_kernel_implIZZZNS0_61_GLOBAL__N__132982cb_23_ActivationSiluKernel_cu_1520ed90_293611silu_kernelERNS_18TensorIteratorBaseEENKUlvE_clEvENKUlvE1_clEvEUlN3c107complexIdEEE_EEvS5_RKT_EUliE_EEviT1_)
        .other          _ZN2at6native18elementwise_kernelILi128ELi4EZNS0_15gpu_kernel_implIZZZNS0_61_GLOBAL__N__132982cb_23_ActivationSiluKernel_cu_1520ed90_293611silu_kernelERNS_18TensorIteratorBaseEENKUlvE_clEvENKUlvE1_clEvEUlN3c107complexIdEEE_EEvS5_RKT_EUliE_EEviT1_,@"STO_CUDA_ENTRY STV_DEFAULT"
_ZN2at6native18elementwise_kernelILi128ELi4EZNS0_15gpu_kernel_implIZZZNS0_61_GLOBAL__N__132982cb_23_ActivationSiluKernel_cu_1520ed90_293611silu_kernelERNS_18TensorIteratorBaseEENKUlvE_clEvENKUlvE1_clEvEUlN3c107complexIdEEE_EEvS5_RKT_EUliE_EEviT1_:
.text._ZN2at6native18elementwise_kernelILi128ELi4EZNS0_15gpu_kernel_implIZZZNS0_61_GLOBAL__N__132982cb_23_ActivationSiluKernel_cu_1520ed90_293611silu_kernelERNS_18TensorIteratorBaseEENKUlvE_clEvENKUlvE1_clEvEUlN3c107complexIdEEE_EEvS5_RKT_EUliE_EEviT1_:
[----:B------:R-:W-:Y:S02]  /*0000*/  IMAD.MOV.U32 R1, RZ, RZ, c[0x0][0x28] ;  /* 0x00000a00ff017624 */ /* 0x000fe400078e00ff */
[----:B------:R-:W0:Y:S01]  /*0010*/  S2R R19, SR_CTAID.X ;  /* 0x0000000000137919 */ /* 0x000e220000002500 */
[----:B------:R-:W-:Y:S01]  /*0020*/  ULDC.64 UR36, c[0x0][0x118] ;  /* 0x0000460000247ab9 */ /* 0x000fe20000000a00 */
[----:B------:R-:W-:Y:S01]  /*0030*/  BSSY B6, `(.L_x_5663) ;  /* 0x000052d000067945 */ /* 0x000fe20003800000 */
[----:B------:R-:W-:Y:S01]  /*0040*/  IADD3 R1, R1, -0x28, RZ ;  /* 0xffffffd801017810 */ /* 0x000fe20007ffe0ff */
        /* <DEDUP_REMOVED lines=231> */
.L_x_5665:
        /* <DEDUP_REMOVED lines=17> */
[----:B------:R-:W-:Y:S01]  /*0fd0*/  CS2R R14, SRZ ;  /* 0x00000000000e7805 */ /* 0x000fe2000001ff00 */
[----:B--2---:R0:W1:Y:S01]  /*0fe0*/  I2F.F64.S16 R12, R2 ;  /* 0x00000002000c7312 */ /* 0x0040620000101c00 */
[----:B------:R-:W-:Y:S05]  /*0ff0*/  BRA `(.L_x_5671) ;  /* 0x00000f9000007947 */ /* 0x000fea0003800000 */
.L_x_5669:
[----:B------:R-:W2:Y:S01]  /*1000*/  LDG.E.U8 R2, [R2.64] ;  /* 0x0000002402027981 */ /* 0x000ea2000c1e1100 */
[----:B------:R-:W-:Y:S01]  /*1010*/  CS2R R14, SRZ ;  /* 0x00000000000e7805 */ /* 0x000fe2000001ff00 */
[----:B--2---:R0:W1:Y:S01]  /*1020*/  I2F.F64.U16 R12, R2 ;  /* 0x00000002000c7312 */ /* 0x0040620000101800 */
[----:B------:R-:W-:Y:S05]  /*1030*/  BRA `(.L_x_5671) ;  /* 0x00000f5000007947 */ /* 0x000fea0003800000 */
.L_x_5668:
[----:B------:R-:W-:-:S13]  /*1040*/  ISETP.NE.AND P0, PT, R4, 0x2, PT ;  /* 0x000000020400780c */ /* 0x000fda0003f05270 */
[----:B------:R-:W-:Y:S05]  /*1050*/  @!P0 BRA `(.L_x_5672) ;  /* 0x000000c000008947 */ /* 0x000fea0003800000 */
[----:B------:R-:W-:-:S13]  /*1060*/  ISETP.NE.AND P0, PT, R4, 0x3, PT ;  /* 0x000000030400780c */ /* 0x000fda0003f05270 */
[----:B------:R-:W-:Y:S05]  /*1070*/  @!P0 BRA `(.L_x_5673) ;  /* 0x0000006000008947 */ /* 0x000fea0003800000 */
[----:B------:R-:W-:-:S13]  /*1080*/  ISETP.NE.AND P0, PT, R4, 0x4, PT ;  /* 0x000000040400780c */ /* 0x000fda0003f05270 */
[----:B------:R-:W-:Y:S05]  /*1090*/  @P0 BRA `(.L_x_5670) ;  /* 0x00000d2000000947 */ /* 0x000fea0003800000 */
[----:B------:R-:W2:Y:S01]  /*10a0*/  LDG.E.64 R12, [R2.64] ;  /* 0x00000024020c7981 */ /* 0x000ea2000c1e1b00 */
[----:B------:R-:W-:Y:S01]  /*10b0*/  CS2R R14, SRZ ;  /* 0x00000000000e7805 */ /* 0x000fe2000001ff00 */
[----:B--2---:R-:W0:Y:S01]  /*10c0*/  I2F.F64.S64 R12, R12 ;  /* 0x0000000c000c7312 */ /* 0x004e220000301c00 */
[----:B------:R-:W-:Y:S05]  /*10d0*/  BRA `(.L_x_5671) ;  /* 0x00000eb000007947 */ /* 0x000fea0003800000 */
.L_x_5673:
[----:B------:R-:W2:Y:S01]  /*10e0*/  LDG.E R2, [R2.64] ;  /* 0x0000002402027981 */ /* 0x000ea2000c1e1900 */
[----:B------:R-:W-:Y:S01]  /*10f0*/  CS2R R14, SRZ ;  /* 0x00000000000e7805 */ /* 0x000fe2000001ff00 */
[----:B--2---:R0:W1:Y:S01]  /*1100*/  I2F.F64 R12, R2 ;  /* 0x00000002000c7312 */ /* 0x0040620000201c00 */
[----:B------:R-:W-:Y:S05]  /*1110*/  BRA `(.L_x_5671) ;  /* 0x00000e7000007947 */ /* 0x000fea0003800000 */
.L_x_5672:
[----:B------:R-:W2:Y:S01]  /*1120*/  LDG.E.U16 R2, [R2.64] ;  /* 0x0000002402027981 */ /* 0x000ea2000c1e1500 */
[----:B------:R-:W-:Y:S01]  /*1130*/  CS2R R14, SRZ ;  /* 0x00000000000e7805 */ /* 0x000fe2000001ff00 */
[----:B--2---:R0:W1:Y:S01]  /*1140*/  I2F.F64.S16 R12, R2 ;  /* 0x00000002000c7312 */ /* 0x0040620000101c00 */
[----:B------:R-:W-:Y:S05]  /*1150*/  BRA `(.L_x_5671) ;  /* 0x00000e3000007947 */ /* 0x000fea0003800000 */
.L_x_5667:
[----:B------:R-:W-:-:S13]  /*1160*/  ISETP.GT.AND P0, PT, R4, 0x6, PT ;  /* 0x000000060400780c */ /* 0x000fda0003f04270 */
[----:B------:R-:W-:Y:S05]  /*1170*/  @P0 BRA `(.L_x_5674) ;  /* 0x000000f000000947 */ /* 0x000fea0003800000 */
[----:B------:R-:W-:-:S13]  /*1180*/  ISETP.NE.AND P0, PT, R4, 0x5, PT ;  /* 0x000000050400780c */ /* 0x000fda0003f05270 */
[----:B------:R-:W-:Y:S05]  /*1190*/  @!P0 BRA `(.L_x_5675) ;  /* 0x0000007000008947 */ /* 0x000fea0003800000 */
[----:B------:R-:W-:-:S13]  /*11a0*/  ISETP.NE.AND P0, PT, R4, 0x6, PT ;  /* 0x000000060400780c */ /* 0x000fda0003f05270 */
[----:B------:R-:W-:Y:S05]  /*11b0*/  @P0 BRA `(.L_x_5670) ;  /* 0x00000c0000000947 */ /* 0x000fea0003800000 */
[----:B------:R-:W2:Y:S01]  /*11c0*/  LDG.E R12, [R2.64] ;  /* 0x00000024020c7981 */ /* 0x000ea2000c1e1900 */
[----:B------:R-:W-:Y:S01]  /*11d0*/  CS2R R14, SRZ ;  /* 0x00000000000e7805 */ /* 0x000fe2000001ff00 */
[----:B--2---:R-:W-:-:S06]  /*11e0*/  FMUL.FTZ R12, R12, 1 ;  /* 0x3f8000000c0c7820 */ /* 0x004fcc0000410000 */
[----:B------:R-:W0:Y:S01]  /*11f0*/  F2F.F64.F32 R12, R12 ;  /* 0x0000000c000c7310 */ /* 0x000e220000201800 */
[----:B------:R-:W-:Y:S05]  /*1200*/  BRA `(.L_x_5671) ;  /* 0x00000d8000007947 */ /* 0x000fea0003800000 */
.L_x_5675:
[----:B------:R-:W2:Y:S01]  /*1210*/  LDG.E.U16 R0, [R2.64] ;  /* 0x0000002402007981 */ /* 0x000ea2000c1e1500 */
[----:B------:R-:W-:Y:S01]  /*1220*/  CS2R R14, SRZ ;  /* 0x00000000000e7805 */ /* 0x000fe2000001ff00 */
[----:B--2---:R-:W-:-:S05]  /*1230*/  HADD2.F32 R0, -RZ, R0.H0_H0 ;  /* 0x20000000ff007230 */ /* 0x004fca0000004100 */
[----:B------:R-:W-:-:S04]  /*1240*/  FMUL.FTZ R0, R0, 1 ;  /* 0x3f80000000007820 */ /* 0x000fc80000410000 */
[----:B------:R0:W1:Y:S01]  /*1250*/  F2F.F64.F32 R12, R0 ;  /* 0x00000000000c7310 */ /* 0x0000620000201800 */
[----:B------:R-:W-:Y:S05]  /*1260*/  BRA `(.L_x_5671) ;  /* 0x00000d2000007947 */ /* 0x000fea0003800000 */
.L_x_5674:
[----:B------:R-:W-:-:S13]  /*1270*/  ISETP.NE.AND P0, PT, R4, 0x7, PT ;  /* 0x000000070400780c */ /* 0x000fda0003f05270 */
[----:B------:R-:W-:Y:S05]  /*1280*/  @!P0 BRA `(.L_x_5676) ;  /* 0x0000012000008947 */ /* 0x000fea0003800000 */
[----:B------:R-:W-:-:S13]  /*1290*/  ISETP.NE.AND P0, PT, R4, 0x8, PT ;  /* 0x000000080400780c */ /* 0x000fda0003f05270 */
[----:B------:R-:W-:Y:S05]  /*12a0*/  @!P0 BRA `(.L_x_5677) ;  /* 0x0000008000008947 */ /* 0x000fea0003800000 */
[----:B------:R-:W-:-:S13]  /*12b0*/  ISETP.NE.AND P0, PT, R4, 0x9, PT ;  /* 0x000000090400780c */ /* 0x000fda0003f05270 */
[----:B------:R-:W-:Y:S05]  /*12c0*/  @P0 BRA `(.L_x_5670) ;  /* 0x00000af000000947 */ /* 0x000fea0003800000 */
[----:B------:R-:W2:Y:S02]  /*12d0*/  LDG.E.64 R2, [R2.64] ;  /* 0x0000002402027981 */ /* 0x000ea4000c1e1b00 */
[----:B--2---:R-:W-:Y:S02]  /*12e0*/  FMUL.FTZ R14, R3, 1 ;  /* 0x3f800000030e7820 */ /* 0x004fe40000410000 */
[----:B------:R-:W-:-:S04]  /*12f0*/  FMUL.FTZ R12, R2, 1 ;  /* 0x3f800000020c7820 */ /* 0x000fc80000410000 */
[----:B------:R-:W0:Y:S08]  /*1300*/  F2F.F64.F32 R14, R14 ;  /* 0x0000000e000e7310 */ /* 0x000e300000201800 */
[----:B------:R-:W1:Y:S01]  /*1310*/  F2F.F64.F32 R12, R12 ;  /* 0x0000000c000c7310 */ /* 0x000e620000201800 */
[----:B------:R-:W-:Y:S05]  /*1320*/  BRA `(.L_x_5671) ;  /* 0x00000c6000007947 */ /* 0x000fea0003800000 */
.L_x_5677:
[----:B------:R-:W2:Y:S02]  /*1330*/  LDG.E R0, [R2.64] ;  /* 0x0000002402007981 */ /* 0x000ea4000c1e1900 */
[----:B--2---:R-:W-:-:S02]  /*1340*/  HADD2.F32 R4, -RZ, R0.H1_H1 ;  /* 0x30000000ff047230 */ /* 0x004fc40000004100 */
[----:B------:R-:W-:-:S03]  /*1350*/  HADD2.F32 R0, -RZ, R0.H0_H0 ;  /* 0x20000000ff007230 */ /* 0x000fc60000004100 */
[----:B------:R-:W-:Y:S02]  /*1360*/  FMUL.FTZ R4, R4, 1 ;  /* 0x3f80000004047820 */ /* 0x000fe40000410000 */
[----:B------:R-:W-:Y:S02]  /*1370*/  FMUL.FTZ R0, R0, 1 ;  /* 0x3f80000000007820 */ /* 0x000fe40000410000 */
[----:B------:R0:W1:Y:S08]  /*1380*/  F2F.F64.F32 R14, R4 ;  /* 0x00000004000e7310 */ /* 0x0000700000201800 */
[----:B------:R0:W2:Y:S01]  /*1390*/  F2F.F64.F32 R12, R0 ;  /* 0x00000000000c7310 */ /* 0x0000a20000201800 */
[----:B------:R-:W-:Y:S05]  /*13a0*/  BRA `(.L_x_5671) ;  /* 0x00000be000007947 */ /* 0x000fea0003800000 */
.L_x_5676:
[----:B------:R0:W5:Y:S01]  /*13b0*/  LDG.E.64 R12, [R2.64] ;  /* 0x00000024020c7981 */ /* 0x000162000c1e1b00 */
[----:B------:R-:W-:Y:S01]  /*13c0*/  CS2R R14, SRZ ;  /* 0x00000000000e7805 */ /* 0x000fe2000001ff00 */
[----:B------:R-:W-:Y:S05]  /*13d0*/  BRA `(.L_x_5671) ;  /* 0x00000bb000007947 */ /* 0x000fea0003800000 */
.L_x_5666:
        /* <DEDUP_REMOVED lines=9> */
[----:B------:R-:W-:Y:S01]  /*1470*/  CS2R R14, SRZ ;  /* 0x00000000000e7805 */ /* 0x000fe2000001ff00 */
[----:B------:R-:W-:Y:S01]  /*1480*/  IMAD.MOV.U32 R12, RZ, RZ, RZ ;  /* 0x000000ffff0c7224 */ /* 0x000fe200078e00ff */
[----:B--2---:R-:W-:-:S04]  /*1490*/  ISETP.NE.AND P0, PT, R2, RZ, PT ;  /* 0x000000ff0200720c */ /* 0x004fc80003f05270 */
[----:B------:R-:W-:Y:S01]  /*14a0*/  FSEL R13, RZ, 1.875, !P0 ;  /* 0x3ff00000ff0d7808 */ /* 0x000fe20004000000 */
[----:B------:R-:W-:Y:S05]  /*14b0*/  BRA `(.L_x_5671) ;  /* 0x00000ad000007947 */ /* 0x000fea0003800000 */
.L_x_5680:
[----:B------:R0:W5:Y:S01]  /*14c0*/  LDG.E.128 R12, [R2.64] ;  /* 0x00000024020c7981 */ /* 0x000162000c1e1d00 */
[----:B------:R-:W-:Y:S05]  /*14d0*/  BRA `(.L_x_5671) ;  /* 0x00000ab000007947 */ /* 0x000fea0003800000 */
.L_x_5679:
[----:B------:R-:W-:-:S13]  /*14e0*/  ISETP.NE.AND P0, PT, R4, 0xf, PT ;  /* 0x0000000f0400780c */ /* 0x000fda0003f05270 */
[----:B------:R-:W-:Y:S05]  /*14f0*/  @!P0 BRA `(.L_x_5681) ;  /* 0x000002b000008947 */ /* 0x000fea0003800000 */
[----:B------:R-:W-:-:S13]  /*1500*/  ISETP.NE.AND P0, PT, R4, 0x17, PT ;  /* 0x000000170400780c */ /* 0x000fda0003f05270 */
[----:B------:R-:W-:Y:S05]  /*1510*/  @!P0 BRA `(.L_x_5682) ;  /* 0x0000019000008947 */ /* 0x000fea0003800000 */
[----:B------:R-:W-:-:S13]  /*1520*/  ISETP.NE.AND P0, PT, R4, 0x18, PT ;  /* 0x000000180400780c */ /* 0x000fda0003f05270 */
[----:B------:R-:W-:Y:S05]  /*1530*/  @P0 BRA `(.L_x_5670) ;  /* 0x0000088000000947 */ /* 0x000fea0003800000 */
[----:B------:R-:W2:Y:S01]  /*1540*/  LDG.E.U8 R0, [R2.64] ;  /* 0x0000002402007981 */ /* 0x000ea2000c1e1100 */
[----:B------:R-:W-:Y:S01]  /*1550*/  IMAD.MOV.U32 R8, RZ, RZ, -0x800000 ;  /* 0xff800000ff087424 */ /* 0x000fe200078e00ff */
[----:B------:R-:W-:Y:S01]  /*1560*/  CS2R R14, SRZ ;  /* 0x00000000000e7805 */ /* 0x000fe2000001ff00 */
        /* <DEDUP_REMOVED lines=20> */
.L_x_5682:
[----:B------:R-:W2:Y:S01]  /*16b0*/  LDG.E.U8 R2, [R2.64] ;  /* 0x0000002402027981 */ /* 0x000ea2000c1e1100 */
[----:B------:R-:W-:Y:S01]  /*16c0*/  CS2R R14, SRZ ;  /* 0x00000000000e7805 */ /* 0x000fe2000001ff00 */
        /* <DEDUP_REMOVED lines=14> */
.L_x_5681:
[----:B------:R-:W2:Y:S01]  /*17b0*/  LDG.E.U16 R0, [R2.64] ;  /* 0x0000002402007981 */ /* 0x000ea2000c1e1500 */
[----:B------:R-:W-:Y:S01]  /*17c0*/  CS2R R14, SRZ ;  /* 0x00000000000e7805 */ /* 0x000fe2000001ff00 */
[----:B--2---:R-:W-:-:S05]  /*17d0*/  PRMT R0, RZ, 0x5410, R0 ;  /* 0x00005410ff007816 */ /* 0x004fca0000000000 */
[----:B------:R-:W-:-:S04]  /*17e0*/  FMUL.FTZ R0, R0, 1 ;  /* 0x3f80000000007820 */ /* 0x000fc80000410000 */
[----:B------:R0:W1:Y:S01]  /*17f0*/  F2F.F64.F32 R12, R0 ;  /* 0x00000000000c7310 */ /* 0x0000620000201800 */
[----:B------:R-:W-:Y:S05]  /*1800*/  BRA `(.L_x_5671) ;  /* 0x0000078000007947 */ /* 0x000fea0003800000 */
.L_x_5678:
        /* <DEDUP_REMOVED lines=9> */
[----:B------:R-:W-:Y:S01]  /*18a0*/  CS2R R14, SRZ ;  /* 0x00000000000e7805 */ /* 0x000fe2000001ff00 */
[----:B--2---:R0:W1:Y:S01]  /*18b0*/  I2F.F64.U16 R12, R2 ;  /* 0x00000002000c7312 */ /* 0x0040620000101800 */
[----:B------:R-:W-:Y:S05]  /*18c0*/  BRA `(.L_x_5671) ;  /* 0x000006c000007947 */ /* 0x000fea0003800000 */
.L_x_5685:
        /* <DEDUP_REMOVED lines=21> */
.L_x_5689:
[----:B------:R-:W-:Y:S05]  /*1a20*/  BSYNC B1 ;  /* 0x0000000000017941 */ /* 0x000fea0003800000 */
.L_x_5688:
[----:B------:R-:W-:Y:S01]  /*1a30*/  LEA R3, R0, 0x3b800000, 0x17 ;  /* 0x3b80000000037811 */ /* 0x000fe200078eb8ff */
[----:B------:R-:W-:-:S05]  /*1a40*/  IMAD.SHL.U32 R0, R2, 0x100000, RZ ;  /* 0x0010000002007824 */ /* 0x000fca00078e00ff */
[----:B------:R-:W-:Y:S02]  /*1a50*/  LOP3.LUT R0, R3, R0, R4, 0xfe, !PT ;  /* 0x0000000003007212 */ /* 0x000fe400078efe04 */
.L_x_5687:
[----:B------:R-:W-:Y:S05]  /*1a60*/  BSYNC B0 ;  /* 0x0000000000007941 */ /* 0x000fea0003800000 */
.L_x_5686:
[----:B------:R-:W-:Y:S01]  /*1a70*/  FMUL.FTZ R0, R0, 1 ;  /* 0x3f80000000007820 */ /* 0x000fe20000410000 */
[----:B------:R-:W-:-:S03]  /*1a80*/  CS2R R14, SRZ ;  /* 0x00000000000e7805 */ /* 0x000fc6000001ff00 */
[----:B------:R0:W1:Y:S01]  /*1a90*/  F2F.F64.F32 R12, R0 ;  /* 0x00000000000c7310 */ /* 0x0000620000201800 */
[----:B------:R-:W-:Y:S05]  /*1aa0*/  BRA `(.L_x_5671) ;  /* 0x000004e000007947 */ /* 0x000fea0003800000 */
.L_x_5684:
        /* <DEDUP_REMOVED lines=21> */
.L_x_5693:
[----:B------:R-:W-:Y:S05]  /*1c00*/  BSYNC B1 ;  /* 0x0000000000017941 */ /* 0x000fea0003800000 */
.L_x_5692:
[----:B------:R-:W-:Y:S01]  /*1c10*/  LEA R3, R0, 0x37800000, 0x17 ;  /* 0x3780000000037811 */ /* 0x000fe200078eb8ff */
[----:B------:R-:W-:-:S05]  /*1c20*/  IMAD.SHL.U32 R0, R2, 0x200000, RZ ;  /* 0x0020000002007824 */ /* 0x000fca00078e00ff */
[----:B------:R-:W-:Y:S02]  /*1c30*/  LOP3.LUT R0, R3, R0, R4, 0xfe, !PT ;  /* 0x0000000003007212 */ /* 0x000fe400078efe04 */
.L_x_5691:
[----:B------:R-:W-:Y:S05]  /*1c40*/  BSYNC B0 ;  /* 0x0000000000007941 */ /* 0x000fea0003800000 */
.L_x_5690:
[----:B------:R-:W-:Y:S01]  /*1c50*/  FMUL.FTZ R0, R0, 1 ;  /* 0x3f80000000007820 */ /* 0x000fe20000410000 */
[----:B------:R-:W-:-:S03]  /*1c60*/  CS2R R14, SRZ ;  /* 0x00000000000e7805 */ /* 0x000fc6000001ff00 */
[----:B------:R0:W1:Y:S01]  /*1c70*/  F2F.F64.F32 R12, R0 ;  /* 0x00000000000c7310 */ /* 0x0000620000201800 */
[----:B------:R-:W-:Y:S05]  /*1c80*/  BRA `(.L_x_5671) ;  /* 0x0000030000007947 */ /* 0x000fea0003800000 */
.L_x_5683:
        /* <DEDUP_REMOVED lines=14> */
.L_x_5697:
[----:B------:R-:W-:Y:S05]  /*1d70*/  BSYNC B0 ;  /* 0x0000000000007941 */ /* 0x000fea0003800000 */
.L_x_5696:
[----:B------:R-:W-:Y:S01]  /*1d80*/  FMUL.FTZ R0, R0, 1 ;  /* 0x3f80000000007820 */ /* 0x000fe20000410000 */
[----:B------:R-:W-:-:S03]  /*1d90*/  CS2R R14, SRZ ;  /* 0x00000000000e7805 */ /* 0x000fc6000001ff00 */
[----:B------:R0:W1:Y:S01]  /*1da0*/  F2F.F64.F32 R12, R0 ;  /* 0x00000000000c7310 */ /* 0x0000620000201800 */
[----:B------:R-:W-:Y:S05]  /*1db0*/  BRA `(.L_x_5671) ;  /* 0x000001d000007947 */ /* 0x000fea0003800000 */
.L_x_5670:
[----:B------:R-:W-:Y:S01]  /*1dc0*/  MOV R0, 0x0 ;  /* 0x0000000000007802 */ /* 0x000fe20000000f00 */
[----:B------:R-:W-:Y:S02]  /*1dd0*/  IMAD.MOV.U32 R4, RZ, RZ, c[0x4][0x148] ;  /* 0x01005200ff047624 */ /* 0x000fe400078e00ff */
[----:B------:R-:W-:Y:S01]  /*1de0*/  IMAD.MOV.U32 R5, RZ, RZ, c[0x4][0x14c] ;  /* 0x01005300ff057624 */ /* 0x000fe200078e00ff */
[----:B------:R0:W1:Y:S01]  /*1df0*/  LDC.64 R2, c[0x4][R0] ;  /* 0x0100000000027b82 */ /* 0x0000620000000a00 */
        /* <DEDUP_REMOVED lines=14> */
[----:B-1----:R-:W-:Y:S05]  /*1ee0*/  CALL.ABS.NOINC R2 ;  /* 0x0000000002007343 */ /* 0x002fea0003c00000 */
[----:B------:R-:W-:Y:S01]  /*1ef0*/  CS2R R12, SRZ ;  /* 0x00000000000c7805 */ /* 0x000fe2000001ff00 */
[----:B------:R-:W-:Y:S01]  /*1f00*/  CS2R R14, SRZ ;  /* 0x00000000000e7805 */ /* 0x000fe2000001ff00 */
[----:B------:R-:W-:Y:S05]  /*1f10*/  BRA `(.L_x_5671) ;  /* 0x0000007000007947 */ /* 0x000fea0003800000 */
.L_x_5695:
[----:B------:R-:W2:Y:S01]  /*1f20*/  LDG.E.64 R12, [R2.64] ;  /* 0x00000024020c7981 */ /* 0x000ea2000c1e1b00 */
[----:B------:R-:W-:Y:S01]  /*1f30*/  CS2R R14, SRZ ;  /* 0x00000000000e7805 */ /* 0x000fe2000001ff00 */
[----:B--2---:R-:W0:Y:S01]  /*1f40*/  I2F.F64.U64 R12, R12 ;  /* 0x0000000c000c7312 */ /* 0x004e220000301800 */
[----:B------:R-:W-:Y:S05]  /*1f50*/  BRA `(.L_x_5671) ;  /* 0x0000003000007947 */ /* 0x000fea0003800000 */
.L_x_5694:
[----:B------:R-:W2:Y:S01]  /*1f60*/  LDG.E R2, [R2.64] ;  /* 0x0000002402027981 */ /* 0x000ea2000c1e1900 */
[----:B------:R-:W-:Y:S01]  /*1f70*/  CS2R R14, SRZ ;  /* 0x00000000000e7805 */ /* 0x000fe2000001ff00 */
[----:B--2---:R0:W1:Y:S06]  /*1f80*/  I2F.F64.U32 R12, R2 ;  /* 0x00000002000c7312 */ /* 0x00406c0000201800 */
.L_x_5671:
[----:B01---5:R-:W0:Y:S01]  /*1f90*/  DADD R10, -RZ, -R14 ;  /* 0x00000000ff0a7229 */ /* 0x023e22000000090e */
[----:B------:R-:W-:Y:S09]  /*1fa0*/  BSSY B1, `(.L_x_5698) ;  /* 0x0000196000017945 */ /* 0x000ff20003800000 */
[----:B0-----:R-:W-:-:S13]  /*1fb0*/  LOP3.LUT P0, RZ, R10, 0x7fffffff, R11, 0xf8, !PT ;  /* 0x7fffffff0aff7812 */ /* 0x001fda000780f80b */
[----:B------:R-:W-:Y:S05]  /*1fc0*/  @!P0 BRA `(.L_x_5699) ;  /* 0x000016c000008947 */ /* 0x000fea0003800000 */
[----:B--2---:R-:W0:-:S10]  /*1fd0*/  DADD R8, -RZ, -R12 ;  /* 0x00000000ff087229 */ /* 0x004e14000000090c */
[----:B0-----:R-:W-:-:S04]  /*1fe0*/  LOP3.LUT R3, R9, 0x7fffffff, RZ, 0xc0, !PT ;  /* 0x7fffffff09037812 */ /* 0x001fc800078ec0ff */
[----:B------:R-:W-:-:S13]  /*1ff0*/  LOP3.LUT P0, RZ, R3, R8, RZ, 0xfc, !PT ;  /* 0x0000000803ff7212 */ /* 0x000fda000780fcff */
[----:B------:R-:W-:Y:S05]  /*2000*/  @!P0 BRA `(.L_x_5700) ;  /* 0x0000116000008947 */ /* 0x000fea0003800000 */
[----:B------:R-:W-:-:S04]  /*2010*/  LOP3.LUT R0, R11, 0x7fffffff, RZ, 0xc0, !PT ;  /* 0x7fffffff0b007812 */ /* 0x000fc800078ec0ff */
[----:B------:R-:W-:-:S13]  /*2020*/  ISETP.GT.U32.AND P0, PT, R0, 0x7fefffff, PT ;  /* 0x7fefffff0000780c */ /* 0x000fda0003f04070 */
[----:B------:R-:W-:Y:S05]  /*2030*/  @P0 BRA `(.L_x_5701) ;  /* 0x0000104000000947 */ /* 0x000fea0003800000 */
[----:B------:R-:W-:-:S04]  /*2040*/  IADD3 R0, R9, -0x40862e42, RZ ;  /* 0xbf79d1be09007810 */ /* 0x000fc80007ffe0ff */
[----:B------:R-:W-:-:S13]  /*2050*/  ISETP.GE.U32.AND P0, PT, R0, 0x108aa3, PT ;  /* 0x00108aa30000780c */ /* 0x000fda0003f06070 */
[----:B------:R-:W-:Y:S05]  /*2060*/  @!P0 BRA `(.L_x_5702) ;  /* 0x0000079000008947 */ /* 0x000fea0003800000 */
[----:B------:R-:W-:Y:S01]  /*2070*/  IMAD.MOV.U32 R2, RZ, RZ, 0x652b82fe ;  /* 0x652b82feff027424 */ /* 0x000fe200078e00ff */
[----:B------:R-:W-:Y:S01]  /*2080*/  FSETP.GEU.FTZ.AND P0, PT, |R9|, 4.1917929649353027344, PT ;  /* 0x4086232b0900780b */ /* 0x000fe20003f1e200 */
[----:B------:R-:W-:Y:S01]  /*2090*/  IMAD.MOV.U32 R3, RZ, RZ, 0x3ff71547 ;  /* 0x3ff71547ff037424 */ /* 0x000fe200078e00ff */
[----:B------:R-:W-:Y:S01]  /*20a0*/  BSSY B0, `(.L_x_5703) ;  /* 0x0000023000007945 */ /* 0x000fe20003800000 */
[----:B------:R-:W-:Y:S01]  /*20b0*/  IMAD.MOV.U32 R18, RZ, RZ, 0x69ce2bdf ;  /* 0x69ce2bdfff127424 */ /* 0x000fe200078e00ff */
[----:B------:R-:W-:Y:S01]  /*20c0*/  DSETP.NEU.AND P2, PT, |R14|, +INF , PT ;  /* 0x7ff000000e00742a */ /* 0x000fe20003f4d200 */
[----:B------:R-:W-:-:S03]  /*20d0*/  IMAD.MOV.U32 R19, RZ, RZ, 0x3e5ade15 ;  /* 0x3e5ade15ff137424 */ /* 0x000fc600078e00ff */
[----:B------:R-:W0:-:S06]  /*20e0*/  DFMA R2, -R12, R2, 6.75539944105574400000e+15 ;  /* 0x433800000c02742b */ /* 0x000e0c0000000102 */
[----:B0-----:R-:W0:-:S06]  /*20f0*/  DADD R4, R2, -6.75539944105574400000e+15 ;  /* 0xc338000002047429 */ /* 0x001e0c0000000000 */
[----:B0-----:R-:W0:-:S06]  /*2100*/  DFMA R6, R4, c[0x2][0x0], -R12 ;  /* 0x0080000004067a2b */ /* 0x001e0c000000080c */
[----:B0-----:R-:W0:-:S06]  /*2110*/  DFMA R6, R4, c[0x2][0x8], R6 ;  /* 0x0080020004067a2b */ /* 0x001e0c0000000006 */
        /* <DEDUP_REMOVED lines=27> */
.L_x_5704:
[----:B------:R-:W-:Y:S05]  /*22d0*/  BSYNC B0 ;  /* 0x0000000000007941 */ /* 0x000fea0003800000 */
.L_x_5703:
[----:B------:R-:W-:Y:S01]  /*22e0*/  BSSY B2, `(.L_x_5705) ;  /* 0x0000010000027945 */ /* 0x000fe20003800000 */
[----:B------:R-:W-:Y:S05]  /*22f0*/  @!P2 BRA `(.L_x_5706) ;  /* 0x000000c00000a947 */ /* 0x000fea0003800000 */
[----:B0-----:R-:W0:-:S04]  /*2300*/  DMUL R4, R14, c[0x2][0x58] ;  /* 0x008016000e047a28 */ /* 0x001e080000000000 */
[----:B------:R-:W-:-:S06]  /*2310*/  DSETP.GE.AND P0, PT, |R14|, 2.14748364800000000000e+09, PT ;  /* 0x41e000000e00742a */ /* 0x000fcc0003f06200 */
[----:B0-----:R-:W0:Y:S08]  /*2320*/  F2I.F64 R4, R4 ;  /* 0x0000000400047311 */ /* 0x001e300000301100 */
[----:B0-----:R-:W0:Y:S02]  /*2330*/  I2F.F64 R2, R4 ;  /* 0x0000000400027312 */ /* 0x001e240000201c00 */
[----:B0-----:R-:W0:-:S06]  /*2340*/  DFMA R6, -R2, c[0x2][0x60], -R14 ;  /* 0x0080180002067a2b */ /* 0x001e0c000000090e */
[----:B0-----:R-:W0:-:S06]  /*2350*/  DFMA R6, -R2, c[0x2][0x68], R6 ;  /* 0x00801a0002067a2b */ /* 0x001e0c0000000106 */
[----:B0-----:R0:W2:Y:S01]  /*2360*/  DFMA R2, -R2, c[0x2][0x70], R6 ;  /* 0x00801c0002027a2b */ /* 0x0010a20000000106 */
[----:B------:R-:W-:Y:S05]  /*2370*/  @!P0 BRA `(.L_x_5707) ;  /* 0x0000006000008947 */ /* 0x000fea0003800000 */
[----:B------:R-:W-:-:S05]  /*2380*/  MOV R18, 0x23a0 ;  /* 0x000023a000127802 */ /* 0x000fca0000000f00 */
[----:B012---:R-:W-:Y:S05]  /*2390*/  CALL.REL.NOINC `($_ZN2at6native18elementwise_kernelILi128ELi4EZNS0_15gpu_kernel_implIZZZNS0_61_GLOBAL__N__132982cb_23_ActivationSiluKernel_cu_1520ed90_293611silu_kernelERNS_18TensorIteratorBaseEENKUlvE_clEvENKUlvE1_clEvEUlN3c107complexIdEEE_EEvS5_RKT_EUliE_EEviT1_$__internal_trig_reduction_slowpathd) ;  /* 0x0001308000007944 */ /* 0x007fea0003c00000 */
[----:B------:R-:W-:Y:S01]  /*23a0*/  IMAD.MOV.U32 R4, RZ, RZ, R0 ;  /* 0x000000ffff047224 */ /* 0x000fe200078e0000 */
[----:B------:R-:W-:Y:S05]  /*23b0*/  BRA `(.L_x_5707) ;  /* 0x0000002000007947 */ /* 0x000fea0003800000 */
.L_x_5706:
[----:B0-----:R0:W2:Y:S01]  /*23c0*/  DMUL R2, RZ, -R14 ;  /* 0x8000000eff027228 */ /* 0x0010a20000000000 */
[----:B------:R-:W-:-:S05]  /*23d0*/  IMAD.MOV.U32 R4, RZ, RZ, RZ ;  /* 0x000000ffff047224 */ /* 0x000fca00078e00ff */
.L_x_5707:
[----:B------:R-:W-:Y:S05]  /*23e0*/  BSYNC B2 ;  /* 0x0000000000027941 */ /* 0x000fea0003800000 */
.L_x_5705:
[----:B0-----:R-:W-:Y:S01]  /*23f0*/  IADD3 R6, R4, 0x1, RZ ;  /* 0x0000000104067810 */ /* 0x001fe20007ffe0ff */
[----:B------:R-:W-:-:S04]  /*2400*/  IMAD.MOV.U32 R5, RZ, RZ, 0x8 ;  /* 0x00000008ff057424 */ /* 0x000fc800078e00ff */
[----:B------:R-:W-:-:S05]  /*2410*/  IMAD.SHL.U32 R0, R6, 0x8, RZ ;  /* 0x0000000806007824 */ /* 0x000fca00078e00ff */
[----:B------:R-:W-:-:S05]  /*2420*/  LOP3.LUT R0, R0, 0x8, RZ, 0xc0, !PT ;  /* 0x0000000800007812 */ /* 0x000fca00078ec0ff */
[----:B------:R-:W-:-:S05]  /*2430*/  IMAD.WIDE.U32 R4, R0, R5, c[0x4][0x158] ;  /* 0x0100560000047625 */ /* 0x000fca00078e0005 */
[----:B------:R-:W3:Y:S04]  /*2440*/  LDG.E.128.CONSTANT R8, [R4.64] ;  /* 0x0000002404087981 */ /* 0x000ee8000c1e9d00 */
[----:B------:R-:W4:Y:S04]  /*2450*/  LDG.E.128.CONSTANT R20, [R4.64+0x10] ;  /* 0x0000102404147981 */ /* 0x000f28000c1e9d00 */
[----:B------:R-:W5:Y:S01]  /*2460*/  LDG.E.128.CONSTANT R28, [R4.64+0x20] ;  /* 0x00002024041c7981 */ /* 0x000f62000c1e9d00 */
[----:B------:R-:W-:Y:S01]  /*2470*/  R2P PR, R6, 0x3 ;  /* 0x0000000306007804 */ /* 0x000fe20000000000 */
[----:B------:R-:W-:Y:S01]  /*2480*/  IMAD.MOV.U32 R6, RZ, RZ, 0x79785eba ;  /* 0x79785ebaff067424 */ /* 0x000fe200078e00ff */
[----:B--2---:R-:W3:Y:S01]  /*2490*/  DMUL R18, R2, R2 ;  /* 0x0000000202127228 */ /* 0x004ee20000000000 */
[----:B------:R-:W-:Y:S01]  /*24a0*/  IMAD.MOV.U32 R0, RZ, RZ, 0x3de5db65 ;  /* 0x3de5db65ff007424 */ /* 0x000fe200078e00ff */
[----:B------:R-:W-:Y:S02]  /*24b0*/  BSSY B2, `(.L_x_5708) ;  /* 0x000001b000027945 */ /* 0x000fe40003800000 */
[----:B------:R-:W-:-:S02]  /*24c0*/  FSEL R6, -R6, 4.2945490664224492434e-19, !P0 ;  /* 0x20fd816406067808 */ /* 0x000fc40004000100 */
[----:B------:R-:W-:-:S06]  /*24d0*/  FSEL R7, R0, -0.082518599927425384521, !P0 ;  /* 0xbda8ff8300077808 */ /* 0x000fcc0004000000 */
[----:B---3--:R-:W0:-:S06]  /*24e0*/  DFMA R8, R18, R6, R8 ;  /* 0x000000061208722b */ /* 0x008e0c0000000008 */
[----:B0-----:R-:W4:-:S06]  /*24f0*/  DFMA R8, R18, R8, R10 ;  /* 0x000000081208722b */ /* 0x001f0c000000000a */
[----:B----4-:R-:W0:-:S06]  /*2500*/  DFMA R8, R18, R8, R20 ;  /* 0x000000081208722b */ /* 0x010e0c0000000014 */
[----:B0-----:R-:W5:-:S06]  /*2510*/  DFMA R8, R18, R8, R22 ;  /* 0x000000081208722b */ /* 0x001f4c0000000016 */
[----:B-----5:R-:W0:-:S06]  /*2520*/  DFMA R8, R18, R8, R28 ;  /* 0x000000081208722b */ /* 0x020e0c000000001c */
[----:B0-----:R-:W0:-:S06]  /*2530*/  DFMA R8, R18, R8, R30 ;  /* 0x000000081208722b */ /* 0x001e0c000000001e */
[----:B0-----:R-:W-:-:S04]  /*2540*/  DFMA R28, R8, R2, R2 ;  /* 0x00000002081c722b */ /* 0x001fc80000000002 */
[----:B------:R-:W0:-:S06]  /*2550*/  @P0 DFMA R28, R18, R8, 1 ;  /* 0x3ff00000121c042b */ /* 0x000e0c0000000008 */
[----:B0-----:R-:W0:Y:S01]  /*2560*/  @P1 DFMA R28, R28, -1, RZ ;  /* 0xbff000001c1c182b */ /* 0x001e2200000000ff */
[----:B------:R-:W-:Y:S05]  /*2570*/  @!P2 BRA `(.L_x_5709) ;  /* 0x000000c00000a947 */ /* 0x000fea0003800000 */
[----:B------:R-:W2:-:S04]  /*2580*/  DMUL R4, R14, c[0x2][0x58] ;  /* 0x008016000e047a28 */ /* 0x000e880000000000 */
[----:B------:R-:W-:Y:S02]  /*2590*/  DSETP.GE.AND P0, PT, |R14|, 2.14748364800000000000e+09, PT ;  /* 0x41e000000e00742a */ /* 0x000fe40003f06200 */
[----:B--2---:R-:W2:Y:S08]  /*25a0*/  F2I.F64 R0, R4 ;  /* 0x0000000400007311 */ /* 0x004eb00000301100 */
[----:B--2---:R-:W2:Y:S02]  /*25b0*/  I2F.F64 R2, R0 ;  /* 0x0000000000027312 */ /* 0x004ea40000201c00 */
[----:B--2---:R-:W2:-:S06]  /*25c0*/  DFMA R6, -R2, c[0x2][0x60], -R14 ;  /* 0x0080180002067a2b */ /* 0x004e8c000000090e */
[----:B--2---:R-:W2:-:S06]  /*25d0*/  DFMA R6, -R2, c[0x2][0x68], R6 ;  /* 0x00801a0002067a2b */ /* 0x004e8c0000000106 */
[----:B--2---:R2:W3:Y:S01]  /*25e0*/  DFMA R2, -R2, c[0x2][0x70], R6 ;  /* 0x00801c0002027a2b */ /* 0x0044e20000000106 */
[----:B------:R-:W-:Y:S05]  /*25f0*/  @!P0 BRA `(.L_x_5710) ;  /* 0x0000006000008947 */ /* 0x000fea0003800000 */
[----:B------:R4:W2:Y:S01]  /*2600*/  DADD R10, -RZ, -R14 ;  /* 0x00000000ff0a7229 */ /* 0x0008a2000000090e */
[----:B------:R-:W-:-:S05]  /*2610*/  MOV R18, 0x2630 ;  /* 0x0000263000127802 */ /* 0x000fca0000000f00 */
[----:B01234-:R-:W-:Y:S05]  /*2620*/  CALL.REL.NOINC `($_ZN2at6native18elementwise_kernelILi128ELi4EZNS0_15gpu_kernel_implIZZZNS0_61_GLOBAL__N__132982cb_23_ActivationSiluKernel_cu_1520ed90_293611silu_kernelERNS_18TensorIteratorBaseEENKUlvE_clEvENKUlvE1_clEvEUlN3c107complexIdEEE_EEvS5_RKT_EUliE_EEviT1_$__internal_trig_reduction_slowpathd) ;  /* 0x00012df000007944 */ /* 0x01ffea0003c00000 */
[----:B------:R-:W-:Y:S05]  /*2630*/  BRA `(.L_x_5710) ;  /* 0x0000002000007947 */ /* 0x000fea0003800000 */
.L_x_5709:
[----:B------:R2:W3:Y:S01]  /*2640*/  DMUL R2, RZ, -R14 ;  /* 0x8000000eff027228 */ /* 0x0004e20000000000 */
[----:B------:R-:W-:-:S05]  /*2650*/  IMAD.MOV.U32 R0, RZ, RZ, RZ ;  /* 0x000000ffff007224 */ /* 0x000fca00078e00ff */
.L_x_5710:
[----:B------:R-:W-:Y:S05]  /*2660*/  BSYNC B2 ;  /* 0x0000000000027941 */ /* 0x000fea0003800000 */
.L_x_5708:
[----:B------:R-:W-:Y:S02]  /*2670*/  IMAD.SHL.U32 R4, R0, 0x8, RZ ;  /* 0x0000000800047824 */ /* 0x000fe400078e00ff */
[----:B------:R-:W-:-:S03]  /*2680*/  IMAD.MOV.U32 R5, RZ, RZ, 0x8 ;  /* 0x00000008ff057424 */ /* 0x000fc600078e00ff */
[----:B------:R-:W-:-:S05]  /*2690*/  LOP3.LUT R4, R4, 0x8, RZ, 0xc0, !PT ;  /* 0x0000000804047812 */ /* 0x000fca00078ec0ff */
[----:B------:R-:W-:-:S05]  /*26a0*/  IMAD.WIDE.U32 R4, R4, R5, c[0x4][0x158] ;  /* 0x0100560004047625 */ /* 0x000fca00078e0005 */
[----:B------:R-:W4:Y:S04]  /*26b0*/  LDG.E.128.CONSTANT R8, [R4.64] ;  /* 0x0000002404087981 */ /* 0x000f28000c1e9d00 */
[----:B------:R-:W5:Y:S04]  /*26c0*/  LDG.E.128.CONSTANT R20, [R4.64+0x10] ;  /* 0x0000102404147981 */ /* 0x000f68000c1e9d00 */
[----:B--2---:R-:W2:Y:S01]  /*26d0*/  LDG.E.128.CONSTANT R32, [R4.64+0x20] ;  /* 0x0000202404207981 */ /* 0x004ea2000c1e9d00 */
[----:B------:R-:W-:Y:S01]  /*26e0*/  R2P PR, R0, 0x3 ;  /* 0x0000000300007804 */ /* 0x000fe20000000000 */
[----:B------:R-:W-:Y:S01]  /*26f0*/  IMAD.MOV.U32 R6, RZ, RZ, 0x79785eba ;  /* 0x79785ebaff067424 */ /* 0x000fe200078e00ff */
[----:B---3--:R-:W4:Y:S01]  /*2700*/  DMUL R18, R2, R2 ;  /* 0x0000000202127228 */ /* 0x008f220000000000 */
[----:B------:R-:W-:-:S03]  /*2710*/  IMAD.MOV.U32 R0, RZ, RZ, 0x3de5db65 ;  /* 0x3de5db65ff007424 */ /* 0x000fc600078e00ff */
[----:B------:R-:W-:Y:S01]  /*2720*/  FSEL R6, -R6, 4.2945490664224492434e-19, !P0 ;  /* 0x20fd816406067808 */ /* 0x000fe20004000100 */
[----:B01----:R-:W-:Y:S01]  /*2730*/  DMUL R28, R28, R26 ;  /* 0x0000001a1c1c7228 */ /* 0x003fe20000000000 */
[----:B------:R-:W-:-:S06]  /*2740*/  FSEL R7, R0, -0.082518599927425384521, !P0 ;  /* 0xbda8ff8300077808 */ /* 0x000fcc0004000000 */
[----:B----4-:R-:W0:-:S06]  /*2750*/  DFMA R8, R18, R6, R8 ;  /* 0x000000061208722b */ /* 0x010e0c0000000008 */
[----:B0-----:R-:W5:-:S06]  /*2760*/  DFMA R8, R18, R8, R10 ;  /* 0x000000081208722b */ /* 0x001f4c000000000a */
[----:B-----5:R-:W0:-:S06]  /*2770*/  DFMA R8, R18, R8, R20 ;  /* 0x000000081208722b */ /* 0x020e0c0000000014 */
[----:B0-----:R-:W2:-:S06]  /*2780*/  DFMA R8, R18, R8, R22 ;  /* 0x000000081208722b */ /* 0x001e8c0000000016 */
[----:B--2---:R-:W0:-:S06]  /*2790*/  DFMA R8, R18, R8, R32 ;  /* 0x000000081208722b */ /* 0x004e0c0000000020 */
[----:B0-----:R-:W0:-:S06]  /*27a0*/  DFMA R8, R18, R8, R34 ;  /* 0x000000081208722b */ /* 0x001e0c0000000022 */
[----:B0-----:R-:W-:-:S04]  /*27b0*/  DFMA R2, R8, R2, R2 ;  /* 0x000000020802722b */ /* 0x001fc80000000002 */
[----:B------:R-:W0:-:S06]  /*27c0*/  @P0 DFMA R2, R18, R8, 1 ;  /* 0x3ff000001202042b */ /* 0x000e0c0000000008 */
[----:B0-----:R-:W0:-:S06]  /*27d0*/  @P1 DFMA R2, R2, -1, RZ ;  /* 0xbff000000202182b */ /* 0x001e0c00000000ff */
[----:B0-----:R0:W1:Y:S01]  /*27e0*/  DMUL R10, R2, R26 ;  /* 0x0000001a020a7228 */ /* 0x0010620000000000 */
[----:B------:R-:W-:Y:S05]  /*27f0*/  BRA `(.L_x_5711) ;  /* 0x0000110000007947 */ /* 0x000fea0003800000 */
.L_x_5702:
[----:B------:R-:W0:Y:S01]  /*2800*/  DADD R8, -R12, c[0x2][0x78] ;  /* 0x00801e000c087629 */ /* 0x000e220000000100 */
[----:B------:R-:W-:Y:S01]  /*2810*/  IMAD.MOV.U32 R2, RZ, RZ, 0x652b82fe ;  /* 0x652b82feff027424 */ /* 0x000fe200078e00ff */
[----:B------:R-:W-:Y:S01]  /*2820*/  BSSY B0, `(.L_x_5712) ;  /* 0x0000025000007945 */ /* 0x000fe20003800000 */
[----:B------:R-:W-:Y:S01]  /*2830*/  IMAD.MOV.U32 R3, RZ, RZ, 0x3ff71547 ;  /* 0x3ff71547ff037424 */ /* 0x000fe200078e00ff */
[----:B------:R-:W-:Y:S01]  /*2840*/  DSETP.NEU.AND P2, PT, |R14|, +INF , PT ;  /* 0x7ff000000e00742a */ /* 0x000fe20003f4d200 */
[----:B------:R-:W-:Y:S02]  /*2850*/  IMAD.MOV.U32 R18, RZ, RZ, 0x69ce2bdf ;  /* 0x69ce2bdfff127424 */ /* 0x000fe400078e00ff */
[----:B------:R-:W-:Y:S02]  /*2860*/  IMAD.MOV.U32 R19, RZ, RZ, 0x3e5ade15 ;  /* 0x3e5ade15ff137424 */ /* 0x000fe400078e00ff */
[----:B0-----:R-:W0:Y:S01]  /*2870*/  DFMA R2, R8, R2, 6.75539944105574400000e+15 ;  /* 0x433800000802742b */ /* 0x001e220000000002 */
[----:B------:R-:W-:-:S05]  /*2880*/  FSETP.GEU.FTZ.AND P0, PT, |R9|, 4.1917929649353027344, PT ;  /* 0x4086232b0900780b */ /* 0x000fca0003f1e200 */
[----:B0-----:R-:W0:-:S06]  /*2890*/  DADD R4, R2, -6.75539944105574400000e+15 ;  /* 0xc338000002047429 */ /* 0x001e0c0000000000 */
[----:B0-----:R-:W0:-:S06]  /*28a0*/  DFMA R6, R4, c[0x2][0x0], R8 ;  /* 0x0080000004067a2b */ /* 0x001e0c0000000008 */
        /* <DEDUP_REMOVED lines=16> */
[----:B------:R-:W-:-:S04]  /*29b0*/  DADD R6, R8, +INF ;  /* 0x7ff0000008067429 */ /* 0x000fc80000000000 */
[----:B------:R-:W0:-:S06]  /*29c0*/  DSETP.GEU.AND P1, PT, R8, RZ, PT ;  /* 0x000000ff0800722a */ /* 0x000e0c0003f2e000 */
[----:B0-----:R-:W-:Y:S02]  /*29d0*/  FSEL R26, R6, RZ, P1 ;  /* 0x000000ff061a7208 */ /* 0x001fe40000800000 */
[----:B------:R-:W-:Y:S02]  /*29e0*/  @!P0 LEA.HI R0, R2, R2, RZ, 0x1 ;  /* 0x0000000202008211 */ /* 0x000fe400078f08ff */
[----:B------:R-:W-:Y:S02]  /*29f0*/  FSEL R27, R7, RZ, P1 ;  /* 0x000000ff071b7208 */ /* 0x000fe40000800000 */
[----:B------:R-:W-:-:S05]  /*2a00*/  @!P0 SHF.R.S32.HI R3, RZ, 0x1, R0 ;  /* 0x00000001ff038819 */ /* 0x000fca0000011400 */
[----:B------:R-:W-:Y:S02]  /*2a10*/  @!P0 IMAD.IADD R2, R2, 0x1, -R3 ;  /* 0x0000000102028824 */ /* 0x000fe400078e0a03 */
[----:B------:R-:W-:-:S03]  /*2a20*/  @!P0 IMAD R3, R3, 0x100000, R5 ;  /* 0x0010000003038824 */ /* 0x000fc600078e0205 */
[----:B------:R-:W-:Y:S01]  /*2a30*/  @!P0 LEA R5, R2, 0x3ff00000, 0x14 ;  /* 0x3ff0000002058811 */ /* 0x000fe200078ea0ff */
[----:B------:R-:W-:Y:S02]  /*2a40*/  @!P0 IMAD.MOV.U32 R2, RZ, RZ, R4 ;  /* 0x000000ffff028224 */ /* 0x000fe400078e0004 */
[----:B------:R-:W-:-:S06]  /*2a50*/  @!P0 IMAD.MOV.U32 R4, RZ, RZ, RZ ;  /* 0x000000ffff048224 */ /* 0x000fcc00078e00ff */
[----:B------:R0:W1:-:S06]  /*2a60*/  @!P0 DMUL R26, R2, R4 ;  /* 0x00000004021a8228 */ /* 0x00004c0000000000 */
.L_x_5713:
[----:B------:R-:W-:Y:S05]  /*2a70*/  BSYNC B0 ;  /* 0x0000000000007941 */ /* 0x000fea0003800000 */
.L_x_5712:
        /* <DEDUP_REMOVED lines=14> */
.L_x_5715:
[----:B0-----:R0:W2:Y:S01]  /*2b60*/  DMUL R2, RZ, -R14 ;  /* 0x8000000eff027228 */ /* 0x0010a20000000000 */
[----:B------:R-:W-:-:S05]  /*2b70*/  IMAD.MOV.U32 R4, RZ, RZ, RZ ;  /* 0x000000ffff047224 */ /* 0x000fca00078e00ff */
.L_x_5716:
[----:B------:R-:W-:Y:S05]  /*2b80*/  BSYNC B2 ;  /* 0x0000000000027941 */ /* 0x000fea0003800000 */
.L_x_5714:
        /* <DEDUP_REMOVED lines=37> */
.L_x_5718:
[----:B------:R2:W3:Y:S01]  /*2de0*/  DMUL R2, RZ, -R14 ;  /* 0x8000000eff027228 */ /* 0x0004e20000000000 */
[----:B------:R-:W-:-:S05]  /*2df0*/  IMAD.MOV.U32 R0, RZ, RZ, RZ ;  /* 0x000000ffff007224 */ /* 0x000fca00078e00ff */
.L_x_5719:
[----:B------:R-:W-:Y:S05]  /*2e00*/  BSYNC B2 ;  /* 0x0000000000027941 */ /* 0x000fea0003800000 */
.L_x_5717:
[----:B------:R-:W-:Y:S02]  /*2e10*/  IMAD.SHL.U32 R4, R0, 0x8, RZ ;  /* 0x0000000800047824 */ /* 0x000fe400078e00ff */
[----:B------:R-:W-:-:S03]  /*2e20*/  IMAD.MOV.U32 R5, RZ, RZ, 0x8 ;  /* 0x00000008ff057424 */ /* 0x000fc600078e00ff */
[----:B------:R-:W-:-:S05]  /*2e30*/  LOP3.LUT R4, R4, 0x8, RZ, 0xc0, !PT ;  /* 0x0000000804047812 */ /* 0x000fca00078ec0ff */
[----:B------:R-:W-:-:S05]  /*2e40*/  IMAD.WIDE.U32 R4, R4, R5, c[0x4][0x158] ;  /* 0x0100560004047625 */ /* 0x000fca00078e0005 */
[----:B------:R4:W5:Y:S04]  /*2e50*/  LDG.E.128.CONSTANT R8, [R4.64] ;  /* 0x0000002404087981 */ /* 0x000968000c1e9d00 */
[----:B--2---:R4:W2:Y:S04]  /*2e60*/  LDG.E.128.CONSTANT R20, [R4.64+0x10] ;  /* 0x0000102404147981 */ /* 0x0048a8000c1e9d00 */
[----:B---3--:R4:W3:Y:S01]  /*2e70*/  LDG.E.128.CONSTANT R32, [R4.64+0x20] ;  /* 0x0000202404207981 */ /* 0x0088e2000c1e9d00 */
[----:B------:R-:W-:Y:S01]  /*2e80*/  R2P PR, R0, 0x3 ;  /* 0x0000000300007804 */ /* 0x000fe20000000000 */
[----:B------:R-:W-:Y:S01]  /*2e90*/  IMAD.MOV.U32 R6, RZ, RZ, 0x79785eba ;  /* 0x79785ebaff067424 */ /* 0x000fe200078e00ff */
[----:B------:R-:W5:Y:S01]  /*2ea0*/  DMUL R18, R2, R2 ;  /* 0x0000000202127228 */ /* 0x000f620000000000 */
[----:B------:R-:W-:-:S03]  /*2eb0*/  IMAD.MOV.U32 R0, RZ, RZ, 0x3de5db65 ;  /* 0x3de5db65ff007424 */ /* 0x000fc600078e00ff */
[----:B------:R-:W-:Y:S02]  /*2ec0*/  FSEL R6, -R6, 4.2945490664224492434e-19, !P0 ;  /* 0x20fd816406067808 */ /* 0x000fe40004000100 */
[----:B------:R-:W-:Y:S02]  /*2ed0*/  FSEL R7, R0, -0.082518599927425384521, !P0 ;  /* 0xbda8ff8300077808 */ /* 0x000fe40004000000 */
[C---:B-1--4-:R-:W-:Y:S02]  /*2ee0*/  LEA.HI R4, R27.reuse, 0xffffff09, RZ, 0xc ;  /* 0xffffff091b047811 */ /* 0x052fe400078f60ff */
[----:B------:R-:W-:Y:S02]  /*2ef0*/  LOP3.LUT R0, R27, 0xfffff, RZ, 0xc0, !PT ;  /* 0x000fffff1b007812 */ /* 0x000fe400078ec0ff */
[----:B------:R-:W-:Y:S02]  /*2f00*/  LEA.HI R5, R4, R4, RZ, 0x1 ;  /* 0x0000000404057211 */ /* 0x000fe400078f08ff */
[----:B------:R-:W-:-:S06]  /*2f10*/  LOP3.LUT R27, R0, 0x7fe00000, RZ, 0xfc, !PT ;  /* 0x7fe00000001b7812 */ /* 0x000fcc00078efcff */
[----:B0-----:R-:W-:-:S04]  /*2f20*/  DMUL R28, R26, R28 ;  /* 0x0000001c1a1c7228 */ /* 0x001fc80000000000 */
[----:B-----5:R0:W1:Y:S02]  /*2f30*/  DFMA R8, R18, R6, R8 ;  /* 0x000000061208722b */ /* 0x0200640000000008 */
[----:B0-----:R-:W-:-:S04]  /*2f40*/  SHF.R.S32.HI R7, RZ, 0x1, R5 ;  /* 0x00000001ff077819 */ /* 0x001fc80000011405 */
[C---:B-1----:R-:W2:Y:S01]  /*2f50*/  DFMA R8, R18.reuse, R8, R10 ;  /* 0x000000081208722b */ /* 0x042ea2000000000a */
[----:B------:R-:W-:Y:S01]  /*2f60*/  LEA R5, R7, 0x3ff00000, 0x14 ;  /* 0x3ff0000007057811 */ /* 0x000fe200078ea0ff */
[----:B------:R-:W-:Y:S02]  /*2f70*/  IMAD.IADD R7, R4, 0x1, -R7 ;  /* 0x0000000104077824 */ /* 0x000fe400078e0a07 */
[----:B------:R-:W-:Y:S02]  /*2f80*/  IMAD.MOV.U32 R4, RZ, RZ, RZ ;  /* 0x000000ffff047224 */ /* 0x000fe400078e00ff */
[----:B--2---:R-:W0:Y:S01]  /*2f90*/  DFMA R8, R18, R8, R20 ;  /* 0x000000081208722b */ /* 0x004e220000000014 */
[----:B------:R-:W-:Y:S01]  /*2fa0*/  LEA R11, R7, 0x3ff00000, 0x14 ;  /* 0x3ff00000070b7811 */ /* 0x000fe200078ea0ff */
[----:B------:R-:W-:Y:S02]  /*2fb0*/  IMAD.MOV.U32 R10, RZ, RZ, RZ ;  /* 0x000000ffff0a7224 */ /* 0x000fe400078e00ff */
[----:B------:R-:W1:-:S04]  /*2fc0*/  DMUL R28, R4, R28 ;  /* 0x0000001c041c7228 */ /* 0x000e480000000000 */
[----:B0-----:R-:W3:-:S04]  /*2fd0*/  DFMA R8, R18, R8, R22 ;  /* 0x000000081208722b */ /* 0x001ec80000000016 */
[----:B-1----:R-:W-:-:S04]  /*2fe0*/  DMUL R28, R10, R28 ;  /* 0x0000001c0a1c7228 */ /* 0x002fc80000000000 */
[----:B---3--:R-:W0:-:S06]  /*2ff0*/  DFMA R8, R18, R8, R32 ;  /* 0x000000081208722b */ /* 0x008e0c0000000020 */
[----:B0-----:R-:W0:-:S06]  /*3000*/  DFMA R8, R18, R8, R34 ;  /* 0x000000081208722b */ /* 0x001e0c0000000022 */
[----:B0-----:R-:W-:-:S04]  /*3010*/  DFMA R2, R8, R2, R2 ;  /* 0x000000020802722b */ /* 0x001fc80000000002 */
[----:B------:R-:W0:-:S06]  /*3020*/  @P0 DFMA R2, R18, R8, 1 ;  /* 0x3ff000001202042b */ /* 0x000e0c0000000008 */
[----:B0-----:R-:W0:-:S06]  /*3030*/  @P1 DFMA R2, R2, -1, RZ ;  /* 0xbff000000202182b */ /* 0x001e0c00000000ff */
[----:B0-----:R-:W0:-:S06]  /*3040*/  DMUL R2, R26, R2 ;  /* 0x000000021a027228 */ /* 0x001e0c0000000000 */
[----:B0-----:R-:W0:-:S06]  /*3050*/  DMUL R2, R4, R2 ;  /* 0x0000000204027228 */ /* 0x001e0c0000000000 */
[----:B0-----:R0:W1:Y:S01]  /*3060*/  DMUL R10, R10, R2 ;  /* 0x000000020a0a7228 */ /* 0x0010620000000000 */
[----:B------:R-:W-:Y:S05]  /*3070*/  BRA `(.L_x_5711) ;  /* 0x0000088000007947 */ /* 0x000fea0003800000 */
.L_x_5701:
[----:B------:R-:W-:-:S04]  /*3080*/  ISETP.NE.AND P0, PT, R3, 0x7ff00000, PT ;  /* 0x7ff000000300780c */ /* 0x000fc80003f05270 */
[----:B------:R-:W-:-:S13]  /*3090*/  ISETP.NE.OR P0, PT, R8, RZ, P0 ;  /* 0x000000ff0800720c */ /* 0x000fda0000705670 */
[----:B------:R-:W-:Y:S05]  /*30a0*/  @P0 BRA `(.L_x_5720) ;  /* 0x0000008000000947 */ /* 0x000fea0003800000 */
[----:B------:R-:W-:Y:S01]  /*30b0*/  ISETP.GE.AND P0, PT, R9, RZ, PT ;  /* 0x000000ff0900720c */ /* 0x000fe20003f06270 */
[----:B------:R-:W-:Y:S01]  /*30c0*/  CS2R R28, SRZ ;  /* 0x00000000001c7805 */ /* 0x000fe2000001ff00 */
[----:B------:R-:W-:-:S11]  /*30d0*/  CS2R R10, SRZ ;  /* 0x00000000000a7805 */ /* 0x000fd6000001ff00 */
[----:B------:R-:W-:Y:S05]  /*30e0*/  @!P0 BRA `(.L_x_5711) ;  /* 0x0000081000008947 */ /* 0x000fea0003800000 */
[----:B------:R0:W1:Y:S01]  /*30f0*/  DADD R10, R14, -R14 ;  /* 0x000000000e0a7229 */ /* 0x000062000000080e */
[----:B------:R-:W-:Y:S02]  /*3100*/  IMAD.MOV.U32 R28, RZ, RZ, R8 ;  /* 0x000000ffff1c7224 */ /* 0x000fe400078e0008 */
[----:B------:R-:W-:Y:S01]  /*3110*/  IMAD.MOV.U32 R29, RZ, RZ, R9 ;  /* 0x000000ffff1d7224 */ /* 0x000fe200078e0009 */
[----:B------:R-:W-:Y:S05]  /*3120*/  BRA `(.L_x_5711) ;  /* 0x000007d000007947 */ /* 0x000fea0003800000 */
.L_x_5720:
[----:B------:R-:W0:-:S10]  /*3130*/  DADD R28, R14, -R14 ;  /* 0x000000000e1c7229 */ /* 0x000e14000000080e */
[----:B0-----:R-:W-:Y:S02]  /*3140*/  IMAD.MOV.U32 R10, RZ, RZ, R28 ;  /* 0x000000ffff0a7224 */ /* 0x001fe400078e001c */
[----:B------:R-:W-:Y:S01]  /*3150*/  IMAD.MOV.U32 R11, RZ, RZ, R29 ;  /* 0x000000ffff0b7224 */ /* 0x000fe200078e001d */
[----:B------:R-:W-:Y:S05]  /*3160*/  BRA `(.L_x_5711) ;  /* 0x0000079000007947 */ /* 0x000fea0003800000 */
.L_x_5700:
[----:B------:R-:W0:Y:S01]  /*3170*/  DSETP.NEU.AND P2, PT, |R14|, +INF , PT ;  /* 0x7ff000000e00742a */ /* 0x000e220003f4d200 */
[----:B------:R-:W-:-:S13]  /*3180*/  BSSY B2, `(.L_x_5721) ;  /* 0x0000010000027945 */ /* 0x000fda0003800000 */
[----:B0-----:R-:W-:Y:S05]  /*3190*/  @!P2 BRA `(.L_x_5722) ;  /* 0x000000c00000a947 */ /* 0x001fea0003800000 */
[----:B------:R-:W0:-:S04]  /*31a0*/  DMUL R4, R14, c[0x2][0x58] ;  /* 0x008016000e047a28 */ /* 0x000e080000000000 */
[----:B------:R-:W-:-:S06]  /*31b0*/  DSETP.GE.AND P0, PT, |R14|, 2.14748364800000000000e+09, PT ;  /* 0x41e000000e00742a */ /* 0x000fcc0003f06200 */
[----:B0-----:R-:W0:Y:S08]  /*31c0*/  F2I.F64 R4, R4 ;  /* 0x0000000400047311 */ /* 0x001e300000301100 */
[----:B0-----:R-:W0:Y:S02]  /*31d0*/  I2F.F64 R2, R4 ;  /* 0x0000000400027312 */ /* 0x001e240000201c00 */
[----:B0-----:R-:W0:-:S06]  /*31e0*/  DFMA R6, -R2, c[0x2][0x60], -R14 ;  /* 0x0080180002067a2b */ /* 0x001e0c000000090e */
[----:B0-----:R-:W0:-:S06]  /*31f0*/  DFMA R6, -R2, c[0x2][0x68], R6 ;  /* 0x00801a0002067a2b */ /* 0x001e0c0000000106 */
[----:B0-----:R0:W1:Y:S01]  /*3200*/  DFMA R2, -R2, c[0x2][0x70], R6 ;  /* 0x00801c0002027a2b */ /* 0x0010620000000106 */
[----:B------:R-:W-:Y:S05]  /*3210*/  @!P0 BRA `(.L_x_5723) ;  /* 0x0000006000008947 */ /* 0x000fea0003800000 */
[----:B------:R-:W-:-:S05]  /*3220*/  MOV R18, 0x3240 ;  /* 0x0000324000127802 */ /* 0x000fca0000000f00 */
[----:B01----:R-:W-:Y:S05]  /*3230*/  CALL.REL.NOINC `($_ZN2at6native18elementwise_kernelILi128ELi4EZNS0_15gpu_kernel_implIZZZNS0_61_GLOBAL__N__132982cb_23_ActivationSiluKernel_cu_1520ed90_293611silu_kernelERNS_18TensorIteratorBaseEENKUlvE_clEvENKUlvE1_clEvEUlN3c107complexIdEEE_EEvS5_RKT_EUliE_EEviT1_$__internal_trig_reduction_slowpathd) ;  /* 0x000121e000007944 */ /* 0x003fea0003c00000 */
[----:B------:R-:W-:Y:S01]  /*3240*/  IMAD.MOV.U32 R4, RZ, RZ, R0 ;  /* 0x000000ffff047224 */ /* 0x000fe200078e0000 */
[----:B------:R-:W-:Y:S05]  /*3250*/  BRA `(.L_x_5723) ;  /* 0x0000002000007947 */ /* 0x000fea0003800000 */
.L_x_5722:
[----:B------:R0:W1:Y:S01]  /*3260*/  DMUL R2, RZ, -R14 ;  /* 0x8000000eff027228 */ /* 0x0000620000000000 */
[----:B------:R-:W-:-:S05]  /*3270*/  IMAD.MOV.U32 R4, RZ, RZ, RZ ;  /* 0x000000ffff047224 */ /* 0x000fca00078e00ff */
.L_x_5723:
[----:B------:R-:W-:Y:S05]  /*3280*/  BSYNC B2 ;  /* 0x0000000000027941 */ /* 0x000fea0003800000 */
.L_x_5721:
[----:B0-----:R-:W-:Y:S01]  /*3290*/  IADD3 R6, R4, 0x1, RZ ;  /* 0x0000000104067810 */ /* 0x001fe20007ffe0ff */
[----:B------:R-:W-:-:S04]  /*32a0*/  IMAD.MOV.U32 R5, RZ, RZ, 0x8 ;  /* 0x00000008ff057424 */ /* 0x000fc800078e00ff */
[----:B------:R-:W-:-:S05]  /*32b0*/  IMAD.SHL.U32 R0, R6, 0x8, RZ ;  /* 0x0000000806007824 */ /* 0x000fca00078e00ff */
[----:B------:R-:W-:-:S05]  /*32c0*/  LOP3.LUT R0, R0, 0x8, RZ, 0xc0, !PT ;  /* 0x0000000800007812 */ /* 0x000fca00078ec0ff */
[----:B------:R-:W-:-:S05]  /*32d0*/  IMAD.WIDE.U32 R4, R0, R5, c[0x4][0x158] ;  /* 0x0100560000047625 */ /* 0x000fca00078e0005 */
[----:B------:R-:W2:Y:S04]  /*32e0*/  LDG.E.128.CONSTANT R8, [R4.64] ;  /* 0x0000002404087981 */ /* 0x000ea8000c1e9d00 */
[----:B------:R-:W3:Y:S04]  /*32f0*/  LDG.E.128.CONSTANT R20, [R4.64+0x10] ;  /* 0x0000102404147981 */ /* 0x000ee8000c1e9d00 */
[----:B------:R-:W4:Y:S01]  /*3300*/  LDG.E.128.CONSTANT R24, [R4.64+0x20] ;  /* 0x0000202404187981 */ /* 0x000f22000c1e9d00 */
[----:B------:R-:W-:Y:S01]  /*3310*/  R2P PR, R6, 0x3 ;  /* 0x0000000306007804 */ /* 0x000fe20000000000 */
[----:B------:R-:W-:Y:S01]  /*3320*/  IMAD.MOV.U32 R6, RZ, RZ, 0x79785eba ;  /* 0x79785ebaff067424 */ /* 0x000fe200078e00ff */
[----:B-1----:R-:W2:Y:S01]  /*3330*/  DMUL R18, R2, R2 ;  /* 0x0000000202127228 */ /* 0x002ea20000000000 */
[----:B------:R-:W-:Y:S01]  /*3340*/  IMAD.MOV.U32 R0, RZ, RZ, 0x3de5db65 ;  /* 0x3de5db65ff007424 */ /* 0x000fe200078e00ff */
[----:B------:R-:W-:Y:S02]  /*3350*/  BSSY B2, `(.L_x_5724) ;  /* 0x000001b000027945 */ /* 0x000fe40003800000 */
[----:B------:R-:W-:-:S02]  /*3360*/  FSEL R6, -R6, 4.2945490664224492434e-19, !P0 ;  /* 0x20fd816406067808 */ /* 0x000fc40004000100 */
[----:B------:R-:W-:-:S06]  /*3370*/  FSEL R7, R0, -0.082518599927425384521, !P0 ;  /* 0xbda8ff8300077808 */ /* 0x000fcc0004000000 */
[----:B--2---:R-:W0:-:S06]  /*3380*/  DFMA R8, R18, R6, R8 ;  /* 0x000000061208722b */ /* 0x004e0c0000000008 */
[----:B0-----:R-:W3:-:S06]  /*3390*/  DFMA R8, R18, R8, R10 ;  /* 0x000000081208722b */ /* 0x001ecc000000000a */
[----:B---3--:R-:W0:-:S06]  /*33a0*/  DFMA R8, R18, R8, R20 ;  /* 0x000000081208722b */ /* 0x008e0c0000000014 */
[----:B0-----:R-:W4:-:S06]  /*33b0*/  DFMA R8, R18, R8, R22 ;  /* 0x000000081208722b */ /* 0x001f0c0000000016 */
[----:B----4-:R-:W0:-:S06]  /*33c0*/  DFMA R8, R18, R8, R24 ;  /* 0x000000081208722b */ /* 0x010e0c0000000018 */
[----:B0-----:R-:W0:-:S06]  /*33d0*/  DFMA R8, R18, R8, R26 ;  /* 0x000000081208722b */ /* 0x001e0c000000001a */
[----:B0-----:R-:W-:-:S04]  /*33e0*/  DFMA R28, R8, R2, R2 ;  /* 0x00000002081c722b */ /* 0x001fc80000000002 */
[----:B------:R-:W0:-:S06]  /*33f0*/  @P0 DFMA R28, R18, R8, 1 ;  /* 0x3ff00000121c042b */ /* 0x000e0c0000000008 */
[----:B0-----:R-:W0:Y:S01]  /*3400*/  @P1 DFMA R28, R28, -1, RZ ;  /* 0xbff000001c1c182b */ /* 0x001e2200000000ff */
[----:B------:R-:W-:Y:S05]  /*3410*/  @!P2 BRA `(.L_x_5725) ;  /* 0x000000c00000a947 */ /* 0x000fea0003800000 */
[----:B------:R-:W1:-:S04]  /*3420*/  DMUL R4, R14, c[0x2][0x58] ;  /* 0x008016000e047a28 */ /* 0x000e480000000000 */
[----:B------:R-:W-:Y:S02]  /*3430*/  DSETP.GE.AND P0, PT, |R14|, 2.14748364800000000000e+09, PT ;  /* 0x41e000000e00742a */ /* 0x000fe40003f06200 */
[----:B-1----:R-:W1:Y:S08]  /*3440*/  F2I.F64 R0, R4 ;  /* 0x0000000400007311 */ /* 0x002e700000301100 */
[----:B-1----:R-:W1:Y:S02]  /*3450*/  I2F.F64 R2, R0 ;  /* 0x0000000000027312 */ /* 0x002e640000201c00 */
[----:B-1----:R-:W1:-:S06]  /*3460*/  DFMA R6, -R2, c[0x2][0x60], -R14 ;  /* 0x0080180002067a2b */ /* 0x002e4c000000090e */
[----:B-1----:R-:W1:-:S06]  /*3470*/  DFMA R6, -R2, c[0x2][0x68], R6 ;  /* 0x00801a0002067a2b */ /* 0x002e4c0000000106 */
[----:B-1----:R1:W2:Y:S01]  /*3480*/  DFMA R2, -R2, c[0x2][0x70], R6 ;  /* 0x00801c0002027a2b */ /* 0x0022a20000000106 */
[----:B------:R-:W-:Y:S05]  /*3490*/  @!P0 BRA `(.L_x_5726) ;  /* 0x0000006000008947 */ /* 0x000fea0003800000 */
[----:B------:R3:W4:Y:S01]  /*34a0*/  DADD R10, -RZ, -R14 ;  /* 0x00000000ff0a7229 */ /* 0x000722000000090e */
[----:B------:R-:W-:-:S05]  /*34b0*/  MOV R18, 0x34d0 ;  /* 0x000034d000127802 */ /* 0x000fca0000000f00 */
[----:B01234-:R-:W-:Y:S05]  /*34c0*/  CALL.REL.NOINC `($_ZN2at6native18elementwise_kernelILi128ELi4EZNS0_15gpu_kernel_implIZZZNS0_61_GLOBAL__N__132982cb_23_ActivationSiluKernel_cu_1520ed90_293611silu_kernelERNS_18TensorIteratorBaseEENKUlvE_clEvENKUlvE1_clEvEUlN3c107complexIdEEE_EEvS5_RKT_EUliE_EEviT1_$__internal_trig_reduction_slowpathd) ;  /* 0x00011f5000007944 */ /* 0x01ffea0003c00000 */
[----:B------:R-:W-:Y:S05]  /*34d0*/  BRA `(.L_x_5726) ;  /* 0x0000002000007947 */ /* 0x000fea0003800000 */
.L_x_5725:
[----:B------:R1:W2:Y:S01]  /*34e0*/  DMUL R2, RZ, -R14 ;  /* 0x8000000eff027228 */ /* 0x0002a20000000000 */
[----:B------:R-:W-:-:S05]  /*34f0*/  IMAD.MOV.U32 R0, RZ, RZ, RZ ;  /* 0x000000ffff007224 */ /* 0x000fca00078e00ff */
.L_x_5726:
[----:B------:R-:W-:Y:S05]  /*3500*/  BSYNC B2 ;  /* 0x0000000000027941 */ /* 0x000fea0003800000 */
.L_x_5724:
[----:B------:R-:W-:Y:S02]  /*3510*/  IMAD.SHL.U32 R4, R0, 0x8, RZ ;  /* 0x0000000800047824 */ /* 0x000fe400078e00ff */
[----:B------:R-:W-:-:S03]  /*3520*/  IMAD.MOV.U32 R5, RZ, RZ, 0x8 ;  /* 0x00000008ff057424 */ /* 0x000fc600078e00ff */
[----:B------:R-:W-:-:S05]  /*3530*/  LOP3.LUT R4, R4, 0x8, RZ, 0xc0, !PT ;  /* 0x0000000804047812 */ /* 0x000fca00078ec0ff */
[----:B------:R-:W-:-:S05]  /*3540*/  IMAD.WIDE.U32 R4, R4, R5, c[0x4][0x158] ;  /* 0x0100560004047625 */ /* 0x000fca00078e0005 */
[----:B------:R-:W3:Y:S04]  /*3550*/  LDG.E.128.CONSTANT R8, [R4.64] ;  /* 0x0000002404087981 */ /* 0x000ee8000c1e9d00 */
[----:B------:R-:W4:Y:S04]  /*3560*/  LDG.E.128.CONSTANT R20, [R4.64+0x10] ;  /* 0x0000102404147981 */ /* 0x000f28000c1e9d00 */
[----:B------:R-:W5:Y:S01]  /*3570*/  LDG.E.128.CONSTANT R24, [R4.64+0x20] ;  /* 0x0000202404187981 */ /* 0x000f62000c1e9d00 */
[----:B------:R-:W-:Y:S01]  /*3580*/  R2P PR, R0, 0x3 ;  /* 0x0000000300007804 */ /* 0x000fe20000000000 */
[----:B-1----:R-:W-:Y:S01]  /*3590*/  IMAD.MOV.U32 R6, RZ, RZ, 0x79785eba ;  /* 0x79785ebaff067424 */ /* 0x002fe200078e00ff */
[----:B--2---:R-:W3:Y:S01]  /*35a0*/  DMUL R18, R2, R2 ;  /* 0x0000000202127228 */ /* 0x004ee20000000000 */
[----:B------:R-:W-:-:S03]  /*35b0*/  IMAD.MOV.U32 R0, RZ, RZ, 0x3de5db65 ;  /* 0x3de5db65ff007424 */ /* 0x000fc600078e00ff */
[----:B------:R-:W-:Y:S02]  /*35c0*/  FSEL R6, -R6, 4.2945490664224492434e-19, !P0 ;  /* 0x20fd816406067808 */ /* 0x000fe40004000100 */
[----:B------:R-:W-:-:S06]  /*35d0*/  FSEL R7, R0, -0.082518599927425384521, !P0 ;  /* 0xbda8ff8300077808 */ /* 0x000fcc0004000000 */
[----:B---3--:R-:W1:-:S06]  /*35e0*/  DFMA R8, R18, R6, R8 ;  /* 0x000000061208722b */ /* 0x008e4c0000000008 */
[----:B-1----:R-:W4:-:S06]  /*35f0*/  DFMA R8, R18, R8, R10 ;  /* 0x000000081208722b */ /* 0x002f0c000000000a */
[----:B----4-:R-:W1:-:S06]  /*3600*/  DFMA R8, R18, R8, R20 ;  /* 0x000000081208722b */ /* 0x010e4c0000000014 */
[----:B-1----:R-:W5:-:S06]  /*3610*/  DFMA R8, R18, R8, R22 ;  /* 0x000000081208722b */ /* 0x002f4c0000000016 */
[----:B-----5:R-:W1:-:S06]  /*3620*/  DFMA R8, R18, R8, R24 ;  /* 0x000000081208722b */ /* 0x020e4c0000000018 */
[----:B-1----:R-:W1:-:S06]  /*3630*/  DFMA R8, R18, R8, R26 ;  /* 0x000000081208722b */ /* 0x002e4c000000001a */
[----:B-1----:R1:W2:-:S04]  /*3640*/  DFMA R10, R8, R2, R2 ;  /* 0x00000002080a722b */ /* 0x0022880000000002 */
[----:B------:R1:W3:Y:S01]  /*3650*/  @P0 DFMA R10, R18, R8, 1 ;  /* 0x3ff00000120a042b */ /* 0x0002e20000000008 */
[----:B------:R-:W-:Y:S05]  /*3660*/  @!P1 BRA `(.L_x_5711) ;  /* 0x0000029000009947 */ /* 0x000fea0003800000 */
[----:B--23--:R-:W2:Y:S01]  /*3670*/  DFMA R10, R10, -1, RZ ;  /* 0xbff000000a0a782b */ /* 0x00cea200000000ff */
[----:B------:R-:W-:Y:S05]  /*3680*/  BRA `(.L_x_5711) ;  /* 0x0000027000007947 */ /* 0x000fea0003800000 */
.L_x_5699:
[----:B------:R-:W-:Y:S01]  /*3690*/  IMAD.MOV.U32 R2, RZ, RZ, 0x652b82fe ;  /* 0x652b82feff027424 */ /* 0x000fe200078e00ff */
[----:B------:R-:W-:Y:S01]  /*36a0*/  BSSY B0, `(.L_x_5711) ;  /* 0x0000025000007945 */ /* 0x000fe20003800000 */
[----:B------:R-:W-:Y:S02]  /*36b0*/  IMAD.MOV.U32 R3, RZ, RZ, 0x3ff71547 ;  /* 0x3ff71547ff037424 */ /* 0x000fe400078e00ff */
[----:B------:R-:W-:Y:S02]  /*36c0*/  IMAD.MOV.U32 R8, RZ, RZ, 0x69ce2bdf ;  /* 0x69ce2bdfff087424 */ /* 0x000fe400078e00ff */
[----:B------:R-:W-:Y:S02]  /*36d0*/  IMAD.MOV.U32 R9, RZ, RZ, 0x3e5ade15 ;  /* 0x3e5ade15ff097424 */ /* 0x000fe400078e00ff */
[----:B--2---:R-:W0:-:S06]  /*36e0*/  DFMA R2, -R12, R2, 6.75539944105574400000e+15 ;  /* 0x433800000c02742b */ /* 0x004e0c0000000102 */
[----:B0-----:R-:W0:-:S06]  /*36f0*/  DADD R4, R2, -6.75539944105574400000e+15 ;  /* 0xc338000002047429 */ /* 0x001e0c0000000000 */
[----:B0-----:R-:W0:-:S06]  /*3700*/  DFMA R6, R4, c[0x2][0x0], -R12 ;  /* 0x0080000004067a2b */ /* 0x001e0c000000080c */
[----:B0-----:R-:W0:-:S04]  /*3710*/  DFMA R6, R4, c[0x2][0x8], R6 ;  /* 0x0080020004067a2b */ /* 0x001e080000000006 */
        /* <DEDUP_REMOVED lines=21> */
[----:B------:R-:W-:Y:S01]  /*3870*/  FSEL R28, R4, RZ, !P1 ;  /* 0x000000ff041c7208 */ /* 0x000fe20004800000 */
[----:B------:R-:W-:Y:S01]  /*3880*/  @!P0 IMAD.MOV.U32 R4, RZ, RZ, RZ ;  /* 0x000000ffff048224 */ /* 0x000fe200078e00ff */
[----:B------:R-:W-:-:S05]  /*3890*/  @!P0 SHF.R.S32.HI R3, RZ, 0x1, R0 ;  /* 0x00000001ff038819 */ /* 0x000fca0000011400 */
[----:B------:R-:W-:Y:S02]  /*38a0*/  @!P0 IMAD.IADD R2, R2, 0x1, -R3 ;  /* 0x0000000102028824 */ /* 0x000fe400078e0a03 */
[----:B------:R-:W-:-:S03]  /*38b0*/  @!P0 IMAD R3, R3, 0x100000, R9 ;  /* 0x0010000003038824 */ /* 0x000fc600078e0209 */
[----:B------:R-:W-:Y:S01]  /*38c0*/  @!P0 LEA R5, R2, 0x3ff00000, 0x14 ;  /* 0x3ff0000002058811 */ /* 0x000fe200078ea0ff */
[----:B------:R-:W-:-:S06]  /*38d0*/  @!P0 IMAD.MOV.U32 R2, RZ, RZ, R8 ;  /* 0x000000ffff028224 */ /* 0x000fcc00078e0008 */
[----:B------:R0:W1:-:S06]  /*38e0*/  @!P0 DMUL R28, R2, R4 ;  /* 0x00000004021c8228 */ /* 0x00004c0000000000 */
.L_x_5727:
[----:B------:R-:W-:Y:S05]  /*38f0*/  BSYNC B0 ;  /* 0x0000000000007941 */ /* 0x000fea0003800000 */
.L_x_5711:
[----:B012---:R-:W-:Y:S05]  /*3900*/  BSYNC B1 ;  /* 0x0000000000017941 */ /* 0x007fea0003800000 */
.L_x_5698:
[----:B------:R-:W-:Y:S01]  /*3910*/  DADD R4, R28, 1 ;  /* 0x3ff000001c047429 */ /* 0x000fe20000000000 */
[----:B------:R-:W-:Y:S03]  /*3920*/  BSSY B1, `(.L_x_5728) ;  /* 0x0000095000017945 */ /* 0x000fe60003800000 */
[----:B---3--:R-:W0:-:S06]  /*3930*/  DADD R2, RZ, R10 ;  /* 0x00000000ff027229 */ /* 0x008e0c000000000a */
[----:B0-----:R-:W0:-:S14]  /*3940*/  DSETP.GE.AND P0, PT, |R4|, |R2|, PT ;  /* 0x400000020400722a */ /* 0x001e1c0003f06200 */
[----:B0-----:R-:W-:Y:S05]  /*3950*/  @!P0 BRA `(.L_x_5729) ;  /* 0x0000063000008947 */ /* 0x001fea0003800000 */
[----:B------:R-:W-:-:S04]  /*3960*/  DSETP.NEU.AND P0, PT, |R2|, RZ, PT ;  /* 0x000000ff0200722a */ /* 0x000fc80003f0d200 */
[----:B------:R-:W0:-:S14]  /*3970*/  DSETP.EQ.AND P1, PT, |R4|, RZ, PT ;  /* 0x000000ff0400722a */ /* 0x000e1c0003f22200 */
[----:B0-----:R-:W-:Y:S05]  /*3980*/  @!P0 BRA P1, `(.L_x_5730) ;  /* 0x000002f000008947 */ /* 0x001fea0000800000 */
[----:B------:R-:W0:Y:S01]  /*3990*/  MUFU.RCP64H R7, R5 ;  /* 0x0000000500077308 */ /* 0x000e220000001800 */
[----:B------:R-:W-:Y:S01]  /*39a0*/  IMAD.MOV.U32 R6, RZ, RZ, 0x1 ;  /* 0x00000001ff067424 */ /* 0x000fe200078e00ff */
[----:B------:R-:W-:Y:S01]  /*39b0*/  FSETP.GEU.AND P1, PT, |R3|, 6.5827683646048100446e-37, PT ;  /* 0x036000000300780b */ /* 0x000fe20003f2e200 */
[----:B------:R-:W-:Y:S04]  /*39c0*/  BSSY B2, `(.L_x_5731) ;  /* 0x0000014000027945 */ /* 0x000fe80003800000 */
[----:B0-----:R-:W0:-:S06]  /*39d0*/  DFMA R8, -R4, R6, 1 ;  /* 0x3ff000000408742b */ /* 0x001e0c0000000106 */
[----:B0-----:R-:W0:-:S06]  /*39e0*/  DFMA R8, R8, R8, R8 ;  /* 0x000000080808722b */ /* 0x001e0c0000000008 */
[----:B0-----:R-:W0:-:S06]  /*39f0*/  DFMA R8, R6, R8, R6 ;  /* 0x000000080608722b */ /* 0x001e0c0000000006 */
[----:B0-----:R-:W0:-:S06]  /*3a00*/  DFMA R6, -R4, R8, 1 ;  /* 0x3ff000000406742b */ /* 0x001e0c0000000108 */
[----:B0-----:R-:W0:-:S06]  /*3a10*/  DFMA R6, R8, R6, R8 ;  /* 0x000000060806722b */ /* 0x001e0c0000000008 */
[----:B0-----:R-:W0:-:S06]  /*3a20*/  DMUL R8, R2, R6 ;  /* 0x0000000602087228 */ /* 0x001e0c0000000000 */
[----:B0-----:R-:W0:-:S06]  /*3a30*/  DFMA R10, -R4, R8, R2 ;  /* 0x00000008040a722b */ /* 0x001e0c0000000102 */
[----:B0-----:R-:W0:-:S10]  /*3a40*/  DFMA R6, R6, R10, R8 ;  /* 0x0000000a0606722b */ /* 0x001e140000000008 */
[----:B0-----:R-:W-:-:S05]  /*3a50*/  FFMA R0, RZ, R5, R7 ;  /* 0x00000005ff007223 */ /* 0x001fca0000000007 */
[----:B------:R-:W-:-:S13]  /*3a60*/  FSETP.GT.AND P0, PT, |R0|, 1.469367938527859385e-39, PT ;  /* 0x001000000000780b */ /* 0x000fda0003f04200 */
[----:B------:R-:W-:Y:S05]  /*3a70*/  @P0 BRA P1, `(.L_x_5732) ;  /* 0x0000008000000947 */ /* 0x000fea0000800000 */
[----:B------:R-:W-:Y:S01]  /*3a80*/  IMAD.MOV.U32 R18, RZ, RZ, R2 ;  /* 0x000000ffff127224 */ /* 0x000fe200078e0002 */
[----:B------:R-:W-:Y:S01]  /*3a90*/  MOV R0, 0x3ae0 ;  /* 0x00003ae000007802 */ /* 0x000fe20000000f00 */
[----:B------:R-:W-:Y:S02]  /*3aa0*/  IMAD.MOV.U32 R21, RZ, RZ, R3 ;  /* 0x000000ffff157224 */ /* 0x000fe400078e0003 */
[----:B------:R-:W-:Y:S02]  /*3ab0*/  IMAD.MOV.U32 R10, RZ, RZ, R4 ;  /* 0x000000ffff0a7224 */ /* 0x000fe400078e0004 */
[----:B------:R-:W-:Y:S02]  /*3ac0*/  IMAD.MOV.U32 R7, RZ, RZ, R5 ;  /* 0x000000ffff077224 */ /* 0x000fe400078e0005 */
[----:B------:R-:W-:Y:S05]  /*3ad0*/  CALL.REL.NOINC `($__internal_7_$__cuda_sm20_div_rn_f64_full) ;  /* 0x0001134000007944 */ /* 0x000fea0003c00000 */
[----:B------:R-:W-:Y:S02]  /*3ae0*/  IMAD.MOV.U32 R6, RZ, RZ, R24 ;  /* 0x000000ffff067224 */ /* 0x000fe400078e0018 */
[----:B------:R-:W-:Y:S02]  /*3af0*/  IMAD.MOV.U32 R7, RZ, RZ, R25 ;  /* 0x000000ffff077224 */ /* 0x000fe400078e0019 */
.L_x_5732:
[----:B------:R-:W-:Y:S05]  /*3b00*/  BSYNC B2 ;  /* 0x0000000000027941 */ /* 0x000fea0003800000 */
.L_x_5731:
[----:B------:R-:W0:Y:S01]  /*3b10*/  DFMA R10, R2, R6, R4 ;  /* 0x00000006020a722b */ /* 0x000e220000000004 */
        /* <DEDUP_REMOVED lines=11> */
[----:B------:R-:W-:Y:S02]  /*3bd0*/  IMAD.MOV.U32 R27, RZ, RZ, R11 ;  /* 0x000000ffff1b7224 */ /* 0x000fe400078e000b */
[----:B------:R-:W-:Y:S01]  /*3be0*/  IMAD.MOV.U32 R26, RZ, RZ, R10 ;  /* 0x000000ffff1a7224 */ /* 0x000fe200078e000a */
[----:B------:R-:W-:Y:S02]  /*3bf0*/  IADD3 R11, R0, -0x100000, RZ ;  /* 0xfff00000000b7810 */ /* 0x000fe40007ffe0ff */
[----:B------:R-:W-:Y:S02]  /*3c00*/  MOV R0, 0x3c20 ;  /* 0x00003c2000007802 */ /* 0x000fe40000000f00 */
[----:B01----:R-:W-:Y:S05]  /*3c10*/  CALL.REL.NOINC `($__internal_6_$__cuda_sm20_dblrcp_rn_slowpath_v3) ;  /* 0x00010f3000007944 */ /* 0x003fea0003c00000 */
.L_x_5734:
[----:B------:R-:W-:Y:S05]  /*3c20*/  BSYNC B2 ;  /* 0x0000000000027941 */ /* 0x000fea0003800000 */
.L_x_5733:
[----:B0-----:R-:W0:-:S04]  /*3c30*/  DFMA R4, R6, R14, R12 ;  /* 0x0000000e0604722b */ /* 0x001e08000000000c */
[----:B------:R-:W2:-:S04]  /*3c40*/  DFMA R6, R6, -R12, R14 ;  /* 0x8000000c0606722b */ /* 0x000e88000000000e */
[----:B01----:R0:W1:-:S04]  /*3c50*/  DMUL R4, R4, R8 ;  /* 0x0000000804047228 */ /* 0x0030480000000000 */
[----:B--2---:R0:W2:Y:S01]  /*3c60*/  DMUL R6, R6, R8 ;  /* 0x0000000806067228 */ /* 0x0040a20000000000 */
[----:B------:R-:W-:Y:S05]  /*3c70*/  BRA `(.L_x_5735) ;  /* 0x000005f000007947 */ /* 0x000fea0003800000 */
.L_x_5730:
[----:B------:R-:W0:Y:S01]  /*3c80*/  DADD R10, -RZ, |R4| ;  /* 0x00000000ff0a7229 */ /* 0x000e220000000504 */
[----:B------:R-:W-:Y:S01]  /*3c90*/  IMAD.MOV.U32 R6, RZ, RZ, 0x1 ;  /* 0x00000001ff067424 */ /* 0x000fe200078e00ff */
[----:B------:R-:W-:Y:S01]  /*3ca0*/  FSETP.GEU.AND P1, PT, |R13|, 6.5827683646048100446e-37, PT ;  /* 0x036000000d00780b */ /* 0x000fe20003f2e200 */
[----:B------:R-:W-:Y:S03]  /*3cb0*/  BSSY B2, `(.L_x_5736) ;  /* 0x0000014000027945 */ /* 0x000fe60003800000 */
[----:B0-----:R-:W0:Y:S02]  /*3cc0*/  MUFU.RCP64H R7, R11 ;  /* 0x0000000b00077308 */ /* 0x001e240000001800 */
[----:B0-----:R-:W0:-:S06]  /*3cd0*/  DFMA R8, -|R4|, R6, 1 ;  /* 0x3ff000000408742b */ /* 0x001e0c0000000306 */
[----:B0-----:R-:W0:-:S06]  /*3ce0*/  DFMA R8, R8, R8, R8 ;  /* 0x000000080808722b */ /* 0x001e0c0000000008 */
[----:B0-----:R-:W0:-:S06]  /*3cf0*/  DFMA R8, R6, R8, R6 ;  /* 0x000000080608722b */ /* 0x001e0c0000000006 */
[----:B0-----:R-:W0:-:S06]  /*3d00*/  DFMA R6, -|R4|, R8, 1 ;  /* 0x3ff000000406742b */ /* 0x001e0c0000000308 */
[----:B0-----:R-:W0:-:S06]  /*3d10*/  DFMA R6, R8, R6, R8 ;  /* 0x000000060806722b */ /* 0x001e0c0000000008 */
[----:B0-----:R-:W0:-:S06]  /*3d20*/  DMUL R8, R6, R12 ;  /* 0x0000000c06087228 */ /* 0x001e0c0000000000 */
[----:B0-----:R-:W0:-:S06]  /*3d30*/  DFMA R4, -|R4|, R8, R12 ;  /* 0x000000080404722b */ /* 0x001e0c000000030c */
        /* <DEDUP_REMOVED lines=8> */
[----:B------:R-:W-:Y:S05]  /*3dc0*/  CALL.REL.NOINC `($__internal_7_$__cuda_sm20_div_rn_f64_full) ;  /* 0x0001105000007944 */ /* 0x000fea0003c00000 */
[----:B------:R-:W-:Y:S02]  /*3dd0*/  IMAD.MOV.U32 R4, RZ, RZ, R24 ;  /* 0x000000ffff047224 */ /* 0x000fe400078e0018 */
[----:B------:R-:W-:Y:S02]  /*3de0*/  IMAD.MOV.U32 R5, RZ, RZ, R25 ;  /* 0x000000ffff057224 */ /* 0x000fe400078e0019 */
.L_x_5737:
[----:B------:R-:W-:Y:S05]  /*3df0*/  BSYNC B2 ;  /* 0x0000000000027941 */ /* 0x000fea0003800000 */
.L_x_5736:
        /* <DEDUP_REMOVED lines=23> */
.L_x_5739:
[----:B------:R-:W-:Y:S05]  /*3f70*/  BSYNC B2 ;  /* 0x0000000000027941 */ /* 0x000fea0003800000 */
.L_x_5738:
[----:B------:R-:W-:Y:S05]  /*3f80*/  BRA `(.L_x_5735) ;  /* 0x000002e000007947 */ /* 0x000fea0003800000 */
.L_x_5729:
        /* <DEDUP_REMOVED lines=23> */
.L_x_5741:
[----:B------:R-:W-:Y:S05]  /*4100*/  BSYNC B2 ;  /* 0x0000000000027941 */ /* 0x000fea0003800000 */
.L_x_5740:
        /* <DEDUP_REMOVED lines=17> */
.L_x_5743:
[----:B------:R-:W-:Y:S05]  /*4220*/  BSYNC B2 ;  /* 0x0000000000027941 */ /* 0x000fea0003800000 */
.L_x_5742:
[----:B0-----:R-:W0:-:S04]  /*4230*/  DFMA R4, R6, R12, R14 ;  /* 0x0000000c0604722b */ /* 0x001e08000000000e */
[----:B------:R-:W2:-:S04]  /*4240*/  DFMA R6, R6, R14, -R12 ;  /* 0x0000000e0606722b */ /* 0x000e88000000080c */
[----:B01----:R0:W1:-:S04]  /*4250*/  DMUL R4, R4, R8 ;  /* 0x0000000804047228 */ /* 0x0030480000000000 */
[----:B--2---:R0:W2:-:S06]  /*4260*/  DMUL R6, R6, R8 ;  /* 0x0000000806067228 */ /* 0x00408c0000000000 */
.L_x_5735:
[----:B-1----:R-:W-:Y:S05]  /*4270*/  BSYNC B1 ;  /* 0x0000000000017941 */ /* 0x002fea0003800000 */
.L_x_5728:
[----:B------:R-:W1:Y:S02]  /*4280*/  LDC.U8 R2, c[0x0][0x371] ;  /* 0x0000dc40ff027b82 */ /* 0x000e640000000000 */
        /* <DEDUP_REMOVED lines=11> */
[----:B------:R-:W1:Y:S02]  /*4340*/  F2I.F64.TRUNC R5, R4 ;  /* 0x0000000400057311 */ /* 0x000e64000030d100 */
[----:B-1----:R1:W-:Y:S01]  /*4350*/  STG.E.U8 [R16.64], R5 ;  /* 0x0000000510007986 */ /* 0x0023e2000c101124 */
[----:B------:R-:W-:Y:S05]  /*4360*/  BRA `(.L_x_5749) ;  /* 0x00000f5000007947 */ /* 0x000fea0003800000 */
.L_x_5747:
[----:B------:R-:W1:Y:S02]  /*4370*/  F2I.S64.F64.TRUNC R4, R4 ;  /* 0x0000000400047311 */ /* 0x000e64000030d900 */
[----:B-1----:R-:W-:-:S05]  /*4380*/  IMAD.MOV.U32 R3, RZ, RZ, R4 ;  /* 0x000000ffff037224 */ /* 0x002fca00078e0004 */
[----:B------:R1:W-:Y:S01]  /*4390*/  STG.E.U8 [R16.64], R3 ;  /* 0x0000000310007986 */ /* 0x0003e2000c101124 */
[----:B------:R-:W-:Y:S05]  /*43a0*/  BRA `(.L_x_5749) ;  /* 0x00000f1000007947 */ /* 0x000fea0003800000 */
.L_x_5746:
[----:B------:R-:W-:-:S13]  /*43b0*/  ISETP.NE.AND P0, PT, R0, 0x2, PT ;  /* 0x000000020000780c */ /* 0x000fda0003f05270 */
[----:B------:R-:W-:Y:S05]  /*43c0*/  @!P0 BRA `(.L_x_5750) ;  /* 0x000000a000008947 */ /* 0x000fea0003800000 */
[----:B------:R-:W-:-:S13]  /*43d0*/  ISETP.NE.AND P0, PT, R0, 0x3, PT ;  /* 0x000000030000780c */ /* 0x000fda0003f05270 */
[----:B------:R-:W-:Y:S05]  /*43e0*/  @!P0 BRA `(.L_x_5751) ;  /* 0x0000005000008947 */ /* 0x000fea0003800000 */
[----:B------:R-:W-:-:S13]  /*43f0*/  ISETP.NE.AND P0, PT, R0, 0x4, PT ;  /* 0x000000040000780c */ /* 0x000fda0003f05270 */
[----:B------:R-:W-:Y:S05]  /*4400*/  @P0 BRA `(.L_x_5748) ;  /* 0x00000d2000000947 */ /* 0x000fea0003800000 */
[----:B------:R-:W1:Y:S02]  /*4410*/  F2I.S64.F64.TRUNC R4, R4 ;  /* 0x0000000400047311 */ /* 0x000e64000030d900 */
[----:B-1----:R1:W-:Y:S01]  /*4420*/  STG.E.64 [R16.64], R4 ;  /* 0x0000000410007986 */ /* 0x0023e2000c101b24 */
[----:B------:R-:W-:Y:S05]  /*4430*/  BRA `(.L_x_5749) ;  /* 0x00000e8000007947 */ /* 0x000fea0003800000 */
.L_x_5751:
[----:B------:R-:W1:Y:S02]  /*4440*/  F2I.F64.TRUNC R5, R4 ;  /* 0x0000000400057311 */ /* 0x000e64000030d100 */
[----:B-1----:R1:W-:Y:S01]  /*4450*/  STG.E [R16.64], R5 ;  /* 0x0000000510007986 */ /* 0x0023e2000c101924 */
[----:B------:R-:W-:Y:S05]  /*4460*/  BRA `(.L_x_5749) ;  /* 0x00000e5000007947 */ /* 0x000fea0003800000 */
.L_x_5750:
[----:B------:R-:W1:Y:S02]  /*4470*/  F2I.F64.TRUNC R5, R4 ;  /* 0x0000000400057311 */ /* 0x000e64000030d100 */
[----:B-1----:R1:W-:Y:S01]  /*4480*/  STG.E.U16 [R16.64], R5 ;  /* 0x0000000510007986 */ /* 0x0023e2000c101524 */
[----:B------:R-:W-:Y:S05]  /*4490*/  BRA `(.L_x_5749) ;  /* 0x00000e2000007947 */ /* 0x000fea0003800000 */
.L_x_5745:
[----:B------:R-:W-:-:S13]  /*44a0*/  ISETP.GT.AND P0, PT, R0, 0x6, PT ;  /* 0x000000060000780c */ /* 0x000fda0003f04270 */
[----:B------:R-:W-:Y:S05]  /*44b0*/  @P0 BRA `(.L_x_5752) ;  /* 0x000000f000000947 */ /* 0x000fea0003800000 */
[----:B------:R-:W-:-:S13]  /*44c0*/  ISETP.NE.AND P0, PT, R0, 0x5, PT ;  /* 0x000000050000780c */ /* 0x000fda0003f05270 */
[----:B------:R-:W-:Y:S05]  /*44d0*/  @!P0 BRA `(.L_x_5753) ;  /* 0x0000007000008947 */ /* 0x000fea0003800000 */
[----:B------:R-:W-:-:S13]  /*44e0*/  ISETP.NE.AND P0, PT, R0, 0x6, PT ;  /* 0x000000060000780c */ /* 0x000fda0003f05270 */
[----:B------:R-:W-:Y:S05]  /*44f0*/  @P0 BRA `(.L_x_5748) ;  /* 0x00000c3000000947 */ /* 0x000fea0003800000 */
[----:B------:R-:W1:Y:S01]  /*4500*/  F2F.F32.F64 R3, R4 ;  /* 0x0000000400037310 */ /* 0x000e620000301000 */
[----:B------:R-:W1:-:S14]  /*4510*/  DSETP.GEU.AND P0, PT, |R4|, c[0x2][0x80], PT ;  /* 0x008020000400762a */ /* 0x000e5c0003f0e200 */
[----:B-1----:R-:W-:-:S05]  /*4520*/  @!P0 FMUL R3, R3, 1.175494350822287508e-38 ;  /* 0x0080000003038820 */ /* 0x002fca0000400000 */
[----:B------:R1:W-:Y:S01]  /*4530*/  STG.E [R16.64], R3 ;  /* 0x0000000310007986 */ /* 0x0003e2000c101924 */
[----:B------:R-:W-:Y:S05]  /*4540*/  BRA `(.L_x_5749) ;  /* 0x00000d7000007947 */ /* 0x000fea0003800000 */
.L_x_5753:
[----:B------:R-:W1:Y:S01]  /*4550*/  F2F.F32.F64 R0, R4 ;  /* 0x0000000400007310 */ /* 0x000e620000301000 */
[----:B------:R-:W1:-:S14]  /*4560*/  DSETP.GEU.AND P0, PT, |R4|, c[0x2][0x80], PT ;  /* 0x008020000400762a */ /* 0x000e5c0003f0e200 */
[----:B-1----:R-:W-:-:S05]  /*4570*/  @!P0 FMUL R0, R0, 1.175494350822287508e-38 ;  /* 0x0080000000008820 */ /* 0x002fca0000400000 */
[----:B------:R-:W-:-:S05]  /*4580*/  F2FP.PACK_AB R0, RZ, R0 ;  /* 0x00000000ff00723e */ /* 0x000fca00000000ff */
[----:B------:R1:W-:Y:S01]  /*4590*/  STG.E.U16 [R16.64], R0 ;  /* 0x0000000010007986 */ /* 0x0003e2000c101524 */
[----:B------:R-:W-:Y:S05]  /*45a0*/  BRA `(.L_x_5749) ;  /* 0x00000d1000007947 */ /* 0x000fea0003800000 */
.L_x_5752:
[----:B------:R-:W-:-:S13]  /*45b0*/  ISETP.NE.AND P0, PT, R0, 0x7, PT ;  /* 0x000000070000780c */ /* 0x000fda0003f05270 */
[----:B------:R-:W-:Y:S05]  /*45c0*/  @!P0 BRA `(.L_x_5754) ;  /* 0x0000015000008947 */ /* 0x000fea0003800000 */
[----:B------:R-:W-:-:S13]  /*45d0*/  ISETP.NE.AND P0, PT, R0, 0x8, PT ;  /* 0x000000080000780c */ /* 0x000fda0003f05270 */
[----:B------:R-:W-:Y:S05]  /*45e0*/  @!P0 BRA `(.L_x_5755) ;  /* 0x000000a000008947 */ /* 0x000fea0003800000 */
[----:B------:R-:W-:-:S13]  /*45f0*/  ISETP.NE.AND P0, PT, R0, 0x9, PT ;  /* 0x000000090000780c */ /* 0x000fda0003f05270 */
[----:B------:R-:W-:Y:S05]  /*4600*/  @P0 BRA `(.L_x_5748) ;  /* 0x00000b2000000947 */ /* 0x000fea0003800000 */
[----:B--2---:R-:W1:Y:S01]  /*4610*/  F2F.F32.F64 R3, R6 ;  /* 0x0000000600037310 */ /* 0x004e620000301000 */
[----:B------:R-:W1:-:S04]  /*4620*/  DSETP.GEU.AND P0, PT, |R6|, c[0x2][0x80], PT ;  /* 0x008020000600762a */ /* 0x000e480003f0e200 */
[----:B------:R-:W2:-:S03]  /*4630*/  DSETP.GEU.AND P1, PT, |R4|, c[0x2][0x80], PT ;  /* 0x008020000400762a */ /* 0x000e860003f2e200 */
[----:B------:R-:W2:Y:S07]  /*4640*/  F2F.F32.F64 R2, R4 ;  /* 0x0000000400027310 */ /* 0x000eae0000301000 */
[----:B-1----:R-:W-:-:S04]  /*4650*/  @!P0 FMUL R3, R3, 1.175494350822287508e-38 ;  /* 0x0080000003038820 */ /* 0x002fc80000400000 */
[----:B--2---:R-:W-:-:S05]  /*4660*/  @!P1 FMUL R2, R2, 1.175494350822287508e-38 ;  /* 0x0080000002029820 */ /* 0x004fca0000400000 */
[----:B------:R1:W-:Y:S01]  /*4670*/  STG.E.64 [R16.64], R2 ;  /* 0x0000000210007986 */ /* 0x0003e2000c101b24 */
[----:B------:R-:W-:Y:S05]  /*4680*/  BRA `(.L_x_5749) ;  /* 0x00000c3000007947 */ /* 0x000fea0003800000 */
.L_x_5755:
[----:B------:R-:W1:Y:S01]  /*4690*/  F2F.F32.F64 R3, R4 ;  /* 0x0000000400037310 */ /* 0x000e620000301000 */
[----:B------:R-:W1:-:S04]  /*46a0*/  DSETP.GEU.AND P0, PT, |R4|, c[0x2][0x80], PT ;  /* 0x008020000400762a */ /* 0x000e480003f0e200 */
[----:B--2---:R-:W2:-:S03]  /*46b0*/  DSETP.GEU.AND P1, PT, |R6|, c[0x2][0x80], PT ;  /* 0x008020000600762a */ /* 0x004e860003f2e200 */
[----:B------:R-:W2:Y:S07]  /*46c0*/  F2F.F32.F64 R0, R6 ;  /* 0x0000000600007310 */ /* 0x000eae0000301000 */
[----:B-1----:R-:W-:-:S04]  /*46d0*/  @!P0 FMUL R3, R3, 1.175494350822287508e-38 ;  /* 0x0080000003038820 */ /* 0x002fc80000400000 */
[----:B--2---:R-:W-:-:S05]  /*46e0*/  @!P1 FMUL R0, R0, 1.175494350822287508e-38 ;  /* 0x0080000000009820 */ /* 0x004fca0000400000 */
[----:B------:R-:W-:-:S05]  /*46f0*/  F2FP.PACK_AB R3, R0, R3 ;  /* 0x000000030003723e */ /* 0x000fca00000000ff */
[----:B------:R1:W-:Y:S01]  /*4700*/  STG.E [R16.64], R3 ;  /* 0x0000000310007986 */ /* 0x0003e2000c101924 */
[----:B------:R-:W-:Y:S05]  /*4710*/  BRA `(.L_x_5749) ;  /* 0x00000ba000007947 */ /* 0x000fea0003800000 */
.L_x_5754:
[----:B------:R1:W-:Y:S01]  /*4720*/  STG.E.64 [R16.64], R4 ;  /* 0x0000000410007986 */ /* 0x0003e2000c101b24 */
[----:B------:R-:W-:Y:S05]  /*4730*/  BRA `(.L_x_5749) ;  /* 0x00000b8000007947 */ /* 0x000fea0003800000 */
.L_x_5744:
        /* <DEDUP_REMOVED lines=8> */
[----:B--2---:R-:W1:-:S06]  /*47c0*/  DSETP.NEU.AND P0, PT, R6, RZ, PT ;  /* 0x000000ff0600722a */ /* 0x004e4c0003f0d000 */
[----:B-1----:R-:W1:-:S06]  /*47d0*/  DSETP.NEU.OR P0, PT, R4, RZ, P0 ;  /* 0x000000ff0400722a */ /* 0x002e4c000070d400 */
[----:B-1----:R-:W-:-:S05]  /*47e0*/  SEL R3, RZ, 0x1, !P0 ;  /* 0x00000001ff037807 */ /* 0x002fca0004000000 */
[----:B------:R1:W-:Y:S01]  /*47f0*/  STG.E.U8 [R16.64], R3 ;  /* 0x0000000310007986 */ /* 0x0003e2000c101124 */
[----:B------:R-:W-:Y:S05]  /*4800*/  BRA `(.L_x_5749) ;  /* 0x00000ab000007947 */ /* 0x000fea0003800000 */
.L_x_5758:
[----:B--2---:R1:W-:Y:S01]  /*4810*/  STG.E.128 [R16.64], R4 ;  /* 0x0000000410007986 */ /* 0x0043e2000c101d24 */
[----:B------:R-:W-:Y:S05]  /*4820*/  BRA `(.L_x_5749) ;  /* 0x00000a9000007947 */ /* 0x000fea0003800000 */
.L_x_5757:
[----:B------:R-:W-:-:S13]  /*4830*/  ISETP.NE.AND P0, PT, R0, 0xf, PT ;  /* 0x0000000f0000780c */ /* 0x000fda0003f05270 */
[----:B------:R-:W-:Y:S05]  /*4840*/  @!P0 BRA `(.L_x_5759) ;  /* 0x0000031000008947 */ /* 0x000fea0003800000 */
[----:B------:R-:W-:-:S13]  /*4850*/  ISETP.NE.AND P0, PT, R0, 0x17, PT ;  /* 0x000000170000780c */ /* 0x000fda0003f05270 */
[----:B------:R-:W-:Y:S05]  /*4860*/  @!P0 BRA `(.L_x_5760) ;  /* 0x0000017000008947 */ /* 0x000fea0003800000 */
[----:B------:R-:W-:-:S13]  /*4870*/  ISETP.NE.AND P0, PT, R0, 0x18, PT ;  /* 0x000000180000780c */ /* 0x000fda0003f05270 */
[----:B------:R-:W-:Y:S05]  /*4880*/  @P0 BRA `(.L_x_5748) ;  /* 0x000008a000000947 */ /* 0x000fea0003800000 */
[----:B--2---:R-:W1:Y:S01]  /*4890*/  F2F.F32.F64 R7, R4 ;  /* 0x0000000400077310 */ /* 0x004e620000301000 */
[----:B------:R-:W1:Y:S01]  /*48a0*/  DSETP.GEU.AND P0, PT, |R4|, c[0x2][0x80], PT ;  /* 0x008020000400762a */ /* 0x000e620003f0e200 */
[----:B------:R-:W-:-:S13]  /*48b0*/  BSSY B0, `(.L_x_5761) ;  /* 0x000000f000007945 */ /* 0x000fda0003800000 */
[----:B-1----:R-:W-:-:S05]  /*48c0*/  @!P0 FMUL R7, R7, 1.175494350822287508e-38 ;  /* 0x0080000007078820 */ /* 0x002fca0000400000 */
        /* <DEDUP_REMOVED lines=13> */
.L_x_5762:
[----:B------:R-:W-:Y:S05]  /*49a0*/  BSYNC B0 ;  /* 0x0000000000007941 */ /* 0x000fea0003800000 */
.L_x_5761:
[----:B------:R-:W-:-:S05]  /*49b0*/  LOP3.LUT R3, R0, R3, RZ, 0xfc, !PT ;  /* 0x0000000300037212 */ /* 0x000fca00078efcff */
[----:B------:R1:W-:Y:S01]  /*49c0*/  STG.E.U8 [R16.64], R3 ;  /* 0x0000000310007986 */ /* 0x0003e2000c101124 */
[----:B------:R-:W-:Y:S05]  /*49d0*/  BRA `(.L_x_5749) ;  /* 0x000008e000007947 */ /* 0x000fea0003800000 */
.L_x_5760:
[----:B------:R-:W1:Y:S01]  /*49e0*/  F2F.F32.F64 R3, R4 ;  /* 0x0000000400037310 */ /* 0x000e620000301000 */
[----:B------:R-:W1:Y:S01]  /*49f0*/  DSETP.GEU.AND P0, PT, |R4|, c[0x2][0x80], PT ;  /* 0x008020000400762a */ /* 0x000e620003f0e200 */
[----:B------:R-:W-:-:S13]  /*4a00*/  BSSY B0, `(.L_x_5763) ;  /* 0x0000010000007945 */ /* 0x000fda0003800000 */
[----:B-1----:R-:W-:-:S05]  /*4a10*/  @!P0 FMUL R3, R3, 1.175494350822287508e-38 ;  /* 0x0080000003038820 */ /* 0x002fca0000400000 */
        /* <DEDUP_REMOVED lines=11> */
.L_x_5764:
[----:B------:R-:W-:Y:S01]  /*4ad0*/  IMAD.MOV.U32 R0, RZ, RZ, 0x7f ;  /* 0x0000007fff007424 */ /* 0x000fe200078e00ff */
[----:B------:R-:W-:-:S04]  /*4ae0*/  ISETP.GT.U32.AND P0, PT, R2, 0x7f800000, PT ;  /* 0x7f8000000200780c */ /* 0x000fc80003f04070 */
[----:B------:R-:W-:-:S04]  /*4af0*/  SEL R0, R0, 0x7c, P0 ;  /* 0x0000007c00007807 */ /* 0x000fc80000000000 */
.L_x_5765:
[----:B------:R-:W-:Y:S05]  /*4b00*/  BSYNC B0 ;  /* 0x0000000000007941 */ /* 0x000fea0003800000 */
.L_x_5763:
[----:B------:R-:W-:-:S04]  /*4b10*/  LOP3.LUT R2, R3, 0x80000000, RZ, 0xc0, !PT ;  /* 0x8000000003027812 */ /* 0x000fc800078ec0ff */
[----:B------:R-:W-:-:S04]  /*4b20*/  SHF.R.U32.HI R3, RZ, 0x18, R2 ;  /* 0x00000018ff037819 */ /* 0x000fc80000011602 */
[----:B------:R-:W-:-:S05]  /*4b30*/  LOP3.LUT R3, R0, R3, RZ, 0xfc, !PT ;  /* 0x0000000300037212 */ /* 0x000fca00078efcff */
[----:B------:R1:W-:Y:S01]  /*4b40*/  STG.E.U8 [R16.64], R3 ;  /* 0x0000000310007986 */ /* 0x0003e2000c101124 */
[----:B------:R-:W-:Y:S05]  /*4b50*/  BRA `(.L_x_5749) ;  /* 0x0000076000007947 */ /* 0x000fea0003800000 */
.L_x_5759:
[----:B------:R-:W1:Y:S01]  /*4b60*/  F2F.F32.F64 R0, R4 ;  /* 0x0000000400007310 */ /* 0x000e620000301000 */
[----:B------:R-:W1:-:S14]  /*4b70*/  DSETP.GEU.AND P0, PT, |R4|, c[0x2][0x80], PT ;  /* 0x008020000400762a */ /* 0x000e5c0003f0e200 */
[----:B-1----:R-:W-:-:S05]  /*4b80*/  @!P0 FMUL R0, R0, 1.175494350822287508e-38 ;  /* 0x0080000000008820 */ /* 0x002fca0000400000 */
[----:B------:R-:W-:-:S05]  /*4b90*/  F2FP.BF16.PACK_AB R0, RZ, R0 ;  /* 0x00000000ff00723e */ /* 0x000fca00000010ff */
[----:B------:R1:W-:Y:S01]  /*4ba0*/  STG.E.U16 [R16.64], R0 ;  /* 0x0000000010007986 */ /* 0x0003e2000c101524 */
[----:B------:R-:W-:Y:S05]  /*4bb0*/  BRA `(.L_x_5749) ;  /* 0x0000070000007947 */ /* 0x000fea0003800000 */
.L_x_5756:
        /* <DEDUP_REMOVED lines=8> */
[----:B------:R-:W1:Y:S02]  /*4c40*/  F2I.U32.F64.TRUNC R5, R4 ;  /* 0x0000000400057311 */ /* 0x000e64000030d000 */
[----:B-1----:R1:W-:Y:S01]  /*4c50*/  STG.E.U16 [R16.64], R5 ;  /* 0x0000000510007986 */ /* 0x0023e2000c101524 */
[----:B------:R-:W-:Y:S05]  /*4c60*/  BRA `(.L_x_5749) ;  /* 0x0000065000007947 */ /* 0x000fea0003800000 */
.L_x_5768:
[----:B------:R-:W1:Y:S01]  /*4c70*/  F2F.F32.F64 R3, R4 ;  /* 0x0000000400037310 */ /* 0x000e620000301000 */
[----:B------:R-:W1:Y:S01]  /*4c80*/  DSETP.GEU.AND P0, PT, |R4|, c[0x2][0x80], PT ;  /* 0x008020000400762a */ /* 0x000e620003f0e200 */
[----:B------:R-:W-:Y:S01]  /*4c90*/  BSSY B0, `(.L_x_5769) ;  /* 0x0000015000007945 */ /* 0x000fe20003800000 */
[----:B0-----:R-:W-:-:S12]  /*4ca0*/  IMAD.MOV.U32 R8, RZ, RZ, 0x80 ;  /* 0x00000080ff087424 */ /* 0x001fd800078e00ff */
[----:B-1----:R-:W-:-:S05]  /*4cb0*/  @!P0 FMUL R3, R3, 1.175494350822287508e-38 ;  /* 0x0080000003038820 */ /* 0x002fca0000400000 */
        /* <DEDUP_REMOVED lines=14> */
.L_x_5771:
[----:B------:R-:W-:-:S04]  /*4da0*/  LOP3.LUT R2, R3, 0x80000000, RZ, 0xc0, !PT ;  /* 0x8000000003027812 */ /* 0x000fc800078ec0ff */
[----:B------:R-:W-:-:S04]  /*4db0*/  SHF.R.U32.HI R3, RZ, 0x18, R2 ;  /* 0x00000018ff037819 */ /* 0x000fc80000011602 */
[----:B------:R-:W-:-:S04]  /*4dc0*/  LOP3.LUT R0, R0, R3, RZ, 0xfc, !PT ;  /* 0x0000000300007212 */ /* 0x000fc800078efcff */
[----:B------:R-:W-:Y:S02]  /*4dd0*/  PRMT R8, R0, 0x7610, R8 ;  /* 0x0000761000087816 */ /* 0x000fe40000000008 */
.L_x_5770:
[----:B------:R-:W-:Y:S05]  /*4de0*/  BSYNC B0 ;  /* 0x0000000000007941 */ /* 0x000fea0003800000 */
.L_x_5769:
[----:B------:R0:W-:Y:S01]  /*4df0*/  STG.E.U8 [R16.64], R8 ;  /* 0x0000000810007986 */ /* 0x0001e2000c101124 */
[----:B------:R-:W-:Y:S05]  /*4e00*/  BRA `(.L_x_5749) ;  /* 0x000004b000007947 */ /* 0x000fea0003800000 */
.L_x_5767:
        /* <DEDUP_REMOVED lines=19> */
.L_x_5774:
[----:B------:R-:W-:-:S04]  /*4f40*/  LOP3.LUT R2, R3, 0x80000000, RZ, 0xc0, !PT ;  /* 0x8000000003027812 */ /* 0x000fc800078ec0ff */
[----:B------:R-:W-:-:S04]  /*4f50*/  SHF.R.U32.HI R3, RZ, 0x18, R2 ;  /* 0x00000018ff037819 */ /* 0x000fc80000011602 */
[----:B------:R-:W-:-:S04]  /*4f60*/  LOP3.LUT R0, R0, R3, RZ, 0xfc, !PT ;  /* 0x0000000300007212 */ /* 0x000fc800078efcff */
[----:B------:R-:W-:Y:S02]  /*4f70*/  PRMT R8, R0, 0x7610, R8 ;  /* 0x0000761000087816 */ /* 0x000fe40000000008 */
.L_x_5773:
[----:B------:R-:W-:Y:S05]  /*4f80*/  BSYNC B0 ;  /* 0x0000000000007941 */ /* 0x000fea0003800000 */
.L_x_5772:
[----:B------:R0:W-:Y:S01]  /*4f90*/  STG.E.U8 [R16.64], R8 ;  /* 0x0000000810007986 */ /* 0x0001e2000c101124 */
[----:B------:R-:W-:Y:S05]  /*4fa0*/  BRA `(.L_x_5749) ;  /* 0x0000031000007947 */ /* 0x000fea0003800000 */
.L_x_5766:
[----:B------:R-:W-:-:S13]  /*4fb0*/  ISETP.NE.AND P0, PT, R0, 0x1c, PT ;  /* 0x0000001c0000780c */ /* 0x000fda0003f05270 */
[----:B------:R-:W-:Y:S05]  /*4fc0*/  @!P0 BRA `(.L_x_5775) ;  /* 0x000002d000008947 */ /* 0x000fea0003800000 */
[----:B------:R-:W-:-:S13]  /*4fd0*/  ISETP.NE.AND P0, PT, R0, 0x1d, PT ;  /* 0x0000001d0000780c */ /* 0x000fda0003f05270 */
[----:B------:R-:W-:Y:S05]  /*4fe0*/  @!P0 BRA `(.L_x_5776) ;  /* 0x0000028000008947 */ /* 0x000fea0003800000 */
[----:B------:R-:W-:-:S13]  /*4ff0*/  ISETP.NE.AND P0, PT, R0, 0x2c, PT ;  /* 0x0000002c0000780c */ /* 0x000fda0003f05270 */
[----:B------:R-:W-:Y:S05]  /*5000*/  @P0 BRA `(.L_x_5748) ;  /* 0x0000012000000947 */ /* 0x000fea0003800000 */
[----:B--2---:R-:W1:Y:S01]  /*5010*/  F2F.F32.F64 R6, R4 ;  /* 0x0000000400067310 */ /* 0x004e620000301000 */
[----:B------:R-:W1:-:S14]  /*5020*/  DSETP.GEU.AND P0, PT, |R4|, c[0x2][0x80], PT ;  /* 0x008020000400762a */ /* 0x000e5c0003f0e200 */
[----:B-1----:R-:W-:Y:S01]  /*5030*/  @!P0 FMUL R6, R6, 1.175494350822287508e-38 ;  /* 0x0080000006068820 */ /* 0x002fe20000400000 */
        /* <DEDUP_REMOVED lines=15> */
.L_x_5748:
[----:B------:R-:W-:Y:S01]  /*5130*/  MOV R0, 0x0 ;  /* 0x0000000000007802 */ /* 0x000fe20000000f00 */
[----:B------:R-:W-:Y:S02]  /*5140*/  IMAD.MOV.U32 R4, RZ, RZ, c[0x4][0x148] ;  /* 0x01005200ff047624 */ /* 0x000fe400078e00ff */
[----:B------:R-:W-:Y:S01]  /*5150*/  IMAD.MOV.U32 R5, RZ, RZ, c[0x4][0x14c] ;  /* 0x01005300ff057624 */ /* 0x000fe200078e00ff */
[----:B------:R1:W3:Y:S01]  /*5160*/  LDC.64 R2, c[0x4][R0] ;  /* 0x0100000000027b82 */ /* 0x0002e20000000a00 */
[----:B--2---:R-:W-:Y:S02]  /*5170*/  IMAD.MOV.U32 R6, RZ, RZ, c[0x4][0x150] ;  /* 0x01005400ff067624 */ /* 0x004fe400078e00ff */
[----:B------:R-:W-:Y:S02]  /*5180*/  IMAD.MOV.U32 R7, RZ, RZ, c[0x4][0x154] ;  /* 0x01005500ff077624 */ /* 0x000fe400078e00ff */
[----:B0-----:R-:W-:-:S02]  /*5190*/  IMAD.MOV.U32 R8, RZ, RZ, 0x65 ;  /* 0x00000065ff087424 */ /* 0x001fc400078e00ff */
[----:B------:R-:W-:Y:S02]  /*51a0*/  IMAD.MOV.U32 R10, RZ, RZ, c[0x4][0x30] ;  /* 0x01000c00ff0a7624 */ /* 0x000fe400078e00ff */
[----:B------:R-:W-:Y:S02]  /*51b0*/  IMAD.MOV.U32 R11, RZ, RZ, c[0x4][0x34] ;  /* 0x01000d00ff0b7624 */ /* 0x000fe400078e00ff */
[----:B------:R-:W-:Y:S02]  /*51c0*/  IMAD.MOV.U32 R12, RZ, RZ, 0x1 ;  /* 0x00000001ff0c7424 */ /* 0x000fe400078e00ff */
[----:B------:R-:W-:Y:S02]  /*51d0*/  IMAD.MOV.U32 R13, RZ, RZ, RZ ;  /* 0x000000ffff0d7224 */ /* 0x000fe400078e00ff */
[----:B-1----:R-:W-:Y:S01]  /*51e0*/  LEPC R14 ;  /* 0x00000000000e734e */ /* 0x002fe20000000000 */
[----:B------:R-:W-:Y:S02]  /*51f0*/  MOV R9, 0x5260 ;  /* 0x0000526000097802 */ /* 0x000fe40000000f00 */
[----:B------:R-:W-:Y:S02]  /*5200*/  MOV R20, 0x51e0 ;  /* 0x000051e000147802 */ /* 0x000fe40000000f00 */
[----:B------:R-:W-:-:S02]  /*5210*/  MOV R21, 0x0 ;  /* 0x0000000000157802 */ /* 0x000fc40000000f00 */
[----:B------:R-:W-:Y:S02]  /*5220*/  MOV R0, 0x0 ;  /* 0x0000000000007802 */ /* 0x000fe40000000f00 */
[----:B------:R-:W-:-:S04]  /*5230*/  IADD3 R20, P0, P1, -R20, R9, R14 ;  /* 0x0000000914147210 */ /* 0x000fc8000791e10e */
[----:B------:R-:W-:-:S04]  /*5240*/  IADD3.X R21, ~R0, R21, R15, P0, P1 ;  /* 0x0000001500157210 */ /* 0x000fc800007e250f */
[----:B---3--:R-:W-:Y:S05]  /*5250*/  CALL.ABS.NOINC R2 ;  /* 0x0000000002007343 */ /* 0x008fea0003c00000 */
[----:B------:R-:W-:Y:S05]  /*5260*/  BRA `(.L_x_5749) ;  /* 0x0000005000007947 */ /* 0x000fea0003800000 */
.L_x_5776:
[----:B------:R-:W1:Y:S02]  /*5270*/  F2I.U64.F64.TRUNC R4, R4 ;  /* 0x0000000400047311 */ /* 0x000e64000030d800 */
[----:B-1----:R1:W-:Y:S01]  /*5280*/  STG.E.64 [R16.64], R4 ;  /* 0x0000000410007986 */ /* 0x0023e2000c101b24 */
[----:B------:R-:W-:Y:S05]  /*5290*/  BRA `(.L_x_5749) ;  /* 0x0000002000007947 */ /* 0x000fea0003800000 */
.L_x_5775:
[----:B------:R-:W1:Y:S02]  /*52a0*/  F2I.U32.F64.TRUNC R5, R4 ;  /* 0x0000000400057311 */ /* 0x000e64000030d000 */
[----:B-1----:R1:W-:Y:S02]  /*52b0*/  STG.E [R16.64], R5 ;  /* 0x0000000510007986 */ /* 0x0023e4000c101924 */
.L_x_5749:
[----:B-1----:R-:W1:Y:S04]  /*52c0*/  S2R R0, SR_TID.X ;  /* 0x0000000000007919 */ /* 0x002e680000002100 */
[----:B------:R-:W1:Y:S02]  /*52d0*/  S2R R3, SR_CTAID.X ;  /* 0x0000000000037919 */ /* 0x000e640000002500 */
[----:B-1----:R-:W-:-:S05]  /*52e0*/  IMAD R0, R3, 0x200, R0 ;  /* 0x0000020003007824 */ /* 0x002fca00078e0200 */
[----:B------:R-:W-:Y:S02]  /*52f0*/  IADD3 R19, R0, 0x80, RZ ;  /* 0x0000008000137810 */ /* 0x000fe40007ffe0ff */
.L_x_5664:
[----:B------:R-:W-:Y:S05]  /*5300*/  BSYNC B6 ;  /* 0x0000000000067941 */ /* 0x000fea0003800000 */
.L_x_5663:
        /* <DEDUP_REMOVED lines=18> */
[----:B--2---:R-:W-:Y:S02]  /*5430*/  IMAD.MOV.U32 R6, RZ, RZ, c[0x0][0x168] ;  /* 0x00005a00ff067624 */ /* 0x004fe400078e00ff */
        /* <DEDUP_REMOVED lines=212> */
.L_x_5779:
        /* <DEDUP_REMOVED lines=17> */
[----:B------:R-:W-:Y:S01]  /*6290*/  CS2R R14, SRZ ;  /* 0x00000000000e7805 */ /* 0x000fe2000001ff00 */
[----:B---3--:R0:W1:Y:S01]  /*62a0*/  I2F.F64.S16 R12, R2 ;  /* 0x00000002000c7312 */ /* 0x0080620000101c00 */
[----:B------:R-:W-:Y:S05]  /*62b0*/  BRA `(.L_x_5785) ;  /* 0x00000f9000007947 */ /* 0x000fea0003800000 */
.L_x_5783:
[----:B------:R-:W3:Y:S01]  /*62c0*/  LDG.E.U8 R2, [R2.64] ;  /* 0x0000002402027981 */ /* 0x000ee2000c1e1100 */
[----:B------:R-:W-:Y:S01]  /*62d0*/  CS2R R14, SRZ ;  /* 0x00000000000e7805 */ /* 0x000fe2000001ff00 */
[----:B---3--:R0:W1:Y:S01]  /*62e0*/  I2F.F64.U16 R12, R2 ;  /* 0x00000002000c7312 */ /* 0x0080620000101800 */
[----:B------:R-:W-:Y:S05]  /*62f0*/  BRA `(.L_x_5785) ;  /* 0x00000f5000007947 */ /* 0x000fea0003800000 */
.L_x_5782:
[----:B------:R-:W-:-:S13]  /*6300*/  ISETP.NE.AND P0, PT, R4, 0x2, PT ;  /* 0x000000020400780c */ /* 0x000fda0003f05270 */
[----:B------:R-:W-:Y:S05]  /*6310*/  @!P0 BRA `(.L_x_5786) ;  /* 0x000000c000008947 */ /* 0x000fea0003800000 */
[----:B------:R-:W-:-:S13]  /*6320*/  ISETP.NE.AND P0, PT, R4, 0x3, PT ;  /* 0x000000030400780c */ /* 0x000fda0003f05270 */
[----:B------:R-:W-:Y:S05]  /*6330*/  @!P0 BRA `(.L_x_5787) ;  /* 0x0000006000008947 */ /* 0x000fea0003800000 */
[----:B------:R-:W-:-:S13]  /*6340*/  ISETP.NE.AND P0, PT, R4, 0x4, PT ;  /* 0x000000040400780c */ /* 0x000fda0003f05270 */
[----:B------:R-:W-:Y:S05]  /*6350*/  @P0 BRA `(.L_x_5784) ;  /* 0x00000d2000000947 */ /* 0x000fea0003800000 */
[----:B------:R-:W3:Y:S01]  /*6360*/  LDG.E.64 R12, [R2.64] ;  /* 0x00000024020c7981 */ /* 0x000ee2000c1e1b00 */
[----:B------:R-:W-:Y:S01]  /*6370*/  CS2R R14, SRZ ;  /* 0x00000000000e7805 */ /* 0x000fe2000001ff00 */
[----:B---3--:R-:W0:Y:S01]  /*6380*/  I2F.F64.S64 R12, R12 ;  /* 0x0000000c000c7312 */ /* 0x008e220000301c00 */
[----:B------:R-:W-:Y:S05]  /*6390*/  BRA `(.L_x_5785) ;  /* 0x00000eb000007947 */ /* 0x000fea0003800000 */
.L_x_5787:
[----:B------:R-:W3:Y:S01]  /*63a0*/  LDG.E R2, [R2.64] ;  /* 0x0000002402027981 */ /* 0x000ee2000c1e1900 */
[----:B------:R-:W-:Y:S01]  /*63b0*/  CS2R R14, SRZ ;  /* 0x00000000000e7805 */ /* 0x000fe2000001ff00 */
[----:B---3--:R0:W1:Y:S01]  /*63c0*/  I2F.F64 R12, R2 ;  /* 0x00000002000c7312 */ /* 0x0080620000201c00 */
[----:B------:R-:W-:Y:S05]  /*63d0*/  BRA `(.L_x_5785) ;  /* 0x00000e7000007947 */ /* 0x000fea0003800000 */
.L_x_5786:
[----:B------:R-:W3:Y:S01]  /*63e0*/  LDG.E.U16 R2, [R2.64] ;  /* 0x0000002402027981 */ /* 0x000ee2000c1e1500 */
[----:B------:R-:W-:Y:S01]  /*63f0*/  CS2R R14, SRZ ;  /* 0x00000000000e7805 */ /* 0x000fe2000001ff00 */
[----:B---3--:R0:W1:Y:S01]  /*6400*/  I2F.F64.S16 R12, R2 ;  /* 0x00000002000c7312 */ /* 0x0080620000101c00 */
[----:B------:R-:W-:Y:S05]  /*6410*/  BRA `(.L_x_5785) ;  /* 0x00000e3000007947 */ /* 0x000fea0003800000 */
.L_x_5781:
[----:B------:R-:W-:-:S13]  /*6420*/  ISETP.GT.AND P0, PT, R4, 0x6, PT ;  /* 0x000000060400780c */ /* 0x000fda0003f04270 */
[----:B------:R-:W-:Y:S05]  /*6430*/  @P0 BRA `(.L_x_5788) ;  /* 0x000000f000000947 */ /* 0x000fea0003800000 */
[----:B------:R-:W-:-:S13]  /*6440*/  ISETP.NE.AND P0, PT, R4, 0x5, PT ;  /* 0x000000050400780c */ /* 0x000fda0003f05270 */
[----:B------:R-:W-:Y:S05]  /*6450*/  @!P0 BRA `(.L_x_5789) ;  /* 0x0000007000008947 */ /* 0x000fea0003800000 */
[----:B------:R-:W-:-:S13]  /*6460*/  ISETP.NE.AND P0, PT, R4, 0x6, PT ;  /* 0x000000060400780c */ /* 0x000fda0003f05270 */
[----:B------:R-:W-:Y:S05]  /*6470*/  @P0 BRA `(.L_x_5784) ;  /* 0x00000c0000000947 */ /* 0x000fea0003800000 */
[----:B------:R-:W3:Y:S01]  /*6480*/  LDG.E R12, [R2.64] ;  /* 0x00000024020c7981 */ /* 0x000ee2000c1e1900 */
[----:B------:R-:W-:Y:S01]  /*6490*/  CS2R R14, SRZ ;  /* 0x00000000000e7805 */ /* 0x000fe2000001ff00 */
[----:B---3--:R-:W-:-:S06]  /*64a0*/  FMUL.FTZ R12, R12, 1 ;  /* 0x3f8000000c0c7820 */ /* 0x008fcc0000410000 */
[----:B------:R-:W0:Y:S01]  /*64b0*/  F2F.F64.F32 R12, R12 ;  /* 0x0000000c000c7310 */ /* 0x000e220000201800 */
[----:B------:R-:W-:Y:S05]  /*64c0*/  BRA `(.L_x_5785) ;  /* 0x00000d8000007947 */ /* 0x000fea0003800000 */
.L_x_5789:
[----:B------:R-:W3:Y:S01]  /*64d0*/  LDG.E.U16 R0, [R2.64] ;  /* 0x0000002402007981 */ /* 0x000ee2000c1e1500 */
[----:B------:R-:W-:Y:S01]  /*64e0*/  CS2R R14, SRZ ;  /* 0x00000000000e7805 */ /* 0x000fe2000001ff00 */
[----:B---3--:R-:W-:-:S05]  /*64f0*/  HADD2.F32 R0, -RZ, R0.H0_H0 ;  /* 0x20000000ff007230 */ /* 0x008fca0000004100 */
[----:B------:R-:W-:-:S04]  /*6500*/  FMUL.FTZ R0, R0, 1 ;  /* 0x3f80000000007820 */ /* 0x000fc80000410000 */
[----:B------:R0:W1:Y:S01]  /*6510*/  F2F.F64.F32 R12, R0 ;  /* 0x00000000000c7310 */ /* 0x0000620000201800 */
[----:B------:R-:W-:Y:S05]  /*6520*/  BRA `(.L_x_5785) ;  /* 0x00000d2000007947 */ /* 0x000fea0003800000 */
.L_x_5788:
[----:B------:R-:W-:-:S13]  /*6530*/  ISETP.NE.AND P0, PT, R4, 0x7, PT ;  /* 0x000000070400780c */ /* 0x000fda0003f05270 */
[----:B------:R-:W-:Y:S05]  /*6540*/  @!P0 BRA `(.L_x_5790) ;  /* 0x0000012000008947 */ /* 0x000fea0003800000 */
[----:B------:R-:W-:-:S13]  /*6550*/  ISETP.NE.AND P0, PT, R4, 0x8, PT ;  /* 0x000000080400780c */ /* 0x000fda0003f05270 */
[----:B------:R-:W-:Y:S05]  /*6560*/  @!P0 BRA `(.L_x_5791) ;  /* 0x0000008000008947 */ /* 0x000fea0003800000 */
[----:B------:R-:W-:-:S13]  /*6570*/  ISETP.NE.AND P0, PT, R4, 0x9, PT ;  /* 0x000000090400780c */ /* 0x000fda0003f05270 */
[----:B------:R-:W-:Y:S05]  /*6580*/  @P0 BRA `(.L_x_5784) ;  /* 0x00000af000000947 */ /* 0x000fea0003800000 */
[----:B------:R-:W3:Y:S02]  /*6590*/  LDG.E.64 R2, [R2.64] ;  /* 0x0000002402027981 */ /* 0x000ee4000c1e1b00 */
[----:B---3--:R-:W-:Y:S02]  /*65a0*/  FMUL.FTZ R14, R3, 1 ;  /* 0x3f800000030e7820 */ /* 0x008fe40000410000 */
[----:B------:R-:W-:-:S04]  /*65b0*/  FMUL.FTZ R12, R2, 1 ;  /* 0x3f800000020c7820 */ /* 0x000fc80000410000 */
[----:B------:R-:W0:Y:S08]  /*65c0*/  F2F.F64.F32 R14, R14 ;  /* 0x0000000e000e7310 */ /* 0x000e300000201800 */
[----:B------:R-:W1:Y:S01]  /*65d0*/  F2F.F64.F32 R12, R12 ;  /* 0x0000000c000c7310 */ /* 0x000e620000201800 */
[----:B------:R-:W-:Y:S05]  /*65e0*/  BRA `(.L_x_5785) ;  /* 0x00000c6000007947 */ /* 0x000fea0003800000 */
.L_x_5791:
[----:B------:R-:W3:Y:S02]  /*65f0*/  LDG.E R0, [R2.64] ;  /* 0x0000002402007981 */ /* 0x000ee4000c1e1900 */
[----:B---3--:R-:W-:-:S02]  /*6600*/  HADD2.F32 R4, -RZ, R0.H1_H1 ;  /* 0x30000000ff047230 */ /* 0x008fc40000004100 */
[----:B------:R-:W-:-:S03]  /*6610*/  HADD2.F32 R0, -RZ, R0.H0_H0 ;  /* 0x20000000ff007230 */ /* 0x000fc60000004100 */
[----:B------:R-:W-:Y:S02]  /*6620*/  FMUL.FTZ R4, R4, 1 ;  /* 0x3f80000004047820 */ /* 0x000fe40000410000 */
[----:B------:R-:W-:Y:S02]  /*6630*/  FMUL.FTZ R0, R0, 1 ;  /* 0x3f80000000007820 */ /* 0x000fe40000410000 */
[----:B------:R0:W1:Y:S08]  /*6640*/  F2F.F64.F32 R14, R4 ;  /* 0x00000004000e7310 */ /* 0x0000700000201800 */
[----:B------:R0:W3:Y:S01]  /*6650*/  F2F.F64.F32 R12, R0 ;  /* 0x00000000000c7310 */ /* 0x0000e20000201800 */
[----:B------:R-:W-:Y:S05]  /*6660*/  BRA `(.L_x_5785) ;  /* 0x00000be000007947 */ /* 0x000fea0003800000 */
.L_x_5790:
[----:B------:R0:W5:Y:S01]  /*6670*/  LDG.E.64 R12, [R2.64] ;  /* 0x00000024020c7981 */ /* 0x000162000c1e1b00 */
[----:B------:R-:W-:Y:S01]  /*6680*/  CS2R R14, SRZ ;  /* 0x00000000000e7805 */ /* 0x000fe2000001ff00 */
[----:B------:R-:W-:Y:S05]  /*6690*/  BRA `(.L_x_5785) ;  /* 0x00000bb000007947 */ /* 0x000fea0003800000 */
.L_x_5780:
        /* <DEDUP_REMOVED lines=9> */
[----:B------:R-:W-:Y:S01]  /*6730*/  CS2R R14, SRZ ;  /* 0x00000000000e7805 */ /* 0x000fe2000001ff00 */
[----:B------:R-:W-:Y:S01]  /*6740*/  IMAD.MOV.U32 R12, RZ, RZ, RZ ;  /* 0x000000ffff0c7224 */ /* 0x000fe200078e00ff */
[----:B---3--:R-:W-:-:S04]  /*6750*/  ISETP.NE.AND P0, PT, R2, RZ, PT ;  /* 0x000000ff0200720c */ /* 0x008fc80003f05270 */
[----:B------:R-:W-:Y:S01]  /*6760*/  FSEL R13, RZ, 1.875, !P0 ;  /* 0x3ff00000ff0d7808 */ /* 0x000fe20004000000 */
[----:B------:R-:W-:Y:S05]  /*6770*/  BRA `(.L_x_5785) ;  /* 0x00000ad000007947 */ /* 0x000fea0003800000 */
.L_x_5794:
[----:B------:R0:W5:Y:S01]  /*6780*/  LDG.E.128 R12, [R2.64] ;  /* 0x00000024020c7981 */ /* 0x000162000c1e1d00 */
[----:B------:R-:W-:Y:S05]  /*6790*/  BRA `(.L_x_5785) ;  /* 0x00000ab000007947 */ /* 0x000fea0003800000 */
.L_x_5793:
[----:B------:R-:W-:-:S13]  /*67a0*/  ISETP.NE.AND P0, PT, R4, 0xf, PT ;  /* 0x0000000f0400780c */ /* 0x000fda0003f05270 */
[----:B------:R-:W-:Y:S05]  /*67b0*/  @!P0 BRA `(.L_x_5795) ;  /* 0x000002b000008947 */ /* 0x000fea0003800000 */
[----:B------:R-:W-:-:S13]  /*67c0*/  ISETP.NE.AND P0, PT, R4, 0x17, PT ;  /* 0x000000170400780c */ /* 0x000fda0003f05270 */
[----:B------:R-:W-:Y:S05]  /*67d0*/  @!P0 BRA `(.L_x_5796) ;  /* 0x0000019000008947 */ /* 0x000fea0003800000 */
[----:B------:R-:W-:-:S13]  /*67e0*/  ISETP.NE.AND P0, PT, R4, 0x18, PT ;  /* 0x000000180400780c */ /* 0x000fda0003f05270 */
[----:B------:R-:W-:Y:S05]  /*67f0*/  @P0 BRA `(.L_x_5784) ;  /* 0x0000088000000947 */ /* 0x000fea0003800000 */
[----:B------:R-:W3:Y:S01]  /*6800*/  LDG.E.U8 R0, [R2.64] ;  /* 0x0000002402007981 */ /* 0x000ee2000c1e1100 */
[----:B------:R-:W-:Y:S01]  /*6810*/  IMAD.MOV.U32 R8, RZ, RZ, -0x800000 ;  /* 0xff800000ff087424 */ /* 0x000fe200078e00ff */
[----:B------:R-:W-:Y:S01]  /*6820*/  CS2R R14, SRZ ;  /* 0x00000000000e7805 */ /* 0x000fe2000001ff00 */
[----:B---3--:R-:W-:-:S05]  /*6830*/  IMAD.SHL.U32 R0, R0, 0x1000000, RZ ;  /* 0x0100000000007824 */ /* 0x008fca00078e00ff */
[----:B------:R-:W-:-:S04]  /*6840*/  LOP3.LUT R4, R0, 0x7f000000, RZ, 0xc0, !PT ;  /* 0x7f00000000047812 */ /* 0x000fc800078ec0ff */
[----:B------:R-:W0:Y:S01]  /*6850*/  FLO.U32 R5, R4 ;  /* 0x0000000400057300 */ /* 0x000e2200000e0000 */
[C---:B--2---:R-:W-:Y:S02]  /*6860*/  IADD3 R6, R4.reuse, 0x1000000, RZ ;  /* 0x0100000004067810 */ /* 0x044fe40007ffe0ff */
        /* <DEDUP_REMOVED lines=16> */
.L_x_5796:
[----:B------:R-:W3:Y:S01]  /*6970*/  LDG.E.U8 R2, [R2.64] ;  /* 0x0000002402027981 */ /* 0x000ee2000c1e1100 */
[----:B------:R-:W-:Y:S01]  /*6980*/  CS2R R14, SRZ ;  /* 0x00000000000e7805 */ /* 0x000fe2000001ff00 */
[C---:B---3--:R-:W-:Y:S02]  /*6990*/  IMAD.SHL.U32 R0, R2.reuse, 0x2000000, RZ ;  /* 0x0200000002007824 */ /* 0x048fe400078e00ff */
        /* <DEDUP_REMOVED lines=13> */
.L_x_5795:
[----:B------:R-:W3:Y:S01]  /*6a70*/  LDG.E.U16 R0, [R2.64] ;  /* 0x0000002402007981 */ /* 0x000ee2000c1e1500 */
[----:B------:R-:W-:Y:S01]  /*6a80*/  CS2R R14, SRZ ;  /* 0x00000000000e7805 */ /* 0x000fe2000001ff00 */
[----:B---3--:R-:W-:-:S05]  /*6a90*/  PRMT R0, RZ, 0x5410, R0 ;  /* 0x00005410ff007816 */ /* 0x008fca0000000000 */
[----:B------:R-:W-:-:S04]  /*6aa0*/  FMUL.FTZ R0, R0, 1 ;  /* 0x3f80000000007820 */ /* 0x000fc80000410000 */
[----:B------:R0:W1:Y:S01]  /*6ab0*/  F2F.F64.F32 R12, R0 ;  /* 0x00000000000c7310 */ /* 0x0000620000201800 */
[----:B------:R-:W-:Y:S05]  /*6ac0*/  BRA `(.L_x_5785) ;  /* 0x0000078000007947 */ /* 0x000fea0003800000 */
.L_x_5792:
        /* <DEDUP_REMOVED lines=9> */
[----:B------:R-:W-:Y:S01]  /*6b60*/  CS2R R14, SRZ ;  /* 0x00000000000e7805 */ /* 0x000fe2000001ff00 */
[----:B---3--:R0:W1:Y:S01]  /*6b70*/  I2F.F64.U16 R12, R2 ;  /* 0x00000002000c7312 */ /* 0x0080620000101800 */
[----:B------:R-:W-:Y:S05]  /*6b80*/  BRA `(.L_x_5785) ;  /* 0x000006c000007947 */ /* 0x000fea0003800000 */
.L_x_5799:
        /* <DEDUP_REMOVED lines=21> */
.L_x_5803:
[----:B------:R-:W-:Y:S05]  /*6ce0*/  BSYNC B1 ;  /* 0x0000000000017941 */ /* 0x000fea0003800000 */
.L_x_5802:
[----:B------:R-:W-:Y:S01]  /*6cf0*/  LEA R3, R0, 0x3b800000, 0x17 ;  /* 0x3b80000000037811 */ /* 0x000fe200078eb8ff */
[----:B------:R-:W-:-:S05]  /*6d00*/  IMAD.SHL.U32 R0, R2, 0x100000, RZ ;  /* 0x0010000002007824 */ /* 0x000fca00078e00ff */
[----:B------:R-:W-:Y:S02]  /*6d10*/  LOP3.LUT R0, R3, R0, R4, 0xfe, !PT ;  /* 0x0000000003007212 */ /* 0x000fe400078efe04 */
.L_x_5801:
[----:B------:R-:W-:Y:S05]  /*6d20*/  BSYNC B0 ;  /* 0x0000000000007941 */ /* 0x000fea0003800000 */
.L_x_5800:
[----:B------:R-:W-:Y:S01]  /*6d30*/  FMUL.FTZ R0, R0, 1 ;  /* 0x3f80000000007820 */ /* 0x000fe20000410000 */
[----:B------:R-:W-:-:S03]  /*6d40*/  CS2R R14, SRZ ;  /* 0x00000000000e7805 */ /* 0x000fc6000001ff00 */
[----:B------:R0:W1:Y:S01]  /*6d50*/  F2F.F64.F32 R12, R0 ;  /* 0x00000000000c7310 */ /* 0x0000620000201800 */
[----:B------:R-:W-:Y:S05]  /*6d60*/  BRA `(.L_x_5785) ;  /* 0x000004e000007947 */ /* 0x000fea0003800000 */
.L_x_5798:
        /* <DEDUP_REMOVED lines=21> */
.L_x_5807:
[----:B------:R-:W-:Y:S05]  /*6ec0*/  BSYNC B1 ;  /* 0x0000000000017941 */ /* 0x000fea0003800000 */
.L_x_5806:
[----:B------:R-:W-:Y:S01]  /*6ed0*/  LEA R3, R0, 0x37800000, 0x17 ;  /* 0x3780000000037811 */ /* 0x000fe200078eb8ff */
[----:B------:R-:W-:-:S05]  /*6ee0*/  IMAD.SHL.U32 R0, R2, 0x200000, RZ ;  /* 0x0020000002007824 */ /* 0x000fca00078e00ff */
[----:B------:R-:W-:Y:S02]  /*6ef0*/  LOP3.LUT R0, R3, R0, R4, 0xfe, !PT ;  /* 0x0000000003007212 */ /* 0x000fe400078efe04 */
.L_x_5805:
[----:B------:R-:W-:Y:S05]  /*6f00*/  BSYNC B0 ;  /* 0x0000000000007941 */ /* 0x000fea0003800000 */
.L_x_5804:
[----:B------:R-:W-:Y:S01]  /*6f10*/  FMUL.FTZ R0, R0, 1 ;  /* 0x3f80000000007820 */ /* 0x000fe20000410000 */
[----:B------:R-:W-:-:S03]  /*6f20*/  CS2R R14, SRZ ;  /* 0x00000000000e7805 */ /* 0x000fc6000001ff00 */
[----:B------:R0:W1:Y:S01]  /*6f30*/  F2F.F64.F32 R12, R0 ;  /* 0x00000000000c7310 */ /* 0x0000620000201800 */
[----:B------:R-:W-:Y:S05]  /*6f40*/  BRA `(.L_x_5785) ;  /* 0x0000030000007947 */ /* 0x000fea0003800000 */
.L_x_5797:
        /* <DEDUP_REMOVED lines=14> */
.L_x_5811:
[----:B------:R-:W-:Y:S05]  /*7030*/  BSYNC B0 ;  /* 0x0000000000007941 */ /* 0x000fea0003800000 */
.L_x_5810:
[----:B------:R-:W-:Y:S01]  /*7040*/  FMUL.FTZ R0, R0, 1 ;  /* 0x3f80000000007820 */ /* 0x000fe20000410000 */
[----:B------:R-:W-:-:S03]  /*7050*/  CS2R R14, SRZ ;  /* 0x00000000000e7805 */ /* 0x000fc6000001ff00 */
[----:B------:R0:W1:Y:S01]  /*7060*/  F2F.F64.F32 R12, R0 ;  /* 0x00000000000c7310 */ /* 0x0000620000201800 */
[----:B------:R-:W-:Y:S05]  /*7070*/  BRA `(.L_x_5785) ;  /* 0x000001d000007947 */ /* 0x000fea0003800000 */
.L_x_5784:
[----:B------:R-:W-:Y:S01]  /*7080*/  MOV R0, 0x0 ;  /* 0x0000000000007802 */ /* 0x000fe20000000f00 */
[----:B------:R-:W-:Y:S02]  /*7090*/  IMAD.MOV.U32 R4, RZ, RZ, c[0x4][0x148] ;  /* 0x01005200ff047624 */ /* 0x000fe400078e00ff */
[----:B------:R-:W-:Y:S01]  /*70a0*/  IMAD.MOV.U32 R5, RZ, RZ, c[0x4][0x14c] ;  /* 0x01005300ff057624 */ /* 0x000fe200078e00ff */
[----:B------:R0:W1:Y:S01]  /*70b0*/  LDC.64 R2, c[0x4][R0] ;  /* 0x0100000000027b82 */ /* 0x0000620000000a00 */
[----:B--2---:R-:W-:Y:S02]  /*70c0*/  IMAD.MOV.U32 R6, RZ, RZ, c[0x4][0x150] ;  /* 0x01005400ff067624 */ /* 0x004fe400078e00ff */
        /* <DEDUP_REMOVED lines=17> */
.L_x_5809:
[----:B------:R-:W3:Y:S01]  /*71e0*/  LDG.E.64 R12, [R2.64] ;  /* 0x00000024020c7981 */ /* 0x000ee2000c1e1b00 */
[----:B------:R-:W-:Y:S01]  /*71f0*/  CS2R R14, SRZ ;  /* 0x00000000000e7805 */ /* 0x000fe2000001ff00 */
[----:B---3--:R-:W0:Y:S01]  /*7200*/  I2F.F64.U64 R12, R12 ;  /* 0x0000000c000c7312 */ /* 0x008e220000301800 */
[----:B------:R-:W-:Y:S05]  /*7210*/  BRA `(.L_x_5785) ;  /* 0x0000003000007947 */ /* 0x000fea0003800000 */
.L_x_5808:
[----:B------:R-:W3:Y:S01]  /*7220*/  LDG.E R2, [R2.64] ;  /* 0x0000002402027981 */ /* 0x000ee2000c1e1900 */
[----:B------:R-:W-:Y:S01]  /*7230*/  CS2R R14, SRZ ;  /* 0x00000000000e7805 */ /* 0x000fe2000001ff00 */
[----:B---3--:R0:W1:Y:S06]  /*7240*/  I2F.F64.U32 R12, R2 ;  /* 0x00000002000c7312 */ /* 0x00806c0000201800 */
.L_x_5785:
[----:B01---5:R-:W0:Y:S01]  /*7250*/  DADD R10, -RZ, -R14 ;  /* 0x00000000ff0a7229 */ /* 0x023e22000000090e */
[----:B------:R-:W-:Y:S03]  /*7260*/  BSSY B1, `(.L_x_5812) ;  /* 0x0000197000017945 */ /* 0x000fe60003800000 */
[----:B---3--:R1:W3:-:S06]  /*7270*/  DADD R8, -RZ, -R12 ;  /* 0x00000000ff087229 */ /* 0x0082cc000000090c */
[----:B0-----:R-:W-:Y:S01]  /*7280*/  LOP3.LUT R3, R11, 0x7fffffff, RZ, 0xc0, !PT ;  /* 0x7fffffff0b037812 */ /* 0x001fe200078ec0ff */
[----:B------:R-:W-:Y:S02]  /*7290*/  IMAD.MOV.U32 R26, RZ, RZ, R10 ;  /* 0x000000ffff1a7224 */ /* 0x000fe400078e000a */
[----:B------:R-:W-:Y:S01]  /*72a0*/  IMAD.MOV.U32 R27, RZ, RZ, R11 ;  /* 0x000000ffff1b7224 */ /* 0x000fe200078e000b */
[----:B------:R-:W-:-:S13]  /*72b0*/  LOP3.LUT P0, RZ, R3, R10, RZ, 0xfc, !PT ;  /* 0x0000000a03ff7212 */ /* 0x000fda000780fcff */
[----:B------:R-:W-:Y:S05]  /*72c0*/  @!P0 BRA `(.L_x_5813) ;  /* 0x000016d000008947 */ /* 0x000fea0003800000 */
[----:B-1-3--:R-:W-:-:S04]  /*72d0*/  LOP3.LUT R5, R9, 0x7fffffff, RZ, 0xc0, !PT ;  /* 0x7fffffff09057812 */ /* 0x00afc800078ec0ff */
[----:B------:R-:W-:-:S13]  /*72e0*/  LOP3.LUT P0, RZ, R5, R8, RZ, 0xfc, !PT ;  /* 0x0000000805ff7212 */ /* 0x000fda000780fcff */
[----:B------:R-:W-:Y:S05]  /*72f0*/  @!P0 BRA `(.L_x_5814) ;  /* 0x0000115000008947 */ /* 0x000fea0003800000 */
        /* <DEDUP_REMOVED lines=14> */
[----:B0-2---:R-:W0:-:S06]  /*73e0*/  DFMA R6, R4, c[0x2][0x0], -R12 ;  /* 0x0080000004067a2b */ /* 0x005e0c000000080c */
        /* <DEDUP_REMOVED lines=28> */
.L_x_5818:
[----:B------:R-:W-:Y:S05]  /*75b0*/  BSYNC B0 ;  /* 0x0000000000007941 */ /* 0x000fea0003800000 */
.L_x_5817:
        /* <DEDUP_REMOVED lines=14> */
.L_x_5820:
[----:B0-----:R0:W2:Y:S01]  /*76a0*/  DMUL R2, RZ, -R14 ;  /* 0x8000000eff027228 */ /* 0x0010a20000000000 */
[----:B------:R-:W-:-:S05]  /*76b0*/  IMAD.MOV.U32 R4, RZ, RZ, RZ ;  /* 0x000000ffff047224 */ /* 0x000fca00078e00ff */
.L_x_5821:
[----:B------:R-:W-:Y:S05]  /*76c0*/  BSYNC B2 ;  /* 0x0000000000027941 */ /* 0x000fea0003800000 */
.L_x_5819:
[----:B0-----:R-:W-:Y:S02]  /*76d0*/  IADD3 R6, R4, 0x1, RZ ;  /* 0x0000000104067810 */ /* 0x001fe40007ffe0ff */
[----:B------:R-:W-:-:S03]  /*76e0*/  MOV R5, 0x8 ;  /* 0x0000000800057802 */ /* 0x000fc60000000f00 */
        /* <DEDUP_REMOVED lines=35> */
.L_x_5823:
[----:B------:R2:W3:Y:S01]  /*7920*/  DMUL R2, RZ, -R14 ;  /* 0x8000000eff027228 */ /* 0x0004e20000000000 */
[----:B------:R-:W-:-:S05]  /*7930*/  IMAD.MOV.U32 R0, RZ, RZ, RZ ;  /* 0x000000ffff007224 */ /* 0x000fca00078e00ff */
.L_x_5824:
[----:B------:R-:W-:Y:S05]  /*7940*/  BSYNC B2 ;  /* 0x0000000000027941 */ /* 0x000fea0003800000 */
.L_x_5822:
        /* <DEDUP_REMOVED lines=25> */
.L_x_5816:
        /* <DEDUP_REMOVED lines=10> */
[----:B0-2---:R-:W0:-:S06]  /*7b80*/  DFMA R6, R4, c[0x2][0x0], R8 ;  /* 0x0080000004067a2b */ /* 0x005e0c0000000008 */
        /* <DEDUP_REMOVED lines=28> */
.L_x_5827:
[----:B------:R-:W-:Y:S05]  /*7d50*/  BSYNC B0 ;  /* 0x0000000000007941 */ /* 0x000fea0003800000 */
.L_x_5826:
        /* <DEDUP_REMOVED lines=14> */
.L_x_5829:
[----:B0-----:R0:W2:Y:S01]  /*7e40*/  DMUL R2, RZ, -R14 ;  /* 0x8000000eff027228 */ /* 0x0010a20000000000 */
[----:B------:R-:W-:-:S05]  /*7e50*/  IMAD.MOV.U32 R4, RZ, RZ, RZ ;  /* 0x000000ffff047224 */ /* 0x000fca00078e00ff */
.L_x_5830:
[----:B------:R-:W-:Y:S05]  /*7e60*/  BSYNC B2 ;  /* 0x0000000000027941 */ /* 0x000fea0003800000 */
.L_x_5828:
        /* <DEDUP_REMOVED lines=37> */
.L_x_5832:
[----:B------:R2:W3:Y:S01]  /*80c0*/  DMUL R2, RZ, -R14 ;  /* 0x8000000eff027228 */ /* 0x0004e20000000000 */
[----:B------:R-:W-:-:S05]  /*80d0*/  IMAD.MOV.U32 R0, RZ, RZ, RZ ;  /* 0x000000ffff007224 */ /* 0x000fca00078e00ff */
.L_x_5833:
[----:B------:R-:W-:Y:S05]  /*80e0*/  BSYNC B2 ;  /* 0x0000000000027941 */ /* 0x000fea0003800000 */
.L_x_5831:
        /* <DEDUP_REMOVED lines=24> */
[----:B--2---:R-:W0:-:S04]  /*8270*/  DFMA R8, R24, R8, R20 ;  /* 0x000000081808722b */ /* 0x004e080000000014 */
[----:B------:R-:W-:-:S04]  /*8280*/  DMUL R28, R4, R28 ;  /* 0x0000001c041c7228 */ /* 0x000fc80000000000 */
[----:B0-----:R-:W3:-:S06]  /*8290*/  DFMA R8, R24, R8, R22 ;  /* 0x000000081808722b */ /* 0x001ecc0000000016 */
[----:B---3--:R-:W0:-:S06]  /*82a0*/  DFMA R8, R24, R8, R32 ;  /* 0x000000081808722b */ /* 0x008e0c0000000020 */
[----:B0-----:R-:W0:-:S06]  /*82b0*/  DFMA R8, R24, R8, R34 ;  /* 0x000000081808722b */ /* 0x001e0c0000000022 */
[----:B0-----:R-:W-:-:S04]  /*82c0*/  DFMA R2, R8, R2, R2 ;  /* 0x000000020802722b */ /* 0x001fc80000000002 */
[----:B------:R-:W0:-:S06]  /*82d0*/  @P0 DFMA R2, R24, R8, 1 ;  /* 0x3ff000001802042b */ /* 0x000e0c0000000008 */
[----:B0-----:R-:W0:-:S06]  /*82e0*/  @P1 DFMA R2, R2, -1, RZ ;  /* 0xbff000000202182b */ /* 0x001e0c00000000ff */
[----:B0-----:R0:W1:Y:S02]  /*82f0*/  DMUL R2, R26, R2 ;  /* 0x000000021a027228 */ /* 0x0010640000000000 */
[----:B0-----:R-:W-:Y:S01]  /*8300*/  LEA R27, R7, 0x3ff00000, 0x14 ;  /* 0x3ff00000071b7811 */ /* 0x001fe200078ea0ff */
[----:B------:R-:W-:-:S03]  /*8310*/  IMAD.MOV.U32 R26, RZ, RZ, RZ ;  /* 0x000000ffff1a7224 */ /* 0x000fc600078e00ff */
[----:B-1----:R-:W0:-:S04]  /*8320*/  DMUL R2, R4, R2 ;  /* 0x0000000204027228 */ /* 0x002e080000000000 */
[----:B------:R1:W2:-:S04]  /*8330*/  DMUL R28, R26, R28 ;  /* 0x0000001c1a1c7228 */ /* 0x0002880000000000 */
[----:B0-----:R1:W0:Y:S01]  /*8340*/  DMUL R26, R26, R2 ;  /* 0x000000021a1a7228 */ /* 0x0012220000000000 */
[----:B------:R-:W-:Y:S05]  /*8350*/  BRA `(.L_x_5825) ;  /* 0x0000087000007947 */ /* 0x000fea0003800000 */
.L_x_5815:
        /* <DEDUP_REMOVED lines=11> */
.L_x_5834:
[----:B------:R-:W0:-:S10]  /*8410*/  DADD R28, R14, -R14 ;  /* 0x000000000e1c7229 */ /* 0x000e14000000080e */
[----:B0-----:R-:W-:Y:S02]  /*8420*/  IMAD.MOV.U32 R26, RZ, RZ, R28 ;  /* 0x000000ffff1a7224 */ /* 0x001fe400078e001c */
[----:B------:R-:W-:Y:S01]  /*8430*/  IMAD.MOV.U32 R27, RZ, RZ, R29 ;  /* 0x000000ffff1b7224 */ /* 0x000fe200078e001d */
[----:B------:R-:W-:Y:S05]  /*8440*/  BRA `(.L_x_5825) ;  /* 0x0000078000007947 */ /* 0x000fea0003800000 */
.L_x_5814:
[----:B------:R-:W0:Y:S01]  /*8450*/  DSETP.NEU.AND P2, PT, |R26|, +INF , PT ;  /* 0x7ff000001a00742a */ /* 0x000e220003f4d200 */
[----:B------:R-:W-:-:S13]  /*8460*/  BSSY B2, `(.L_x_5835) ;  /* 0x0000012000027945 */ /* 0x000fda0003800000 */
[----:B0-----:R-:W-:Y:S05]  /*8470*/  @!P2 BRA `(.L_x_5836) ;  /* 0x000000e00000a947 */ /* 0x001fea0003800000 */
[----:B------:R-:W0:-:S04]  /*8480*/  DMUL R4, R14, c[0x2][0x58] ;  /* 0x008016000e047a28 */ /* 0x000e080000000000 */
[----:B------:R-:W-:-:S06]  /*8490*/  DSETP.GE.AND P0, PT, |R26|, 2.14748364800000000000e+09, PT ;  /* 0x41e000001a00742a */ /* 0x000fcc0003f06200 */
[----:B0-----:R-:W0:Y:S08]  /*84a0*/  F2I.F64 R4, R4 ;  /* 0x0000000400047311 */ /* 0x001e300000301100 */
[----:B0-2---:R-:W0:Y:S02]  /*84b0*/  I2F.F64 R6, R4 ;  /* 0x0000000400067312 */ /* 0x005e240000201c00 */
[----:B0-----:R-:W0:-:S06]  /*84c0*/  DFMA R2, -R6, c[0x2][0x60], R26 ;  /* 0x0080180006027a2b */ /* 0x001e0c000000011a */
[----:B0-----:R-:W0:-:S06]  /*84d0*/  DFMA R2, -R6, c[0x2][0x68], R2 ;  /* 0x00801a0006027a2b */ /* 0x001e0c0000000102 */
[----:B0-----:R0:W1:Y:S01]  /*84e0*/  DFMA R2, -R6, c[0x2][0x70], R2 ;  /* 0x00801c0006027a2b */ /* 0x0010620000000102 */
[----:B------:R-:W-:Y:S05]  /*84f0*/  @!P0 BRA `(.L_x_5837) ;  /* 0x0000008000008947 */ /* 0x000fea0003800000 */
[----:B------:R-:W-:Y:S01]  /*8500*/  IMAD.MOV.U32 R10, RZ, RZ, R26 ;  /* 0x000000ffff0a7224 */ /* 0x000fe200078e001a */
[----:B------:R-:W-:Y:S01]  /*8510*/  MOV R18, 0x8540 ;  /* 0x0000854000127802 */ /* 0x000fe20000000f00 */
[----:B------:R-:W-:-:S03]  /*8520*/  IMAD.MOV.U32 R11, RZ, RZ, R27 ;  /* 0x000000ffff0b7224 */ /* 0x000fc600078e001b */
[----:B01----:R-:W-:Y:S05]  /*8530*/  CALL.REL.NOINC `($_ZN2at6native18elementwise_kernelILi128ELi4EZNS0_15gpu_kernel_implIZZZNS0_61_GLOBAL__N__132982cb_23_ActivationSiluKernel_cu_1520ed90_293611silu_kernelERNS_18TensorIteratorBaseEENKUlvE_clEvENKUlvE1_clEvEUlN3c107complexIdEEE_EEvS5_RKT_EUliE_EEviT1_$__internal_trig_reduction_slowpathd) ;  /* 0x0000cee000007944 */ /* 0x003fea0003c00000 */
[----:B------:R-:W-:Y:S01]  /*8540*/  IMAD.MOV.U32 R4, RZ, RZ, R0 ;  /* 0x000000ffff047224 */ /* 0x000fe200078e0000 */
[----:B------:R-:W-:Y:S05]  /*8550*/  BRA `(.L_x_5837) ;  /* 0x0000002000007947 */ /* 0x000fea0003800000 */
.L_x_5836:
[----:B------:R0:W1:Y:S01]  /*8560*/  DMUL R2, RZ, R26 ;  /* 0x0000001aff027228 */ /* 0x0000620000000000 */
[----:B------:R-:W-:-:S05]  /*8570*/  IMAD.MOV.U32 R4, RZ, RZ, RZ ;  /* 0x000000ffff047224 */ /* 0x000fca00078e00ff */
.L_x_5837:
[----:B------:R-:W-:Y:S05]  /*8580*/  BSYNC B2 ;  /* 0x0000000000027941 */ /* 0x000fea0003800000 */
.L_x_5835:
[----:B0-2---:R-:W-:Y:S01]  /*8590*/  IADD3 R6, R4, 0x1, RZ ;  /* 0x0000000104067810 */ /* 0x005fe20007ffe0ff */
        /* <DEDUP_REMOVED lines=28> */
[----:B-1----:R-:W1:-:S06]  /*8760*/  DFMA R6, -R2, c[0x2][0x60], R26 ;  /* 0x0080180002067a2b */ /* 0x002e4c000000011a */
[----:B-1----:R-:W1:-:S06]  /*8770*/  DFMA R6, -R2, c[0x2][0x68], R6 ;  /* 0x00801a0002067a2b */ /* 0x002e4c0000000106 */
[----:B-1----:R1:W2:Y:S01]  /*8780*/  DFMA R2, -R2, c[0x2][0x70], R6 ;  /* 0x00801c0002027a2b */ /* 0x0022a20000000106 */
[----:B------:R-:W-:Y:S05]  /*8790*/  @!P0 BRA `(.L_x_5840) ;  /* 0x0000007000008947 */ /* 0x000fea0003800000 */
[----:B------:R-:W-:Y:S01]  /*87a0*/  IMAD.MOV.U32 R10, RZ, RZ, R26 ;  /* 0x000000ffff0a7224 */ /* 0x000fe200078e001a */
[----:B------:R-:W-:Y:S01]  /*87b0*/  MOV R18, 0x87e0 ;  /* 0x000087e000127802 */ /* 0x000fe20000000f00 */
[----:B------:R-:W-:-:S03]  /*87c0*/  IMAD.MOV.U32 R11, RZ, RZ, R27 ;  /* 0x000000ffff0b7224 */ /* 0x000fc600078e001b */
[----:B012---:R-:W-:Y:S05]  /*87d0*/  CALL.REL.NOINC `($_ZN2at6native18elementwise_kernelILi128ELi4EZNS0_15gpu_kernel_implIZZZNS0_61_GLOBAL__N__132982cb_23_ActivationSiluKernel_cu_1520ed90_293611silu_kernelERNS_18TensorIteratorBaseEENKUlvE_clEvENKUlvE1_clEvEUlN3c107complexIdEEE_EEvS5_RKT_EUliE_EEviT1_$__internal_trig_reduction_slowpathd) ;  /* 0x0000cc4000007944 */ /* 0x007fea0003c00000 */
[----:B------:R-:W-:Y:S05]  /*87e0*/  BRA `(.L_x_5840) ;  /* 0x0000002000007947 */ /* 0x000fea0003800000 */
.L_x_5839:
[----:B------:R1:W2:Y:S01]  /*87f0*/  DMUL R2, RZ, R26 ;  /* 0x0000001aff027228 */ /* 0x0002a20000000000 */
[----:B------:R-:W-:-:S05]  /*8800*/  IMAD.MOV.U32 R0, RZ, RZ, RZ ;  /* 0x000000ffff007224 */ /* 0x000fca00078e00ff */
.L_x_5840:
[----:B------:R-:W-:Y:S05]  /*8810*/  BSYNC B2 ;  /* 0x0000000000027941 */ /* 0x000fea0003800000 */
.L_x_5838:
[----:B------:R-:W-:Y:S02]  /*8820*/  IMAD.SHL.U32 R4, R0, 0x8, RZ ;  /* 0x0000000800047824 */ /* 0x000fe400078e00ff */
[----:B------:R-:W-:-:S03]  /*8830*/  IMAD.MOV.U32 R5, RZ, RZ, 0x8 ;  /* 0x00000008ff057424 */ /* 0x000fc600078e00ff */
[----:B------:R-:W-:-:S05]  /*8840*/  LOP3.LUT R4, R4, 0x8, RZ, 0xc0, !PT ;  /* 0x0000000804047812 */ /* 0x000fca00078ec0ff */
[----:B------:R-:W-:-:S05]  /*8850*/  IMAD.WIDE.U32 R4, R4, R5, c[0x4][0x158] ;  /* 0x0100560004047625 */ /* 0x000fca00078e0005 */
[----:B------:R-:W3:Y:S04]  /*8860*/  LDG.E.128.CONSTANT R8, [R4.64] ;  /* 0x0000002404087981 */ /* 0x000ee8000c1e9d00 */
[----:B------:R-:W4:Y:S04]  /*8870*/  LDG.E.128.CONSTANT R20, [R4.64+0x10] ;  /* 0x0000102404147981 */ /* 0x000f28000c1e9d00 */
[----:B-1----:R-:W5:Y:S01]  /*8880*/  LDG.E.128.CONSTANT R24, [R4.64+0x20] ;  /* 0x0000202404187981 */ /* 0x002f62000c1e9d00 */
[----:B------:R-:W-:Y:S01]  /*8890*/  R2P PR, R0, 0x3 ;  /* 0x0000000300007804 */ /* 0x000fe20000000000 */
[----:B------:R-:W-:Y:S01]  /*88a0*/  IMAD.MOV.U32 R6, RZ, RZ, 0x79785eba ;  /* 0x79785ebaff067424 */ /* 0x000fe200078e00ff */
        /* <DEDUP_REMOVED lines=15> */
.L_x_5813:
[----:B-1-3--:R-:W-:Y:S01]  /*89a0*/  IMAD.MOV.U32 R2, RZ, RZ, 0x652b82fe ;  /* 0x652b82feff027424 */ /* 0x00afe200078e00ff */
[----:B------:R-:W-:Y:S01]  /*89b0*/  FSETP.GEU.FTZ.AND P0, PT, |R9|, 4.1917929649353027344, PT ;  /* 0x4086232b0900780b */ /* 0x000fe20003f1e200 */
[----:B------:R-:W-:Y:S02]  /*89c0*/  IMAD.MOV.U32 R3, RZ, RZ, 0x3ff71547 ;  /* 0x3ff71547ff037424 */ /* 0x000fe400078e00ff */
[----:B------:R-:W-:Y:S02]  /*89d0*/  IMAD.MOV.U32 R10, RZ, RZ, 0x69ce2bdf ;  /* 0x69ce2bdfff0a7424 */ /* 0x000fe400078e00ff */
[----:B------:R-:W-:Y:S02]  /*89e0*/  IMAD.MOV.U32 R11, RZ, RZ, 0x3e5ade15 ;  /* 0x3e5ade15ff0b7424 */ /* 0x000fe400078e00ff */
[----:B--2---:R-:W0:-:S06]  /*89f0*/  DFMA R6, -R12, R2, 6.75539944105574400000e+15 ;  /* 0x433800000c06742b */ /* 0x004e0c0000000102 */
        /* <DEDUP_REMOVED lines=29> */
.L_x_5825:
[----:B012---:R-:W-:Y:S05]  /*8bd0*/  BSYNC B1 ;  /* 0x0000000000017941 */ /* 0x007fea0003800000 */
.L_x_5812:
        /* <DEDUP_REMOVED lines=31> */
.L_x_5845:
[----:B------:R-:W-:Y:S05]  /*8dd0*/  BSYNC B2 ;  /* 0x0000000000027941 */ /* 0x000fea0003800000 */
.L_x_5844:
        /* <DEDUP_REMOVED lines=11> */
[----:B------:R-:W-:-:S04]  /*8e90*/  LOP3.LUT R0, R27, 0x7fffffff, RZ, 0xc0, !PT ;  /* 0x7fffffff1b007812 */ /* 0x000fc800078ec0ff */
[----:B------:R-:W-:Y:S02]  /*8ea0*/  IADD3 R11, R0, -0x100000, RZ ;  /* 0xfff00000000b7810 */ /* 0x000fe40007ffe0ff */
[----:B------:R-:W-:Y:S02]  /*8eb0*/  MOV R0, 0x8ed0 ;  /* 0x00008ed000007802 */ /* 0x000fe40000000f00 */
[----:B01----:R-:W-:Y:S05]  /*8ec0*/  CALL.REL.NOINC `($__internal_6_$__cuda_sm20_dblrcp_rn_slowpath_v3) ;  /* 0x0000bc8000007944 */ /* 0x003fea0003c00000 */
[----:B------:R-:W-:Y:S02]  /*8ed0*/  IMAD.MOV.U32 R6, RZ, RZ, R8 ;  /* 0x000000ffff067224 */ /* 0x000fe400078e0008 */
[----:B------:R-:W-:Y:S02]  /*8ee0*/  IMAD.MOV.U32 R7, RZ, RZ, R9 ;  /* 0x000000ffff077224 */ /* 0x000fe400078e0009 */
.L_x_5847:
[----:B------:R-:W-:Y:S05]  /*8ef0*/  BSYNC B2 ;  /* 0x0000000000027941 */ /* 0x000fea0003800000 */
.L_x_5846:
[----:B------:R-:W2:-:S04]  /*8f00*/  DFMA R2, R4, R14, R12 ;  /* 0x0000000e0402722b */ /* 0x000e88000000000c */
[----:B------:R-:W3:-:S04]  /*8f10*/  DFMA R12, R4, -R12, R14 ;  /* 0x8000000c040c722b */ /* 0x000ec8000000000e */
[----:B-12---:R1:W2:-:S04]  /*8f20*/  DMUL R4, R2, R6 ;  /* 0x0000000602047228 */ /* 0x0062880000000000 */
[----:B---3--:R1:W3:Y:S01]  /*8f30*/  DMUL R6, R12, R6 ;  /* 0x000000060c067228 */ /* 0x0082e20000000000 */
[----:B------:R-:W-:Y:S05]  /*8f40*/  BRA `(.L_x_5848) ;  /* 0x0000061000007947 */ /* 0x000fea0003800000 */
.L_x_5843:
        /* <DEDUP_REMOVED lines=24> */
.L_x_5850:
[----:B------:R-:W-:Y:S05]  /*90d0*/  BSYNC B2 ;  /* 0x0000000000027941 */ /* 0x000fea0003800000 */
.L_x_5849:
        /* <DEDUP_REMOVED lines=24> */
.L_x_5852:
[----:B------:R-:W-:Y:S05]  /*9260*/  BSYNC B2 ;  /* 0x0000000000027941 */ /* 0x000fea0003800000 */
.L_x_5851:
[----:B------:R-:W-:Y:S05]  /*9270*/  BRA `(.L_x_5848) ;  /* 0x000002e000007947 */ /* 0x000fea0003800000 */
.L_x_5842:
        /* <DEDUP_REMOVED lines=23> */
.L_x_5854:
[----:B------:R-:W-:Y:S05]  /*93f0*/  BSYNC B2 ;  /* 0x0000000000027941 */ /* 0x000fea0003800000 */
.L_x_5853:
        /* <DEDUP_REMOVED lines=17> */
.L_x_5856:
[----:B------:R-:W-:Y:S05]  /*9510*/  BSYNC B2 ;  /* 0x0000000000027941 */ /* 0x000fea0003800000 */
.L_x_5855:
[----:B------:R-:W2:-:S04]  /*9520*/  DFMA R2, R4, R12, R14 ;  /* 0x0000000c0402722b */ /* 0x000e88000000000e */
[----:B------:R-:W3:-:S04]  /*9530*/  DFMA R12, R4, R14, -R12 ;  /* 0x0000000e040c722b */ /* 0x000ec8000000080c */
[----:B-12---:R1:W2:-:S04]  /*9540*/  DMUL R4, R2, R6 ;  /* 0x0000000602047228 */ /* 0x0062880000000000 */
[----:B---3--:R1:W3:-:S06]  /*9550*/  DMUL R6, R12, R6 ;  /* 0x000000060c067228 */ /* 0x0082cc0000000000 */
.L_x_5848:
[----:B--2---:R-:W-:Y:S05]  /*9560*/  BSYNC B1 ;  /* 0x0000000000017941 */ /* 0x004fea0003800000 */
.L_x_5841:
[----:B-1----:R-:W1:Y:S02]  /*9570*/  LDC.U8 R2, c[0x0][0x371] ;  /* 0x0000dc40ff027b82 */ /* 0x002e640000000000 */
        /* <DEDUP_REMOVED lines=14> */
.L_x_5860:
[----:B------:R-:W1:Y:S02]  /*9660*/  F2I.S64.F64.TRUNC R4, R4 ;  /* 0x0000000400047311 */ /* 0x000e64000030d900 */
[----:B-1----:R-:W-:-:S05]  /*9670*/  IMAD.MOV.U32 R3, RZ, RZ, R4 ;  /* 0x000000ffff037224 */ /* 0x002fca00078e0004 */
[----:B------:R1:W-:Y:S01]  /*9680*/  STG.E.U8 [R16.64], R3 ;  /* 0x0000000310007986 */ /* 0x0003e2000c101124 */
[----:B------:R-:W-:Y:S05]  /*9690*/  BRA `(.L_x_5862) ;  /* 0x00000f1000007947 */ /* 0x000fea0003800000 */
.L_x_5859:
        /* <DEDUP_REMOVED lines=9> */
.L_x_5864:
[----:B------:R-:W1:Y:S02]  /*9730*/  F2I.F64.TRUNC R5, R4 ;  /* 0x0000000400057311 */ /* 0x000e64000030d100 */
[----:B-1----:R1:W-:Y:S01]  /*9740*/  STG.E [R16.64], R5 ;  /* 0x0000000510007986 */ /* 0x0023e2000c101924 */
[----:B------:R-:W-:Y:S05]  /*9750*/  BRA `(.L_x_5862) ;  /* 0x00000e5000007947 */ /* 0x000fea0003800000 */
.L_x_5863:
[----:B------:R-:W1:Y:S02]  /*9760*/  F2I.F64.TRUNC R5, R4 ;  /* 0x0000000400057311 */ /* 0x000e64000030d100 */
[----:B-1----:R1:W-:Y:S01]  /*9770*/  STG.E.U16 [R16.64], R5 ;  /* 0x0000000510007986 */ /* 0x0023e2000c101524 */
[----:B------:R-:W-:Y:S05]  /*9780*/  BRA `(.L_x_5862) ;  /* 0x00000e2000007947 */ /* 0x000fea0003800000 */
.L_x_5858:
        /* <DEDUP_REMOVED lines=11> */
.L_x_5866:
[----:B------:R-:W1:Y:S01]  /*9840*/  F2F.F32.F64 R0, R4 ;  /* 0x0000000400007310 */ /* 0x000e620000301000 */
[----:B------:R-:W1:-:S14]  /*9850*/  DSETP.GEU.AND P0, PT, |R4|, c[0x2][0x80], PT ;  /* 0x008020000400762a */ /* 0x000e5c0003f0e200 */
[----:B-1----:R-:W-:-:S05]  /*9860*/  @!P0 FMUL R0, R0, 1.175494350822287508e-38 ;  /* 0x0080000000008820 */ /* 0x002fca0000400000 */
[----:B------:R-:W-:-:S05]  /*9870*/  F2FP.PACK_AB R0, RZ, R0 ;  /* 0x00000000ff00723e */ /* 0x000fca00000000ff */
[----:B------:R1:W-:Y:S01]  /*9880*/  STG.E.U16 [R16.64], R0 ;  /* 0x0000000010007986 */ /* 0x0003e2000c101524 */
[----:B------:R-:W-:Y:S05]  /*9890*/  BRA `(.L_x_5862) ;  /* 0x00000d1000007947 */ /* 0x000fea0003800000 */
.L_x_5865:
[----:B------:R-:W-:-:S13]  /*98a0*/  ISETP.NE.AND P0, PT, R0, 0x7, PT ;  /* 0x000000070000780c */ /* 0x000fda0003f05270 */
[----:B------:R-:W-:Y:S05]  /*98b0*/  @!P0 BRA `(.L_x_5867) ;  /* 0x0000015000008947 */ /* 0x000fea0003800000 */
[----:B------:R-:W-:-:S13]  /*98c0*/  ISETP.NE.AND P0, PT, R0, 0x8, PT ;  /* 0x000000080000780c */ /* 0x000fda0003f05270 */
[----:B------:R-:W-:Y:S05]  /*98d0*/  @!P0 BRA `(.L_x_5868) ;  /* 0x000000a000008947 */ /* 0x000fea0003800000 */
[----:B------:R-:W-:-:S13]  /*98e0*/  ISETP.NE.AND P0, PT, R0, 0x9, PT ;  /* 0x000000090000780c */ /* 0x000fda0003f05270 */
[----:B------:R-:W-:Y:S05]  /*98f0*/  @P0 BRA `(.L_x_5861) ;  /* 0x00000b2000000947 */ /* 0x000fea0003800000 */
[----:B---3--:R-:W1:Y:S01]  /*9900*/  F2F.F32.F64 R3, R6 ;  /* 0x0000000600037310 */ /* 0x008e620000301000 */
[----:B------:R-:W1:-:S04]  /*9910*/  DSETP.GEU.AND P0, PT, |R6|, c[0x2][0x80], PT ;  /* 0x008020000600762a */ /* 0x000e480003f0e200 */
[----:B------:R-:W2:-:S03]  /*9920*/  DSETP.GEU.AND P1, PT, |R4|, c[0x2][0x80], PT ;  /* 0x008020000400762a */ /* 0x000e860003f2e200 */
[----:B------:R-:W2:Y:S07]  /*9930*/  F2F.F32.F64 R2, R4 ;  /* 0x0000000400027310 */ /* 0x000eae0000301000 */
[----:B-1----:R-:W-:-:S04]  /*9940*/  @!P0 FMUL R3, R3, 1.175494350822287508e-38 ;  /* 0x0080000003038820 */ /* 0x002fc80000400000 */
[----:B--2---:R-:W-:-:S05]  /*9950*/  @!P1 FMUL R2, R2, 1.175494350822287508e-38 ;  /* 0x0080000002029820 */ /* 0x004fca0000400000 */
[----:B------:R1:W-:Y:S01]  /*9960*/  STG.E.64 [R16.64], R2 ;  /* 0x0000000210007986 */ /* 0x0003e2000c101b24 */
[----:B------:R-:W-:Y:S05]  /*9970*/  BRA `(.L_x_5862) ;  /* 0x00000c3000007947 */ /* 0x000fea0003800000 */
.L_x_5868:
[----:B------:R-:W1:Y:S01]  /*9980*/  F2F.F32.F64 R3, R4 ;  /* 0x0000000400037310 */ /* 0x000e620000301000 */
[----:B------:R-:W1:-:S04]  /*9990*/  DSETP.GEU.AND P0, PT, |R4|, c[0x2][0x80], PT ;  /* 0x008020000400762a */ /* 0x000e480003f0e200 */
[----:B---3--:R-:W2:-:S03]  /*99a0*/  DSETP.GEU.AND P1, PT, |R6|, c[0x2][0x80], PT ;  /* 0x008020000600762a */ /* 0x008e860003f2e200 */
[----:B------:R-:W2:Y:S07]  /*99b0*/  F2F.F32.F64 R0, R6 ;  /* 0x0000000600007310 */ /* 0x000eae0000301000 */
[----:B-1----:R-:W-:-:S04]  /*99c0*/  @!P0 FMUL R3, R3, 1.175494350822287508e-38 ;  /* 0x0080000003038820 */ /* 0x002fc80000400000 */
[----:B--2---:R-:W-:-:S05]  /*99d0*/  @!P1 FMUL R0, R0, 1.175494350822287508e-38 ;  /* 0x0080000000009820 */ /* 0x004fca0000400000 */
[----:B------:R-:W-:-:S05]  /*99e0*/  F2FP.PACK_AB R3, R0, R3 ;  /* 0x000000030003723e */ /* 0x000fca00000000ff */
[----:B------:R1:W-:Y:S01]  /*99f0*/  STG.E [R16.64], R3 ;  /* 0x0000000310007986 */ /* 0x0003e2000c101924 */
[----:B------:R-:W-:Y:S05]  /*9a00*/  BRA `(.L_x_5862) ;  /* 0x00000ba000007947 */ /* 0x000fea0003800000 */
.L_x_5867:
[----:B------:R1:W-:Y:S01]  /*9a10*/  STG.E.64 [R16.64], R4 ;  /* 0x0000000410007986 */ /* 0x0003e2000c101b24 */
[----:B------:R-:W-:Y:S05]  /*9a20*/  BRA `(.L_x_5862) ;  /* 0x00000b8000007947 */ /* 0x000fea0003800000 */
.L_x_5857:
        /* <DEDUP_REMOVED lines=8> */
[----:B---3--:R-:W1:-:S06]  /*9ab0*/  DSETP.NEU.AND P0, PT, R6, RZ, PT ;  /* 0x000000ff0600722a */ /* 0x008e4c0003f0d000 */
[----:B-1----:R-:W1:-:S06]  /*9ac0*/  DSETP.NEU.OR P0, PT, R4, RZ, P0 ;  /* 0x000000ff0400722a */ /* 0x002e4c000070d400 */
[----:B-1----:R-:W-:-:S05]  /*9ad0*/  SEL R3, RZ, 0x1, !P0 ;  /* 0x00000001ff037807 */ /* 0x002fca0004000000 */
[----:B------:R1:W-:Y:S01]  /*9ae0*/  STG.E.U8 [R16.64], R3 ;  /* 0x0000000310007986 */ /* 0x0003e2000c101124 */
[----:B------:R-:W-:Y:S05]  /*9af0*/  BRA `(.L_x_5862) ;  /* 0x00000ab000007947 */ /* 0x000fea0003800000 */
.L_x_5871:
[----:B---3--:R1:W-:Y:S01]  /*9b00*/  STG.E.128 [R16.64], R4 ;  /* 0x0000000410007986 */ /* 0x0083e2000c101d24 */
[----:B------:R-:W-:Y:S05]  /*9b10*/  BRA `(.L_x_5862) ;  /* 0x00000a9000007947 */ /* 0x000fea0003800000 */
.L_x_5870:
[----:B------:R-:W-:-:S13]  /*9b20*/  ISETP.NE.AND P0, PT, R0, 0xf, PT ;  /* 0x0000000f0000780c */ /* 0x000fda0003f05270 */
[----:B------:R-:W-:Y:S05]  /*9b30*/  @!P0 BRA `(.L_x_5872) ;  /* 0x0000031000008947 */ /* 0x000fea0003800000 */
[----:B------:R-:W-:-:S13]  /*9b40*/  ISETP.NE.AND P0, PT, R0, 0x17, PT ;  /* 0x000000170000780c */ /* 0x000fda0003f05270 */
[----:B------:R-:W-:Y:S05]  /*9b50*/  @!P0 BRA `(.L_x_5873) ;  /* 0x0000017000008947 */ /* 0x000fea0003800000 */
[----:B------:R-:W-:-:S13]  /*9b60*/  ISETP.NE.AND P0, PT, R0, 0x18, PT ;  /* 0x000000180000780c */ /* 0x000fda0003f05270 */
[----:B------:R-:W-:Y:S05]  /*9b70*/  @P0 BRA `(.L_x_5861) ;  /* 0x000008a000000947 */ /* 0x000fea0003800000 */
[----:B---3--:R-:W1:Y:S01]  /*9b80*/  F2F.F32.F64 R7, R4 ;  /* 0x0000000400077310 */ /* 0x008e620000301000 */
        /* <DEDUP_REMOVED lines=16> */
.L_x_5875:
[----:B------:R-:W-:Y:S05]  /*9c90*/  BSYNC B0 ;  /* 0x0000000000007941 */ /* 0x000fea0003800000 */
.L_x_5874:
[----:B------:R-:W-:-:S05]  /*9ca0*/  LOP3.LUT R3, R0, R3, RZ, 0xfc, !PT ;  /* 0x0000000300037212 */ /* 0x000fca00078efcff */
[----:B------:R1:W-:Y:S01]  /*9cb0*/  STG.E.U8 [R16.64], R3 ;  /* 0x0000000310007986 */ /* 0x0003e2000c101124 */
[----:B------:R-:W-:Y:S05]  /*9cc0*/  BRA `(.L_x_5862) ;  /* 0x000008e000007947 */ /* 0x000fea0003800000 */
.L_x_5873:
        /* <DEDUP_REMOVED lines=15> */
.L_x_5877:
[----:B------:R-:W-:Y:S01]  /*9dc0*/  IMAD.MOV.U32 R0, RZ, RZ, 0x7f ;  /* 0x0000007fff007424 */ /* 0x000fe200078e00ff */
[----:B------:R-:W-:-:S04]  /*9dd0*/  ISETP.GT.U32.AND P0, PT, R2, 0x7f800000, PT ;  /* 0x7f8000000200780c */ /* 0x000fc80003f04070 */
[----:B------:R-:W-:-:S04]  /*9de0*/  SEL R0, R0, 0x7c, P0 ;  /* 0x0000007c00007807 */ /* 0x000fc80000000000 */
.L_x_5878:
[----:B------:R-:W-:Y:S05]  /*9df0*/  BSYNC B0 ;  /* 0x0000000000007941 */ /* 0x000fea0003800000 */
.L_x_5876:
[----:B------:R-:W-:-:S04]  /*9e00*/  LOP3.LUT R2, R3, 0x80000000, RZ, 0xc0, !PT ;  /* 0x8000000003027812 */ /* 0x000fc800078ec0ff */
[----:B------:R-:W-:-:S04]  /*9e10*/  SHF.R.U32.HI R3, RZ, 0x18, R2 ;  /* 0x00000018ff037819 */ /* 0x000fc80000011602 */
[----:B------:R-:W-:-:S05]  /*9e20*/  LOP3.LUT R3, R0, R3, RZ, 0xfc, !PT ;  /* 0x0000000300037212 */ /* 0x000fca00078efcff */
[----:B------:R1:W-:Y:S01]  /*9e30*/  STG.E.U8 [R16.64], R3 ;  /* 0x0000000310007986 */ /* 0x0003e2000c101124 */
[----:B------:R-:W-:Y:S05]  /*9e40*/  BRA `(.L_x_5862) ;  /* 0x0000076000007947 */ /* 0x000fea0003800000 */
.L_x_5872:
[----:B------:R-:W1:Y:S01]  /*9e50*/  F2F.F32.F64 R0, R4 ;  /* 0x0000000400007310 */ /* 0x000e620000301000 */
[----:B------:R-:W1:-:S14]  /*9e60*/  DSETP.GEU.AND P0, PT, |R4|, c[0x2][0x80], PT ;  /* 0x008020000400762a */ /* 0x000e5c0003f0e200 */
[----:B-1----:R-:W-:-:S05]  /*9e70*/  @!P0 FMUL R0, R0, 1.175494350822287508e-38 ;  /* 0x0080000000008820 */ /* 0x002fca0000400000 */
[----:B------:R-:W-:-:S05]  /*9e80*/  F2FP.BF16.PACK_AB R0, RZ, R0 ;  /* 0x00000000ff00723e */ /* 0x000fca00000010ff */
[----:B------:R1:W-:Y:S01]  /*9e90*/  STG.E.U16 [R16.64], R0 ;  /* 0x0000000010007986 */ /* 0x0003e2000c101524 */
[----:B------:R-:W-:Y:S05]  /*9ea0*/  BRA `(.L_x_5862) ;  /* 0x0000070000007947 */ /* 0x000fea0003800000 */
.L_x_5869:
        /* <DEDUP_REMOVED lines=11> */
.L_x_5881:
        /* <DEDUP_REMOVED lines=19> */
.L_x_5884:
[----:B------:R-:W-:-:S04]  /*a090*/  LOP3.LUT R2, R3, 0x80000000, RZ, 0xc0, !PT ;  /* 0x8000000003027812 */ /* 0x000fc800078ec0ff */
[----:B------:R-:W-:-:S04]  /*a0a0*/  SHF.R.U32.HI R3, RZ, 0x18, R2 ;  /* 0x00000018ff037819 */ /* 0x000fc80000011602 */
[----:B------:R-:W-:-:S04]  /*a0b0*/  LOP3.LUT R0, R0, R3, RZ, 0xfc, !PT ;  /* 0x0000000300007212 */ /* 0x000fc800078efcff */
[----:B------:R-:W-:Y:S02]  /*a0c0*/  PRMT R8, R0, 0x7610, R8 ;  /* 0x0000761000087816 */ /* 0x000fe40000000008 */
.L_x_5883:
[----:B------:R-:W-:Y:S05]  /*a0d0*/  BSYNC B0 ;  /* 0x0000000000007941 */ /* 0x000fea0003800000 */
.L_x_5882:
[----:B------:R0:W-:Y:S01]  /*a0e0*/  STG.E.U8 [R16.64], R8 ;  /* 0x0000000810007986 */ /* 0x0001e2000c101124 */
[----:B------:R-:W-:Y:S05]  /*a0f0*/  BRA `(.L_x_5862) ;  /* 0x000004b000007947 */ /* 0x000fea0003800000 */
.L_x_5880:
        /* <DEDUP_REMOVED lines=19> */
.L_x_5887:
[----:B------:R-:W-:-:S04]  /*a230*/  LOP3.LUT R2, R3, 0x80000000, RZ, 0xc0, !PT ;  /* 0x8000000003027812 */ /* 0x000fc800078ec0ff */
[----:B------:R-:W-:-:S04]  /*a240*/  SHF.R.U32.HI R3, RZ, 0x18, R2 ;  /* 0x00000018ff037819 */ /* 0x000fc80000011602 */
[----:B------:R-:W-:-:S04]  /*a250*/  LOP3.LUT R0, R0, R3, RZ, 0xfc, !PT ;  /* 0x0000000300007212 */ /* 0x000fc800078efcff */
[----:B------:R-:W-:Y:S02]  /*a260*/  PRMT R8, R0, 0x7610, R8 ;  /* 0x0000761000087816 */ /* 0x000fe40000000008 */
.L_x_5886:
[----:B------:R-:W-:Y:S05]  /*a270*/  BSYNC B0 ;  /* 0x0000000000007941 */ /* 0x000fea0003800000 */
.L_x_5885:
[----:B------:R0:W-:Y:S01]  /*a280*/  STG.E.U8 [R16.64], R8 ;  /* 0x0000000810007986 */ /* 0x0001e2000c101124 */
[----:B------:R-:W-:Y:S05]  /*a290*/  BRA `(.L_x_5862) ;  /* 0x0000031000007947 */ /* 0x000fea0003800000 */
.L_x_5879:
[----:B------:R-:W-:-:S13]  /*a2a0*/  ISETP.NE.AND P0, PT, R0, 0x1c, PT ;  /* 0x0000001c0000780c */ /* 0x000fda0003f05270 */
[----:B------:R-:W-:Y:S05]  /*a2b0*/  @!P0 BRA `(.L_x_5888) ;  /* 0x000002d000008947 */ /* 0x000fea0003800000 */
[----:B------:R-:W-:-:S13]  /*a2c0*/  ISETP.NE.AND P0, PT, R0, 0x1d, PT ;  /* 0x0000001d0000780c */ /* 0x000fda0003f05270 */
[----:B------:R-:W-:Y:S05]  /*a2d0*/  @!P0 BRA `(.L_x_5889) ;  /* 0x0000028000008947 */ /* 0x000fea0003800000 */
[----:B------:R-:W-:-:S13]  /*a2e0*/  ISETP.NE.AND P0, PT, R0, 0x2c, PT ;  /* 0x0000002c0000780c */ /* 0x000fda0003f05270 */
[----:B------:R-:W-:Y:S05]  /*a2f0*/  @P0 BRA `(.L_x_5861) ;  /* 0x0000012000000947 */ /* 0x000fea0003800000 */
[----:B---3--:R-:W1:Y:S01]  /*a300*/  F2F.F32.F64 R6, R4 ;  /* 0x0000000400067310 */ /* 0x008e620000301000 */
        /* <DEDUP_REMOVED lines=17> */
.L_x_5861:
[----:B------:R-:W-:Y:S01]  /*a420*/  MOV R0, 0x0 ;  /* 0x0000000000007802 */ /* 0x000fe20000000f00 */
[----:B------:R-:W-:Y:S02]  /*a430*/  IMAD.MOV.U32 R4, RZ, RZ, c[0x4][0x148] ;  /* 0x01005200ff047624 */ /* 0x000fe400078e00ff */
[----:B------:R-:W-:Y:S01]  /*a440*/  IMAD.MOV.U32 R5, RZ, RZ, c[0x4][0x14c] ;  /* 0x01005300ff057624 */ /* 0x000fe200078e00ff */
[----:B------:R1:W2:Y:S01]  /*a450*/  LDC.64 R2, c[0x4][R0] ;  /* 0x0100000000027b82 */ /* 0x0002a20000000a00 */
[----:B---3--:R-:W-:Y:S02]  /*a460*/  IMAD.MOV.U32 R6, RZ, RZ, c[0x4][0x150] ;  /* 0x01005400ff067624 */ /* 0x008fe400078e00ff */
        /* <DEDUP_REMOVED lines=13> */
[----:B--2---:R-:W-:Y:S05]  /*a540*/  CALL.ABS.NOINC R2 ;  /* 0x0000000002007343 */ /* 0x004fea0003c00000 */
[----:B------:R-:W-:Y:S05]  /*a550*/  BRA `(.L_x_5862) ;  /* 0x0000005000007947 */ /* 0x000fea0003800000 */
.L_x_5889:
[----:B------:R-:W1:Y:S02]  /*a560*/  F2I.U64.F64.TRUNC R4, R4 ;  /* 0x0000000400047311 */ /* 0x000e64000030d800 */
[----:B-1----:R1:W-:Y:S01]  /*a570*/  STG.E.64 [R16.64], R4 ;  /* 0x0000000410007986 */ /* 0x0023e2000c101b24 */
[----:B------:R-:W-:Y:S05]  /*a580*/  BRA `(.L_x_5862) ;  /* 0x0000002000007947 */ /* 0x000fea0003800000 */
.L_x_5888:
[----:B------:R-:W1:Y:S02]  /*a590*/  F2I.U32.F64.TRUNC R5, R4 ;  /* 0x0000000400057311 */ /* 0x000e64000030d000 */
[----:B-1----:R1:W-:Y:S02]  /*a5a0*/  STG.E [R16.64], R5 ;  /* 0x0000000510007986 */ /* 0x0023e4000c101924 */
.L_x_5862:
[----:B------:R-:W-:-:S04]  /*a5b0*/  IADD3 R19, R19, 0x80, RZ ;  /* 0x0000008013137810 */ /* 0x000fc80007ffe0ff */
[----:B------:R-:W-:-:S13]  /*a5c0*/  ISETP.GE.AND P0, PT, R19, c[0x0][0x160], PT ;  /* 0x0000580013007a0c */ /* 0x000fda0003f06270 */
[----:B------:R-:W-:Y:S05]  /*a5d0*/  @P0 BRA `(.L_x_5778) ;  /* 0x000052a000000947 */ /* 0x000fea0003800000 */
[----:B------:R-:W-:Y:S01]  /*a5e0*/  ISETP.NE.AND P0, PT, RZ, c[0x0][0x168], PT ;  /* 0x00005a00ff007a0c */ /* 0x000fe20003f05270 */
[----:B-1----:R-:W-:Y:S02]  /*a5f0*/  IMAD.MOV.U32 R0, RZ, RZ, RZ ;  /* 0x000000ffff007224 */ /* 0x002fe400078e00ff */
        /* <DEDUP_REMOVED lines=13> */
[----:B---3--:R-:W-:Y:S02]  /*a6d0*/  IMAD.MOV.U32 R6, RZ, RZ, c[0x0][0x168] ;  /* 0x00005a00ff067624 */ /* 0x008fe400078e00ff */
        /* <DEDUP_REMOVED lines=212> */
.L_x_5890:
        /* <DEDUP_REMOVED lines=20> */
.L_x_5894:
[----:B------:R-:W2:Y:S01]  /*b560*/  LDG.E.U8 R2, [R2.64] ;  /* 0x0000002402027981 */ /* 0x000ea2000c1e1100 */
[----:B------:R-:W-:Y:S01]  /*b570*/  CS2R R14, SRZ ;  /* 0x00000000000e7805 */ /* 0x000fe2000001ff00 */
[----:B--2---:R0:W1:Y:S01]  /*b580*/  I2F.F64.U16 R12, R2 ;  /* 0x00000002000c7312 */ /* 0x0040620000101800 */
[----:B------:R-:W-:Y:S05]  /*b590*/  BRA `(.L_x_5896) ;  /* 0x00000f5000007947 */ /* 0x000fea0003800000 */
.L_x_5893:
        /* <DEDUP_REMOVED lines=10> */
.L_x_5898:
[----:B------:R-:W2:Y:S01]  /*b640*/  LDG.E R2, [R2.64] ;  /* 0x0000002402027981 */ /* 0x000ea2000c1e1900 */
[----:B------:R-:W-:Y:S01]  /*b650*/  CS2R R14, SRZ ;  /* 0x00000000000e7805 */ /* 0x000fe2000001ff00 */
[----:B--2---:R0:W1:Y:S01]  /*b660*/  I2F.F64 R12, R2 ;  /* 0x00000002000c7312 */ /* 0x0040620000201c00 */
[----:B------:R-:W-:Y:S05]  /*b670*/  BRA `(.L_x_5896) ;  /* 0x00000e7000007947 */ /* 0x000fea0003800000 */
.L_x_5897:
[----:B------:R-:W2:Y:S01]  /*b680*/  LDG.E.U16 R2, [R2.64] ;  /* 0x0000002402027981 */ /* 0x000ea2000c1e1500 */
[----:B------:R-:W-:Y:S01]  /*b690*/  CS2R R14, SRZ ;  /* 0x00000000000e7805 */ /* 0x000fe2000001ff00 */
[----:B--2---:R0:W1:Y:S01]  /*b6a0*/  I2F.F64.S16 R12, R2 ;  /* 0x00000002000c7312 */ /* 0x0040620000101c00 */
[----:B------:R-:W-:Y:S05]  /*b6b0*/  BRA `(.L_x_5896) ;  /* 0x00000e3000007947 */ /* 0x000fea0003800000 */
.L_x_5892:
        /* <DEDUP_REMOVED lines=11> */
.L_x_5900:
[----:B------:R-:W2:Y:S01]  /*b770*/  LDG.E.U16 R0, [R2.64] ;  /* 0x0000002402007981 */ /* 0x000ea2000c1e1500 */
[----:B------:R-:W-:Y:S01]  /*b780*/  CS2R R14, SRZ ;  /* 0x00000000000e7805 */ /* 0x000fe2000001ff00 */
[----:B--2---:R-:W-:-:S05]  /*b790*/  HADD2.F32 R0, -RZ, R0.H0_H0 ;  /* 0x20000000ff007230 */ /* 0x004fca0000004100 */
[----:B------:R-:W-:-:S04]  /*b7a0*/  FMUL.FTZ R0, R0, 1 ;  /* 0x3f80000000007820 */ /* 0x000fc80000410000 */
[----:B------:R0:W1:Y:S01]  /*b7b0*/  F2F.F64.F32 R12, R0 ;  /* 0x00000000000c7310 */ /* 0x0000620000201800 */
[----:B------:R-:W-:Y:S05]  /*b7c0*/  BRA `(.L_x_5896) ;  /* 0x00000d2000007947 */ /* 0x000fea0003800000 */
.L_x_5899:
        /* <DEDUP_REMOVED lines=12> */
.L_x_5902:
        /* <DEDUP_REMOVED lines=8> */
.L_x_5901:
[----:B------:R0:W5:Y:S01]  /*b910*/  LDG.E.64 R12, [R2.64] ;  /* 0x00000024020c7981 */ /* 0x000162000c1e1b00 */
[----:B------:R-:W-:Y:S01]  /*b920*/  CS2R R14, SRZ ;  /* 0x00000000000e7805 */ /* 0x000fe2000001ff00 */
[----:B------:R-:W-:Y:S05]  /*b930*/  BRA `(.L_x_5896) ;  /* 0x00000bb000007947 */ /* 0x000fea0003800000 */
.L_x_5891:
        /* <DEDUP_REMOVED lines=14> */
.L_x_5905:
[----:B------:R0:W5:Y:S01]  /*ba20*/  LDG.E.128 R12, [R2.64] ;  /* 0x00000024020c7981 */ /* 0x000162000c1e1d00 */
[----:B------:R-:W-:Y:S05]  /*ba30*/  BRA `(.L_x_5896) ;  /* 0x00000ab000007947 */ /* 0x000fea0003800000 */
.L_x_5904:
        /* <DEDUP_REMOVED lines=12> */
[C---:B---3--:R-:W-:Y:S02]  /*bb00*/  IADD3 R6, R4.reuse, 0x1000000, RZ ;  /* 0x0100000004067810 */ /* 0x048fe40007ffe0ff */
        /* <DEDUP_REMOVED lines=16> */
.L_x_5907:
        /* <DEDUP_REMOVED lines=16> */
.L_x_5906:
[----:B------:R-:W2:Y:S01]  /*bd10*/  LDG.E.U16 R0, [R2.64] ;  /* 0x0000002402007981 */ /* 0x000ea2000c1e1500 */
[----:B------:R-:W-:Y:S01]  /*bd20*/  CS2R R14, SRZ ;  /* 0x00000000000e7805 */ /* 0x000fe2000001ff00 */
[----:B--2---:R-:W-:-:S05]  /*bd30*/  PRMT R0, RZ, 0x5410, R0 ;  /* 0x00005410ff007816 */ /* 0x004fca0000000000 */
[----:B------:R-:W-:-:S04]  /*bd40*/  FMUL.FTZ R0, R0, 1 ;  /* 0x3f80000000007820 */ /* 0x000fc80000410000 */
[----:B------:R0:W1:Y:S01]  /*bd50*/  F2F.F64.F32 R12, R0 ;  /* 0x00000000000c7310 */ /* 0x0000620000201800 */
[----:B------:R-:W-:Y:S05]  /*bd60*/  BRA `(.L_x_5896) ;  /* 0x0000078000007947 */ /* 0x000fea0003800000 */
.L_x_5903:
        /* <DEDUP_REMOVED lines=12> */
.L_x_5910:
        /* <DEDUP_REMOVED lines=21> */
.L_x_5914:
[----:B------:R-:W-:Y:S05]  /*bf80*/  BSYNC B1 ;  /* 0x0000000000017941 */ /* 0x000fea0003800000 */
.L_x_5913:
[----:B------:R-:W-:Y:S01]  /*bf90*/  LEA R3, R0, 0x3b800000, 0x17 ;  /* 0x3b80000000037811 */ /* 0x000fe200078eb8ff */
[----:B------:R-:W-:-:S05]  /*bfa0*/  IMAD.SHL.U32 R0, R2, 0x100000, RZ ;  /* 0x0010000002007824 */ /* 0x000fca00078e00ff */
[----:B------:R-:W-:Y:S02]  /*bfb0*/  LOP3.LUT R0, R3, R0, R4, 0xfe, !PT ;  /* 0x0000000003007212 */ /* 0x000fe400078efe04 */
.L_x_5912:
[----:B------:R-:W-:Y:S05]  /*bfc0*/  BSYNC B0 ;  /* 0x0000000000007941 */ /* 0x000fea0003800000 */
.L_x_5911:
[----:B------:R-:W-:Y:S01]  /*bfd0*/  FMUL.FTZ R0, R0, 1 ;  /* 0x3f80000000007820 */ /* 0x000fe20000410000 */
[----:B------:R-:W-:-:S03]  /*bfe0*/  CS2R R14, SRZ ;  /* 0x00000000000e7805 */ /* 0x000fc6000001ff00 */
[----:B------:R0:W1:Y:S01]  /*bff0*/  F2F.F64.F32 R12, R0 ;  /* 0x00000000000c7310 */ /* 0x0000620000201800 */
[----:B------:R-:W-:Y:S05]  /*c000*/  BRA `(.L_x_5896) ;  /* 0x000004e000007947 */ /* 0x000fea0003800000 */
.L_x_5909:
        /* <DEDUP_REMOVED lines=21> */
.L_x_5918:
[----:B------:R-:W-:Y:S05]  /*c160*/  BSYNC B1 ;  /* 0x0000000000017941 */ /* 0x000fea0003800000 */
.L_x_5917:
[----:B------:R-:W-:Y:S01]  /*c170*/  LEA R3, R0, 0x37800000, 0x17 ;  /* 0x3780000000037811 */ /* 0x000fe200078eb8ff */
[----:B------:R-:W-:-:S05]  /*c180*/  IMAD.SHL.U32 R0, R2, 0x200000, RZ ;  /* 0x0020000002007824 */ /* 0x000fca00078e00ff */
[----:B------:R-:W-:Y:S02]  /*c190*/  LOP3.LUT R0, R3, R0, R4, 0xfe, !PT ;  /* 0x0000000003007212 */ /* 0x000fe400078efe04 */
.L_x_5916:
[----:B------:R-:W-:Y:S05]  /*c1a0*/  BSYNC B0 ;  /* 0x0000000000007941 */ /* 0x000fea0003800000 */
.L_x_5915:
[----:B------:R-:W-:Y:S01]  /*c1b0*/  FMUL.FTZ R0, R0, 1 ;  /* 0x3f80000000007820 */ /* 0x000fe20000410000 */
[----:B------:R-:W-:-:S03]  /*c1c0*/  CS2R R14, SRZ ;  /* 0x00000000000e7805 */ /* 0x000fc6000001ff00 */
[----:B------:R0:W1:Y:S01]  /*c1d0*/  F2F.F64.F32 R12, R0 ;  /* 0x00000000000c7310 */ /* 0x0000620000201800 */
[----:B------:R-:W-:Y:S05]  /*c1e0*/  BRA `(.L_x_5896) ;  /* 0x0000030000007947 */ /* 0x000fea0003800000 */
.L_x_5908:
        /* <DEDUP_REMOVED lines=14> */
.L_x_5922:
[----:B------:R-:W-:Y:S05]  /*c2d0*/  BSYNC B0 ;  /* 0x0000000000007941 */ /* 0x000fea0003800000 */
.L_x_5921:
[----:B------:R-:W-:Y:S01]  /*c2e0*/  FMUL.FTZ R0, R0, 1 ;  /* 0x3f80000000007820 */ /* 0x000fe20000410000 */
[----:B------:R-:W-:-:S03]  /*c2f0*/  CS2R R14, SRZ ;  /* 0x00000000000e7805 */ /* 0x000fc6000001ff00 */
[----:B------:R0:W1:Y:S01]  /*c300*/  F2F.F64.F32 R12, R0 ;  /* 0x00000000000c7310 */ /* 0x0000620000201800 */
[----:B------:R-:W-:Y:S05]  /*c310*/  BRA `(.L_x_5896) ;  /* 0x000001d000007947 */ /* 0x000fea0003800000 */
.L_x_5895:
[----:B------:R-:W-:Y:S01]  /*c320*/  MOV R0, 0x0 ;  /* 0x0000000000007802 */ /* 0x000fe20000000f00 */
[----:B------:R-:W-:Y:S02]  /*c330*/  IMAD.MOV.U32 R4, RZ, RZ, c[0x4][0x148] ;  /* 0x01005200ff047624 */ /* 0x000fe400078e00ff */
[----:B------:R-:W-:Y:S01]  /*c340*/  IMAD.MOV.U32 R5, RZ, RZ, c[0x4][0x14c] ;  /* 0x01005300ff057624 */ /* 0x000fe200078e00ff */
[----:B------:R0:W1:Y:S01]  /*c350*/  LDC.64 R2, c[0x4][R0] ;  /* 0x0100000000027b82 */ /* 0x0000620000000a00 */
[----:B---3--:R-:W-:Y:S02]  /*c360*/  IMAD.MOV.U32 R6, RZ, RZ, c[0x4][0x150] ;  /* 0x01005400ff067624 */ /* 0x008fe400078e00ff */
        /* <DEDUP_REMOVED lines=17> */
.L_x_5920:
[----:B------:R-:W2:Y:S01]  /*c480*/  LDG.E.64 R12, [R2.64] ;  /* 0x00000024020c7981 */ /* 0x000ea2000c1e1b00 */
[----:B------:R-:W-:Y:S01]  /*c490*/  CS2R R14, SRZ ;  /* 0x00000000000e7805 */ /* 0x000fe2000001ff00 */
[----:B--2---:R-:W0:Y:S01]  /*c4a0*/  I2F.F64.U64 R12, R12 ;  /* 0x0000000c000c7312 */ /* 0x004e220000301800 */
[----:B------:R-:W-:Y:S05]  /*c4b0*/  BRA `(.L_x_5896) ;  /* 0x0000003000007947 */ /* 0x000fea0003800000 */
.L_x_5919:
[----:B------:R-:W2:Y:S01]  /*c4c0*/  LDG.E R2, [R2.64] ;  /* 0x0000002402027981 */ /* 0x000ea2000c1e1900 */
[----:B------:R-:W-:Y:S01]  /*c4d0*/  CS2R R14, SRZ ;  /* 0x00000000000e7805 */ /* 0x000fe2000001ff00 */
[----:B--2---:R0:W1:Y:S06]  /*c4e0*/  I2F.F64.U32 R12, R2 ;  /* 0x00000002000c7312 */ /* 0x00406c0000201800 */
.L_x_5896:
[----:B01---5:R-:W0:Y:S01]  /*c4f0*/  DADD R26, -RZ, -R14 ;  /* 0x00000000ff1a7229 */ /* 0x023e22000000090e */
[----:B------:R-:W-:Y:S03]  /*c500*/  BSSY B1, `(.L_x_5923) ;  /* 0x0000199000017945 */ /* 0x000fe60003800000 */
[----:B--23--:R1:W2:-:S06]  /*c510*/  DADD R6, -RZ, -R12 ;  /* 0x00000000ff067229 */ /* 0x00c28c000000090c */
[----:B0-----:R-:W-:-:S04]  /*c520*/  LOP3.LUT R3, R27, 0x7fffffff, RZ, 0xc0, !PT ;  /* 0x7fffffff1b037812 */ /* 0x001fc800078ec0ff */
[----:B------:R-:W-:-:S13]  /*c530*/  LOP3.LUT P0, RZ, R3, R26, RZ, 0xfc, !PT ;  /* 0x0000001a03ff7212 */ /* 0x000fda000780fcff */
[----:B------:R-:W-:Y:S05]  /*c540*/  @!P0 BRA `(.L_x_5924) ;  /* 0x0000171000008947 */ /* 0x000fea0003800000 */
[----:B-12---:R-:W-:-:S04]  /*c550*/  LOP3.LUT R5, R7, 0x7fffffff, RZ, 0xc0, !PT ;  /* 0x7fffffff07057812 */ /* 0x006fc800078ec0ff */
        /* <DEDUP_REMOVED lines=44> */
.L_x_5929:
[----:B------:R-:W-:Y:S05]  /*c820*/  BSYNC B0 ;  /* 0x0000000000007941 */ /* 0x000fea0003800000 */
.L_x_5928:
[----:B------:R-:W-:Y:S01]  /*c830*/  BSSY B2, `(.L_x_5930) ;  /* 0x0000012000027945 */ /* 0x000fe20003800000 */
[----:B------:R-:W-:Y:S05]  /*c840*/  @!P2 BRA `(.L_x_5931) ;  /* 0x000000e00000a947 */ /* 0x000fea0003800000 */
[----:B0-----:R-:W0:-:S04]  /*c850*/  DMUL R4, R14, c[0x2][0x58] ;  /* 0x008016000e047a28 */ /* 0x001e080000000000 */
[----:B------:R-:W-:-:S06]  /*c860*/  DSETP.GE.AND P0, PT, |R26|, 2.14748364800000000000e+09, PT ;  /* 0x41e000001a00742a */ /* 0x000fcc0003f06200 */
[----:B0-----:R-:W0:Y:S08]  /*c870*/  F2I.F64 R4, R4 ;  /* 0x0000000400047311 */ /* 0x001e300000301100 */
[----:B0-----:R-:W0:Y:S02]  /*c880*/  I2F.F64 R2, R4 ;  /* 0x0000000400027312 */ /* 0x001e240000201c00 */
[----:B0-----:R-:W0:-:S06]  /*c890*/  DFMA R6, -R2, c[0x2][0x60], R26 ;  /* 0x0080180002067a2b */ /* 0x001e0c000000011a */
[----:B0-----:R-:W0:-:S06]  /*c8a0*/  DFMA R6, -R2, c[0x2][0x68], R6 ;  /* 0x00801a0002067a2b */ /* 0x001e0c0000000106 */
[----:B0-----:R0:W2:Y:S01]  /*c8b0*/  DFMA R2, -R2, c[0x2][0x70], R6 ;  /* 0x00801c0002027a2b */ /* 0x0010a20000000106 */
[----:B------:R-:W-:Y:S05]  /*c8c0*/  @!P0 BRA `(.L_x_5932) ;  /* 0x0000008000008947 */ /* 0x000fea0003800000 */
[----:B------:R-:W-:Y:S01]  /*c8d0*/  MOV R10, R26 ;  /* 0x0000001a000a7202 */ /* 0x000fe20000000f00 */
[----:B------:R-:W-:Y:S01]  /*c8e0*/  IMAD.MOV.U32 R11, RZ, RZ, R27 ;  /* 0x000000ffff0b7224 */ /* 0x000fe200078e001b */
[----:B------:R-:W-:-:S03]  /*c8f0*/  MOV R18, 0xc910 ;  /* 0x0000c91000127802 */ /* 0x000fc60000000f00 */
[----:B012---:R-:W-:Y:S05]  /*c900*/  CALL.REL.NOINC `($_ZN2at6native18elementwise_kernelILi128ELi4EZNS0_15gpu_kernel_implIZZZNS0_61_GLOBAL__N__132982cb_23_ActivationSiluKernel_cu_1520ed90_293611silu_kernelERNS_18TensorIteratorBaseEENKUlvE_clEvENKUlvE1_clEvEUlN3c107complexIdEEE_EEvS5_RKT_EUliE_EEviT1_$__internal_trig_reduction_slowpathd) ;  /* 0x00008b1000007944 */ /* 0x007fea0003c00000 */
[----:B------:R-:W-:Y:S01]  /*c910*/  IMAD.MOV.U32 R4, RZ, RZ, R0 ;  /* 0x000000ffff047224 */ /* 0x000fe200078e0000 */
[----:B------:R-:W-:Y:S05]  /*c920*/  BRA `(.L_x_5932) ;  /* 0x0000002000007947 */ /* 0x000fea0003800000 */
.L_x_5931:
[----:B0-----:R0:W2:Y:S01]  /*c930*/  DMUL R2, RZ, R26 ;  /* 0x0000001aff027228 */ /* 0x0010a20000000000 */
[----:B------:R-:W-:-:S05]  /*c940*/  IMAD.MOV.U32 R4, RZ, RZ, RZ ;  /* 0x000000ffff047224 */ /* 0x000fca00078e00ff */
.L_x_5932:
[----:B------:R-:W-:Y:S05]  /*c950*/  BSYNC B2 ;  /* 0x0000000000027941 */ /* 0x000fea0003800000 */
.L_x_5930:
        /* <DEDUP_REMOVED lines=29> */
[----:B--2---:R-:W2:-:S06]  /*cb30*/  DFMA R6, -R2, c[0x2][0x60], R26 ;  /* 0x0080180002067a2b */ /* 0x004e8c000000011a */
[----:B--2---:R-:W2:-:S06]  /*cb40*/  DFMA R6, -R2, c[0x2][0x68], R6 ;  /* 0x00801a0002067a2b */ /* 0x004e8c0000000106 */
[----:B--2---:R2:W3:Y:S01]  /*cb50*/  DFMA R2, -R2, c[0x2][0x70], R6 ;  /* 0x00801c0002027a2b */ /* 0x0044e20000000106 */
[----:B------:R-:W-:Y:S05]  /*cb60*/  @!P0 BRA `(.L_x_5935) ;  /* 0x0000007000008947 */ /* 0x000fea0003800000 */
[----:B------:R-:W-:Y:S01]  /*cb70*/  IMAD.MOV.U32 R10, RZ, RZ, R26 ;  /* 0x000000ffff0a7224 */ /* 0x000fe200078e001a */
[----:B------:R-:W-:Y:S01]  /*cb80*/  MOV R18, 0xcbb0 ;  /* 0x0000cbb000127802 */ /* 0x000fe20000000f00 */
[----:B------:R-:W-:-:S03]  /*cb90*/  IMAD.MOV.U32 R11, RZ, RZ, R27 ;  /* 0x000000ffff0b7224 */ /* 0x000fc600078e001b */
[----:B0123--:R-:W-:Y:S05]  /*cba0*/  CALL.REL.NOINC `($_ZN2at6native18elementwise_kernelILi128ELi4EZNS0_15gpu_kernel_implIZZZNS0_61_GLOBAL__N__132982cb_23_ActivationSiluKernel_cu_1520ed90_293611silu_kernelERNS_18TensorIteratorBaseEENKUlvE_clEvENKUlvE1_clEvEUlN3c107complexIdEEE_EEvS5_RKT_EUliE_EEviT1_$__internal_trig_reduction_slowpathd) ;  /* 0x0000887000007944 */ /* 0x00ffea0003c00000 */
[----:B------:R-:W-:Y:S05]  /*cbb0*/  BRA `(.L_x_5935) ;  /* 0x0000002000007947 */ /* 0x000fea0003800000 */
.L_x_5934:
[----:B------:R2:W3:Y:S01]  /*cbc0*/  DMUL R2, RZ, R26 ;  /* 0x0000001aff027228 */ /* 0x0004e20000000000 */
[----:B------:R-:W-:-:S05]  /*cbd0*/  IMAD.MOV.U32 R0, RZ, RZ, RZ ;  /* 0x000000ffff007224 */ /* 0x000fca00078e00ff */
.L_x_5935:
[----:B------:R-:W-:Y:S05]  /*cbe0*/  BSYNC B2 ;  /* 0x0000000000027941 */ /* 0x000fea0003800000 */
.L_x_5933:
        /* <DEDUP_REMOVED lines=25> */
.L_x_5927:
        /* <DEDUP_REMOVED lines=36> */
[----:B------:R-:W-:-:S06]  /*cfc0*/  @!P0 IMAD.MOV.U32 R4, RZ, RZ, RZ ;  /* 0x000000ffff048224 */ /* 0x000fcc00078e00ff */
[----:B------:R0:W1:-:S06]  /*cfd0*/  @!P0 DMUL R28, R2, R4 ;  /* 0x00000004021c8228 */ /* 0x00004c0000000000 */
.L_x_5938:
[----:B------:R-:W-:Y:S05]  /*cfe0*/  BSYNC B0 ;  /* 0x0000000000007941 */ /* 0x000fea0003800000 */
.L_x_5937:
        /* <DEDUP_REMOVED lines=10> */
[----:B------:R-:W-:Y:S01]  /*d090*/  IMAD.MOV.U32 R10, RZ, RZ, R26 ;  /* 0x000000ffff0a7224 */ /* 0x000fe200078e001a */
[----:B------:R-:W-:Y:S01]  /*d0a0*/  MOV R18, 0xd0d0 ;  /* 0x0000d0d000127802 */ /* 0x000fe20000000f00 */
[----:B------:R-:W-:-:S03]  /*d0b0*/  IMAD.MOV.U32 R11, RZ, RZ, R27 ;  /* 0x000000ffff0b7224 */ /* 0x000fc600078e001b */
[----:B012---:R-:W-:Y:S05]  /*d0c0*/  CALL.REL.NOINC `($_ZN2at6native18elementwise_kernelILi128ELi4EZNS0_15gpu_kernel_implIZZZNS0_61_GLOBAL__N__132982cb_23_ActivationSiluKernel_cu_1520ed90_293611silu_kernelERNS_18TensorIteratorBaseEENKUlvE_clEvENKUlvE1_clEvEUlN3c107complexIdEEE_EEvS5_RKT_EUliE_EEviT1_$__internal_trig_reduction_slowpathd) ;  /* 0x0000835000007944 */ /* 0x007fea0003c00000 */
[----:B------:R-:W-:Y:S01]  /*d0d0*/  IMAD.MOV.U32 R4, RZ, RZ, R0 ;  /* 0x000000ffff047224 */ /* 0x000fe200078e0000 */
[----:B------:R-:W-:Y:S05]  /*d0e0*/  BRA `(.L_x_5941) ;  /* 0x0000002000007947 */ /* 0x000fea0003800000 */
.L_x_5940:
[----:B0-----:R0:W2:Y:S01]  /*d0f0*/  DMUL R2, RZ, R26 ;  /* 0x0000001aff027228 */ /* 0x0010a20000000000 */
[----:B------:R-:W-:-:S05]  /*d100*/  IMAD.MOV.U32 R4, RZ, RZ, RZ ;  /* 0x000000ffff047224 */ /* 0x000fca00078e00ff */
.L_x_5941:
[----:B------:R-:W-:Y:S05]  /*d110*/  BSYNC B2 ;  /* 0x0000000000027941 */ /* 0x000fea0003800000 */
.L_x_5939:
        /* <DEDUP_REMOVED lines=38> */
.L_x_5943:
[----:B------:R2:W3:Y:S01]  /*d380*/  DMUL R2, RZ, R26 ;  /* 0x0000001aff027228 */ /* 0x0004e20000000000 */
[----:B------:R-:W-:-:S05]  /*d390*/  IMAD.MOV.U32 R0, RZ, RZ, RZ ;  /* 0x000000ffff007224 */ /* 0x000fca00078e00ff */
.L_x_5944:
[----:B------:R-:W-:Y:S05]  /*d3a0*/  BSYNC B2 ;  /* 0x0000000000027941 */ /* 0x000fea0003800000 */
.L_x_5942:
        /* <DEDUP_REMOVED lines=28> */
[----:B0-----:R0:W1:Y:S02]  /*d570*/  DFMA R8, R32, R8, R26 ;  /* 0x000000082008722b */ /* 0x001064000000001a */
[----:B0-----:R-:W-:Y:S01]  /*d580*/  LEA R27, R7, 0x3ff00000, 0x14 ;  /* 0x3ff00000071b7811 */ /* 0x001fe200078ea0ff */
[----:B------:R-:W-:-:S03]  /*d590*/  IMAD.MOV.U32 R26, RZ, RZ, RZ ;  /* 0x000000ffff1a7224 */ /* 0x000fc600078e00ff */
[----:B-1----:R-:W-:-:S04]  /*d5a0*/  DFMA R2, R8, R2, R2 ;  /* 0x000000020802722b */ /* 0x002fc80000000002 */
[----:B------:R-:W0:-:S04]  /*d5b0*/  @P0 DFMA R2, R32, R8, 1 ;  /* 0x3ff000002002042b */ /* 0x000e080000000008 */
[----:B------:R-:W-:-:S04]  /*d5c0*/  DMUL R30, R26, R30 ;  /* 0x0000001e1a1e7228 */ /* 0x000fc80000000000 */
[----:B0-----:R-:W0:-:S06]  /*d5d0*/  @P1 DFMA R2, R2, -1, RZ ;  /* 0xbff000000202182b */ /* 0x001e0c00000000ff */
[----:B0-----:R-:W0:-:S06]  /*d5e0*/  DMUL R2, R28, R2 ;  /* 0x000000021c027228 */ /* 0x001e0c0000000000 */
[----:B0-----:R-:W0:-:S06]  /*d5f0*/  DMUL R2, R4, R2 ;  /* 0x0000000204027228 */ /* 0x001e0c0000000000 */
[----:B0-----:R0:W1:Y:S01]  /*d600*/  DMUL R26, R26, R2 ;  /* 0x000000021a1a7228 */ /* 0x0010620000000000 */
[----:B------:R-:W-:Y:S05]  /*d610*/  BRA `(.L_x_5936) ;  /* 0x0000087000007947 */ /* 0x000fea0003800000 */
.L_x_5926:
        /* <DEDUP_REMOVED lines=11> */
.L_x_5945:
[----:B------:R-:W0:-:S10]  /*d6d0*/  DADD R30, R14, -R14 ;  /* 0x000000000e1e7229 */ /* 0x000e14000000080e */
[----:B0-----:R-:W-:Y:S02]  /*d6e0*/  IMAD.MOV.U32 R26, RZ, RZ, R30 ;  /* 0x000000ffff1a7224 */ /* 0x001fe400078e001e */
[----:B------:R-:W-:Y:S01]  /*d6f0*/  IMAD.MOV.U32 R27, RZ, RZ, R31 ;  /* 0x000000ffff1b7224 */ /* 0x000fe200078e001f */
[----:B------:R-:W-:Y:S05]  /*d700*/  BRA `(.L_x_5936) ;  /* 0x0000078000007947 */ /* 0x000fea0003800000 */
.L_x_5925:
[----:B------:R-:W0:Y:S01]  /*d710*/  DSETP.NEU.AND P2, PT, |R26|, +INF , PT ;  /* 0x7ff000001a00742a */ /* 0x000e220003f4d200 */
[----:B------:R-:W-:-:S13]  /*d720*/  BSSY B2, `(.L_x_5946) ;  /* 0x0000012000027945 */ /* 0x000fda0003800000 */
[----:B0-----:R-:W-:Y:S05]  /*d730*/  @!P2 BRA `(.L_x_5947) ;  /* 0x000000e00000a947 */ /* 0x001fea0003800000 */
[----:B------:R-:W0:-:S04]  /*d740*/  DMUL R4, R14, c[0x2][0x58] ;  /* 0x008016000e047a28 */ /* 0x000e080000000000 */
[----:B------:R-:W-:-:S06]  /*d750*/  DSETP.GE.AND P0, PT, |R26|, 2.14748364800000000000e+09, PT ;  /* 0x41e000001a00742a */ /* 0x000fcc0003f06200 */
[----:B0-----:R-:W0:Y:S08]  /*d760*/  F2I.F64 R4, R4 ;  /* 0x0000000400047311 */ /* 0x001e300000301100 */
[----:B0-----:R-:W0:Y:S02]  /*d770*/  I2F.F64 R2, R4 ;  /* 0x0000000400027312 */ /* 0x001e240000201c00 */
        /* <DEDUP_REMOVED lines=10> */
.L_x_5947:
[----:B------:R0:W1:Y:S01]  /*d820*/  DMUL R2, RZ, R26 ;  /* 0x0000001aff027228 */ /* 0x0000620000000000 */
[----:B------:R-:W-:-:S05]  /*d830*/  IMAD.MOV.U32 R4, RZ, RZ, RZ ;  /* 0x000000ffff047224 */ /* 0x000fca00078e00ff */
.L_x_5948:
[----:B------:R-:W-:Y:S05]  /*d840*/  BSYNC B2 ;  /* 0x0000000000027941 */ /* 0x000fea0003800000 */
.L_x_5946:
        /* <DEDUP_REMOVED lines=38> */
.L_x_5950:
[----:B------:R1:W2:Y:S01]  /*dab0*/  DMUL R2, RZ, R26 ;  /* 0x0000001aff027228 */ /* 0x0002a20000000000 */
[----:B------:R-:W-:-:S05]  /*dac0*/  IMAD.MOV.U32 R0, RZ, RZ, RZ ;  /* 0x000000ffff007224 */ /* 0x000fca00078e00ff */
.L_x_5951:
[----:B------:R-:W-:Y:S05]  /*dad0*/  BSYNC B2 ;  /* 0x0000000000027941 */ /* 0x000fea0003800000 */
.L_x_5949:
        /* <DEDUP_REMOVED lines=24> */
.L_x_5924:
[----:B-12---:R-:W-:Y:S01]  /*dc60*/  IMAD.MOV.U32 R2, RZ, RZ, 0x652b82fe ;  /* 0x652b82feff027424 */ /* 0x006fe200078e00ff */
[----:B------:R-:W-:Y:S01]  /*dc70*/  FSETP.GEU.FTZ.AND P0, PT, |R7|, 4.1917929649353027344, PT ;  /* 0x4086232b0700780b */ /* 0x000fe20003f1e200 */
[----:B------:R-:W-:Y:S02]  /*dc80*/  IMAD.MOV.U32 R3, RZ, RZ, 0x3ff71547 ;  /* 0x3ff71547ff037424 */ /* 0x000fe400078e00ff */
[----:B------:R-:W-:Y:S02]  /*dc90*/  IMAD.MOV.U32 R10, RZ, RZ, 0x69ce2bdf ;  /* 0x69ce2bdfff0a7424 */ /* 0x000fe400078e00ff */
[----:B------:R-:W-:Y:S02]  /*dca0*/  IMAD.MOV.U32 R11, RZ, RZ, 0x3e5ade15 ;  /* 0x3e5ade15ff0b7424 */ /* 0x000fe400078e00ff */
        /* <DEDUP_REMOVED lines=30> */
.L_x_5936:
[----:B012---:R-:W-:Y:S05]  /*de90*/  BSYNC B1 ;  /* 0x0000000000017941 */ /* 0x007fea0003800000 */
.L_x_5923:
        /* <DEDUP_REMOVED lines=31> */
.L_x_5956:
[----:B------:R-:W-:Y:S05]  /*e090*/  BSYNC B2 ;  /* 0x0000000000027941 */ /* 0x000fea0003800000 */
.L_x_5955:
        /* <DEDUP_REMOVED lines=17> */
.L_x_5958:
[----:B------:R-:W-:Y:S05]  /*e1b0*/  BSYNC B2 ;  /* 0x0000000000027941 */ /* 0x000fea0003800000 */
.L_x_5957:
[----:B------:R-:W2:-:S04]  /*e1c0*/  DFMA R2, R4, R14, R12 ;  /* 0x0000000e0402722b */ /* 0x000e88000000000c */
[----:B------:R-:W3:-:S04]  /*e1d0*/  DFMA R12, R4, -R12, R14 ;  /* 0x8000000c040c722b */ /* 0x000ec8000000000e */
[----:B-12---:R1:W2:-:S04]  /*e1e0*/  DMUL R4, R2, R6 ;  /* 0x0000000602047228 */ /* 0x0062880000000000 */
[----:B---3--:R1:W3:Y:S01]  /*e1f0*/  DMUL R6, R12, R6 ;  /* 0x000000060c067228 */ /* 0x0082e20000000000 */
[----:B------:R-:W-:Y:S05]  /*e200*/  BRA `(.L_x_5959) ;  /* 0x0000061000007947 */ /* 0x000fea0003800000 */
.L_x_5954:
        /* <DEDUP_REMOVED lines=24> */
.L_x_5961:
[----:B------:R-:W-:Y:S05]  /*e390*/  BSYNC B2 ;  /* 0x0000000000027941 */ /* 0x000fea0003800000 */
.L_x_5960:
        /* <DEDUP_REMOVED lines=24> */
.L_x_5963:
[----:B------:R-:W-:Y:S05]  /*e520*/  BSYNC B2 ;  /* 0x0000000000027941 */ /* 0x000fea0003800000 */
.L_x_5962:
[----:B------:R-:W-:Y:S05]  /*e530*/  BRA `(.L_x_5959) ;  /* 0x000002e000007947 */ /* 0x000fea0003800000 */
.L_x_5953:
        /* <DEDUP_REMOVED lines=23> */
.L_x_5965:
[----:B------:R-:W-:Y:S05]  /*e6b0*/  BSYNC B2 ;  /* 0x0000000000027941 */ /* 0x000fea0003800000 */
.L_x_5964:
        /* <DEDUP_REMOVED lines=17> */
.L_x_5967:
[----:B------:R-:W-:Y:S05]  /*e7d0*/  BSYNC B2 ;  /* 0x0000000000027941 */ /* 0x000fea0003800000 */
.L_x_5966:
[----:B------:R-:W2:-:S04]  /*e7e0*/  DFMA R2, R4, R12, R14 ;  /* 0x0000000c0402722b */ /* 0x000e88000000000e */
[----:B------:R-:W3:-:S04]  /*e7f0*/  DFMA R12, R4, R14, -R12 ;  /* 0x0000000e040c722b */ /* 0x000ec8000000080c */
[----:B-12---:R1:W2:-:S04]  /*e800*/  DMUL R4, R2, R6 ;  /* 0x0000000602047228 */ /* 0x0062880000000000 */
[----:B---3--:R1:W3:-:S06]  /*e810*/  DMUL R6, R12, R6 ;  /* 0x000000060c067228 */ /* 0x0082cc0000000000 */
.L_x_5959:
[----:B--2---:R-:W-:Y:S05]  /*e820*/  BSYNC B1 ;  /* 0x0000000000017941 */ /* 0x004fea0003800000 */
.L_x_5952:
        /* <DEDUP_REMOVED lines=15> */
.L_x_5971:
[----:B------:R-:W1:Y:S02]  /*e920*/  F2I.S64.F64.TRUNC R4, R4 ;  /* 0x0000000400047311 */ /* 0x000e64000030d900 */
[----:B-1----:R-:W-:-:S05]  /*e930*/  IMAD.MOV.U32 R3, RZ, RZ, R4 ;  /* 0x000000ffff037224 */ /* 0x002fca00078e0004 */
[----:B------:R1:W-:Y:S01]  /*e940*/  STG.E.U8 [R16.64], R3 ;  /* 0x0000000310007986 */ /* 0x0003e2000c101124 */
[----:B------:R-:W-:Y:S05]  /*e950*/  BRA `(.L_x_5973) ;  /* 0x00000f1000007947 */ /* 0x000fea0003800000 */
.L_x_5970:
        /* <DEDUP_REMOVED lines=9> */
.L_x_5975:
[----:B------:R-:W1:Y:S02]  /*e9f0*/  F2I.F64.TRUNC R5, R4 ;  /* 0x0000000400057311 */ /* 0x000e64000030d100 */
[----:B-1----:R1:W-:Y:S01]  /*ea00*/  STG.E [R16.64], R5 ;  /* 0x0000000510007986 */ /* 0x0023e2000c101924 */
[----:B------:R-:W-:Y:S05]  /*ea10*/  BRA `(.L_x_5973) ;  /* 0x00000e5000007947 */ /* 0x000fea0003800000 */
.L_x_5974:
[----:B------:R-:W1:Y:S02]  /*ea20*/  F2I.F64.TRUNC R5, R4 ;  /* 0x0000000400057311 */ /* 0x000e64000030d100 */
[----:B-1----:R1:W-:Y:S01]  /*ea30*/  STG.E.U16 [R16.64], R5 ;  /* 0x0000000510007986 */ /* 0x0023e2000c101524 */
[----:B------:R-:W-:Y:S05]  /*ea40*/  BRA `(.L_x_5973) ;  /* 0x00000e2000007947 */ /* 0x000fea0003800000 */
.L_x_5969:
        /* <DEDUP_REMOVED lines=11> */
.L_x_5977:
[----:B------:R-:W1:Y:S01]  /*eb00*/  F2F.F32.F64 R0, R4 ;  /* 0x0000000400007310 */ /* 0x000e620000301000 */
[----:B------:R-:W1:-:S14]  /*eb10*/  DSETP.GEU.AND P0, PT, |R4|, c[0x2][0x80], PT ;  /* 0x008020000400762a */ /* 0x000e5c0003f0e200 */
[----:B-1----:R-:W-:-:S05]  /*eb20*/  @!P0 FMUL R0, R0, 1.175494350822287508e-38 ;  /* 0x0080000000008820 */ /* 0x002fca0000400000 */
[----:B------:R-:W-:-:S05]  /*eb30*/  F2FP.PACK_AB R0, RZ, R0 ;  /* 0x00000000ff00723e */ /* 0x000fca00000000ff */
[----:B------:R1:W-:Y:S01]  /*eb40*/  STG.E.U16 [R16.64], R0 ;  /* 0x0000000010007986 */ /* 0x0003e2000c101524 */
[----:B------:R-:W-:Y:S05]  /*eb50*/  BRA `(.L_x_5973) ;  /* 0x00000d1000007947 */ /* 0x000fea0003800000 */
.L_x_5976:
        /* <DEDUP_REMOVED lines=14> */
.L_x_5979:
        /* <DEDUP_REMOVED lines=9> */
.L_x_5978:
[----:B------:R1:W-:Y:S01]  /*ecd0*/  STG.E.64 [R16.64], R4 ;  /* 0x0000000410007986 */ /* 0x0003e2000c101b24 */
[----:B------:R-:W-:Y:S05]  /*ece0*/  BRA `(.L_x_5973) ;  /* 0x00000b8000007947 */ /* 0x000fea0003800000 */
.L_x_5968:
        /* <DEDUP_REMOVED lines=13> */
.L_x_5982:
[----:B---3--:R1:W-:Y:S01]  /*edc0*/  STG.E.128 [R16.64], R4 ;  /* 0x0000000410007986 */ /* 0x0083e2000c101d24 */
[----:B------:R-:W-:Y:S05]  /*edd0*/  BRA `(.L_x_5973) ;  /* 0x00000a9000007947 */ /* 0x000fea0003800000 */
.L_x_5981:
        /* <DEDUP_REMOVED lines=23> */
.L_x_5986:
[----:B------:R-:W-:Y:S05]  /*ef50*/  BSYNC B0 ;  /* 0x0000000000007941 */ /* 0x000fea0003800000 */
.L_x_5985:
[----:B------:R-:W-:-:S05]  /*ef60*/  LOP3.LUT R3, R0, R3, RZ, 0xfc, !PT ;  /* 0x0000000300037212 */ /* 0x000fca00078efcff */
[----:B------:R1:W-:Y:S01]  /*ef70*/  STG.E.U8 [R16.64], R3 ;  /* 0x0000000310007986 */ /* 0x0003e2000c101124 */
[----:B------:R-:W-:Y:S05]  /*ef80*/  BRA `(.L_x_5973) ;  /* 0x000008e000007947 */ /* 0x000fea0003800000 */
.L_x_5984:
        /* <DEDUP_REMOVED lines=15> */
.L_x_5988:
[----:B------:R-:W-:Y:S01]  /*f080*/  IMAD.MOV.U32 R0, RZ, RZ, 0x7f ;  /* 0x0000007fff007424 */ /* 0x000fe200078e00ff */
[----:B------:R-:W-:-:S04]  /*f090*/  ISETP.GT.U32.AND P0, PT, R2, 0x7f800000, PT ;  /* 0x7f8000000200780c */ /* 0x000fc80003f04070 */
[----:B------:R-:W-:-:S04]  /*f0a0*/  SEL R0, R0, 0x7c, P0 ;  /* 0x0000007c00007807 */ /* 0x000fc80000000000 */
.L_x_5989:
[----:B------:R-:W-:Y:S05]  /*f0b0*/  BSYNC B0 ;  /* 0x0000000000007941 */ /* 0x000fea0003800000 */
.L_x_5987:
[----:B------:R-:W-:-:S04]  /*f0c0*/  LOP3.LUT R2, R3, 0x80000000, RZ, 0xc0, !PT ;  /* 0x8000000003027812 */ /* 0x000fc800078ec0ff */
[----:B------:R-:W-:-:S04]  /*f0d0*/  SHF.R.U32.HI R3, RZ, 0x18, R2 ;  /* 0x00000018ff037819 */ /* 0x000fc80000011602 */
[----:B------:R-:W-:-:S05]  /*f0e0*/  LOP3.LUT R3, R0, R3, RZ, 0xfc, !PT ;  /* 0x0000000300037212 */ /* 0x000fca00078efcff */
[----:B------:R1:W-:Y:S01]  /*f0f0*/  STG.E.U8 [R16.64], R3 ;  /* 0x0000000310007986 */ /* 0x0003e2000c101124 */
[----:B------:R-:W-:Y:S05]  /*f100*/  BRA `(.L_x_5973) ;  /* 0x0000076000007947 */ /* 0x000fea0003800000 */
.L_x_5983:
[----:B------:R-:W1:Y:S01]  /*f110*/  F2F.F32.F64 R0, R4 ;  /* 0x0000000400007310 */ /* 0x000e620000301000 */
[----:B------:R-:W1:-:S14]  /*f120*/  DSETP.GEU.AND P0, PT, |R4|, c[0x2][0x80], PT ;  /* 0x008020000400762a */ /* 0x000e5c0003f0e200 */
[----:B-1----:R-:W-:-:S05]  /*f130*/  @!P0 FMUL R0, R0, 1.175494350822287508e-38 ;  /* 0x0080000000008820 */ /* 0x002fca0000400000 */
[----:B------:R-:W-:-:S05]  /*f140*/  F2FP.BF16.PACK_AB R0, RZ, R0 ;  /* 0x00000000ff00723e */ /* 0x000fca00000010ff */
[----:B------:R1:W-:Y:S01]  /*f150*/  STG.E.U16 [R16.64], R0 ;  /* 0x0000000010007986 */ /* 0x0003e2000c101524 */
[----:B------:R-:W-:Y:S05]  /*f160*/  BRA `(.L_x_5973) ;  /* 0x0000070000007947 */ /* 0x000fea0003800000 */
.L_x_5980:
        /* <DEDUP_REMOVED lines=11> */
.L_x_5992:
        /* <DEDUP_REMOVED lines=19> */
.L_x_5995:
[----:B------:R-:W-:-:S04]  /*f350*/  LOP3.LUT R2, R3, 0x80000000, RZ, 0xc0, !PT ;  /* 0x8000000003027812 */ /* 0x000fc800078ec0ff */
[----:B------:R-:W-:-:S04]  /*f360*/  SHF.R.U32.HI R3, RZ, 0x18, R2 ;  /* 0x00000018ff037819 */ /* 0x000fc80000011602 */
[----:B------:R-:W-:-:S04]  /*f370*/  LOP3.LUT R0, R0, R3, RZ, 0xfc, !PT ;  /* 0x0000000300007212 */ /* 0x000fc800078efcff */
[----:B------:R-:W-:Y:S02]  /*f380*/  PRMT R8, R0, 0x7610, R8 ;  /* 0x0000761000087816 */ /* 0x000fe40000000008 */
.L_x_5994:
[----:B------:R-:W-:Y:S05]  /*f390*/  BSYNC B0 ;  /* 0x0000000000007941 */ /* 0x000fea0003800000 */
.L_x_5993:
[----:B------:R0:W-:Y:S01]  /*f3a0*/  STG.E.U8 [R16.64], R8 ;  /* 0x0000000810007986 */ /* 0x0001e2000c101124 */
[----:B------:R-:W-:Y:S05]  /*f3b0*/  BRA `(.L_x_5973) ;  /* 0x000004b000007947 */ /* 0x000fea0003800000 */
.L_x_5991:
        /* <DEDUP_REMOVED lines=19> */
.L_x_5998:
[----:B------:R-:W-:-:S04]  /*f4f0*/  LOP3.LUT R2, R3, 0x80000000, RZ, 0xc0, !PT ;  /* 0x8000000003027812 */ /* 0x000fc800078ec0ff */
[----:B------:R-:W-:-:S04]  /*f500*/  SHF.R.U32.HI R3, RZ, 0x18, R2 ;  /* 0x00000018ff037819 */ /* 0x000fc80000011602 */
[----:B------:R-:W-:-:S04]  /*f510*/  LOP3.LUT R0, R0, R3, RZ, 0xfc, !PT ;  /* 0x0000000300007212 */ /* 0x000fc800078efcff */
[----:B------:R-:W-:Y:S02]  /*f520*/  PRMT R8, R0, 0x7610, R8 ;  /* 0x0000761000087816 */ /* 0x000fe40000000008 */
.L_x_5997:
[----:B------:R-:W-:Y:S05]  /*f530*/  BSYNC B0 ;  /* 0x0000000000007941 */ /* 0x000fea0003800000 */
.L_x_5996:
[----:B------:R0:W-:Y:S01]  /*f540*/  STG.E.U8 [R16.64], R8 ;  /* 0x0000000810007986 */ /* 0x0001e2000c101124 */
[----:B------:R-:W-:Y:S05]  /*f550*/  BRA `(.L_x_5973) ;  /* 0x0000031000007947 */ /* 0x000fea0003800000 */
.L_x_5990:
        /* <DEDUP_REMOVED lines=24> */
.L_x_5972:
        /* <DEDUP_REMOVED lines=20> */
.L_x_6000:
[----:B------:R-:W1:Y:S02]  /*f820*/  F2I.U64.F64.TRUNC R4, R4 ;  /* 0x0000000400047311 */ /* 0x000e64000030d800 */
[----:B-1----:R1:W-:Y:S01]  /*f830*/  STG.E.64 [R16.64], R4 ;  /* 0x0000000410007986 */ /* 0x0023e2000c101b24 */
[----:B------:R-:W-:Y:S05]  /*f840*/  BRA `(.L_x_5973) ;  /* 0x0000002000007947 */ /* 0x000fea0003800000 */
.L_x_5999:
[----:B------:R-:W1:Y:S02]  /*f850*/  F2I.U32.F64.TRUNC R5, R4 ;  /* 0x0000000400057311 */ /* 0x000e64000030d000 */
[----:B-1----:R1:W-:Y:S02]  /*f860*/  STG.E [R16.64], R5 ;  /* 0x0000000510007986 */ /* 0x0023e4000c101924 */
.L_x_5973:
[----:B------:R-:W-:Y:S02]  /*f870*/  IADD3 R19, R19, 0x80, RZ ;  /* 0x0000008013137810 */ /* 0x000fe40007ffe0ff */
.L_x_5778:
[----:B------:R-:W-:Y:S05]  /*f880*/  BSYNC B6 ;  /* 0x0000000000067941 */ /* 0x000fea0003800000 */
.L_x_5777:
[----:B------:R-:W-:-:S13]  /*f890*/  ISETP.GE.AND P0, PT, R19, c[0x0][0x160], PT ;  /* 0x0000580013007a0c */ /* 0x000fda0003f06270 */
[----:B------:R-:W-:Y:S05]  /*f8a0*/  @P0 EXIT ;  /* 0x000000000000094d */ /* 0x000fea0003800000 */
        /* <DEDUP_REMOVED lines=15> */
[----:B--23--:R-:W-:Y:S02]  /*f9a0*/  IMAD.MOV.U32 R6, RZ, RZ, c[0x0][0x168] ;  /* 0x00005a00ff067624 */ /* 0x00cfe400078e00ff */
        /* <DEDUP_REMOVED lines=212> */
.L_x_6001:
        /* <DEDUP_REMOVED lines=16> */
[----:B------:R-:W4:Y:S01]  /*107f0*/  LDG.E.S8 R2, [R2.64] ;  /* 0x0000002402027981 */ /* 0x000f22000c1e1300 */
[----:B------:R-:W-:Y:S01]  /*10800*/  CS2R R14, SRZ ;  /* 0x00000000000e7805 */ /* 0x000fe2000001ff00 */
[----:B----4-:R0:W1:Y:S01]  /*10810*/  I2F.F64.S16 R12, R2 ;  /* 0x00000002000c7312 */ /* 0x0100620000101c00 */
[----:B------:R-:W-:Y:S05]  /*10820*/  BRA `(.L_x_6007) ;  /* 0x00000f9000007947 */ /* 0x000fea0003800000 */
.L_x_6005:
[----:B------:R-:W4:Y:S01]  /*10830*/  LDG.E.U8 R2, [R2.64] ;  /* 0x0000002402027981 */ /* 0x000f22000c1e1100 */
[----:B------:R-:W-:Y:S01]  /*10840*/  CS2R R14, SRZ ;  /* 0x00000000000e7805 */ /* 0x000fe2000001ff00 */
[----:B----4-:R0:W1:Y:S01]  /*10850*/  I2F.F64.U16 R12, R2 ;  /* 0x00000002000c7312 */ /* 0x0100620000101800 */
[----:B------:R-:W-:Y:S05]  /*10860*/  BRA `(.L_x_6007) ;  /* 0x00000f5000007947 */ /* 0x000fea0003800000 */
.L_x_6004:
[----:B------:R-:W-:-:S13]  /*10870*/  ISETP.NE.AND P0, PT, R4, 0x2, PT ;  /* 0x000000020400780c */ /* 0x000fda0003f05270 */
[----:B------:R-:W-:Y:S05]  /*10880*/  @!P0 BRA `(.L_x_6008) ;  /* 0x000000c000008947 */ /* 0x000fea0003800000 */
[----:B------:R-:W-:-:S13]  /*10890*/  ISETP.NE.AND P0, PT, R4, 0x3, PT ;  /* 0x000000030400780c */ /* 0x000fda0003f05270 */
[----:B------:R-:W-:Y:S05]  /*108a0*/  @!P0 BRA `(.L_x_6009) ;  /* 0x0000006000008947 */ /* 0x000fea0003800000 */
[----:B------:R-:W-:-:S13]  /*108b0*/  ISETP.NE.AND P0, PT, R4, 0x4, PT ;  /* 0x000000040400780c */ /* 0x000fda0003f05270 */
[----:B------:R-:W-:Y:S05]  /*108c0*/  @P0 BRA `(.L_x_6006) ;  /* 0x00000d2000000947 */ /* 0x000fea0003800000 */
[----:B------:R-:W4:Y:S01]  /*108d0*/  LDG.E.64 R12, [R2.64] ;  /* 0x00000024020c7981 */ /* 0x000f22000c1e1b00 */
[----:B------:R-:W-:Y:S01]  /*108e0*/  CS2R R14, SRZ ;  /* 0x00000000000e7805 */ /* 0x000fe2000001ff00 */
[----:B----4-:R-:W0:Y:S01]  /*108f0*/  I2F.F64.S64 R12, R12 ;  /* 0x0000000c000c7312 */ /* 0x010e220000301c00 */
[----:B------:R-:W-:Y:S05]  /*10900*/  BRA `(.L_x_6007) ;  /* 0x00000eb000007947 */ /* 0x000fea0003800000 */
.L_x_6009:
[----:B------:R-:W4:Y:S01]  /*10910*/  LDG.E R2, [R2.64] ;  /* 0x0000002402027981 */ /* 0x000f22000c1e1900 */
[----:B------:R-:W-:Y:S01]  /*10920*/  CS2R R14, SRZ ;  /* 0x00000000000e7805 */ /* 0x000fe2000001ff00 */
[----:B----4-:R0:W1:Y:S01]  /*10930*/  I2F.F64 R12, R2 ;  /* 0x00000002000c7312 */ /* 0x0100620000201c00 */
[----:B------:R-:W-:Y:S05]  /*10940*/  BRA `(.L_x_6007) ;  /* 0x00000e7000007947 */ /* 0x000fea0003800000 */
.L_x_6008:
[----:B------:R-:W4:Y:S01]  /*10950*/  LDG.E.U16 R2, [R2.64] ;  /* 0x0000002402027981 */ /* 0x000f22000c1e1500 */
[----:B------:R-:W-:Y:S01]  /*10960*/  CS2R R14, SRZ ;  /* 0x00000000000e7805 */ /* 0x000fe2000001ff00 */
[----:B----4-:R0:W1:Y:S01]  /*10970*/  I2F.F64.S16 R12, R2 ;  /* 0x00000002000c7312 */ /* 0x0100620000101c00 */
[----:B------:R-:W-:Y:S05]  /*10980*/  BRA `(.L_x_6007) ;  /* 0x00000e3000007947 */ /* 0x000fea0003800000 */
.L_x_6003:
[----:B------:R-:W-:-:S13]  /*10990*/  ISETP.GT.AND P0, PT, R4, 0x6, PT ;  /* 0x000000060400780c */ /* 0x000fda0003f04270 */
[----:B------:R-:W-:Y:S05]  /*109a0*/  @P0 BRA `(.L_x_6010) ;  /* 0x000000f000000947 */ /* 0x000fea0003800000 */
[----:B------:R-:W-:-:S13]  /*109b0*/  ISETP.NE.AND P0, PT, R4, 0x5, PT ;  /* 0x000000050400780c */ /* 0x000fda0003f05270 */
[----:B------:R-:W-:Y:S05]  /*109c0*/  @!P0 BRA `(.L_x_6011) ;  /* 0x0000007000008947 */ /* 0x000fea0003800000 */
[----:B------:R-:W-:-:S13]  /*109d0*/  ISETP.NE.AND P0, PT, R4, 0x6, PT ;  /* 0x000000060400780c */ /* 0x000fda0003f05270 */
[----:B------:R-:W-:Y:S05]  /*109e0*/  @P0 BRA `(.L_x_6006) ;  /* 0x00000c0000000947 */ /* 0x000fea0003800000 */
[----:B------:R-:W4:Y:S01]  /*109f0*/  LDG.E R12, [R2.64] ;  /* 0x00000024020c7981 */ /* 0x000f22000c1e1900 */
[----:B------:R-:W-:Y:S01]  /*10a00*/  CS2R R14, SRZ ;  /* 0x00000000000e7805 */ /* 0x000fe2000001ff00 */
[----:B----4-:R-:W-:-:S06]  /*10a10*/  FMUL.FTZ R12, R12, 1 ;  /* 0x3f8000000c0c7820 */ /* 0x010fcc0000410000 */
[----:B------:R-:W0:Y:S01]  /*10a20*/  F2F.F64.F32 R12, R12 ;  /* 0x0000000c000c7310 */ /* 0x000e220000201800 */
[----:B------:R-:W-:Y:S05]  /*10a30*/  BRA `(.L_x_6007) ;  /* 0x00000d8000007947 */ /* 0x000fea0003800000 */
.L_x_6011:
[----:B------:R-:W4:Y:S01]  /*10a40*/  LDG.E.U16 R0, [R2.64] ;  /* 0x0000002402007981 */ /* 0x000f22000c1e1500 */
[----:B------:R-:W-:Y:S01]  /*10a50*/  CS2R R14, SRZ ;  /* 0x00000000000e7805 */ /* 0x000fe2000001ff00 */
[----:B----4-:R-:W-:-:S05]  /*10a60*/  HADD2.F32 R0, -RZ, R0.H0_H0 ;  /* 0x20000000ff007230 */ /* 0x010fca0000004100 */
[----:B------:R-:W-:-:S04]  /*10a70*/  FMUL.FTZ R0, R0, 1 ;  /* 0x3f80000000007820 */ /* 0x000fc80000410000 */
[----:B------:R0:W1:Y:S01]  /*10a80*/  F2F.F64.F32 R12, R0 ;  /* 0x00000000000c7310 */ /* 0x0000620000201800 */
[----:B------:R-:W-:Y:S05]  /*10a90*/  BRA `(.L_x_6007) ;  /* 0x00000d2000007947 */ /* 0x000fea0003800000 */
.L_x_6010:
[----:B------:R-:W-:-:S13]  /*10aa0*/  ISETP.NE.AND P0, PT, R4, 0x7, PT ;  /* 0x000000070400780c */ /* 0x000fda0003f05270 */
[----:B------:R-:W-:Y:S05]  /*10ab0*/  @!P0 BRA `(.L_x_6012) ;  /* 0x0000012000008947 */ /* 0x000fea0003800000 */
[----:B------:R-:W-:-:S13]  /*10ac0*/  ISETP.NE.AND P0, PT, R4, 0x8, PT ;  /* 0x000000080400780c */ /* 0x000fda0003f05270 */
[----:B------:R-:W-:Y:S05]  /*10ad0*/  @!P0 BRA `(.L_x_6013) ;  /* 0x0000008000008947 */ /* 0x000fea0003800000 */
[----:B------:R-:W-:-:S13]  /*10ae0*/  ISETP.NE.AND P0, PT, R4, 0x9, PT ;  /* 0x000000090400780c */ /* 0x000fda0003f05270 */
[----:B------:R-:W-:Y:S05]  /*10af0*/  @P0 BRA `(.L_x_6006) ;  /* 0x00000af000000947 */ /* 0x000fea0003800000 */
[----:B------:R-:W4:Y:S02]  /*10b00*/  LDG.E.64 R2, [R2.64] ;  /* 0x0000002402027981 */ /* 0x000f24000c1e1b00 */
[----:B----4-:R-:W-:Y:S02]  /*10b10*/  FMUL.FTZ R14, R3, 1 ;  /* 0x3f800000030e7820 */ /* 0x010fe40000410000 */
[----:B------:R-:W-:-:S04]  /*10b20*/  FMUL.FTZ R12, R2, 1 ;  /* 0x3f800000020c7820 */ /* 0x000fc80000410000 */
[----:B------:R-:W0:Y:S08]  /*10b30*/  F2F.F64.F32 R14, R14 ;  /* 0x0000000e000e7310 */ /* 0x000e300000201800 */
[----:B------:R-:W1:Y:S01]  /*10b40*/  F2F.F64.F32 R12, R12 ;  /* 0x0000000c000c7310 */ /* 0x000e620000201800 */
[----:B------:R-:W-:Y:S05]  /*10b50*/  BRA `(.L_x_6007) ;  /* 0x00000c6000007947 */ /* 0x000fea0003800000 */
.L_x_6013:
[----:B------:R-:W4:Y:S02]  /*10b60*/  LDG.E R0, [R2.64] ;  /* 0x0000002402007981 */ /* 0x000f24000c1e1900 */
[----:B----4-:R-:W-:-:S02]  /*10b70*/  HADD2.F32 R4, -RZ, R0.H1_H1 ;  /* 0x30000000ff047230 */ /* 0x010fc40000004100 */
[----:B------:R-:W-:-:S03]  /*10b80*/  HADD2.F32 R0, -RZ, R0.H0_H0 ;  /* 0x20000000ff007230 */ /* 0x000fc60000004100 */
[----:B------:R-:W-:Y:S02]  /*10b90*/  FMUL.FTZ R4, R4, 1 ;  /* 0x3f80000004047820 */ /* 0x000fe40000410000 */
[----:B------:R-:W-:Y:S02]  /*10ba0*/  FMUL.FTZ R0, R0, 1 ;  /* 0x3f80000000007820 */ /* 0x000fe40000410000 */
[----:B------:R0:W1:Y:S08]  /*10bb0*/  F2F.F64.F32 R14, R4 ;  /* 0x00000004000e7310 */ /* 0x0000700000201800 */
[----:B------:R0:W4:Y:S01]  /*10bc0*/  F2F.F64.F32 R12, R0 ;  /* 0x00000000000c7310 */ /* 0x0001220000201800 */
[----:B------:R-:W-:Y:S05]  /*10bd0*/  BRA `(.L_x_6007) ;  /* 0x00000be000007947 */ /* 0x000fea0003800000 */
.L_x_6012:
[----:B------:R0:W5:Y:S01]  /*10be0*/  LDG.E.64 R12, [R2.64] ;  /* 0x00000024020c7981 */ /* 0x000162000c1e1b00 */
[----:B------:R-:W-:Y:S01]  /*10bf0*/  CS2R R14, SRZ ;  /* 0x00000000000e7805 */ /* 0x000fe2000001ff00 */
[----:B------:R-:W-:Y:S05]  /*10c00*/  BRA `(.L_x_6007) ;  /* 0x00000bb000007947 */ /* 0x000fea0003800000 */
.L_x_6002:
        /* <DEDUP_REMOVED lines=9> */
[----:B------:R-:W-:Y:S01]  /*10ca0*/  CS2R R14, SRZ ;  /* 0x00000000000e7805 */ /* 0x000fe2000001ff00 */
[----:B------:R-:W-:Y:S01]  /*10cb0*/  IMAD.MOV.U32 R12, RZ, RZ, RZ ;  /* 0x000000ffff0c7224 */ /* 0x000fe200078e00ff */
[----:B----4-:R-:W-:-:S04]  /*10cc0*/  ISETP.NE.AND P0, PT, R2, RZ, PT ;  /* 0x000000ff0200720c */ /* 0x010fc80003f05270 */
[----:B------:R-:W-:Y:S01]  /*10cd0*/  FSEL R13, RZ, 1.875, !P0 ;  /* 0x3ff00000ff0d7808 */ /* 0x000fe20004000000 */
[----:B------:R-:W-:Y:S05]  /*10ce0*/  BRA `(.L_x_6007) ;  /* 0x00000ad000007947 */ /* 0x000fea0003800000 */
.L_x_6016:
[----:B------:R0:W5:Y:S01]  /*10cf0*/  LDG.E.128 R12, [R2.64] ;  /* 0x00000024020c7981 */ /* 0x000162000c1e1d00 */
[----:B------:R-:W-:Y:S05]  /*10d00*/  BRA `(.L_x_6007) ;  /* 0x00000ab000007947 */ /* 0x000fea0003800000 */
.L_x_6015:
[----:B------:R-:W-:-:S13]  /*10d10*/  ISETP.NE.AND P0, PT, R4, 0xf, PT ;  /* 0x0000000f0400780c */ /* 0x000fda0003f05270 */
[----:B------:R-:W-:Y:S05]  /*10d20*/  @!P0 BRA `(.L_x_6017) ;  /* 0x000002b000008947 */ /* 0x000fea0003800000 */
[----:B------:R-:W-:-:S13]  /*10d30*/  ISETP.NE.AND P0, PT, R4, 0x17, PT ;  /* 0x000000170400780c */ /* 0x000fda0003f05270 */
[----:B------:R-:W-:Y:S05]  /*10d40*/  @!P0 BRA `(.L_x_6018) ;  /* 0x0000019000008947 */ /* 0x000fea0003800000 */
[----:B------:R-:W-:-:S13]  /*10d50*/  ISETP.NE.AND P0, PT, R4, 0x18, PT ;  /* 0x000000180400780c */ /* 0x000fda0003f05270 */
[----:B------:R-:W-:Y:S05]  /*10d60*/  @P0 BRA `(.L_x_6006) ;  /* 0x0000088000000947 */ /* 0x000fea0003800000 */
[----:B------:R-:W4:Y:S01]  /*10d70*/  LDG.E.U8 R0, [R2.64] ;  /* 0x0000002402007981 */ /* 0x000f22000c1e1100 */
[----:B------:R-:W-:Y:S01]  /*10d80*/  IMAD.MOV.U32 R8, RZ, RZ, -0x800000 ;  /* 0xff800000ff087424 */ /* 0x000fe200078e00ff */
[----:B------:R-:W-:Y:S01]  /*10d90*/  CS2R R14, SRZ ;  /* 0x00000000000e7805 */ /* 0x000fe2000001ff00 */
[----:B----4-:R-:W-:-:S05]  /*10da0*/  IMAD.SHL.U32 R0, R0, 0x1000000, RZ ;  /* 0x0100000000007824 */ /* 0x010fca00078e00ff */
[----:B------:R-:W-:-:S04]  /*10db0*/  LOP3.LUT R4, R0, 0x7f000000, RZ, 0xc0, !PT ;  /* 0x7f00000000047812 */ /* 0x000fc800078ec0ff */
[----:B------:R-:W0:Y:S01]  /*10dc0*/  FLO.U32 R5, R4 ;  /* 0x0000000400057300 */ /* 0x000e2200000e0000 */
[C---:B--23--:R-:W-:Y:S02]  /*10dd0*/  IADD3 R6, R4.reuse, 0x1000000, RZ ;  /* 0x0100000004067810 */ /* 0x04cfe40007ffe0ff */
        /* <DEDUP_REMOVED lines=16> */
.L_x_6018:
[----:B------:R-:W4:Y:S01]  /*10ee0*/  LDG.E.U8 R2, [R2.64] ;  /* 0x0000002402027981 */ /* 0x000f22000c1e1100 */
[----:B------:R-:W-:Y:S01]  /*10ef0*/  CS2R R14, SRZ ;  /* 0x00000000000e7805 */ /* 0x000fe2000001ff00 */
[C---:B----4-:R-:W-:Y:S02]  /*10f00*/  IMAD.SHL.U32 R0, R2.reuse, 0x2000000, RZ ;  /* 0x0200000002007824 */ /* 0x050fe400078e00ff */
        /* <DEDUP_REMOVED lines=13> */
.L_x_6017:
[----:B------:R-:W4:Y:S01]  /*10fe0*/  LDG.E.U16 R0, [R2.64] ;  /* 0x0000002402007981 */ /* 0x000f22000c1e1500 */
[----:B------:R-:W-:Y:S01]  /*10ff0*/  CS2R R14, SRZ ;  /* 0x00000000000e7805 */ /* 0x000fe2000001ff00 */
[----:B----4-:R-:W-:-:S05]  /*11000*/  PRMT R0, RZ, 0x5410, R0 ;  /* 0x00005410ff007816 */ /* 0x010fca0000000000 */
[----:B------:R-:W-:-:S04]  /*11010*/  FMUL.FTZ R0, R0, 1 ;  /* 0x3f80000000007820 */ /* 0x000fc80000410000 */
[----:B------:R0:W1:Y:S01]  /*11020*/  F2F.F64.F32 R12, R0 ;  /* 0x00000000000c7310 */ /* 0x0000620000201800 */
[----:B------:R-:W-:Y:S05]  /*11030*/  BRA `(.L_x_6007) ;  /* 0x0000078000007947 */ /* 0x000fea0003800000 */
.L_x_6014:
        /* <DEDUP_REMOVED lines=8> */
[----:B------:R-:W4:Y:S01]  /*110c0*/  LDG.E.U16 R2, [R2.64] ;  /* 0x0000002402027981 */ /* 0x000f22000c1e1500 */
[----:B------:R-:W-:Y:S01]  /*110d0*/  CS2R R14, SRZ ;  /* 0x00000000000e7805 */ /* 0x000fe2000001ff00 */
[----:B----4-:R0:W1:Y:S01]  /*110e0*/  I2F.F64.U16 R12, R2 ;  /* 0x00000002000c7312 */ /* 0x0100620000101800 */
[----:B------:R-:W-:Y:S05]  /*110f0*/  BRA `(.L_x_6007) ;  /* 0x000006c000007947 */ /* 0x000fea0003800000 */
.L_x_6021:
        /* <DEDUP_REMOVED lines=21> */
.L_x_6025:
[----:B------:R-:W-:Y:S05]  /*11250*/  BSYNC B1 ;  /* 0x0000000000017941 */ /* 0x000fea0003800000 */
.L_x_6024:
[----:B------:R-:W-:Y:S01]  /*11260*/  LEA R3, R0, 0x3b800000, 0x17 ;  /* 0x3b80000000037811 */ /* 0x000fe200078eb8ff */
[----:B------:R-:W-:-:S05]  /*11270*/  IMAD.SHL.U32 R0, R2, 0x100000, RZ ;  /* 0x0010000002007824 */ /* 0x000fca00078e00ff */
[----:B------:R-:W-:Y:S02]  /*11280*/  LOP3.LUT R0, R3, R0, R4, 0xfe, !PT ;  /* 0x0000000003007212 */ /* 0x000fe400078efe04 */
.L_x_6023:
[----:B------:R-:W-:Y:S05]  /*11290*/  BSYNC B0 ;  /* 0x0000000000007941 */ /* 0x000fea0003800000 */
.L_x_6022:
[----:B------:R-:W-:Y:S01]  /*112a0*/  FMUL.FTZ R0, R0, 1 ;  /* 0x3f80000000007820 */ /* 0x000fe20000410000 */
[----:B------:R-:W-:-:S03]  /*112b0*/  CS2R R14, SRZ ;  /* 0x00000000000e7805 */ /* 0x000fc6000001ff00 */
[----:B------:R0:W1:Y:S01]  /*112c0*/  F2F.F64.F32 R12, R0 ;  /* 0x00000000000c7310 */ /* 0x0000620000201800 */
[----:B------:R-:W-:Y:S05]  /*112d0*/  BRA `(.L_x_6007) ;  /* 0x000004e000007947 */ /* 0x000fea0003800000 */
.L_x_6020:
        /* <DEDUP_REMOVED lines=21> */
.L_x_6029:
[----:B------:R-:W-:Y:S05]  /*11430*/  BSYNC B1 ;  /* 0x0000000000017941 */ /* 0x000fea0003800000 */
.L_x_6028:
[----:B------:R-:W-:Y:S01]  /*11440*/  LEA R3, R0, 0x37800000, 0x17 ;  /* 0x3780000000037811 */ /* 0x000fe200078eb8ff */
[----:B------:R-:W-:-:S05]  /*11450*/  IMAD.SHL.U32 R0, R2, 0x200000, RZ ;  /* 0x0020000002007824 */ /* 0x000fca00078e00ff */
[----:B------:R-:W-:Y:S02]  /*11460*/  LOP3.LUT R0, R3, R0, R4, 0xfe, !PT ;  /* 0x0000000003007212 */ /* 0x000fe400078efe04 */
.L_x_6027:
[----:B------:R-:W-:Y:S05]  /*11470*/  BSYNC B0 ;  /* 0x0000000000007941 */ /* 0x000fea0003800000 */
.L_x_6026:
[----:B------:R-:W-:Y:S01]  /*11480*/  FMUL.FTZ R0, R0, 1 ;  /* 0x3f80000000007820 */ /* 0x000fe20000410000 */
[----:B------:R-:W-:-:S03]  /*11490*/  CS2R R14, SRZ ;  /* 0x00000000000e7805 */ /* 0x000fc6000001ff00 */
[----:B------:R0:W1:Y:S01]  /*114a0*/  F2F.F64.F32 R12, R0 ;  /* 0x00000000000c7310 */ /* 0x0000620000201800 */
[----:B------:R-:W-:Y:S05]  /*114b0*/  BRA `(.L_x_6007) ;  /* 0x0000030000007947 */ /* 0x000fea0003800000 */
.L_x_6019:
        /* <DEDUP_REMOVED lines=14> */
.L_x_6033:
[----:B------:R-:W-:Y:S05]  /*115a0*/  BSYNC B0 ;  /* 0x0000000000007941 */ /* 0x000fea0003800000 */
.L_x_6032:
[----:B------:R-:W-:Y:S01]  /*115b0*/  FMUL.FTZ R0, R0, 1 ;  /* 0x3f80000000007820 */ /* 0x000fe20000410000 */
[----:B------:R-:W-:-:S03]  /*115c0*/  CS2R R14, SRZ ;  /* 0x00000000000e7805 */ /* 0x000fc6000001ff00 */
[----:B------:R0:W1:Y:S01]  /*115d0*/  F2F.F64.F32 R12, R0 ;  /* 0x00000000000c7310 */ /* 0x0000620000201800 */
[----:B------:R-:W-:Y:S05]  /*115e0*/  BRA `(.L_x_6007) ;  /* 0x000001d000007947 */ /* 0x000fea0003800000 */
.L_x_6006:
[----:B------:R-:W-:Y:S01]  /*115f0*/  MOV R0, 0x0 ;  /* 0x0000000000007802 */ /* 0x000fe20000000f00 */
[----:B------:R-:W-:Y:S01]  /*11600*/  HFMA2.MMA R13, -RZ, RZ, 0, 0 ;  /* 0x00000000ff0d7435 */ /* 0x000fe200000001ff */
[----:B------:R-:W-:Y:S02]  /*11610*/  IMAD.MOV.U32 R4, RZ, RZ, c[0x4][0x148] ;  /* 0x01005200ff047624 */ /* 0x000fe400078e00ff */
[----:B------:R0:W1:Y:S01]  /*11620*/  LDC.64 R2, c[0x4][R0] ;  /* 0x0100000000027b82 */ /* 0x0000620000000a00 */
[----:B------:R-:W-:Y:S02]  /*11630*/  IMAD.MOV.U32 R5, RZ, RZ, c[0x4][0x14c] ;  /* 0x01005300ff057624 */ /* 0x000fe400078e00ff */
[----:B--23--:R-:W-:Y:S02]  /*11640*/  IMAD.MOV.U32 R6, RZ, RZ, c[0x4][0x150] ;  /* 0x01005400ff067624 */ /* 0x00cfe400078e00ff */
[----:B------:R-:W-:-:S02]  /*11650*/  IMAD.MOV.U32 R7, RZ, RZ, c[0x4][0x154] ;  /* 0x01005500ff077624 */ /* 0x000fc400078e00ff */
[----:B------:R-:W-:Y:S02]  /*11660*/  IMAD.MOV.U32 R8, RZ, RZ, 0x4e ;  /* 0x0000004eff087424 */ /* 0x000fe400078e00ff */
[----:B------:R-:W-:Y:S02]  /*11670*/  IMAD.MOV.U32 R10, RZ, RZ, c[0x4][0x28] ;  /* 0x01000a00ff0a7624 */ /* 0x000fe400078e00ff */
[----:B------:R-:W-:Y:S02]  /*11680*/  IMAD.MOV.U32 R11, RZ, RZ, c[0x4][0x2c] ;  /* 0x01000b00ff0b7624 */ /* 0x000fe400078e00ff */
[----:B------:R-:W-:Y:S02]  /*11690*/  IMAD.MOV.U32 R12, RZ, RZ, 0x1 ;  /* 0x00000001ff0c7424 */ /* 0x000fe400078e00ff */
        /* <DEDUP_REMOVED lines=11> */
.L_x_6031:
[----:B------:R-:W4:Y:S01]  /*11750*/  LDG.E.64 R12, [R2.64] ;  /* 0x00000024020c7981 */ /* 0x000f22000c1e1b00 */
[----:B------:R-:W-:Y:S01]  /*11760*/  CS2R R14, SRZ ;  /* 0x00000000000e7805 */ /* 0x000fe2000001ff00 */
[----:B----4-:R-:W0:Y:S01]  /*11770*/  I2F.F64.U64 R12, R12 ;  /* 0x0000000c000c7312 */ /* 0x010e220000301800 */
[----:B------:R-:W-:Y:S05]  /*11780*/  BRA `(.L_x_6007) ;  /* 0x0000003000007947 */ /* 0x000fea0003800000 */
.L_x_6030:
[----:B------:R-:W4:Y:S01]  /*11790*/  LDG.E R2, [R2.64] ;  /* 0x0000002402027981 */ /* 0x000f22000c1e1900 */
[----:B------:R-:W-:Y:S01]  /*117a0*/  CS2R R14, SRZ ;  /* 0x00000000000e7805 */ /* 0x000fe2000001ff00 */
[----:B----4-:R0:W1:Y:S06]  /*117b0*/  I2F.F64.U32 R12, R2 ;  /* 0x00000002000c7312 */ /* 0x01006c0000201800 */
.L_x_6007:
[----:B01---5:R-:W0:Y:S01]  /*117c0*/  DADD R26, -RZ, -R14 ;  /* 0x00000000ff1a7229 */ /* 0x023e22000000090e */
[----:B------:R-:W-:Y:S03]  /*117d0*/  BSSY B1, `(.L_x_6034) ;  /* 0x0000199000017945 */ /* 0x000fe60003800000 */
[----:B--234-:R1:W2:-:S06]  /*117e0*/  DADD R6, -RZ, -R12 ;  /* 0x00000000ff067229 */ /* 0x01c28c000000090c */
        /* <DEDUP_REMOVED lines=48> */
.L_x_6040:
[----:B------:R-:W-:Y:S05]  /*11af0*/  BSYNC B0 ;  /* 0x0000000000007941 */ /* 0x000fea0003800000 */
.L_x_6039:
        /* <DEDUP_REMOVED lines=16> */
.L_x_6042:
[----:B0-----:R0:W2:Y:S01]  /*11c00*/  DMUL R2, RZ, R26 ;  /* 0x0000001aff027228 */ /* 0x0010a20000000000 */
[----:B------:R-:W-:-:S05]  /*11c10*/  IMAD.MOV.U32 R4, RZ, RZ, RZ ;  /* 0x000000ffff047224 */ /* 0x000fca00078e00ff */
.L_x_6043:
[----:B------:R-:W-:Y:S05]  /*11c20*/  BSYNC B2 ;  /* 0x0000000000027941 */ /* 0x000fea0003800000 */
.L_x_6041:
        /* <DEDUP_REMOVED lines=38> */
.L_x_6045:
[----:B------:R2:W3:Y:S01]  /*11e90*/  DMUL R2, RZ, R26 ;  /* 0x0000001aff027228 */ /* 0x0004e20000000000 */
[----:B------:R-:W-:-:S05]  /*11ea0*/  IMAD.MOV.U32 R0, RZ, RZ, RZ ;  /* 0x000000ffff007224 */ /* 0x000fca00078e00ff */
.L_x_6046:
[----:B------:R-:W-:Y:S05]  /*11eb0*/  BSYNC B2 ;  /* 0x0000000000027941 */ /* 0x000fea0003800000 */
.L_x_6044:
        /* <DEDUP_REMOVED lines=25> */
.L_x_6038:
        /* <DEDUP_REMOVED lines=38> */
.L_x_6049:
[----:B------:R-:W-:Y:S05]  /*122b0*/  BSYNC B0 ;  /* 0x0000000000007941 */ /* 0x000fea0003800000 */
.L_x_6048:
        /* <DEDUP_REMOVED lines=16> */
.L_x_6051:
[----:B0-----:R0:W2:Y:S01]  /*123c0*/  DMUL R2, RZ, R26 ;  /* 0x0000001aff027228 */ /* 0x0010a20000000000 */
[----:B------:R-:W-:-:S05]  /*123d0*/  IMAD.MOV.U32 R4, RZ, RZ, RZ ;  /* 0x000000ffff047224 */ /* 0x000fca00078e00ff */
.L_x_6052:
[----:B------:R-:W-:Y:S05]  /*123e0*/  BSYNC B2 ;  /* 0x0000000000027941 */ /* 0x000fea0003800000 */
.L_x_6050:
        /* <DEDUP_REMOVED lines=38> */
.L_x_6054:
[----:B------:R2:W3:Y:S01]  /*12650*/  DMUL R2, RZ, R26 ;  /* 0x0000001aff027228 */ /* 0x0004e20000000000 */
[----:B------:R-:W-:-:S05]  /*12660*/  IMAD.MOV.U32 R0, RZ, RZ, RZ ;  /* 0x000000ffff007224 */ /* 0x000fca00078e00ff */
.L_x_6055:
[----:B------:R-:W-:Y:S05]  /*12670*/  BSYNC B2 ;  /* 0x0000000000027941 */ /* 0x000fea0003800000 */
.L_x_6053:
        /* <DEDUP_REMOVED lines=39> */
.L_x_6037:
        /* <DEDUP_REMOVED lines=11> */
.L_x_6056:
[----:B------:R-:W0:-:S10]  /*129a0*/  DADD R30, R14, -R14 ;  /* 0x000000000e1e7229 */ /* 0x000e14000000080e */
[----:B0-----:R-:W-:Y:S02]  /*129b0*/  IMAD.MOV.U32 R26, RZ, RZ, R30 ;  /* 0x000000ffff1a7224 */ /* 0x001fe400078e001e */
[----:B------:R-:W-:Y:S01]  /*129c0*/  IMAD.MOV.U32 R27, RZ, RZ, R31 ;  /* 0x000000ffff1b7224 */ /* 0x000fe200078e001f */
[----:B------:R-:W-:Y:S05]  /*129d0*/  BRA `(.L_x_6047) ;  /* 0x0000078000007947 */ /* 0x000fea0003800000 */
.L_x_6036:
        /* <DEDUP_REMOVED lines=17> */
.L_x_6058:
[----:B------:R0:W1:Y:S01]  /*12af0*/  DMUL R2, RZ, R26 ;  /* 0x0000001aff027228 */ /* 0x0000620000000000 */
[----:B------:R-:W-:-:S05]  /*12b00*/  IMAD.MOV.U32 R4, RZ, RZ, RZ ;  /* 0x000000ffff047224 */ /* 0x000fca00078e00ff */
.L_x_6059:
[----:B------:R-:W-:Y:S05]  /*12b10*/  BSYNC B2 ;  /* 0x0000000000027941 */ /* 0x000fea0003800000 */
.L_x_6057:
        /* <DEDUP_REMOVED lines=38> */
.L_x_6061:
[----:B------:R1:W2:Y:S01]  /*12d80*/  DMUL R2, RZ, R26 ;  /* 0x0000001aff027228 */ /* 0x0002a20000000000 */
[----:B------:R-:W-:-:S05]  /*12d90*/  IMAD.MOV.U32 R0, RZ, RZ, RZ ;  /* 0x000000ffff007224 */ /* 0x000fca00078e00ff */
.L_x_6062:
[----:B------:R-:W-:Y:S05]  /*12da0*/  BSYNC B2 ;  /* 0x0000000000027941 */ /* 0x000fea0003800000 */
.L_x_6060:
        /* <DEDUP_REMOVED lines=24> */
.L_x_6035:
        /* <DEDUP_REMOVED lines=35> */
.L_x_6047:
[----:B012---:R-:W-:Y:S05]  /*13160*/  BSYNC B1 ;  /* 0x0000000000017941 */ /* 0x007fea0003800000 */
.L_x_6034:
        /* <DEDUP_REMOVED lines=31> */
.L_x_6067:
[----:B------:R-:W-:Y:S05]  /*13360*/  BSYNC B2 ;  /* 0x0000000000027941 */ /* 0x000fea0003800000 */
.L_x_6066:
        /* <DEDUP_REMOVED lines=17> */
.L_x_6069:
[----:B------:R-:W-:Y:S05]  /*13480*/  BSYNC B2 ;  /* 0x0000000000027941 */ /* 0x000fea0003800000 */
.L_x_6068:
[----:B------:R-:W2:-:S04]  /*13490*/  DFMA R2, R4, R14, R12 ;  /* 0x0000000e0402722b */ /* 0x000e88000000000c */
[----:B------:R-:W3:-:S04]  /*134a0*/  DFMA R12, R4, -R12, R14 ;  /* 0x8000000c040c722b */ /* 0x000ec8000000000e */
[----:B-12---:R1:W2:-:S04]  /*134b0*/  DMUL R4, R2, R6 ;  /* 0x0000000602047228 */ /* 0x0062880000000000 */
[----:B---3--:R1:W3:Y:S01]  /*134c0*/  DMUL R6, R12, R6 ;  /* 0x000000060c067228 */ /* 0x0082e20000000000 */
[----:B------:R-:W-:Y:S05]  /*134d0*/  BRA `(.L_x_6070) ;  /* 0x0000061000007947 */ /* 0x000fea0003800000 */
.L_x_6065:
        /* <DEDUP_REMOVED lines=24> */
.L_x_6072:
[----:B------:R-:W-:Y:S05]  /*13660*/  BSYNC B2 ;  /* 0x0000000000027941 */ /* 0x000fea0003800000 */
.L_x_6071:
        /* <DEDUP_REMOVED lines=24> */
.L_x_6074:
[----:B------:R-:W-:Y:S05]  /*137f0*/  BSYNC B2 ;  /* 0x0000000000027941 */ /* 0x000fea0003800000 */
.L_x_6073:
[----:B------:R-:W-:Y:S05]  /*13800*/  BRA `(.L_x_6070) ;  /* 0x000002e000007947 */ /* 0x000fea0003800000 */
.L_x_6064:
        /* <DEDUP_REMOVED lines=23> */
.L_x_6076:
[----:B------:R-:W-:Y:S05]  /*13980*/  BSYNC B2 ;  /* 0x0000000000027941 */ /* 0x000fea0003800000 */
.L_x_6075:
        /* <DEDUP_REMOVED lines=17> */
.L_x_6078:
[----:B------:R-:W-:Y:S05]  /*13aa0*/  BSYNC B2 ;  /* 0x0000000000027941 */ /* 0x000fea0003800000 */
.L_x_6077:
[----:B------:R-:W2:-:S04]  /*13ab0*/  DFMA R2, R4, R12, R14 ;  /* 0x0000000c0402722b */ /* 0x000e88000000000e */
[----:B------:R-:W3:-:S04]  /*13ac0*/  DFMA R12, R4, R14, -R12 ;  /* 0x0000000e040c722b */ /* 0x000ec8000000080c */
[----:B-12---:R1:W2:-:S04]  /*13ad0*/  DMUL R4, R2, R6 ;  /* 0x0000000602047228 */ /* 0x0062880000000000 */
[----:B---3--:R1:W3:-:S06]  /*13ae0*/  DMUL R6, R12, R6 ;  /* 0x000000060c067228 */ /* 0x0082cc0000000000 */
.L_x_6070:
[----:B--2---:R-:W-:Y:S05]  /*13af0*/  BSYNC B1 ;  /* 0x0000000000017941 */ /* 0x004fea0003800000 */
.L_x_6063:
        /* <DEDUP_REMOVED lines=13> */
[----:B-1----:R-:W-:Y:S01]  /*13bd0*/  STG.E.U8 [R16.64], R5 ;  /* 0x0000000510007986 */ /* 0x002fe2000c101124 */
[----:B------:R-:W-:Y:S05]  /*13be0*/  EXIT ;  /* 0x000000000000794d */ /* 0x000fea0003800000 */
.L_x_6082:
[----:B------:R-:W1:Y:S02]  /*13bf0*/  F2I.S64.F64.TRUNC R4, R4 ;  /* 0x0000000400047311 */ /* 0x000e64000030d900 */
[----:B-1----:R-:W-:-:S05]  /*13c00*/  IMAD.MOV.U32 R3, RZ, RZ, R4 ;  /* 0x000000ffff037224 */ /* 0x002fca00078e0004 */
[----:B------:R-:W-:Y:S01]  /*13c10*/  STG.E.U8 [R16.64], R3 ;  /* 0x0000000310007986 */ /* 0x000fe2000c101124 */
[----:B------:R-:W-:Y:S05]  /*13c20*/  EXIT ;  /* 0x000000000000794d */ /* 0x000fea0003800000 */
.L_x_6081:
[----:B------:R-:W-:-:S13]  /*13c30*/  ISETP.NE.AND P0, PT, R0, 0x2, PT ;  /* 0x000000020000780c */ /* 0x000fda0003f05270 */
[----:B------:R-:W-:Y:S05]  /*13c40*/  @!P0 BRA `(.L_x_6084) ;  /* 0x000000a000008947 */ /* 0x000fea0003800000 */
[----:B------:R-:W-:-:S13]  /*13c50*/  ISETP.NE.AND P0, PT, R0, 0x3, PT ;  /* 0x000000030000780c */ /* 0x000fda0003f05270 */
[----:B------:R-:W-:Y:S05]  /*13c60*/  @!P0 BRA `(.L_x_6085) ;  /* 0x0000005000008947 */ /* 0x000fea0003800000 */
[----:B------:R-:W-:-:S13]  /*13c70*/  ISETP.NE.AND P0, PT, R0, 0x4, PT ;  /* 0x000000040000780c */ /* 0x000fda0003f05270 */
[----:B------:R-:W-:Y:S05]  /*13c80*/  @P0 BRA `(.L_x_6083) ;  /* 0x00000d2000000947 */ /* 0x000fea0003800000 */
[----:B------:R-:W1:Y:S02]  /*13c90*/  F2I.S64.F64.TRUNC R4, R4 ;  /* 0x0000000400047311 */ /* 0x000e64000030d900 */
[----:B-1----:R-:W-:Y:S01]  /*13ca0*/  STG.E.64 [R16.64], R4 ;  /* 0x0000000410007986 */ /* 0x002fe2000c101b24 */
[----:B------:R-:W-:Y:S05]  /*13cb0*/  EXIT ;  /* 0x000000000000794d */ /* 0x000fea0003800000 */
.L_x_6085:
[----:B------:R-:W1:Y:S02]  /*13cc0*/  F2I.F64.TRUNC R5, R4 ;  /* 0x0000000400057311 */ /* 0x000e64000030d100 */
[----:B-1----:R-:W-:Y:S01]  /*13cd0*/  STG.E [R16.64], R5 ;  /* 0x0000000510007986 */ /* 0x002fe2000c101924 */
[----:B------:R-:W-:Y:S05]  /*13ce0*/  EXIT ;  /* 0x000000000000794d */ /* 0x000fea0003800000 */
.L_x_6084:
[----:B------:R-:W1:Y:S02]  /*13cf0*/  F2I.F64.TRUNC R5, R4 ;  /* 0x0000000400057311 */ /* 0x000e64000030d100 */
[----:B-1----:R-:W-:Y:S01]  /*13d00*/  STG.E.U16 [R16.64], R5 ;  /* 0x0000000510007986 */ /* 0x002fe2000c101524 */
[----:B------:R-:W-:Y:S05]  /*13d10*/  EXIT ;  /* 0x000000000000794d */ /* 0x000fea0003800000 */
.L_x_6080:
        /* <DEDUP_REMOVED lines=9> */
[----:B------:R-:W-:Y:S01]  /*13db0*/  STG.E [R16.64], R3 ;  /* 0x0000000310007986 */ /* 0x000fe2000c101924 */
[----:B------:R-:W-:Y:S05]  /*13dc0*/  EXIT ;  /* 0x000000000000794d */ /* 0x000fea0003800000 */
.L_x_6087:
[----:B------:R-:W1:Y:S01]  /*13dd0*/  F2F.F32.F64 R0, R4 ;  /* 0x0000000400007310 */ /* 0x000e620000301000 */
[----:B------:R-:W1:-:S14]  /*13de0*/  DSETP.GEU.AND P0, PT, |R4|, c[0x2][0x80], PT ;  /* 0x008020000400762a */ /* 0x000e5c0003f0e200 */
[----:B-1----:R-:W-:-:S05]  /*13df0*/  @!P0 FMUL R0, R0, 1.175494350822287508e-38 ;  /* 0x0080000000008820 */ /* 0x002fca0000400000 */
[----:B------:R-:W-:-:S05]  /*13e00*/  F2FP.PACK_AB R0, RZ, R0 ;  /* 0x00000000ff00723e */ /* 0x000fca00000000ff */
[----:B------:R-:W-:Y:S01]  /*13e10*/  STG.E.U16 [R16.64], R0 ;  /* 0x0000000010007986 */ /* 0x000fe2000c101524 */
[----:B------:R-:W-:Y:S05]  /*13e20*/  EXIT ;  /* 0x000000000000794d */ /* 0x000fea0003800000 */
.L_x_6086:
        /* <DEDUP_REMOVED lines=12> */
[----:B------:R-:W-:Y:S01]  /*13ef0*/  STG.E.64 [R16.64], R2 ;  /* 0x0000000210007986 */ /* 0x000fe2000c101b24 */
[----:B------:R-:W-:Y:S05]  /*13f00*/  EXIT ;  /* 0x000000000000794d */ /* 0x000fea0003800000 */
.L_x_6089:
[----:B------:R-:W1:Y:S01]  /*13f10*/  F2F.F32.F64 R3, R4 ;  /* 0x0000000400037310 */ /* 0x000e620000301000 */
[----:B------:R-:W1:-:S04]  /*13f20*/  DSETP.GEU.AND P0, PT, |R4|, c[0x2][0x80], PT ;  /* 0x008020000400762a */ /* 0x000e480003f0e200 */
[----:B---3--:R-:W2:-:S03]  /*13f30*/  DSETP.GEU.AND P1, PT, |R6|, c[0x2][0x80], PT ;  /* 0x008020000600762a */ /* 0x008e860003f2e200 */
[----:B------:R-:W2:Y:S07]  /*13f40*/  F2F.F32.F64 R0, R6 ;  /* 0x0000000600007310 */ /* 0x000eae0000301000 */
[----:B-1----:R-:W-:-:S04]  /*13f50*/  @!P0 FMUL R3, R3, 1.175494350822287508e-38 ;  /* 0x0080000003038820 */ /* 0x002fc80000400000 */
[----:B--2---:R-:W-:-:S05]  /*13f60*/  @!P1 FMUL R0, R0, 1.175494350822287508e-38 ;  /* 0x0080000000009820 */ /* 0x004fca0000400000 */
[----:B------:R-:W-:-:S05]  /*13f70*/  F2FP.PACK_AB R3, R0, R3 ;  /* 0x000000030003723e */ /* 0x000fca00000000ff */
[----:B------:R-:W-:Y:S01]  /*13f80*/  STG.E [R16.64], R3 ;  /* 0x0000000310007986 */ /* 0x000fe2000c101924 */
[----:B------:R-:W-:Y:S05]  /*13f90*/  EXIT ;  /* 0x000000000000794d */ /* 0x000fea0003800000 */
.L_x_6088:
[----:B------:R-:W-:Y:S01]  /*13fa0*/  STG.E.64 [R16.64], R4 ;  /* 0x0000000410007986 */ /* 0x000fe2000c101b24 */
[----:B------:R-:W-:Y:S05]  /*13fb0*/  EXIT ;  /* 0x000000000000794d */ /* 0x000fea0003800000 */
.L_x_6079:
        /* <DEDUP_REMOVED lines=11> */
[----:B------:R-:W-:Y:S01]  /*14070*/  STG.E.U8 [R16.64], R3 ;  /* 0x0000000310007986 */ /* 0x000fe2000c101124 */
[----:B------:R-:W-:Y:S05]  /*14080*/  EXIT ;  /* 0x000000000000794d */ /* 0x000fea0003800000 */
.L_x_6092:
[----:B---3--:R-:W-:Y:S01]  /*14090*/  STG.E.128 [R16.64], R4 ;  /* 0x0000000410007986 */ /* 0x008fe2000c101d24 */
[----:B------:R-:W-:Y:S05]  /*140a0*/  EXIT ;  /* 0x000000000000794d */ /* 0x000fea0003800000 */
.L_x_6091:
        /* <DEDUP_REMOVED lines=23> */
.L_x_6096:
[----:B------:R-:W-:Y:S05]  /*14220*/  BSYNC B0 ;  /* 0x0000000000007941 */ /* 0x000fea0003800000 */
.L_x_6095:
[----:B------:R-:W-:-:S05]  /*14230*/  LOP3.LUT R3, R0, R3, RZ, 0xfc, !PT ;  /* 0x0000000300037212 */ /* 0x000fca00078efcff */
[----:B------:R-:W-:Y:S01]  /*14240*/  STG.E.U8 [R16.64], R3 ;  /* 0x0000000310007986 */ /* 0x000fe2000c101124 */
[----:B------:R-:W-:Y:S05]  /*14250*/  EXIT ;  /* 0x000000000000794d */ /* 0x000fea0003800000 */
.L_x_6094:
        /* <DEDUP_REMOVED lines=15> */
.L_x_6098:
[----:B------:R-:W-:Y:S01]  /*14350*/  IMAD.MOV.U32 R0, RZ, RZ, 0x7f ;  /* 0x0000007fff007424 */ /* 0x000fe200078e00ff */
[----:B------:R-:W-:-:S04]  /*14360*/  ISETP.GT.U32.AND P0, PT, R2, 0x7f800000, PT ;  /* 0x7f8000000200780c */ /* 0x000fc80003f04070 */
[----:B------:R-:W-:-:S04]  /*14370*/  SEL R0, R0, 0x7c, P0 ;  /* 0x0000007c00007807 */ /* 0x000fc80000000000 */
.L_x_6099:
[----:B------:R-:W-:Y:S05]  /*14380*/  BSYNC B0 ;  /* 0x0000000000007941 */ /* 0x000fea0003800000 */
.L_x_6097:
[----:B------:R-:W-:-:S04]  /*14390*/  LOP3.LUT R2, R3, 0x80000000, RZ, 0xc0, !PT ;  /* 0x8000000003027812 */ /* 0x000fc800078ec0ff */
[----:B------:R-:W-:-:S04]  /*143a0*/  SHF.R.U32.HI R3, RZ, 0x18, R2 ;  /* 0x00000018ff037819 */ /* 0x000fc80000011602 */
[----:B------:R-:W-:-:S05]  /*143b0*/  LOP3.LUT R3, R0, R3, RZ, 0xfc, !PT ;  /* 0x0000000300037212 */ /* 0x000fca00078efcff */
[----:B------:R-:W-:Y:S01]  /*143c0*/  STG.E.U8 [R16.64], R3 ;  /* 0x0000000310007986 */ /* 0x000fe2000c101124 */
[----:B------:R-:W-:Y:S05]  /*143d0*/  EXIT ;  /* 0x000000000000794d */ /* 0x000fea0003800000 */
.L_x_6093:
[----:B------:R-:W1:Y:S01]  /*143e0*/  F2F.F32.F64 R0, R4 ;  /* 0x0000000400007310 */ /* 0x000e620000301000 */
[----:B------:R-:W1:-:S14]  /*143f0*/  DSETP.GEU.AND P0, PT, |R4|, c[0x2][0x80], PT ;  /* 0x008020000400762a */ /* 0x000e5c0003f0e200 */
[----:B-1----:R-:W-:-:S05]  /*14400*/  @!P0 FMUL R0, R0, 1.175494350822287508e-38 ;  /* 0x0080000000008820 */ /* 0x002fca0000400000 */
[----:B------:R-:W-:-:S05]  /*14410*/  F2FP.BF16.PACK_AB R0, RZ, R0 ;  /* 0x00000000ff00723e */ /* 0x000fca00000010ff */
[----:B------:R-:W-:Y:S01]  /*14420*/  STG.E.U16 [R16.64], R0 ;  /* 0x0000000010007986 */ /* 0x000fe2000c101524 */
[----:B------:R-:W-:Y:S05]  /*14430*/  EXIT ;  /* 0x000000000000794d */ /* 0x000fea0003800000 */
.L_x_6090:
        /* <DEDUP_REMOVED lines=9> */
[----:B-1----:R-:W-:Y:S01]  /*144d0*/  STG.E.U16 [R16.64], R5 ;  /* 0x0000000510007986 */ /* 0x002fe2000c101524 */
[----:B------:R-:W-:Y:S05]  /*144e0*/  EXIT ;  /* 0x000000000000794d */ /* 0x000fea0003800000 */
.L_x_6102:
        /* <DEDUP_REMOVED lines=19> */
.L_x_6105:
[----:B------:R-:W-:-:S04]  /*14620*/  LOP3.LUT R2, R3, 0x80000000, RZ, 0xc0, !PT ;  /* 0x8000000003027812 */ /* 0x000fc800078ec0ff */
[----:B------:R-:W-:-:S04]  /*14630*/  SHF.R.U32.HI R3, RZ, 0x18, R2 ;  /* 0x00000018ff037819 */ /* 0x000fc80000011602 */
[----:B------:R-:W-:-:S04]  /*14640*/  LOP3.LUT R0, R0, R3, RZ, 0xfc, !PT ;  /* 0x0000000300007212 */ /* 0x000fc800078efcff */
[----:B------:R-:W-:Y:S02]  /*14650*/  PRMT R8, R0, 0x7610, R8 ;  /* 0x0000761000087816 */ /* 0x000fe40000000008 */
.L_x_6104:
[----:B------:R-:W-:Y:S05]  /*14660*/  BSYNC B0 ;  /* 0x0000000000007941 */ /* 0x000fea0003800000 */
.L_x_6103:
[----:B------:R-:W-:Y:S01]  /*14670*/  STG.E.U8 [R16.64], R8 ;  /* 0x0000000810007986 */ /* 0x000fe2000c101124 */
[----:B------:R-:W-:Y:S05]  /*14680*/  EXIT ;  /* 0x000000000000794d */ /* 0x000fea0003800000 */
.L_x_6101:
        /* <DEDUP_REMOVED lines=19> */
.L_x_6108:
[----:B------:R-:W-:-:S04]  /*147c0*/  LOP3.LUT R2, R3, 0x80000000, RZ, 0xc0, !PT ;  /* 0x8000000003027812 */ /* 0x000fc800078ec0ff */
[----:B------:R-:W-:-:S04]  /*147d0*/  SHF.R.U32.HI R3, RZ, 0x18, R2 ;  /* 0x00000018ff037819 */ /* 0x000fc80000011602 */
[----:B------:R-:W-:-:S04]  /*147e0*/  LOP3.LUT R0, R0, R3, RZ, 0xfc, !PT ;  /* 0x0000000300007212 */ /* 0x000fc800078efcff */
[----:B------:R-:W-:Y:S02]  /*147f0*/  PRMT R8, R0, 0x7610, R8 ;  /* 0x0000761000087816 */ /* 0x000fe40000000008 */
.L_x_6107:
[----:B------:R-:W-:Y:S05]  /*14800*/  BSYNC B0 ;  /* 0x0000000000007941 */ /* 0x000fea0003800000 */
.L_x_6106:
[----:B------:R-:W-:Y:S01]  /*14810*/  STG.E.U8 [R16.64], R8 ;  /* 0x0000000810007986 */ /* 0x000fe2000c101124 */
[----:B------:R-:W-:Y:S05]  /*14820*/  EXIT ;  /* 0x000000000000794d */ /* 0x000fea0003800000 */
.L_x_6100:
        /* <DEDUP_REMOVED lines=24> */
.L_x_6083:
        /* <DEDUP_REMOVED lines=19> */
[----:B------:R-:W-:Y:S05]  /*14ae0*/  EXIT ;  /* 0x000000000000794d */ /* 0x000fea0003800000 */
.L_x_6110:
[----:B------:R-:W1:Y:S02]  /*14af0*/  F2I.U64.F64.TRUNC R4, R4 ;  /* 0x0000000400047311 */ /* 0x000e64000030d800 */
[----:B-1----:R-:W-:Y:S01]  /*14b00*/  STG.E.64 [R16.64], R4 ;  /* 0x0000000410007986 */ /* 0x002fe2000c101b24 */
[----:B------:R-:W-:Y:S05]  /*14b10*/  EXIT ;  /* 0x000000000000794d */ /* 0x000fea0003800000 */
.L_x_6109:
[----:B------:R-:W1:Y:S02]  /*14b20*/  F2I.U32.F64.TRUNC R5, R4 ;  /* 0x0000000400057311 */ /* 0x000e64000030d000 */
[----:B-1----:R-:W-:Y:S01]  /*14b30*/  STG.E [R16.64], R5 ;  /* 0x0000000510007986 */ /* 0x002fe2000c101924 */
[----:B------:R-:W-:Y:S05]  /*14b40*/  EXIT ;  /* 0x000000000000794d */ /* 0x000fea0003800000 */
        .weak           $__internal_6_$__cuda_sm20_dblrcp_rn_slowpath_v3
        .type           $__internal_6_$__cuda_sm20_dblrcp_rn_slowpath_v3,@function
        .size           $__internal_6_$__cuda_sm20_dblrcp_rn_slowpath_v3,($__internal_7_$__cuda_sm20_div_rn_f64_full - $__internal_6_$__cuda_sm20_dblrcp_rn_slowpath_v3)
$__internal_6_$__cuda_sm20_dblrcp_rn_slowpath_v3:
[----:B------:R-:W-:Y:S01]  /*14b50*/  IMAD.MOV.U32 R20, RZ, RZ, R26 ;  /* 0x000000ffff147224 */ /* 0x000fe200078e001a */
[----:B------:R-:W-:Y:S01]  /*14b60*/  BSSY B0, `(.L_x_6111) ;  /* 0x0000026000007945 */ /* 0x000fe20003800000 */
[----:B------:R-:W-:-:S06]  /*14b70*/  IMAD.MOV.U32 R21, RZ, RZ, R27 ;  /* 0x000000ffff157224 */ /* 0x000fcc00078e001b */
        /* <DEDUP_REMOVED lines=24> */
.L_x_6114:
[----:B------:R-:W0:Y:S01]  /*14d00*/  DMUL R8, R20, 8.11296384146066816958e+31 ;  /* 0x4690000014087828 */ /* 0x000e220000000000 */
[----:B------:R-:W-:-:S05]  /*14d10*/  IMAD.MOV.U32 R2, RZ, RZ, R11 ;  /* 0x000000ffff027224 */ /* 0x000fca00078e000b */
        /* <DEDUP_REMOVED lines=8> */
.L_x_6112:
[----:B------:R-:W-:Y:S01]  /*14da0*/  LOP3.LUT R3, R21, 0x80000, RZ, 0xfc, !PT ;  /* 0x0008000015037812 */ /* 0x000fe200078efcff */
[----:B------:R-:W-:Y:S02]  /*14db0*/  IMAD.MOV.U32 R2, RZ, RZ, R20 ;  /* 0x000000ffff027224 */ /* 0x000fe400078e0014 */
.L_x_6113:
[----:B------:R-:W-:Y:S05]  /*14dc0*/  BSYNC B0 ;  /* 0x0000000000007941 */ /* 0x000fea0003800000 */
.L_x_6111:
[----:B01----:R-:W-:Y:S02]  /*14dd0*/  IMAD.MOV.U32 R8, RZ, RZ, R2 ;  /* 0x000000ffff087224 */ /* 0x003fe400078e0002 */
[----:B------:R-:W-:Y:S02]  /*14de0*/  IMAD.MOV.U32 R9, RZ, RZ, R3 ;  /* 0x000000ffff097224 */ /* 0x000fe400078e0003 */
[----:B------:R-:W-:Y:S02]  /*14df0*/  IMAD.MOV.U32 R2, RZ, RZ, R0 ;  /* 0x000000ffff027224 */ /* 0x000fe400078e0000 */
[----:B------:R-:W-:-:S04]  /*14e00*/  IMAD.MOV.U32 R3, RZ, RZ, 0x0 ;  /* 0x00000000ff037424 */ /* 0x000fc800078e00ff */
[----:B------:R-:W-:Y:S05]  /*14e10*/  RET.REL.NODEC R2 `(_ZN2at6native18elementwise_kernelILi128ELi4EZNS0_15gpu_kernel_implIZZZNS0_61_GLOBAL__N__132982cb_23_ActivationSiluKernel_cu_1520ed90_293611silu_kernelERNS_18TensorIteratorBaseEENKUlvE_clEvENKUlvE1_clEvEUlN3c107complexIdEEE_EEvS5_RKT_EUliE_EEviT1_) ;  /* 0xfffeb1e002007950 */ /* 0x000fea0003c3ffff */
        .weak           $__internal_7_$__cuda_sm20_div_rn_f64_full
        .type           $__internal_7_$__cuda_sm20_div_rn_f64_full,@function
        .size           $__internal_7_$__cuda_sm20_div_rn_f64_full,($_ZN2at6native18elementwise_kernelILi128ELi4EZNS0_15gpu_kernel_implIZZZNS0_61_GLOBAL__N__132982cb_23_ActivationSiluKernel_cu_1520ed90_293611silu_kernelERNS_18TensorIteratorBaseEENKUlvE_clEvENKUlvE1_clEvEUlN3c107complexIdEEE_EEvS5_RKT_EUliE_EEviT1_$__internal_trig_reduction_slowpathd - $__internal_7_$__cuda_sm20_div_rn_f64_full)
$__internal_7_$__cuda_sm20_div_rn_f64_full:
[C---:B------:R-:W-:Y:S01]  /*14e20*/  FSETP.GEU.AND P0, PT, |R7|.reuse, 1.469367938527859385e-39, PT ;  /* 0x001000000700780b */ /* 0x040fe20003f0e200 */
[--C-:B------:R-:W-:Y:S01]  /*14e30*/  IMAD.MOV.U32 R6, RZ, RZ, R10.reuse ;  /* 0x000000ffff067224 */ /* 0x100fe200078e000a */
[C---:B------:R-:W-:Y:S01]  /*14e40*/  LOP3.LUT R8, R7.reuse, 0x800fffff, RZ, 0xc0, !PT ;  /* 0x800fffff07087812 */ /* 0x040fe200078ec0ff */
[----:B------:R-:W-:Y:S01]  /*14e50*/  IMAD.MOV.U32 R11, RZ, RZ, R21 ;  /* 0x000000ffff0b7224 */ /* 0x000fe200078e0015 */
[----:B------:R-:W-:Y:S01]  /*14e60*/  LOP3.LUT R32, R7, 0x7ff00000, RZ, 0xc0, !PT ;  /* 0x7ff0000007207812 */ /* 0x000fe200078ec0ff */
[----:B------:R-:W-:Y:S01]  /*14e70*/  IMAD.MOV.U32 R24, RZ, RZ, 0x1 ;  /* 0x00000001ff187424 */ /* 0x000fe200078e00ff */
[----:B------:R-:W-:Y:S01]  /*14e80*/  LOP3.LUT R9, R8, 0x3ff00000, RZ, 0xfc, !PT ;  /* 0x3ff0000008097812 */ /* 0x000fe200078efcff */
[----:B------:R-:W-:Y:S01]  /*14e90*/  IMAD.MOV.U32 R8, RZ, RZ, R10 ;  /* 0x000000ffff087224 */ /* 0x000fe200078e000a */
[C---:B------:R-:W-:Y:S01]  /*14ea0*/  FSETP.GEU.AND P2, PT, |R11|.reuse, 1.469367938527859385e-39, PT ;  /* 0x001000000b00780b */ /* 0x040fe20003f4e200 */
[----:B------:R-:W-:Y:S01]  /*14eb0*/  IMAD.MOV.U32 R10, RZ, RZ, R18 ;  /* 0x000000ffff0a7224 */ /* 0x000fe200078e0012 */
[----:B------:R-:W-:Y:S01]  /*14ec0*/  LOP3.LUT R33, R11, 0x7ff00000, RZ, 0xc0, !PT ;  /* 0x7ff000000b217812 */ /* 0x000fe200078ec0ff */
[----:B------:R-:W-:Y:S01]  /*14ed0*/  IMAD.MOV.U32 R30, RZ, RZ, 0x1ca00000 ;  /* 0x1ca00000ff1e7424 */ /* 0x000fe200078e00ff */
[----:B------:R-:W-:Y:S01]  /*14ee0*/  BSSY B0, `(.L_x_6115) ;  /* 0x0000050000007945 */ /* 0x000fe20003800000 */
[----:B------:R-:W0:Y:S01]  /*14ef0*/  @!P0 DMUL R8, R6, 8.98846567431157953865e+307 ;  /* 0x7fe0000006088828 */ /* 0x000e220000000000 */
[----:B------:R-:W-:-:S04]  /*14f00*/  ISETP.GE.U32.AND P1, PT, R33, R32, PT ;  /* 0x000000202100720c */ /* 0x000fc80003f26070 */
[----:B------:R-:W-:Y:S01]  /*14f10*/  SEL R23, R30, 0x63400000, !P1 ;  /* 0x634000001e177807 */ /* 0x000fe20004800000 */
[----:B0-----:R-:W0:Y:S02]  /*14f20*/  MUFU.RCP64H R25, R9 ;  /* 0x0000000900197308 */ /* 0x001e240000001800 */
[----:B------:R-:W-:Y:S01]  /*14f30*/  @!P2 LOP3.LUT R18, R7, 0x7ff00000, RZ, 0xc0, !PT ;  /* 0x7ff000000712a812 */ /* 0x000fe200078ec0ff */
[----:B------:R-:W-:-:S03]  /*14f40*/  @!P2 IMAD.MOV.U32 R22, RZ, RZ, RZ ;  /* 0x000000ffff16a224 */ /* 0x000fc600078e00ff */
[----:B------:R-:W-:Y:S01]  /*14f50*/  @!P2 ISETP.GE.U32.AND P3, PT, R33, R18, PT ;  /* 0x000000122100a20c */ /* 0x000fe20003f66070 */
[----:B------:R-:W-:Y:S01]  /*14f60*/  IMAD.MOV.U32 R18, RZ, RZ, R32 ;  /* 0x000000ffff127224 */ /* 0x000fe200078e0020 */
[----:B------:R-:W-:Y:S02]  /*14f70*/  @!P0 LOP3.LUT R18, R9, 0x7ff00000, RZ, 0xc0, !PT ;  /* 0x7ff0000009128812 */ /* 0x000fe400078ec0ff */
[----:B------:R-:W-:Y:S02]  /*14f80*/  @!P2 SEL R31, R30, 0x63400000, !P3 ;  /* 0x634000001e1fa807 */ /* 0x000fe40005800000 */
[----:B------:R-:W-:Y:S02]  /*14f90*/  IADD3 R32, R18, -0x1, RZ ;  /* 0xffffffff12207810 */ /* 0x000fe40007ffe0ff */
[----:B------:R-:W-:Y:S01]  /*14fa0*/  @!P2 LOP3.LUT R31, R31, 0x80000000, R11, 0xf8, !PT ;  /* 0x800000001f1fa812 */ /* 0x000fe200078ef80b */
[----:B0-----:R-:W0:-:S06]  /*14fb0*/  DFMA R20, R24, -R8, 1 ;  /* 0x3ff000001814742b */ /* 0x001e0c0000000808 */
[----:B0-----:R0:W1:Y:S02]  /*14fc0*/  DFMA R28, R20, R20, R20 ;  /* 0x00000014141c722b */ /* 0x0010640000000014 */
[----:B0-----:R-:W-:Y:S01]  /*14fd0*/  LOP3.LUT R21, R23, 0x800fffff, R11, 0xf8, !PT ;  /* 0x800fffff17157812 */ /* 0x001fe200078ef80b */
[----:B------:R-:W-:Y:S01]  /*14fe0*/  IMAD.MOV.U32 R20, RZ, RZ, R10 ;  /* 0x000000ffff147224 */ /* 0x000fe200078e000a */
[----:B------:R-:W-:Y:S01]  /*14ff0*/  @!P2 LOP3.LUT R23, R31, 0x100000, RZ, 0xfc, !PT ;  /* 0x001000001f17a812 */ /* 0x000fe200078efcff */
[----:B------:R-:W-:Y:S01]  /*15000*/  IMAD.MOV.U32 R31, RZ, RZ, R33 ;  /* 0x000000ffff1f7224 */ /* 0x000fe200078e0021 */
[----:B-1----:R-:W0:-:S04]  /*15010*/  DFMA R28, R24, R28, R24 ;  /* 0x0000001c181c722b */ /* 0x002e080000000018 */
[----:B------:R-:W1:-:S04]  /*15020*/  @!P2 DFMA R20, R20, 2, -R22 ;  /* 0x400000001414a82b */ /* 0x000e480000000816 */
[----:B0-----:R-:W0:-:S06]  /*15030*/  DFMA R22, R28, -R8, 1 ;  /* 0x3ff000001c16742b */ /* 0x001e0c0000000808 */
[----:B-1----:R-:W-:Y:S01]  /*15040*/  @!P2 LOP3.LUT R31, R21, 0x7ff00000, RZ, 0xc0, !PT ;  /* 0x7ff00000151fa812 */ /* 0x002fe200078ec0ff */
[----:B0-----:R0:W1:-:S03]  /*15050*/  DFMA R22, R28, R22, R28 ;  /* 0x000000161c16722b */ /* 0x001046000000001c */
[----:B0-----:R-:W-:-:S03]  /*15060*/  IADD3 R28, R31, -0x1, RZ ;  /* 0xffffffff1f1c7810 */ /* 0x001fc60007ffe0ff */
[----:B-1----:R-:W0:Y:S01]  /*15070*/  DMUL R24, R22, R20 ;  /* 0x0000001416187228 */ /* 0x002e220000000000 */
[----:B------:R-:W-:-:S04]  /*15080*/  ISETP.GT.U32.AND P0, PT, R28, 0x7feffffe, PT ;  /* 0x7feffffe1c00780c */ /* 0x000fc80003f04070 */
[----:B------:R-:W-:Y:S01]  /*15090*/  ISETP.GT.U32.OR P0, PT, R32, 0x7feffffe, P0 ;  /* 0x7feffffe2000780c */ /* 0x000fe20000704470 */
[----:B0-----:R-:W0:-:S06]  /*150a0*/  DFMA R28, R24, -R8, R20 ;  /* 0x80000008181c722b */ /* 0x001e0c0000000014 */
[----:B0-----:R0:W1:-:S06]  /*150b0*/  DFMA R22, R22, R28, R24 ;  /* 0x0000001c1616722b */ /* 0x00104c0000000018 */
[----:B------:R-:W-:Y:S05]  /*150c0*/  @P0 BRA `(.L_x_6116) ;  /* 0x000001c000000947 */ /* 0x000fea0003800000 */
[----:B01----:R-:W-:-:S04]  /*150d0*/  LOP3.LUT R18, R7, 0x7ff00000, RZ, 0xc0, !PT ;  /* 0x7ff0000007127812 */ /* 0x003fc800078ec0ff */
[C---:B------:R-:W-:Y:S01]  /*150e0*/  ISETP.GE.U32.AND P0, PT, R33.reuse, R18, PT ;  /* 0x000000122100720c */ /* 0x040fe20003f06070 */
[----:B------:R-:W-:-:S03]  /*150f0*/  IMAD.IADD R10, R33, 0x1, -R18 ;  /* 0x00000001210a7824 */ /* 0x000fc600078e0a12 */
[----:B------:R-:W-:Y:S02]  /*15100*/  SEL R11, R30, 0x63400000, !P0 ;  /* 0x634000001e0b7807 */ /* 0x000fe40004000000 */
[----:B------:R-:W-:-:S04]  /*15110*/  IMNMX R10, R10, -0x46a00000, !PT ;  /* 0xb96000000a0a7817 */ /* 0x000fc80007800200 */
[----:B------:R-:W-:-:S05]  /*15120*/  IMNMX R10, R10, 0x46a00000, PT ;  /* 0x46a000000a0a7817 */ /* 0x000fca0003800200 */
[----:B------:R-:W-:Y:S02]  /*15130*/  IMAD.IADD R18, R10, 0x1, -R11 ;  /* 0x000000010a127824 */ /* 0x000fe400078e0a0b */
[----:B------:R-:W-:-:S03]  /*15140*/  IMAD.MOV.U32 R10, RZ, RZ, RZ ;  /* 0x000000ffff0a7224 */ /* 0x000fc600078e00ff */
[----:B------:R-:W-:-:S06]  /*15150*/  IADD3 R11, R18, 0x7fe00000, RZ ;  /* 0x7fe00000120b7810 */ /* 0x000fcc0007ffe0ff */
[----:B------:R-:W0:-:S10]  /*15160*/  DMUL R24, R22, R10 ;  /* 0x0000000a16187228 */ /* 0x000e140000000000 */
[----:B0-----:R-:W-:-:S13]  /*15170*/  FSETP.GTU.AND P0, PT, |R25|, 1.469367938527859385e-39, PT ;  /* 0x001000001900780b */ /* 0x001fda0003f0c200 */
[----:B------:R-:W-:Y:S05]  /*15180*/  @P0 BRA `(.L_x_6117) ;  /* 0x0000025000000947 */ /* 0x000fea0003800000 */
[----:B------:R-:W0:Y:S01]  /*15190*/  DFMA R8, R22, -R8, R20 ;  /* 0x800000081608722b */ /* 0x000e220000000014 */
[----:B------:R-:W-:-:S09]  /*151a0*/  IMAD.MOV.U32 R10, RZ, RZ, RZ ;  /* 0x000000ffff0a7224 */ /* 0x000fd200078e00ff */
[C---:B0-----:R-:W-:Y:S02]  /*151b0*/  FSETP.NEU.AND P0, PT, R9.reuse, RZ, PT ;  /* 0x000000ff0900720b */ /* 0x041fe40003f0d000 */
[----:B------:R-:W-:-:S04]  /*151c0*/  LOP3.LUT R21, R9, 0x80000000, R7, 0x48, !PT ;  /* 0x8000000009157812 */ /* 0x000fc800078e4807 */
[----:B------:R-:W-:-:S07]  /*151d0*/  LOP3.LUT R11, R21, R11, RZ, 0xfc, !PT ;  /* 0x0000000b150b7212 */ /* 0x000fce00078efcff */
[----:B------:R-:W-:Y:S05]  /*151e0*/  @!P0 BRA `(.L_x_6117) ;  /* 0x000001f000008947 */ /* 0x000fea0003800000 */
[----:B------:R-:W-:Y:S01]  /*151f0*/  IMAD.MOV R7, RZ, RZ, -R18 ;  /* 0x000000ffff077224 */ /* 0x000fe200078e0a12 */
[----:B------:R-:W0:Y:S01]  /*15200*/  DMUL.RP R10, R22, R10 ;  /* 0x0000000a160a7228 */ /* 0x000e220000008000 */
[----:B------:R-:W-:-:S06]  /*15210*/  IMAD.MOV.U32 R6, RZ, RZ, RZ ;  /* 0x000000ffff067224 */ /* 0x000fcc00078e00ff */
[----:B------:R-:W1:-:S03]  /*15220*/  DFMA R6, R24, -R6, R22 ;  /* 0x800000061806722b */ /* 0x000e460000000016 */
[----:B0-----:R-:W-:-:S03]  /*15230*/  LOP3.LUT R21, R11, R21, RZ, 0x3c, !PT ;  /* 0x000000150b157212 */ /* 0x001fc600078e3cff */
[----:B-1----:R-:W-:-:S04]  /*15240*/  IADD3 R6, -R18, -0x43300000, RZ ;  /* 0xbcd0000012067810 */ /* 0x002fc80007ffe1ff */
[----:B------:R-:W-:-:S04]  /*15250*/  FSETP.NEU.AND P0, PT, |R7|, R6, PT ;  /* 0x000000060700720b */ /* 0x000fc80003f0d200 */
[----:B------:R-:W-:Y:S02]  /*15260*/  FSEL R24, R10, R24, !P0 ;  /* 0x000000180a187208 */ /* 0x000fe40004000000 */
[----:B------:R-:W-:Y:S01]  /*15270*/  FSEL R25, R21, R25, !P0 ;  /* 0x0000001915197208 */ /* 0x000fe20004000000 */
[----:B------:R-:W-:Y:S05]  /*15280*/  BRA `(.L_x_6117) ;  /* 0x0000015000007947 */ /* 0x000fea0003800000 */
.L_x_6116:
[----:B01----:R-:W0:-:S14]  /*15290*/  DSETP.NAN.AND P0, PT, R10, R10, PT ;  /* 0x0000000a0a00722a */ /* 0x003e1c0003f08000 */
[----:B0-----:R-:W-:Y:S05]  /*152a0*/  @P0 BRA `(.L_x_6118) ;  /* 0x0000011000000947 */ /* 0x001fea0003800000 */
[----:B------:R-:W0:-:S14]  /*152b0*/  DSETP.NAN.AND P0, PT, R6, R6, PT ;  /* 0x000000060600722a */ /* 0x000e1c0003f08000 */
[----:B0-----:R-:W-:Y:S05]  /*152c0*/  @P0 BRA `(.L_x_6119) ;  /* 0x000000c000000947 */ /* 0x001fea0003800000 */
[----:B------:R-:W-:Y:S01]  /*152d0*/  ISETP.NE.AND P0, PT, R31, R18, PT ;  /* 0x000000121f00720c */ /* 0x000fe20003f05270 */
[----:B------:R-:W-:Y:S02]  /*152e0*/  IMAD.MOV.U32 R24, RZ, RZ, 0x0 ;  /* 0x00000000ff187424 */ /* 0x000fe400078e00ff */
[----:B------:R-:W-:-:S10]  /*152f0*/  IMAD.MOV.U32 R25, RZ, RZ, -0x80000 ;  /* 0xfff80000ff197424 */ /* 0x000fd400078e00ff */
[----:B------:R-:W-:Y:S05]  /*15300*/  @!P0 BRA `(.L_x_6117) ;  /* 0x000000d000008947 */ /* 0x000fea0003800000 */
[----:B------:R-:W-:Y:S02]  /*15310*/  ISETP.NE.AND P0, PT, R31, 0x7ff00000, PT ;  /* 0x7ff000001f00780c */ /* 0x000fe40003f05270 */
[----:B------:R-:W-:Y:S02]  /*15320*/  LOP3.LUT R25, R11, 0x80000000, R7, 0x48, !PT ;  /* 0x800000000b197812 */ /* 0x000fe400078e4807 */
[----:B------:R-:W-:-:S13]  /*15330*/  ISETP.EQ.OR P0, PT, R18, RZ, !P0 ;  /* 0x000000ff1200720c */ /* 0x000fda0004702670 */
[----:B------:R-:W-:Y:S01]  /*15340*/  @P0 LOP3.LUT R6, R25, 0x7ff00000, RZ, 0xfc, !PT ;  /* 0x7ff0000019060812 */ /* 0x000fe200078efcff */
[----:B------:R-:W-:Y:S02]  /*15350*/  @!P0 IMAD.MOV.U32 R24, RZ, RZ, RZ ;  /* 0x000000ffff188224 */ /* 0x000fe400078e00ff */
[----:B------:R-:W-:Y:S02]  /*15360*/  @P0 IMAD.MOV.U32 R24, RZ, RZ, RZ ;  /* 0x000000ffff180224 */ /* 0x000fe400078e00ff */
[----:B------:R-:W-:Y:S01]  /*15370*/  @P0 IMAD.MOV.U32 R25, RZ, RZ, R6 ;  /* 0x000000ffff190224 */ /* 0x000fe200078e0006 */
[----:B------:R-:W-:Y:S05]  /*15380*/  BRA `(.L_x_6117) ;  /* 0x0000005000007947 */ /* 0x000fea0003800000 */
.L_x_6119:
[----:B------:R-:W-:Y:S01]  /*15390*/  LOP3.LUT R25, R7, 0x80000, RZ, 0xfc, !PT ;  /* 0x0008000007197812 */ /* 0x000fe200078efcff */
[----:B------:R-:W-:Y:S01]  /*153a0*/  IMAD.MOV.U32 R24, RZ, RZ, R6 ;  /* 0x000000ffff187224 */ /* 0x000fe200078e0006 */
[----:B------:R-:W-:Y:S05]  /*153b0*/  BRA `(.L_x_6117) ;  /* 0x0000002000007947 */ /* 0x000fea0003800000 */
.L_x_6118:
[----:B------:R-:W-:Y:S01]  /*153c0*/  LOP3.LUT R25, R11, 0x80000, RZ, 0xfc, !PT ;  /* 0x000800000b197812 */ /* 0x000fe200078efcff */
[----:B------:R-:W-:Y:S02]  /*153d0*/  IMAD.MOV.U32 R24, RZ, RZ, R10 ;  /* 0x000000ffff187224 */ /* 0x000fe400078e000a */
.L_x_6117:
[----:B------:R-:W-:Y:S05]  /*153e0*/  BSYNC B0 ;  /* 0x0000000000007941 */ /* 0x000fea0003800000 */
.L_x_6115:
[----:B------:R-:W-:Y:S02]  /*153f0*/  IMAD.MOV.U32 R6, RZ, RZ, R0 ;  /* 0x000000ffff067224 */ /* 0x000fe400078e0000 */
[----:B------:R-:W-:-:S04]  /*15400*/  IMAD.MOV.U32 R7, RZ, RZ, 0x0 ;  /* 0x00000000ff077424 */ /* 0x000fc800078e00ff */
[----:B------:R-:W-:Y:S05]  /*15410*/  RET.REL.NODEC R6 `(_ZN2at6native18elementwise_kernelILi128ELi4EZNS0_15gpu_kernel_implIZZZNS0_61_GLOBAL__N__132982cb_23_ActivationSiluKernel_cu_1520ed90_293611silu_kernelERNS_18TensorIteratorBaseEENKUlvE_clEvENKUlvE1_clEvEUlN3c107complexIdEEE_EEvS5_RKT_EUliE_EEviT1_) ;  /* 0xfffeabe006007950 */ /* 0x000fea0003c3ffff */
        .type           $_ZN2at6native18elementwise_kernelILi128ELi4EZNS0_15gpu_kernel_implIZZZNS0_61_GLOBAL__N__132982cb_23_ActivationSiluKernel_cu_1520ed90_293611silu_kernelERNS_18TensorIteratorBaseEENKUlvE_clEvENKUlvE1_clEvEUlN3c107complexIdEEE_EEvS5_RKT_EUliE_EEviT1_$__internal_trig_reduction_slowpathd,@function
        .size           $_ZN2at6native18elementwise_kernelILi128ELi4EZNS0_15gpu_kernel_implIZZZNS0_61_GLOBAL__N__132982cb_23_ActivationSiluKernel_cu_1520ed90_293611silu_kernelERNS_18TensorIteratorBaseEENKUlvE_clEvENKUlvE1_clEvEUlN3c107complexIdEEE_EEvS5_RKT_EUliE_EEviT1_$__internal_trig_reduction_slowpathd,(.L_x_9697 - $_ZN2at6native18elementwise_kernelILi128ELi4EZNS0_15gpu_kernel_implIZZZNS0_61_GLOBAL__N__132982cb_23_ActivationSiluKernel_cu_1520ed90_293611silu_kernelERNS_18TensorIteratorBaseEENKUlvE_clEvENKUlvE1_clEvEUlN3c107complexIdEEE_EEvS5_RKT_EUliE_EEviT1_$__internal_trig_reduction_slowpathd)
$_ZN2at6native18elementwise_kernelILi128ELi4EZNS0_15gpu_kernel_implIZZZNS0_61_GLOBAL__N__132982cb_23_ActivationSiluKernel_cu_1520ed90_293611silu_kernelERNS_18TensorIteratorBaseEENKUlvE_clEvENKUlvE1_clEvEUlN3c107complexIdEEE_EEvS5_RKT_EUliE_EEviT1_$__internal_trig_reduction_slowpathd:
[----:B------:R-:W-:Y:S01]  /*15420*/  SHF.R.U32.HI R21, RZ, 0x14, R11 ;  /* 0x00000014ff157819 */ /* 0x000fe2000001160b */
[----:B------:R-:W-:Y:S02]  /*15430*/  IMAD.MOV.U32 R2, RZ, RZ, R10 ;  /* 0x000000ffff027224 */ /* 0x000fe400078e000a */
[----:B------:R-:W-:Y:S01]  /*15440*/  IMAD.MOV.U32 R5, RZ, RZ, RZ ;  /* 0x000000ffff057224 */ /* 0x000fe200078e00ff */
[----:B------:R-:W-:-:S04]  /*15450*/  LOP3.LUT R0, R21, 0x7ff, RZ, 0xc0, !PT ;  /* 0x000007ff15007812 */ /* 0x000fc800078ec0ff */
[----:B------:R-:W-:-:S13]  /*15460*/  ISETP.NE.AND P0, PT, R0, 0x7ff, PT ;  /* 0x000007ff0000780c */ /* 0x000fda0003f05270 */
[----:B------:R-:W-:Y:S05]  /*15470*/  @!P0 BRA `(.L_x_6120) ;  /* 0x000008c000008947 */ /* 0x000fea0003800000 */
[----:B------:R-:W-:Y:S01]  /*15480*/  IADD3 R0, R0, -0x400, RZ ;  /* 0xfffffc0000007810 */ /* 0x000fe20007ffe0ff */
[----:B------:R-:W-:Y:S01]  /*15490*/  BSSY B0, `(.L_x_6121) ;  /* 0x0000030000007945 */ /* 0x000fe20003800000 */
[----:B------:R-:W-:Y:S01]  /*154a0*/  IADD3 R21, R21, -0x400, RZ ;  /* 0xfffffc0015157810 */ /* 0x000fe20007ffe0ff */
[----:B------:R-:W-:Y:S01]  /*154b0*/  CS2R R22, SRZ ;  /* 0x0000000000167805 */ /* 0x000fe2000001ff00 */
[----:B------:R-:W-:-:S04]  /*154c0*/  SHF.R.U32.HI R0, RZ, 0x6, R0 ;  /* 0x00000006ff007819 */ /* 0x000fc80000011600 */
[C---:B------:R-:W-:Y:S02]  /*154d0*/  IADD3 R3, -R0.reuse, 0x10, RZ ;  /* 0x0000001000037810 */ /* 0x040fe40007ffe1ff */
[C---:B------:R-:W-:Y:S02]  /*154e0*/  IADD3 R4, -R0.reuse, 0x13, RZ ;  /* 0x0000001300047810 */ /* 0x040fe40007ffe1ff */
[----:B------:R-:W-:Y:S02]  /*154f0*/  ISETP.GT.AND P0, PT, R3, 0xe, PT ;  /* 0x0000000e0300780c */ /* 0x000fe40003f04270 */
[----:B------:R-:W-:Y:S02]  /*15500*/  IADD3 R5, -R0, 0xf, RZ ;  /* 0x0000000f00057810 */ /* 0x000fe40007ffe1ff */
[----:B------:R-:W-:Y:S02]  /*15510*/  SEL R4, R4, 0x12, !P0 ;  /* 0x0000001204047807 */ /* 0x000fe40004000000 */
[----:B------:R-:W-:Y:S01]  /*15520*/  LOP3.LUT P0, R21, R21, 0x3f, RZ, 0xc0, !PT ;  /* 0x0000003f15157812 */ /* 0x000fe2000780c0ff */
[----:B------:R-:W-:Y:S01]  /*15530*/  IMAD.MOV.U32 R6, RZ, RZ, R5 ;  /* 0x000000ffff067224 */ /* 0x000fe200078e0005 */
[----:B------:R-:W-:-:S13]  /*15540*/  ISETP.GT.AND P1, PT, R3, R4, PT ;  /* 0x000000040300720c */ /* 0x000fda0003f24270 */
[----:B------:R-:W-:Y:S05]  /*15550*/  @P1 BRA `(.L_x_6122) ;  /* 0x0000023000001947 */ /* 0x000fea0003800000 */
[----:B------:R-:W-:Y:S01]  /*15560*/  IMAD.MOV.U32 R8, RZ, RZ, 0x8 ;  /* 0x00000008ff087424 */ /* 0x000fe200078e00ff */
[C---:B------:R-:W-:Y:S01]  /*15570*/  SHF.L.U64.HI R25, R2.reuse, 0xb, R11 ;  /* 0x0000000b02197819 */ /* 0x040fe2000001020b */
[----:B------:R-:W-:Y:S01]  /*15580*/  IMAD.SHL.U32 R7, R2, 0x800, RZ ;  /* 0x0000080002077824 */ /* 0x000fe200078e00ff */
[----:B------:R-:W-:Y:S01]  /*15590*/  CS2R R22, SRZ ;  /* 0x0000000000167805 */ /* 0x000fe2000001ff00 */
[----:B------:R-:W-:Y:S01]  /*155a0*/  IMAD.WIDE R8, R5, R8, c[0x4][0x160] ;  /* 0x0100580005087625 */ /* 0x000fe200078e0208 */
[----:B------:R-:W-:-:S03]  /*155b0*/  LOP3.LUT R25, R25, 0x80000000, RZ, 0xfc, !PT ;  /* 0x8000000019197812 */ /* 0x000fc600078efcff */
[----:B------:R-:W-:Y:S02]  /*155c0*/  IMAD.MOV.U32 R0, RZ, RZ, R1 ;  /* 0x000000ffff007224 */ /* 0x000fe400078e0001 */
[----:B------:R-:W-:Y:S02]  /*155d0*/  IMAD.MOV.U32 R6, RZ, RZ, R5 ;  /* 0x000000ffff067224 */ /* 0x000fe400078e0005 */
.L_x_6123:
[----:B------:R-:W-:Y:S01]  /*155e0*/  IMAD.MOV.U32 R2, RZ, RZ, R8 ;  /* 0x000000ffff027224 */ /* 0x000fe200078e0008 */
[----:B------:R-:W-:Y:S01]  /*155f0*/  ULDC.64 UR4, c[0x0][0x118] ;  /* 0x0000460000047ab9 */ /* 0x000fe20000000a00 */
[----:B------:R-:W-:-:S06]  /*15600*/  IMAD.MOV.U32 R3, RZ, RZ, R9 ;  /* 0x000000ffff037224 */ /* 0x000fcc00078e0009 */
[----:B------:R-:W2:Y:S01]  /*15610*/  LDG.E.64.CONSTANT R2, [R2.64] ;  /* 0x0000000402027981 */ /* 0x000ea2000c1e9b00 */
[----:B------:R-:W-:Y:S01]  /*15620*/  IADD3 R6, R6, 0x1, RZ ;  /* 0x0000000106067810 */ /* 0x000fe20007ffe0ff */
[----:B--2---:R-:W-:-:S04]  /*15630*/  IMAD.WIDE.U32 R22, P1, R2, R7, R22 ;  /* 0x0000000702167225 */ /* 0x004fc80007820016 */
[----:B------:R-:W-:Y:S02]  /*15640*/  IMAD R33, R2, R25, RZ ;  /* 0x0000001902217224 */ /* 0x000fe400078e02ff */
[----:B------:R-:W-:-:S03]  /*15650*/  IMAD R10, R3, R7, RZ ;  /* 0x00000007030a7224 */ /* 0x000fc600078e02ff */
[----:B------:R-:W-:Y:S01]  /*15660*/  IADD3 R23, P3, R33, R23, RZ ;  /* 0x0000001721177210 */ /* 0x000fe20007f7e0ff */
[----:B------:R-:W-:-:S03]  /*15670*/  IMAD.HI.U32 R33, R2, R25, RZ ;  /* 0x0000001902217227 */ /* 0x000fc600078e00ff */
[----:B------:R-:W-:Y:S01]  /*15680*/  IADD3 R23, P4, R10, R23, RZ ;  /* 0x000000170a177210 */ /* 0x000fe20007f9e0ff */
[----:B------:R-:W-:-:S04]  /*15690*/  IMAD.HI.U32 R10, R3, R7, RZ ;  /* 0x00000007030a7227 */ /* 0x000fc800078e00ff */
[----:B------:R-:W-:Y:S01]  /*156a0*/  IMAD.X R33, RZ, RZ, R33, P1 ;  /* 0x000000ffff217224 */ /* 0x000fe200008e0621 */
[----:B------:R0:W-:Y:S01]  /*156b0*/  STL.64 [R0], R22 ;  /* 0x0000001600007387 */ /* 0x0001e20000100a00 */
[----:B------:R-:W-:-:S03]  /*156c0*/  IMAD.HI.U32 R2, R3, R25, RZ ;  /* 0x0000001903027227 */ /* 0x000fc600078e00ff */
[----:B------:R-:W-:Y:S01]  /*156d0*/  IADD3.X R10, P1, R10, R33, RZ, P3, !PT ;  /* 0x000000210a0a7210 */ /* 0x000fe20001f3e4ff */
[----:B------:R-:W-:Y:S01]  /*156e0*/  IMAD R3, R3, R25, RZ ;  /* 0x0000001903037224 */ /* 0x000fe200078e02ff */
[----:B------:R-:W-:-:S03]  /*156f0*/  ISETP.GE.AND P3, PT, R6, R4, PT ;  /* 0x000000040600720c */ /* 0x000fc60003f66270 */
[----:B------:R-:W-:Y:S01]  /*15700*/  IMAD.X R2, RZ, RZ, R2, P1 ;  /* 0x000000ffff027224 */ /* 0x000fe200008e0602 */
[----:B------:R-:W-:Y:S02]  /*15710*/  IADD3.X R10, P4, R3, R10, RZ, P4, !PT ;  /* 0x0000000a030a7210 */ /* 0x000fe4000279e4ff */
[----:B------:R-:W-:Y:S02]  /*15720*/  IADD3 R8, P1, R8, 0x8, RZ ;  /* 0x0000000808087810 */ /* 0x000fe40007f3e0ff */
[----:B0-----:R-:W-:Y:S01]  /*15730*/  IADD3 R0, R0, 0x8, RZ ;  /* 0x0000000800007810 */ /* 0x001fe20007ffe0ff */
[----:B------:R-:W-:Y:S02]  /*15740*/  IMAD.X R3, RZ, RZ, R2, P4 ;  /* 0x000000ffff037224 */ /* 0x000fe400020e0602 */
[----:B------:R-:W-:Y:S02]  /*15750*/  IMAD.X R9, RZ, RZ, R9, P1 ;  /* 0x000000ffff097224 */ /* 0x000fe400008e0609 */
[----:B------:R-:W-:-:S02]  /*15760*/  IMAD.MOV.U32 R22, RZ, RZ, R10 ;  /* 0x000000ffff167224 */ /* 0x000fc400078e000a */
[----:B------:R-:W-:Y:S01]  /*15770*/  IMAD.MOV.U32 R23, RZ, RZ, R3 ;  /* 0x000000ffff177224 */ /* 0x000fe200078e0003 */
[----:B------:R-:W-:Y:S05]  /*15780*/  @!P3 BRA `(.L_x_6123) ;  /* 0xfffffe500000b947 */ /* 0x000fea000383ffff */
.L_x_6122:
[----:B------:R-:W-:Y:S05]  /*15790*/  BSYNC B0 ;  /* 0x0000000000007941 */ /* 0x000fea0003800000 */
.L_x_6121:
[----:B------:R-:W-:-:S04]  /*157a0*/  IMAD.IADD R0, R6, 0x1, -R5 ;  /* 0x0000000106007824 */ /* 0x000fc800078e0a05 */
[----:B------:R-:W-:-:S05]  /*157b0*/  IMAD R25, R0, 0x8, R1 ;  /* 0x0000000800197824 */ /* 0x000fca00078e0201 */
[----:B------:R0:W-:Y:S04]  /*157c0*/  STL.64 [R25], R22 ;  /* 0x0000001619007387 */ /* 0x0001e80000100a00 */
[----:B------:R-:W2:Y:S04]  /*157d0*/  LDL.64 R2, [R1+0x10] ;  /* 0x0000100001027983 */ /* 0x000ea80000100a00 */
[----:B------:R-:W3:Y:S04]  /*157e0*/  @P0 LDL.64 R6, [R1+0x8] ;  /* 0x0000080001060983 */ /* 0x000ee80000100a00 */
[----:B------:R-:W4:Y:S01]  /*157f0*/  LDL.64 R4, [R1+0x18] ;  /* 0x0000180001047983 */ /* 0x000f220000100a00 */
[----:B------:R-:W-:Y:S01]  /*15800*/  @P0 IADD3 R0, -R21, 0x40, RZ ;  /* 0x0000004015000810 */ /* 0x000fe20007ffe1ff */
[----:B------:R-:W-:Y:S01]  /*15810*/  UMOV UR4, URZ ;  /* 0x0000003f00047c82 */ /* 0x000fe20008000000 */
[----:B--2---:R-:W-:-:S02]  /*15820*/  @P0 SHF.L.U32 R9, R2, R21, RZ ;  /* 0x0000001502090219 */ /* 0x004fc400000006ff */
[-C--:B------:R-:W-:Y:S02]  /*15830*/  @P0 SHF.R.U64 R10, R2, R0.reuse, R3 ;  /* 0x00000000020a0219 */ /* 0x080fe40000001203 */
[-C--:B---3--:R-:W-:Y:S02]  /*15840*/  @P0 SHF.R.U64 R6, R6, R0.reuse, R7 ;  /* 0x0000000006060219 */ /* 0x088fe40000001207 */
[----:B------:R-:W-:Y:S02]  /*15850*/  @P0 SHF.L.U64.HI R8, R2, R21, R3 ;  /* 0x0000001502080219 */ /* 0x000fe40000010203 */
[----:B------:R-:W-:Y:S02]  /*15860*/  @P0 LOP3.LUT R2, R6, R9, RZ, 0xfc, !PT ;  /* 0x0000000906020212 */ /* 0x000fe400078efcff */
[-C--:B----4-:R-:W-:Y:S02]  /*15870*/  @P0 SHF.L.U32 R9, R4, R21.reuse, RZ ;  /* 0x0000001504090219 */ /* 0x090fe400000006ff */
[----:B------:R-:W-:Y:S01]  /*15880*/  @P0 SHF.R.U32.HI R7, RZ, R0, R7 ;  /* 0x00000000ff070219 */ /* 0x000fe20000011607 */
[----:B------:R-:W-:Y:S01]  /*15890*/  IMAD.SHL.U32 R6, R2, 0x4, RZ ;  /* 0x0000000402067824 */ /* 0x000fe200078e00ff */
[----:B------:R-:W-:-:S02]  /*158a0*/  @P0 SHF.L.U64.HI R21, R4, R21, R5 ;  /* 0x0000001504150219 */ /* 0x000fc40000010205 */
[----:B------:R-:W-:Y:S02]  /*158b0*/  @P0 SHF.R.U32.HI R0, RZ, R0, R3 ;  /* 0x00000000ff000219 */ /* 0x000fe40000011603 */
[----:B------:R-:W-:Y:S02]  /*158c0*/  @P0 LOP3.LUT R4, R9, R10, RZ, 0xfc, !PT ;  /* 0x0000000a09040212 */ /* 0x000fe400078efcff */
[----:B------:R-:W-:Y:S02]  /*158d0*/  @P0 LOP3.LUT R3, R7, R8, RZ, 0xfc, !PT ;  /* 0x0000000807030212 */ /* 0x000fe400078efcff */
[----:B------:R-:W-:Y:S01]  /*158e0*/  @P0 LOP3.LUT R5, R21, R0, RZ, 0xfc, !PT ;  /* 0x0000000015050212 */ /* 0x000fe200078efcff */
[----:B------:R-:W-:Y:S01]  /*158f0*/  IMAD.SHL.U32 R9, R4, 0x4, RZ ;  /* 0x0000000404097824 */ /* 0x000fe200078e00ff */
[--C-:B------:R-:W-:Y:S02]  /*15900*/  SHF.L.U64.HI R7, R2, 0x2, R3.reuse ;  /* 0x0000000202077819 */ /* 0x100fe40000010203 */
[----:B------:R-:W-:-:S02]  /*15910*/  SHF.R.U32.HI R2, RZ, 0x1e, R3 ;  /* 0x0000001eff027819 */ /* 0x000fc40000011603 */
[----:B------:R-:W-:Y:S02]  /*15920*/  IADD3 RZ, P0, RZ, -R6, RZ ;  /* 0x80000006ffff7210 */ /* 0x000fe40007f1e0ff */
[----:B------:R-:W-:Y:S02]  /*15930*/  LOP3.LUT R0, RZ, R7, RZ, 0x33, !PT ;  /* 0x00000007ff007212 */ /* 0x000fe400078e33ff */
[----:B------:R-:W-:Y:S02]  /*15940*/  LOP3.LUT R9, R2, R9, RZ, 0xfc, !PT ;  /* 0x0000000902097212 */ /* 0x000fe400078efcff */
[----:B------:R-:W-:Y:S02]  /*15950*/  SHF.L.U64.HI R4, R4, 0x2, R5 ;  /* 0x0000000204047819 */ /* 0x000fe40000010205 */
[----:B------:R-:W-:Y:S02]  /*15960*/  IADD3.X R8, P0, RZ, R0, RZ, P0, !PT ;  /* 0x00000000ff087210 */ /* 0x000fe4000071e4ff */
[----:B------:R-:W-:-:S02]  /*15970*/  LOP3.LUT R2, RZ, R9, RZ, 0x33, !PT ;  /* 0x00000009ff027212 */ /* 0x000fc400078e33ff */
[----:B------:R-:W-:Y:S02]  /*15980*/  LOP3.LUT R3, RZ, R4, RZ, 0x33, !PT ;  /* 0x00000004ff037212 */ /* 0x000fe400078e33ff */
[----:B------:R-:W-:Y:S02]  /*15990*/  IADD3.X R2, P1, RZ, R2, RZ, P0, !PT ;  /* 0x00000002ff027210 */ /* 0x000fe4000073e4ff */
[----:B------:R-:W-:-:S03]  /*159a0*/  SHF.R.U32.HI R0, RZ, 0x1d, R5 ;  /* 0x0000001dff007819 */ /* 0x000fc60000011605 */
[----:B------:R-:W-:Y:S01]  /*159b0*/  IMAD.X R3, RZ, RZ, R3, P1 ;  /* 0x000000ffff037224 */ /* 0x000fe200008e0603 */
[C---:B------:R-:W-:Y:S02]  /*159c0*/  LOP3.LUT P0, RZ, R0.reuse, 0x1, RZ, 0xc0, !PT ;  /* 0x0000000100ff7812 */ /* 0x040fe4000780c0ff */
[----:B------:R-:W-:Y:S02]  /*159d0*/  LOP3.LUT R0, R0, 0x1, RZ, 0xc0, !PT ;  /* 0x0000000100007812 */ /* 0x000fe400078ec0ff */
[----:B------:R-:W-:Y:S02]  /*159e0*/  SEL R3, R4, R3, !P0 ;  /* 0x0000000304037207 */ /* 0x000fe40004000000 */
[----:B------:R-:W-:Y:S02]  /*159f0*/  SEL R4, R9, R2, !P0 ;  /* 0x0000000209047207 */ /* 0x000fe40004000000 */
[----:B------:R-:W-:Y:S02]  /*15a00*/  ISETP.NE.U32.AND P1, PT, R3, RZ, PT ;  /* 0x000000ff0300720c */ /* 0x000fe40003f25070 */
[----:B------:R-:W-:-:S02]  /*15a10*/  SEL R8, R7, R8, !P0 ;  /* 0x0000000807087207 */ /* 0x000fc40004000000 */
[----:B------:R-:W-:Y:S01]  /*15a20*/  SEL R9, R4, R3, !P1 ;  /* 0x0000000304097207 */ /* 0x000fe20004800000 */
[----:B------:R-:W-:Y:S01]  /*15a30*/  @P0 IMAD.MOV R6, RZ, RZ, -R6 ;  /* 0x000000ffff060224 */ /* 0x000fe200078e0a06 */
[----:B------:R-:W-:-:S04]  /*15a40*/  LEA.HI R5, R5, R0, RZ, 0x2 ;  /* 0x0000000005057211 */ /* 0x000fc800078f10ff */
[----:B------:R-:W1:Y:S02]  /*15a50*/  FLO.U32 R9, R9 ;  /* 0x0000000900097300 */ /* 0x000e6400000e0000 */
[C---:B-1----:R-:W-:Y:S02]  /*15a60*/  IADD3 R10, -R9.reuse, 0x1f, RZ ;  /* 0x0000001f090a7810 */ /* 0x042fe40007ffe1ff */
[----:B------:R-:W-:-:S03]  /*15a70*/  IADD3 R2, -R9, 0x3f, RZ ;  /* 0x0000003f09027810 */ /* 0x000fc60007ffe1ff */
[----:B------:R-:W-:-:S05]  /*15a80*/  @P1 IMAD.MOV R2, RZ, RZ, R10 ;  /* 0x000000ffff021224 */ /* 0x000fca00078e020a */
[C---:B------:R-:W-:Y:S02]  /*15a90*/  ISETP.NE.U32.AND P1, PT, R2.reuse, RZ, PT ;  /* 0x000000ff0200720c */ /* 0x040fe40003f25070 */
[----:B------:R-:W-:Y:S02]  /*15aa0*/  IADD3 R7, -R2, 0x40, RZ ;  /* 0x0000004002077810 */ /* 0x000fe40007ffe1ff */
[----:B------:R-:W-:Y:S02]  /*15ab0*/  ISETP.NE.AND.EX P1, PT, RZ, RZ, PT, P1 ;  /* 0x000000ffff00720c */ /* 0x000fe40003f25310 */
[-C--:B------:R-:W-:Y:S02]  /*15ac0*/  SHF.L.U32 R21, R4, R2.reuse, RZ ;  /* 0x0000000204157219 */ /* 0x080fe400000006ff */
[----:B------:R-:W-:Y:S02]  /*15ad0*/  SHF.R.U64 R6, R6, R7, R8 ;  /* 0x0000000706067219 */ /* 0x000fe40000001208 */
[----:B0-----:R-:W-:-:S07]  /*15ae0*/  SHF.L.U64.HI R23, R4, R2, R3 ;  /* 0x0000000204177219 */ /* 0x001fce0000010203 */
[----:B------:R-:W-:Y:S02]  /*15af0*/  @P1 LOP3.LUT R4, R6, R21, RZ, 0xfc, !PT ;  /* 0x0000001506041212 */ /* 0x000fe400078efcff */
[----:B------:R-:W-:Y:S01]  /*15b00*/  SHF.R.U32.HI R6, RZ, R7, R8 ;  /* 0x00000007ff067219 */ /* 0x000fe20000011608 */
[----:B------:R-:W-:Y:S02]  /*15b10*/  IMAD.MOV.U32 R7, RZ, RZ, RZ ;  /* 0x000000ffff077224 */ /* 0x000fe400078e00ff */
[----:B------:R-:W-:Y:S01]  /*15b20*/  IMAD.WIDE.U32 R8, R4, 0x2168c235, RZ ;  /* 0x2168c23504087825 */ /* 0x000fe200078e00ff */
[----:B------:R-:W-:-:S03]  /*15b30*/  @P1 LOP3.LUT R3, R6, R23, RZ, 0xfc, !PT ;  /* 0x0000001706031212 */ /* 0x000fc600078efcff */
[----:B------:R-:W-:Y:S01]  /*15b40*/  IMAD.MOV.U32 R6, RZ, RZ, R9 ;  /* 0x000000ffff067224 */ /* 0x000fe200078e0009 */
[----:B------:R-:W-:Y:S01]  /*15b50*/  IADD3 RZ, P1, R8, R8, RZ ;  /* 0x0000000808ff7210 */ /* 0x000fe20007f3e0ff */
[----:B------:R-:W-:Y:S02]  /*15b60*/  IMAD R9, R3, -0x36f0255e, RZ ;  /* 0xc90fdaa203097824 */ /* 0x000fe400078e02ff */
[----:B------:R-:W-:-:S04]  /*15b70*/  IMAD.WIDE.U32 R6, R4, -0x36f0255e, R6 ;  /* 0xc90fdaa204067825 */ /* 0x000fc800078e0006 */
[----:B------:R-:W-:-:S04]  /*15b80*/  IMAD.HI.U32 R4, R3, -0x36f0255e, RZ ;  /* 0xc90fdaa203047827 */ /* 0x000fc800078e00ff */
[----:B------:R-:W-:-:S04]  /*15b90*/  IMAD.WIDE.U32 R6, P3, R3, 0x2168c235, R6 ;  /* 0x2168c23503067825 */ /* 0x000fc80007860006 */
[----:B------:R-:W-:Y:S01]  /*15ba0*/  IMAD.X R3, RZ, RZ, R4, P3 ;  /* 0x000000ffff037224 */ /* 0x000fe200018e0604 */
[----:B------:R-:W-:Y:S02]  /*15bb0*/  IADD3 R4, P3, R9, R7, RZ ;  /* 0x0000000709047210 */ /* 0x000fe40007f7e0ff */
[----:B------:R-:W-:-:S03]  /*15bc0*/  IADD3.X RZ, P1, R6, R6, RZ, P1, !PT ;  /* 0x0000000606ff7210 */ /* 0x000fc60000f3e4ff */
[----:B------:R-:W-:Y:S01]  /*15bd0*/  IMAD.X R3, RZ, RZ, R3, P3 ;  /* 0x000000ffff037224 */ /* 0x000fe200018e0603 */
[C---:B------:R-:W-:Y:S02]  /*15be0*/  ISETP.GT.U32.AND P3, PT, R4.reuse, RZ, PT ;  /* 0x000000ff0400720c */ /* 0x040fe40003f64070 */
[----:B------:R-:W-:Y:S02]  /*15bf0*/  IADD3.X R7, P1, R4, R4, RZ, P1, !PT ;  /* 0x0000000404077210 */ /* 0x000fe40000f3e4ff */
[----:B------:R-:W-:-:S03]  /*15c00*/  ISETP.GT.AND.EX P3, PT, R3, RZ, PT, P3 ;  /* 0x000000ff0300720c */ /* 0x000fc60003f64330 */
[----:B------:R-:W-:Y:S01]  /*15c10*/  IMAD.X R6, R3, 0x1, R3, P1 ;  /* 0x0000000103067824 */ /* 0x000fe200008e0603 */
[----:B------:R-:W-:Y:S02]  /*15c20*/  SEL R4, R7, R4, P3 ;  /* 0x0000000407047207 */ /* 0x000fe40001800000 */
[----:B------:R-:W-:Y:S02]  /*15c30*/  SEL R9, RZ, 0x1, !P3 ;  /* 0x00000001ff097807 */ /* 0x000fe40005800000 */
[----:B------:R-:W-:Y:S02]  /*15c40*/  SEL R6, R6, R3, P3 ;  /* 0x0000000306067207 */ /* 0x000fe40001800000 */
[----:B------:R-:W-:Y:S01]  /*15c50*/  IADD3 R4, P1, R4, 0x1, RZ ;  /* 0x0000000104047810 */ /* 0x000fe20007f3e0ff */
[----:B------:R-:W-:-:S04]  /*15c60*/  IMAD.IADD R9, R9, 0x1, R2 ;  /* 0x0000000109097824 */ /* 0x000fc800078e0202 */
[----:B------:R-:W-:Y:S02]  /*15c70*/  IMAD.X R7, RZ, RZ, R6, P1 ;  /* 0x000000ffff077224 */ /* 0x000fe400008e0606 */
[----:B------:R-:W-:-:S03]  /*15c80*/  IMAD.SHL.U32 R9, R9, 0x100000, RZ ;  /* 0x0010000009097824 */ /* 0x000fc600078e00ff */
[----:B------:R-:W-:-:S04]  /*15c90*/  SHF.R.U64 R4, R4, 0xa, R7 ;  /* 0x0000000a04047819 */ /* 0x000fc80000001207 */
[----:B------:R-:W-:-:S04]  /*15ca0*/  IADD3 R4, P1, R4, 0x1, RZ ;  /* 0x0000000104047810 */ /* 0x000fc80007f3e0ff */
[----:B------:R-:W-:Y:S02]  /*15cb0*/  LEA.HI.X R7, R7, RZ, RZ, 0x16, P1 ;  /* 0x000000ff07077211 */ /* 0x000fe400008fb4ff */
[----:B------:R-:W-:Y:S02]  /*15cc0*/  LOP3.LUT P1, R3, R11, 0x80000000, RZ, 0xc0, !PT ;  /* 0x800000000b037812 */ /* 0x000fe4000782c0ff */
[--C-:B------:R-:W-:Y:S02]  /*15cd0*/  SHF.R.U64 R2, R4, 0x1, R7.reuse ;  /* 0x0000000104027819 */ /* 0x100fe40000001207 */
[----:B------:R-:W-:Y:S02]  /*15ce0*/  SHF.R.U32.HI R4, RZ, 0x1, R7 ;  /* 0x00000001ff047819 */ /* 0x000fe40000011607 */
[----:B------:R-:W-:Y:S02]  /*15cf0*/  IADD3 R2, P3, P4, R2, -UR4, RZ ;  /* 0x8000000402027c10 */ /* 0x000fe4000fc7e0ff */
[----:B------:R-:W-:-:S02]  /*15d00*/  @P0 LOP3.LUT R3, R3, 0x80000000, RZ, 0x3c, !PT ;  /* 0x8000000003030812 */ /* 0x000fc400078e3cff */
[----:B------:R-:W-:-:S03]  /*15d10*/  IADD3.X R0, R4, 0x3fe00000, ~R9, P3, P4 ;  /* 0x3fe0000004007810 */ /* 0x000fc60001fe8c09 */
[----:B------:R-:W-:Y:S01]  /*15d20*/  @P1 IMAD.MOV R5, RZ, RZ, -R5 ;  /* 0x000000ffff051224 */ /* 0x000fe200078e0a05 */
[----:B------:R-:W-:-:S03]  /*15d30*/  LOP3.LUT R11, R0, R3, RZ, 0xfc, !PT ;  /* 0x00000003000b7212 */ /* 0x000fc600078efcff */
.L_x_6120:
[----:B------:R-:W-:Y:S02]  /*15d40*/  IMAD.MOV.U32 R0, RZ, RZ, R5 ;  /* 0x000000ffff007224 */ /* 0x000fe400078e0005 */
[----:B------:R-:W-:Y:S02]  /*15d50*/  IMAD.MOV.U32 R4, RZ, RZ, R18 ;  /* 0x000000ffff047224 */ /* 0x000fe400078e0012 */
[----:B------:R-:W-:Y:S02]  /*15d60*/  IMAD.MOV.U32 R5, RZ, RZ, 0x0 ;  /* 0x00000000ff057424 */ /* 0x000fe400078e00ff */
[----:B------:R-:W-:Y:S02]  /*15d70*/  IMAD.MOV.U32 R3, RZ, RZ, R11 ;  /* 0x000000ffff037224 */ /* 0x000fe400078e000b */
[----:B------:R-:W-:Y:S05]  /*15d80*/  RET.REL.NODEC R4 `(_ZN2at6native18elementwise_kernelILi128ELi4EZNS0_15gpu_kernel_implIZZZNS0_61_GLOBAL__N__132982cb_23_ActivationSiluKernel_cu_1520ed90_293611silu_kernelERNS_18TensorIteratorBaseEENKUlvE_clEvENKUlvE1_clEvEUlN3c107complexIdEEE_EEvS5_RKT_EUliE_EEviT1_) ;  /* 0xfffea27004007950 */ /* 0x000fea0003c3ffff */
.L_x_6124:
        /* <DEDUP_REMOVED lines=15> */
.L_x_9697:


//--------------------- .text._ZN2at6native27unrolled_elementwise_kernelIZZZNS0_61_GLOBAL__N__132982cb_23_ActivationSiluKernel_cu_1520ed90_293611silu_kernelERNS_18TensorIteratorBaseEENKUlvE_clEvENKUlvE1_clEvEUlN3c107complexIdEEE_St5arrayIPcLm2EELi4E23TrivialOffsetCalculatorILi1EjESF_NS0_6memory12LoadWithCastILi1EEENSG_13StoreWithCastILi1EEEEEviT_T0_T2_T3_T4_T5_ --------------------------
	.section	.text._ZN2at6native27unrolled_elementwise_kernelIZZZNS0_61_GLOBAL__N__132982cb_23_ActivationSiluKernel_cu_1520ed90_293611silu_kernelERNS_18TensorIteratorBaseEENKUlvE_clEvENKUlvE1_clEvEUlN3c107complexIdEEE_St5arrayIPcLm2EELi4E23TrivialOffsetCalculatorILi1EjESF_NS0_6memory12LoadWithCastILi1EEENSG_13StoreWithCastILi1EEEEEviT_T0_T2_T3_T4_T5_,"ax",@progbits
	.sectioninfo	@"SHI_REGISTERS=50"
	.align	128
        .global         _ZN2at6native27unrolled_elementwise_kernelIZZZNS0_61_GLOBAL__N__132982cb_23_ActivationSiluKernel_cu_1520ed90_293611silu_kernelERNS_18TensorIteratorBaseEENKUlvE_clEvENKUlvE1_clEvEUlN3c107complexIdEEE_St5arrayIPcLm2EELi4E23TrivialOffsetCalculatorILi1EjESF_NS0_6memory12LoadWithCastILi1EEENSG_13StoreWithCastILi1EEEEEviT_T0_T2_T3_T4_T5_
        .type           _ZN2at6native27unrolled_elementwise_kernelIZZZNS0_61_GLOBAL__N__132982cb_23_ActivationSiluKernel_cu_1520ed90_293611silu_kernelERNS_18TensorIteratorBaseEENKUlvE_clEvENKUlvE1_clEvEUlN3c107complexIdEEE_St5arrayIPcLm2EELi4E23TrivialOffsetCalculatorILi1EjESF_NS0_6memory12LoadWithCastILi1EEENSG_13StoreWithCastILi1EEEEEviT_T0_T2_T3_T4_T5_,@function
        .size           _ZN2at6native27unrolled_elementwise_kernelIZZZNS0_61_GLOBAL__N__132982cb_23_ActivationSiluKernel_cu_1520ed90_293611silu_kernelERNS_18TensorIteratorBaseEENKUlvE_clEvENKUlvE1_clEvEUlN3c107complexIdEEE_St5arrayIPcLm2EELi4E23TrivialOffsetCalculatorILi1EjESF_NS0_6memory12LoadWithCastILi1EEENSG_13StoreWithCastILi1EEEEEviT_T0_T2_T3_T4_T5_,(.L_x_9700 - _ZN2at6native27unrolled_elementwise_kernelIZZZNS0_61_GLOBAL__N__132982cb_23_ActivationSiluKernel_cu_1520ed90_293611silu_kernelERNS_18TensorIteratorBaseEENKUlvE_clEvENKUlvE1_clEvEUlN3c107complexIdEEE_St5arrayIPcLm2EELi4E23TrivialOffsetCalculatorILi1EjESF_NS0_6memory12LoadWithCastILi1EEENSG_13StoreWithCastILi1EEEEEviT_T0_T2_T3_T4_T5_)
        .other          _ZN2at6native27unrolled_elementwise_kernelIZZZNS0_61_GLOBAL__N__132982cb_23_ActivationSiluKernel_cu_1520ed90_293611silu_kernelERNS_18TensorIteratorBaseEENKUlvE_clEvENKUlvE1_clEvEUlN3c107complexIdEEE_St5arrayIPcLm2EELi4E23TrivialOffsetCalculatorILi1EjESF_NS0_6memory12LoadWithCastILi1EEENSG_13StoreWithCastILi1EEEEEviT_T0_T2_T3_T4_T5_,@"STO_CUDA_ENTRY STV_DEFAULT"
_ZN2at6native27unrolled_elementwise_kernelIZZZNS0_61_GLOBAL__N__132982cb_23_ActivationSiluKernel_cu_1520ed90_293611silu_kernelERNS_18TensorIteratorBaseEENKUlvE_clEvENKUlvE1_clEvEUlN3c107complexIdEEE_St5arrayIPcLm2EELi4E23TrivialOffsetCalculatorILi1EjESF_NS0_6memory12LoadWithCastILi1EEENSG_13StoreWithCastILi1EEEEEviT_T0_T2_T3_T4_T5_:
.text._ZN2at6native27unrolled_elementwise_kernelIZZZNS0_61_GLOBAL__N__132982cb_23_ActivationSiluKernel_cu_1520ed90_293611silu_kernelERNS_18TensorIteratorBaseEENKUlvE_clEvENKUlvE1_clEvEUlN3c107complexIdEEE_St5arrayIPcLm2EELi4E23TrivialOffsetCalculatorILi1EjESF_NS0_6memory12LoadWithCastILi1EEENSG_13StoreWithCastILi1EEEEEviT_T0_T2_T3_T4_T5_:
[----:B------:R-:W-:Y:S02]  /*0000*/  IMAD.MOV.U32 R1, RZ, RZ, c[0x0][0x28] ;  /* 0x00000a00ff017624 */ /* 0x000fe400078e00ff */
[----:B------:R-:W0:Y:S01]  /*0010*/  S2R R0, SR_CTAID.X ;  /* 0x0000000000007919 */ /* 0x000e220000002500 */
[----:B------:R-:W-:Y:S01]  /*0020*/  IMAD.MOV.U32 R3, RZ, RZ, -0x200 ;  /* 0xfffffe00ff037424 */ /* 0x000fe200078e00ff */
[----:B------:R-:W1:Y:S01]  /*0030*/  LDC.U8 R32, c[0x0][0x17c] ;  /* 0x00005f00ff207b82 */ /* 0x000e620000000000 */
[----:B------:R-:W-:Y:S01]  /*0040*/  ULDC.64 UR36, c[0x0][0x118] ;  /* 0x0000460000247ab9 */ /* 0x000fe20000000a00 */
[----:B------:R-:W2:Y:S01]  /*0050*/  S2R R33, SR_TID.X ;  /* 0x0000000000217919 */ /* 0x000ea20000002100 */
[----:B------:R-:W-:Y:S01]  /*0060*/  BSSY B6, `(.L_x_6125) ;  /* 0x0000115000067945 */ /* 0x000fe20003800000 */
[----:B------:R-:W-:Y:S01]  /*0070*/  IADD3 R1, R1, -0x28, RZ ;  /* 0xffffffd801017810 */ /* 0x000fe20007ffe0ff */
[----:B------:R-:W-:Y:S01]  /*0080*/  CS2R R26, SRZ ;  /* 0x00000000001a7805 */ /* 0x000fe2000001ff00 */
[----:B------:R-:W-:Y:S01]  /*0090*/  CS2R R24, SRZ ;  /* 0x0000000000187805 */ /* 0x000fe2000001ff00 */
[----:B0-----:R-:W-:-:S05]  /*00a0*/  IMAD R42, R0, R3, c[0x0][0x160] ;  /* 0x00005800002a7624 */ /* 0x001fca00078e0203 */
[----:B--2---:R-:W-:-:S13]  /*00b0*/  ISETP.GE.AND P0, PT, R33, R42, PT ;  /* 0x0000002a2100720c */ /* 0x004fda0003f06270 */
[----:B------:R-:W-:Y:S05]  /*00c0*/  @P0 BRA `(.L_x_6126) ;  /* 0x000010e000000947 */ /* 0x000fea0003800000 */
[----:B-1----:R-:W-:Y:S01]  /*00d0*/  IMAD R33, R0, 0x200, R33 ;  /* 0x0000020000217824 */ /* 0x002fe200078e0221 */
        /* <DEDUP_REMOVED lines=18> */
.L_x_6130:
[----:B------:R-:W2:Y:S01]  /*0200*/  LDG.E.U8 R2, [R2.64] ;  /* 0x0000002402027981 */ /* 0x000ea2000c1e1100 */
[----:B------:R-:W-:Y:S01]  /*0210*/  CS2R R26, SRZ ;  /* 0x00000000001a7805 */ /* 0x000fe2000001ff00 */
[----:B--2---:R0:W1:Y:S01]  /*0220*/  I2F.F64.U16 R24, R2 ;  /* 0x0000000200187312 */ /* 0x0040620000101800 */
[----:B------:R-:W-:Y:S05]  /*0230*/  BRA `(.L_x_6132) ;  /* 0x00000f5000007947 */ /* 0x000fea0003800000 */
.L_x_6129:
        /* <DEDUP_REMOVED lines=10> */
.L_x_6134:
[----:B------:R-:W2:Y:S01]  /*02e0*/  LDG.E R2, [R2.64] ;  /* 0x0000002402027981 */ /* 0x000ea2000c1e1900 */
[----:B------:R-:W-:Y:S01]  /*02f0*/  CS2R R26, SRZ ;  /* 0x00000000001a7805 */ /* 0x000fe2000001ff00 */
[----:B--2---:R0:W1:Y:S01]  /*0300*/  I2F.F64 R24, R2 ;  /* 0x0000000200187312 */ /* 0x0040620000201c00 */
[----:B------:R-:W-:Y:S05]  /*0310*/  BRA `(.L_x_6132) ;  /* 0x00000e7000007947 */ /* 0x000fea0003800000 */
.L_x_6133:
[----:B------:R-:W2:Y:S01]  /*0320*/  LDG.E.U16 R2, [R2.64] ;  /* 0x0000002402027981 */ /* 0x000ea2000c1e1500 */
[----:B------:R-:W-:Y:S01]  /*0330*/  CS2R R26, SRZ ;  /* 0x00000000001a7805 */ /* 0x000fe2000001ff00 */
[----:B--2---:R0:W1:Y:S01]  /*0340*/  I2F.F64.S16 R24, R2 ;  /* 0x0000000200187312 */ /* 0x0040620000101c00 */
[----:B------:R-:W-:Y:S05]  /*0350*/  BRA `(.L_x_6132) ;  /* 0x00000e3000007947 */ /* 0x000fea0003800000 */
.L_x_6128:
        /* <DEDUP_REMOVED lines=11> */
.L_x_6136:
[----:B------:R-:W2:Y:S01]  /*0410*/  LDG.E.U16 R0, [R2.64] ;  /* 0x0000002402007981 */ /* 0x000ea2000c1e1500 */
[----:B------:R-:W-:Y:S01]  /*0420*/  CS2R R26, SRZ ;  /* 0x00000000001a7805 */ /* 0x000fe2000001ff00 */
[----:B--2---:R-:W-:-:S05]  /*0430*/  HADD2.F32 R0, -RZ, R0.H0_H0 ;  /* 0x20000000ff007230 */ /* 0x004fca0000004100 */
[----:B------:R-:W-:-:S04]  /*0440*/  FMUL.FTZ R0, R0, 1 ;  /* 0x3f80000000007820 */ /* 0x000fc80000410000 */
[----:B------:R0:W1:Y:S01]  /*0450*/  F2F.F64.F32 R24, R0 ;  /* 0x0000000000187310 */ /* 0x0000620000201800 */
[----:B------:R-:W-:Y:S05]  /*0460*/  BRA `(.L_x_6132) ;  /* 0x00000d2000007947 */ /* 0x000fea0003800000 */
.L_x_6135:
        /* <DEDUP_REMOVED lines=12> */
.L_x_6138:
        /* <DEDUP_REMOVED lines=8> */
.L_x_6137:
[----:B------:R0:W5:Y:S01]  /*05b0*/  LDG.E.64 R24, [R2.64] ;  /* 0x0000002402187981 */ /* 0x000162000c1e1b00 */
[----:B------:R-:W-:Y:S01]  /*05c0*/  CS2R R26, SRZ ;  /* 0x00000000001a7805 */ /* 0x000fe2000001ff00 */
[----:B------:R-:W-:Y:S05]  /*05d0*/  BRA `(.L_x_6132) ;  /* 0x00000bb000007947 */ /* 0x000fea0003800000 */
.L_x_6127:
        /* <DEDUP_REMOVED lines=14> */
.L_x_6141:
[----:B------:R0:W5:Y:S01]  /*06c0*/  LDG.E.128 R24, [R2.64] ;  /* 0x0000002402187981 */ /* 0x000162000c1e1d00 */
[----:B------:R-:W-:Y:S05]  /*06d0*/  BRA `(.L_x_6132) ;  /* 0x00000ab000007947 */ /* 0x000fea0003800000 */
.L_x_6140:
        /* <DEDUP_REMOVED lines=29> */
.L_x_6143:
        /* <DEDUP_REMOVED lines=16> */
.L_x_6142:
[----:B------:R-:W2:Y:S01]  /*09b0*/  LDG.E.U16 R0, [R2.64] ;  /* 0x0000002402007981 */ /* 0x000ea2000c1e1500 */
[----:B------:R-:W-:Y:S01]  /*09c0*/  CS2R R26, SRZ ;  /* 0x00000000001a7805 */ /* 0x000fe2000001ff00 */
[----:B--2---:R-:W-:-:S05]  /*09d0*/  PRMT R0, RZ, 0x5410, R0 ;  /* 0x00005410ff007816 */ /* 0x004fca0000000000 */
[----:B------:R-:W-:-:S04]  /*09e0*/  FMUL.FTZ R0, R0, 1 ;  /* 0x3f80000000007820 */ /* 0x000fc80000410000 */
[----:B------:R0:W1:Y:S01]  /*09f0*/  F2F.F64.F32 R24, R0 ;  /* 0x0000000000187310 */ /* 0x0000620000201800 */
[----:B------:R-:W-:Y:S05]  /*0a00*/  BRA `(.L_x_6132) ;  /* 0x0000078000007947 */ /* 0x000fea0003800000 */
.L_x_6139:
        /* <DEDUP_REMOVED lines=12> */
.L_x_6146:
        /* <DEDUP_REMOVED lines=21> */
.L_x_6150:
[----:B------:R-:W-:Y:S05]  /*0c20*/  BSYNC B1 ;  /* 0x0000000000017941 */ /* 0x000fea0003800000 */
.L_x_6149:
[----:B------:R-:W-:Y:S01]  /*0c30*/  LEA R3, R0, 0x3b800000, 0x17 ;  /* 0x3b80000000037811 */ /* 0x000fe200078eb8ff */
[----:B------:R-:W-:-:S05]  /*0c40*/  IMAD.SHL.U32 R0, R2, 0x100000, RZ ;  /* 0x0010000002007824 */ /* 0x000fca00078e00ff */
[----:B------:R-:W-:Y:S02]  /*0c50*/  LOP3.LUT R0, R3, R0, R4, 0xfe, !PT ;  /* 0x0000000003007212 */ /* 0x000fe400078efe04 */
.L_x_6148:
[----:B------:R-:W-:Y:S05]  /*0c60*/  BSYNC B0 ;  /* 0x0000000000007941 */ /* 0x000fea0003800000 */
.L_x_6147:
[----:B------:R-:W-:Y:S01]  /*0c70*/  FMUL.FTZ R0, R0, 1 ;  /* 0x3f80000000007820 */ /* 0x000fe20000410000 */
[----:B------:R-:W-:-:S03]  /*0c80*/  CS2R R26, SRZ ;  /* 0x00000000001a7805 */ /* 0x000fc6000001ff00 */
[----:B------:R0:W1:Y:S01]  /*0c90*/  F2F.F64.F32 R24, R0 ;  /* 0x0000000000187310 */ /* 0x0000620000201800 */
[----:B------:R-:W-:Y:S05]  /*0ca0*/  BRA `(.L_x_6132) ;  /* 0x000004e000007947 */ /* 0x000fea0003800000 */
.L_x_6145:
        /* <DEDUP_REMOVED lines=21> */
.L_x_6154:
[----:B------:R-:W-:Y:S05]  /*0e00*/  BSYNC B1 ;  /* 0x0000000000017941 */ /* 0x000fea0003800000 */
.L_x_6153:
[----:B------:R-:W-:Y:S01]  /*0e10*/  LEA R3, R0, 0x37800000, 0x17 ;  /* 0x3780000000037811 */ /* 0x000fe200078eb8ff */
[----:B------:R-:W-:-:S05]  /*0e20*/  IMAD.SHL.U32 R0, R2, 0x200000, RZ ;  /* 0x0020000002007824 */ /* 0x000fca00078e00ff */
[----:B------:R-:W-:Y:S02]  /*0e30*/  LOP3.LUT R0, R3, R0, R4, 0xfe, !PT ;  /* 0x0000000003007212 */ /* 0x000fe400078efe04 */
.L_x_6152:
[----:B------:R-:W-:Y:S05]  /*0e40*/  BSYNC B0 ;  /* 0x0000000000007941 */ /* 0x000fea0003800000 */
.L_x_6151:
[----:B------:R-:W-:Y:S01]  /*0e50*/  FMUL.FTZ R0, R0, 1 ;  /* 0x3f80000000007820 */ /* 0x000fe20000410000 */
[----:B------:R-:W-:-:S03]  /*0e60*/  CS2R R26, SRZ ;  /* 0x00000000001a7805 */ /* 0x000fc6000001ff00 */
[----:B------:R0:W1:Y:S01]  /*0e70*/  F2F.F64.F32 R24, R0 ;  /* 0x0000000000187310 */ /* 0x0000620000201800 */
[----:B------:R-:W-:Y:S05]  /*0e80*/  BRA `(.L_x_6132) ;  /* 0x0000030000007947 */ /* 0x000fea0003800000 */
.L_x_6144:
        /* <DEDUP_REMOVED lines=14> */
.L_x_6158:
[----:B------:R-:W-:Y:S05]  /*0f70*/  BSYNC B0 ;  /* 0x0000000000007941 */ /* 0x000fea0003800000 */
.L_x_6157:
[----:B------:R-:W-:Y:S01]  /*0f80*/  FMUL.FTZ R0, R0, 1 ;  /* 0x3f80000000007820 */ /* 0x000fe20000410000 */
[----:B------:R-:W-:-:S03]  /*0f90*/  CS2R R26, SRZ ;  /* 0x00000000001a7805 */ /* 0x000fc6000001ff00 */
[----:B------:R0:W1:Y:S01]  /*0fa0*/  F2F.F64.F32 R24, R0 ;  /* 0x0000000000187310 */ /* 0x0000620000201800 */
[----:B------:R-:W-:Y:S05]  /*0fb0*/  BRA `(.L_x_6132) ;  /* 0x000001d000007947 */ /* 0x000fea0003800000 */
.L_x_6131:
        /* <DEDUP_REMOVED lines=22> */
.L_x_6156:
[----:B------:R-:W2:Y:S01]  /*1120*/  LDG.E.64 R24, [R2.64] ;  /* 0x0000002402187981 */ /* 0x000ea2000c1e1b00 */
[----:B------:R-:W-:Y:S01]  /*1130*/  CS2R R26, SRZ ;  /* 0x00000000001a7805 */ /* 0x000fe2000001ff00 */
[----:B--2---:R-:W0:Y:S01]  /*1140*/  I2F.F64.U64 R24, R24 ;  /* 0x0000001800187312 */ /* 0x004e220000301800 */
[----:B------:R-:W-:Y:S05]  /*1150*/  BRA `(.L_x_6132) ;  /* 0x0000003000007947 */ /* 0x000fea0003800000 */
.L_x_6155:
[----:B------:R-:W2:Y:S01]  /*1160*/  LDG.E R2, [R2.64] ;  /* 0x0000002402027981 */ /* 0x000ea2000c1e1900 */
[----:B------:R-:W-:Y:S01]  /*1170*/  CS2R R26, SRZ ;  /* 0x00000000001a7805 */ /* 0x000fe2000001ff00 */
[----:B--2---:R0:W1:Y:S06]  /*1180*/  I2F.F64.U32 R24, R2 ;  /* 0x0000000200187312 */ /* 0x00406c0000201800 */
.L_x_6132:
[----:B------:R-:W3:Y:S02]  /*1190*/  S2R R33, SR_TID.X ;  /* 0x0000000000217919 */ /* 0x000ee40000002100 */
[----:B---3--:R-:W-:Y:S02]  /*11a0*/  IADD3 R33, R33, 0x80, RZ ;  /* 0x0000008021217810 */ /* 0x008fe40007ffe0ff */
.L_x_6126:
[----:B-1----:R-:W-:Y:S05]  /*11b0*/  BSYNC B6 ;  /* 0x0000000000067941 */ /* 0x002fea0003800000 */
.L_x_6125:
[----:B------:R-:W-:Y:S01]  /*11c0*/  ISETP.GE.AND P0, PT, R33, R42, PT ;  /* 0x0000002a2100720c */ /* 0x000fe20003f06270 */
[----:B------:R-:W-:Y:S01]  /*11d0*/  BSSY B6, `(.L_x_6159) ;  /* 0x0000114000067945 */ /* 0x000fe20003800000 */
[----:B------:R-:W-:Y:S01]  /*11e0*/  CS2R R18, SRZ ;  /* 0x0000000000127805 */ /* 0x000fe2000001ff00 */
[----:B------:R-:W-:-:S10]  /*11f0*/  CS2R R16, SRZ ;  /* 0x0000000000107805 */ /* 0x000fd4000001ff00 */
        /* <DEDUP_REMOVED lines=22> */
.L_x_6164:
[----:B------:R-:W3:Y:S01]  /*1360*/  LDG.E.U8 R2, [R2.64] ;  /* 0x0000002402027981 */ /* 0x000ee2000c1e1100 */
[----:B------:R-:W-:Y:S01]  /*1370*/  CS2R R18, SRZ ;  /* 0x0000000000127805 */ /* 0x000fe2000001ff00 */
[----:B---3--:R0:W1:Y:S01]  /*1380*/  I2F.F64.U16 R16, R2 ;  /* 0x0000000200107312 */ /* 0x0080620000101800 */
[----:B------:R-:W-:Y:S05]  /*1390*/  BRA `(.L_x_6166) ;  /* 0x00000f6000007947 */ /* 0x000fea0003800000 */
.L_x_6163:
        /* <DEDUP_REMOVED lines=10> */
.L_x_6168:
[----:B------:R-:W3:Y:S01]  /*1440*/  LDG.E R2, [R2.64] ;  /* 0x0000002402027981 */ /* 0x000ee2000c1e1900 */
[----:B------:R-:W-:Y:S01]  /*1450*/  CS2R R18, SRZ ;  /* 0x0000000000127805 */ /* 0x000fe2000001ff00 */
[----:B---3--:R0:W1:Y:S01]  /*1460*/  I2F.F64 R16, R2 ;  /* 0x0000000200107312 */ /* 0x0080620000201c00 */
[----:B------:R-:W-:Y:S05]  /*1470*/  BRA `(.L_x_6166) ;  /* 0x00000e8000007947 */ /* 0x000fea0003800000 */
.L_x_6167:
[----:B------:R-:W3:Y:S01]  /*1480*/  LDG.E.U16 R2, [R2.64] ;  /* 0x0000002402027981 */ /* 0x000ee2000c1e1500 */
[----:B------:R-:W-:Y:S01]  /*1490*/  CS2R R18, SRZ ;  /* 0x0000000000127805 */ /* 0x000fe2000001ff00 */
[----:B---3--:R0:W1:Y:S01]  /*14a0*/  I2F.F64.S16 R16, R2 ;  /* 0x0000000200107312 */ /* 0x0080620000101c00 */
[----:B------:R-:W-:Y:S05]  /*14b0*/  BRA `(.L_x_6166) ;  /* 0x00000e4000007947 */ /* 0x000fea0003800000 */
.L_x_6162:
        /* <DEDUP_REMOVED lines=11> */
.L_x_6170:
[----:B------:R-:W3:Y:S01]  /*1570*/  LDG.E.U16 R0, [R2.64] ;  /* 0x0000002402007981 */ /* 0x000ee2000c1e1500 */
[----:B------:R-:W-:Y:S01]  /*1580*/  CS2R R18, SRZ ;  /* 0x0000000000127805 */ /* 0x000fe2000001ff00 */
[----:B---3--:R-:W-:-:S05]  /*1590*/  HADD2.F32 R0, -RZ, R0.H0_H0 ;  /* 0x20000000ff007230 */ /* 0x008fca0000004100 */
[----:B------:R-:W-:-:S04]  /*15a0*/  FMUL.FTZ R0, R0, 1 ;  /* 0x3f80000000007820 */ /* 0x000fc80000410000 */
[----:B------:R0:W1:Y:S01]  /*15b0*/  F2F.F64.F32 R16, R0 ;  /* 0x0000000000107310 */ /* 0x0000620000201800 */
[----:B------:R-:W-:Y:S05]  /*15c0*/  BRA `(.L_x_6166) ;  /* 0x00000d3000007947 */ /* 0x000fea0003800000 */
.L_x_6169:
        /* <DEDUP_REMOVED lines=12> */
.L_x_6172:
        /* <DEDUP_REMOVED lines=8> */
.L_x_6171:
[----:B------:R0:W5:Y:S01]  /*1710*/  LDG.E.64 R16, [R2.64] ;  /* 0x0000002402107981 */ /* 0x000162000c1e1b00 */
[----:B------:R-:W-:Y:S01]  /*1720*/  CS2R R18, SRZ ;  /* 0x0000000000127805 */ /* 0x000fe2000001ff00 */
[----:B------:R-:W-:Y:S05]  /*1730*/  BRA `(.L_x_6166) ;  /* 0x00000bc000007947 */ /* 0x000fea0003800000 */
.L_x_6161:
        /* <DEDUP_REMOVED lines=14> */
.L_x_6175:
[----:B------:R0:W5:Y:S01]  /*1820*/  LDG.E.128 R16, [R2.64] ;  /* 0x0000002402107981 */ /* 0x000162000c1e1d00 */
[----:B------:R-:W-:Y:S05]  /*1830*/  BRA `(.L_x_6166) ;  /* 0x00000ac000007947 */ /* 0x000fea0003800000 */
.L_x_6174:
        /* <DEDUP_REMOVED lines=29> */
.L_x_6177:
[----:B------:R-:W3:Y:S01]  /*1a10*/  LDG.E.U8 R3, [R2.64] ;  /* 0x0000002402037981 */ /* 0x000ee2000c1e1100 */
[----:B------:R-:W-:Y:S01]  /*1a20*/  CS2R R18, SRZ ;  /* 0x0000000000127805 */ /* 0x000fe2000001ff00 */
[----:B---3--:R-:W-:-:S05]  /*1a30*/  IMAD.SHL.U32 R0, R3, 0x2000000, RZ ;  /* 0x0200000003007824 */ /* 0x008fca00078e00ff */
        /* <DEDUP_REMOVED lines=14> */
.L_x_6176:
[----:B------:R-:W3:Y:S01]  /*1b20*/  LDG.E.U16 R0, [R2.64] ;  /* 0x0000002402007981 */ /* 0x000ee2000c1e1500 */
[----:B------:R-:W-:Y:S01]  /*1b30*/  CS2R R18, SRZ ;  /* 0x0000000000127805 */ /* 0x000fe2000001ff00 */
[----:B---3--:R-:W-:-:S05]  /*1b40*/  PRMT R0, RZ, 0x5410, R0 ;  /* 0x00005410ff007816 */ /* 0x008fca0000000000 */
[----:B------:R-:W-:-:S04]  /*1b50*/  FMUL.FTZ R0, R0, 1 ;  /* 0x3f80000000007820 */ /* 0x000fc80000410000 */
[----:B------:R0:W1:Y:S01]  /*1b60*/  F2F.F64.F32 R16, R0 ;  /* 0x0000000000107310 */ /* 0x0000620000201800 */
[----:B------:R-:W-:Y:S05]  /*1b70*/  BRA `(.L_x_6166) ;  /* 0x0000078000007947 */ /* 0x000fea0003800000 */
.L_x_6173:
        /* <DEDUP_REMOVED lines=12> */
.L_x_6180:
        /* <DEDUP_REMOVED lines=21> */
.L_x_6184:
[----:B------:R-:W-:Y:S05]  /*1d90*/  BSYNC B1 ;  /* 0x0000000000017941 */ /* 0x000fea0003800000 */
.L_x_6183:
[----:B------:R-:W-:Y:S01]  /*1da0*/  LEA R3, R0, 0x3b800000, 0x17 ;  /* 0x3b80000000037811 */ /* 0x000fe200078eb8ff */
[----:B------:R-:W-:-:S05]  /*1db0*/  IMAD.SHL.U32 R0, R2, 0x100000, RZ ;  /* 0x0010000002007824 */ /* 0x000fca00078e00ff */
[----:B------:R-:W-:Y:S02]  /*1dc0*/  LOP3.LUT R0, R3, R0, R4, 0xfe, !PT ;  /* 0x0000000003007212 */ /* 0x000fe400078efe04 */
.L_x_6182:
[----:B------:R-:W-:Y:S05]  /*1dd0*/  BSYNC B0 ;  /* 0x0000000000007941 */ /* 0x000fea0003800000 */
.L_x_6181:
[----:B------:R-:W-:Y:S01]  /*1de0*/  FMUL.FTZ R0, R0, 1 ;  /* 0x3f80000000007820 */ /* 0x000fe20000410000 */
[----:B------:R-:W-:-:S03]  /*1df0*/  CS2R R18, SRZ ;  /* 0x0000000000127805 */ /* 0x000fc6000001ff00 */
[----:B------:R0:W1:Y:S01]  /*1e00*/  F2F.F64.F32 R16, R0 ;  /* 0x0000000000107310 */ /* 0x0000620000201800 */
[----:B------:R-:W-:Y:S05]  /*1e10*/  BRA `(.L_x_6166) ;  /* 0x000004e000007947 */ /* 0x000fea0003800000 */
.L_x_6179:
        /* <DEDUP_REMOVED lines=21> */
.L_x_6188:
[----:B------:R-:W-:Y:S05]  /*1f70*/  BSYNC B1 ;  /* 0x0000000000017941 */ /* 0x000fea0003800000 */
.L_x_6187:
[----:B------:R-:W-:Y:S01]  /*1f80*/  LEA R3, R0, 0x37800000, 0x17 ;  /* 0x3780000000037811 */ /* 0x000fe200078eb8ff */
[----:B------:R-:W-:-:S05]  /*1f90*/  IMAD.SHL.U32 R0, R2, 0x200000, RZ ;  /* 0x0020000002007824 */ /* 0x000fca00078e00ff */
[----:B------:R-:W-:Y:S02]  /*1fa0*/  LOP3.LUT R0, R3, R0, R4, 0xfe, !PT ;  /* 0x0000000003007212 */ /* 0x000fe400078efe04 */
.L_x_6186:
[----:B------:R-:W-:Y:S05]  /*1fb0*/  BSYNC B0 ;  /* 0x0000000000007941 */ /* 0x000fea0003800000 */
.L_x_6185:
[----:B------:R-:W-:Y:S01]  /*1fc0*/  FMUL.FTZ R0, R0, 1 ;  /* 0x3f80000000007820 */ /* 0x000fe20000410000 */
[----:B------:R-:W-:-:S03]  /*1fd0*/  CS2R R18, SRZ ;  /* 0x0000000000127805 */ /* 0x000fc6000001ff00 */
[----:B------:R0:W1:Y:S01]  /*1fe0*/  F2F.F64.F32 R16, R0 ;  /* 0x0000000000107310 */ /* 0x0000620000201800 */
[----:B------:R-:W-:Y:S05]  /*1ff0*/  BRA `(.L_x_6166) ;  /* 0x0000030000007947 */ /* 0x000fea0003800000 */
.L_x_6178:
        /* <DEDUP_REMOVED lines=14> */
.L_x_6192:
[----:B------:R-:W-:Y:S05]  /*20e0*/  BSYNC B0 ;  /* 0x0000000000007941 */ /* 0x000fea0003800000 */
.L_x_6191:
[----:B------:R-:W-:Y:S01]  /*20f0*/  FMUL.FTZ R0, R0, 1 ;  /* 0x3f80000000007820 */ /* 0x000fe20000410000 */
[----:B------:R-:W-:-:S03]  /*2100*/  CS2R R18, SRZ ;  /* 0x0000000000127805 */ /* 0x000fc6000001ff00 */
[----:B------:R0:W1:Y:S01]  /*2110*/  F2F.F64.F32 R16, R0 ;  /* 0x0000000000107310 */ /* 0x0000620000201800 */
[----:B------:R-:W-:Y:S05]  /*2120*/  BRA `(.L_x_6166) ;  /* 0x000001d000007947 */ /* 0x000fea0003800000 */
.L_x_6165:
        /* <DEDUP_REMOVED lines=18> */
[----:B-12--5:R-:W-:Y:S05]  /*2250*/  CALL.ABS.NOINC R2 ;  /* 0x0000000002007343 */ /* 0x026fea0003c00000 */
[----:B------:R-:W-:Y:S01]  /*2260*/  CS2R R16, SRZ ;  /* 0x0000000000107805 */ /* 0x000fe2000001ff00 */
[----:B------:R-:W-:Y:S01]  /*2270*/  CS2R R18, SRZ ;  /* 0x0000000000127805 */ /* 0x000fe2000001ff00 */
[----:B------:R-:W-:Y:S05]  /*2280*/  BRA `(.L_x_6166) ;  /* 0x0000007000007947 */ /* 0x000fea0003800000 */
.L_x_6190:
[----:B------:R-:W3:Y:S01]  /*2290*/  LDG.E.64 R16, [R2.64] ;  /* 0x0000002402107981 */ /* 0x000ee2000c1e1b00 */
[----:B------:R-:W-:Y:S01]  /*22a0*/  CS2R R18, SRZ ;  /* 0x0000000000127805 */ /* 0x000fe2000001ff00 */
[----:B---3--:R-:W0:Y:S01]  /*22b0*/  I2F.F64.U64 R16, R16 ;  /* 0x0000001000107312 */ /* 0x008e220000301800 */
[----:B------:R-:W-:Y:S05]  /*22c0*/  BRA `(.L_x_6166) ;  /* 0x0000003000007947 */ /* 0x000fea0003800000 */
.L_x_6189:
[----:B------:R-:W3:Y:S01]  /*22d0*/  LDG.E R2, [R2.64] ;  /* 0x0000002402027981 */ /* 0x000ee2000c1e1900 */
[----:B------:R-:W-:Y:S01]  /*22e0*/  CS2R R18, SRZ ;  /* 0x0000000000127805 */ /* 0x000fe2000001ff00 */
[----:B---3--:R0:W1:Y:S06]  /*22f0*/  I2F.F64.U32 R16, R2 ;  /* 0x0000000200107312 */ /* 0x00806c0000201800 */
.L_x_6166:
[----:B------:R-:W-:-:S03]  /*2300*/  IADD3 R33, R33, 0x80, RZ ;  /* 0x0000008021217810 */ /* 0x000fc60007ffe0ff */
.L_x_6160:
[----:B------:R-:W-:Y:S05]  /*2310*/  BSYNC B6 ;  /* 0x0000000000067941 */ /* 0x000fea0003800000 */
.L_x_6159:
[----:B------:R-:W-:Y:S01]  /*2320*/  ISETP.GE.AND P0, PT, R33, R42, PT ;  /* 0x0000002a2100720c */ /* 0x000fe20003f06270 */
[----:B------:R-:W-:Y:S01]  /*2330*/  BSSY B6, `(.L_x_6193) ;  /* 0x0000114000067945 */ /* 0x000fe20003800000 */
[----:B------:R-:W-:Y:S01]  /*2340*/  CS2R R22, SRZ ;  /* 0x0000000000167805 */ /* 0x000fe2000001ff00 */
[----:B------:R-:W-:Y:S01]  /*2350*/  CS2R R30, SRZ ;  /* 0x00000000001e7805 */ /* 0x000fe2000001ff00 */
[----:B------:R-:W-:-:S09]  /*2360*/  CS2R R28, SRZ ;  /* 0x00000000001c7805 */ /* 0x000fd2000001ff00 */
        /* <DEDUP_REMOVED lines=20> */
[----:B----4-:R0:W4:Y:S01]  /*24b0*/  I2F.F64.S16 R28, R2 ;  /* 0x00000002001c7312 */ /* 0x0101220000101c00 */
[----:B------:R-:W-:Y:S05]  /*24c0*/  BRA `(.L_x_6200) ;  /* 0x00000f9000007947 */ /* 0x000fea0003800000 */
.L_x_6198:
[----:B------:R-:W4:Y:S01]  /*24d0*/  LDG.E.U8 R2, [R2.64] ;  /* 0x0000002402027981 */ /* 0x000f22000c1e1100 */
[----:B------:R-:W-:Y:S01]  /*24e0*/  CS2R R30, SRZ ;  /* 0x00000000001e7805 */ /* 0x000fe2000001ff00 */
[----:B----4-:R0:W4:Y:S01]  /*24f0*/  I2F.F64.U16 R28, R2 ;  /* 0x00000002001c7312 */ /* 0x0101220000101800 */
[----:B------:R-:W-:Y:S05]  /*2500*/  BRA `(.L_x_6200) ;  /* 0x00000f5000007947 */ /* 0x000fea0003800000 */
.L_x_6197:
        /* <DEDUP_REMOVED lines=10> */
.L_x_6202:
[----:B------:R-:W4:Y:S01]  /*25b0*/  LDG.E R2, [R2.64] ;  /* 0x0000002402027981 */ /* 0x000f22000c1e1900 */
[----:B------:R-:W-:Y:S01]  /*25c0*/  CS2R R30, SRZ ;  /* 0x00000000001e7805 */ /* 0x000fe2000001ff00 */
[----:B----4-:R0:W4:Y:S01]  /*25d0*/  I2F.F64 R28, R2 ;  /* 0x00000002001c7312 */ /* 0x0101220000201c00 */
[----:B------:R-:W-:Y:S05]  /*25e0*/  BRA `(.L_x_6200) ;  /* 0x00000e7000007947 */ /* 0x000fea0003800000 */
.L_x_6201:
[----:B------:R-:W4:Y:S01]  /*25f0*/  LDG.E.U16 R2, [R2.64] ;  /* 0x0000002402027981 */ /* 0x000f22000c1e1500 */
[----:B------:R-:W-:Y:S01]  /*2600*/  CS2R R30, SRZ ;  /* 0x00000000001e7805 */ /* 0x000fe2000001ff00 */
[----:B----4-:R0:W4:Y:S01]  /*2610*/  I2F.F64.S16 R28, R2 ;  /* 0x00000002001c7312 */ /* 0x0101220000101c00 */
[----:B------:R-:W-:Y:S05]  /*2620*/  BRA `(.L_x_6200) ;  /* 0x00000e3000007947 */ /* 0x000fea0003800000 */
.L_x_6196:
        /* <DEDUP_REMOVED lines=11> */
.L_x_6204:
[----:B------:R-:W4:Y:S01]  /*26e0*/  LDG.E.U16 R0, [R2.64] ;  /* 0x0000002402007981 */ /* 0x000f22000c1e1500 */
[----:B------:R-:W-:Y:S01]  /*26f0*/  CS2R R30, SRZ ;  /* 0x00000000001e7805 */ /* 0x000fe2000001ff00 */
[----:B----4-:R-:W-:-:S05]  /*2700*/  HADD2.F32 R0, -RZ, R0.H0_H0 ;  /* 0x20000000ff007230 */ /* 0x010fca0000004100 */
[----:B------:R-:W-:-:S04]  /*2710*/  FMUL.FTZ R0, R0, 1 ;  /* 0x3f80000000007820 */ /* 0x000fc80000410000 */
[----:B------:R0:W4:Y:S01]  /*2720*/  F2F.F64.F32 R28, R0 ;  /* 0x00000000001c7310 */ /* 0x0001220000201800 */
[----:B------:R-:W-:Y:S05]  /*2730*/  BRA `(.L_x_6200) ;  /* 0x00000d2000007947 */ /* 0x000fea0003800000 */
.L_x_6203:
        /* <DEDUP_REMOVED lines=10> */
[----:B------:R-:W4:Y:S01]  /*27e0*/  F2F.F64.F32 R28, R28 ;  /* 0x0000001c001c7310 */ /* 0x000f220000201800 */
[----:B------:R-:W-:Y:S05]  /*27f0*/  BRA `(.L_x_6200) ;  /* 0x00000c6000007947 */ /* 0x000fea0003800000 */
.L_x_6206:
[----:B------:R-:W4:Y:S02]  /*2800*/  LDG.E R0, [R2.64] ;  /* 0x0000002402007981 */ /* 0x000f24000c1e1900 */
[----:B----4-:R-:W-:-:S02]  /*2810*/  HADD2.F32 R4, -RZ, R0.H1_H1 ;  /* 0x30000000ff047230 */ /* 0x010fc40000004100 */
[----:B------:R-:W-:-:S03]  /*2820*/  HADD2.F32 R0, -RZ, R0.H0_H0 ;  /* 0x20000000ff007230 */ /* 0x000fc60000004100 */
[----:B------:R-:W-:Y:S02]  /*2830*/  FMUL.FTZ R4, R4, 1 ;  /* 0x3f80000004047820 */ /* 0x000fe40000410000 */
[----:B------:R-:W-:Y:S02]  /*2840*/  FMUL.FTZ R0, R0, 1 ;  /* 0x3f80000000007820 */ /* 0x000fe40000410000 */
[----:B------:R0:W4:Y:S08]  /*2850*/  F2F.F64.F32 R30, R4 ;  /* 0x00000004001e7310 */ /* 0x0001300000201800 */
[----:B------:R0:W3:Y:S01]  /*2860*/  F2F.F64.F32 R28, R0 ;  /* 0x00000000001c7310 */ /* 0x0000e20000201800 */
[----:B------:R-:W-:Y:S05]  /*2870*/  BRA `(.L_x_6200) ;  /* 0x00000be000007947 */ /* 0x000fea0003800000 */
.L_x_6205:
[----:B------:R0:W5:Y:S01]  /*2880*/  LDG.E.64 R28, [R2.64] ;  /* 0x00000024021c7981 */ /* 0x000162000c1e1b00 */
[----:B------:R-:W-:Y:S01]  /*2890*/  CS2R R30, SRZ ;  /* 0x00000000001e7805 */ /* 0x000fe2000001ff00 */
[----:B------:R-:W-:Y:S05]  /*28a0*/  BRA `(.L_x_6200) ;  /* 0x00000bb000007947 */ /* 0x000fea0003800000 */
.L_x_6195:
        /* <DEDUP_REMOVED lines=14> */
.L_x_6209:
[----:B------:R0:W5:Y:S01]  /*2990*/  LDG.E.128 R28, [R2.64] ;  /* 0x00000024021c7981 */ /* 0x000162000c1e1d00 */
[----:B------:R-:W-:Y:S05]  /*29a0*/  BRA `(.L_x_6200) ;  /* 0x00000ab000007947 */ /* 0x000fea0003800000 */
.L_x_6208:
        /* <DEDUP_REMOVED lines=29> */
.L_x_6211:
        /* <DEDUP_REMOVED lines=16> */
.L_x_6210:
[----:B------:R-:W4:Y:S01]  /*2c80*/  LDG.E.U16 R0, [R2.64] ;  /* 0x0000002402007981 */ /* 0x000f22000c1e1500 */
[----:B------:R-:W-:Y:S01]  /*2c90*/  CS2R R30, SRZ ;  /* 0x00000000001e7805 */ /* 0x000fe2000001ff00 */
[----:B----4-:R-:W-:-:S05]  /*2ca0*/  PRMT R0, RZ, 0x5410, R0 ;  /* 0x00005410ff007816 */ /* 0x010fca0000000000 */
[----:B------:R-:W-:-:S04]  /*2cb0*/  FMUL.FTZ R0, R0, 1 ;  /* 0x3f80000000007820 */ /* 0x000fc80000410000 */
[----:B------:R0:W4:Y:S01]  /*2cc0*/  F2F.F64.F32 R28, R0 ;  /* 0x00000000001c7310 */ /* 0x0001220000201800 */
[----:B------:R-:W-:Y:S05]  /*2cd0*/  BRA `(.L_x_6200) ;  /* 0x0000078000007947 */ /* 0x000fea0003800000 */
.L_x_6207:
        /* <DEDUP_REMOVED lines=10> */
[----:B----4-:R0:W4:Y:S01]  /*2d80*/  I2F.F64.U16 R28, R2 ;  /* 0x00000002001c7312 */ /* 0x0101220000101800 */
[----:B------:R-:W-:Y:S05]  /*2d90*/  BRA `(.L_x_6200) ;  /* 0x000006c000007947 */ /* 0x000fea0003800000 */
.L_x_6214:
        /* <DEDUP_REMOVED lines=21> */
.L_x_6218:
[----:B------:R-:W-:Y:S05]  /*2ef0*/  BSYNC B1 ;  /* 0x0000000000017941 */ /* 0x000fea0003800000 */
.L_x_6217:
[----:B------:R-:W-:Y:S01]  /*2f00*/  LEA R3, R0, 0x3b800000, 0x17 ;  /* 0x3b80000000037811 */ /* 0x000fe200078eb8ff */
[----:B------:R-:W-:-:S05]  /*2f10*/  IMAD.SHL.U32 R0, R2, 0x100000, RZ ;  /* 0x0010000002007824 */ /* 0x000fca00078e00ff */
[----:B------:R-:W-:Y:S02]  /*2f20*/  LOP3.LUT R0, R3, R0, R4, 0xfe, !PT ;  /* 0x0000000003007212 */ /* 0x000fe400078efe04 */
.L_x_6216:
[----:B------:R-:W-:Y:S05]  /*2f30*/  BSYNC B0 ;  /* 0x0000000000007941 */ /* 0x000fea0003800000 */
.L_x_6215:
[----:B------:R-:W-:Y:S01]  /*2f40*/  FMUL.FTZ R0, R0, 1 ;  /* 0x3f80000000007820 */ /* 0x000fe20000410000 */
[----:B------:R-:W-:-:S03]  /*2f50*/  CS2R R30, SRZ ;  /* 0x00000000001e7805 */ /* 0x000fc6000001ff00 */
[----:B------:R0:W4:Y:S01]  /*2f60*/  F2F.F64.F32 R28, R0 ;  /* 0x00000000001c7310 */ /* 0x0001220000201800 */
[----:B------:R-:W-:Y:S05]  /*2f70*/  BRA `(.L_x_6200) ;  /* 0x000004e000007947 */ /* 0x000fea0003800000 */
.L_x_6213:
        /* <DEDUP_REMOVED lines=21> */
.L_x_6222:
[----:B------:R-:W-:Y:S05]  /*30d0*/  BSYNC B1 ;  /* 0x0000000000017941 */ /* 0x000fea0003800000 */
.L_x_6221:
[----:B------:R-:W-:Y:S01]  /*30e0*/  LEA R3, R0, 0x37800000, 0x17 ;  /* 0x3780000000037811 */ /* 0x000fe200078eb8ff */
[----:B------:R-:W-:-:S05]  /*30f0*/  IMAD.SHL.U32 R0, R2, 0x200000, RZ ;  /* 0x0020000002007824 */ /* 0x000fca00078e00ff */
[----:B------:R-:W-:Y:S02]  /*3100*/  LOP3.LUT R0, R3, R0, R4, 0xfe, !PT ;  /* 0x0000000003007212 */ /* 0x000fe400078efe04 */
.L_x_6220:
[----:B------:R-:W-:Y:S05]  /*3110*/  BSYNC B0 ;  /* 0x0000000000007941 */ /* 0x000fea0003800000 */
.L_x_6219:
[----:B------:R-:W-:Y:S01]  /*3120*/  FMUL.FTZ R0, R0, 1 ;  /* 0x3f80000000007820 */ /* 0x000fe20000410000 */
[----:B------:R-:W-:-:S03]  /*3130*/  CS2R R30, SRZ ;  /* 0x00000000001e7805 */ /* 0x000fc6000001ff00 */
[----:B------:R0:W4:Y:S01]  /*3140*/  F2F.F64.F32 R28, R0 ;  /* 0x00000000001c7310 */ /* 0x0001220000201800 */
[----:B------:R-:W-:Y:S05]  /*3150*/  BRA `(.L_x_6200) ;  /* 0x0000030000007947 */ /* 0x000fea0003800000 */
.L_x_6212:
        /* <DEDUP_REMOVED lines=14> */
.L_x_6226:
[----:B------:R-:W-:Y:S05]  /*3240*/  BSYNC B0 ;  /* 0x0000000000007941 */ /* 0x000fea0003800000 */
.L_x_6225:
[----:B------:R-:W-:Y:S01]  /*3250*/  FMUL.FTZ R0, R0, 1 ;  /* 0x3f80000000007820 */ /* 0x000fe20000410000 */
[----:B------:R-:W-:-:S03]  /*3260*/  CS2R R30, SRZ ;  /* 0x00000000001e7805 */ /* 0x000fc6000001ff00 */
[----:B------:R0:W4:Y:S01]  /*3270*/  F2F.F64.F32 R28, R0 ;  /* 0x00000000001c7310 */ /* 0x0001220000201800 */
[----:B------:R-:W-:Y:S05]  /*3280*/  BRA `(.L_x_6200) ;  /* 0x000001d000007947 */ /* 0x000fea0003800000 */
.L_x_6199:
[----:B------:R-:W-:Y:S01]  /*3290*/  MOV R0, 0x0 ;  /* 0x0000000000007802 */ /* 0x000fe20000000f00 */
[----:B------:R-:W-:Y:S02]  /*32a0*/  IMAD.MOV.U32 R4, RZ, RZ, c[0x4][0x148] ;  /* 0x01005200ff047624 */ /* 0x000fe400078e00ff */
[----:B------:R-:W-:Y:S01]  /*32b0*/  IMAD.MOV.U32 R5, RZ, RZ, c[0x4][0x14c] ;  /* 0x01005300ff057624 */ /* 0x000fe200078e00ff */
[----:B------:R0:W4:Y:S01]  /*32c0*/  LDC.64 R2, c[0x4][R0] ;  /* 0x0100000000027b82 */ /* 0x0001220000000a00 */
        /* <DEDUP_REMOVED lines=14> */
[----:B-12345:R-:W-:Y:S05]  /*33b0*/  CALL.ABS.NOINC R2 ;  /* 0x0000000002007343 */ /* 0x03efea0003c00000 */
[----:B------:R-:W-:Y:S01]  /*33c0*/  CS2R R28, SRZ ;  /* 0x00000000001c7805 */ /* 0x000fe2000001ff00 */
[----:B------:R-:W-:Y:S01]  /*33d0*/  CS2R R30, SRZ ;  /* 0x00000000001e7805 */ /* 0x000fe2000001ff00 */
[----:B------:R-:W-:Y:S05]  /*33e0*/  BRA `(.L_x_6200) ;  /* 0x0000007000007947 */ /* 0x000fea0003800000 */
.L_x_6224:
[----:B------:R-:W4:Y:S01]  /*33f0*/  LDG.E.64 R28, [R2.64] ;  /* 0x00000024021c7981 */ /* 0x000f22000c1e1b00 */
[----:B------:R-:W-:Y:S01]  /*3400*/  CS2R R30, SRZ ;  /* 0x00000000001e7805 */ /* 0x000fe2000001ff00 */
[----:B----4-:R-:W0:Y:S01]  /*3410*/  I2F.F64.U64 R28, R28 ;  /* 0x0000001c001c7312 */ /* 0x010e220000301800 */
[----:B------:R-:W-:Y:S05]  /*3420*/  BRA `(.L_x_6200) ;  /* 0x0000003000007947 */ /* 0x000fea0003800000 */
.L_x_6223:
[----:B------:R-:W4:Y:S01]  /*3430*/  LDG.E R2, [R2.64] ;  /* 0x0000002402027981 */ /* 0x000f22000c1e1900 */
[----:B------:R-:W-:Y:S01]  /*3440*/  CS2R R30, SRZ ;  /* 0x00000000001e7805 */ /* 0x000fe2000001ff00 */
[----:B----4-:R0:W4:Y:S06]  /*3450*/  I2F.F64.U32 R28, R2 ;  /* 0x00000002001c7312 */ /* 0x01012c0000201800 */
.L_x_6200:
[----:B------:R-:W-:-:S03]  /*3460*/  IADD3 R33, R33, 0x80, RZ ;  /* 0x0000008021217810 */ /* 0x000fc60007ffe0ff */
.L_x_6194:
[----:B------:R-:W-:Y:S05]  /*3470*/  BSYNC B6 ;  /* 0x0000000000067941 */ /* 0x000fea0003800000 */
.L_x_6193:
[----:B------:R-:W-:Y:S01]  /*3480*/  ISETP.GE.AND P0, PT, R33, R42, PT ;  /* 0x0000002a2100720c */ /* 0x000fe20003f06270 */
[----:B------:R-:W-:Y:S01]  /*3490*/  BSSY B6, `(.L_x_6227) ;  /* 0x0000110000067945 */ /* 0x000fe20003800000 */
[----:B------:R-:W-:-:S11]  /*34a0*/  CS2R R20, SRZ ;  /* 0x0000000000147805 */ /* 0x000fd6000001ff00 */
[----:B------:R-:W-:Y:S05]  /*34b0*/  @P0 BRA `(.L_x_6228) ;  /* 0x000010d000000947 */ /* 0x000fea0003800000 */
        /* <DEDUP_REMOVED lines=16> */
[----:B----4-:R-:W4:Y:S01]  /*35c0*/  LDG.E.S8 R2, [R2.64] ;  /* 0x0000002402027981 */ /* 0x010f22000c1e1300 */
[----:B------:R-:W-:Y:S01]  /*35d0*/  CS2R R22, SRZ ;  /* 0x0000000000167805 */ /* 0x000fe2000001ff00 */
[----:B----4-:R0:W4:Y:S01]  /*35e0*/  I2F.F64.S16 R20, R2 ;  /* 0x0000000200147312 */ /* 0x0101220000101c00 */
[----:B------:R-:W-:Y:S05]  /*35f0*/  BRA `(.L_x_6228) ;  /* 0x00000f9000007947 */ /* 0x000fea0003800000 */
.L_x_6232:
[----:B----4-:R-:W4:Y:S01]  /*3600*/  LDG.E.U8 R2, [R2.64] ;  /* 0x0000002402027981 */ /* 0x010f22000c1e1100 */
[----:B------:R-:W-:Y:S01]  /*3610*/  CS2R R22, SRZ ;  /* 0x0000000000167805 */ /* 0x000fe2000001ff00 */
[----:B----4-:R0:W4:Y:S01]  /*3620*/  I2F.F64.U16 R20, R2 ;  /* 0x0000000200147312 */ /* 0x0101220000101800 */
[----:B------:R-:W-:Y:S05]  /*3630*/  BRA `(.L_x_6228) ;  /* 0x00000f5000007947 */ /* 0x000fea0003800000 */
.L_x_6231:
[----:B------:R-:W-:-:S13]  /*3640*/  ISETP.NE.AND P0, PT, R0, 0x2, PT ;  /* 0x000000020000780c */ /* 0x000fda0003f05270 */
[----:B------:R-:W-:Y:S05]  /*3650*/  @!P0 BRA `(.L_x_6234) ;  /* 0x000000c000008947 */ /* 0x000fea0003800000 */
[----:B------:R-:W-:-:S13]  /*3660*/  ISETP.NE.AND P0, PT, R0, 0x3, PT ;  /* 0x000000030000780c */ /* 0x000fda0003f05270 */
[----:B------:R-:W-:Y:S05]  /*3670*/  @!P0 BRA `(.L_x_6235) ;  /* 0x0000006000008947 */ /* 0x000fea0003800000 */
[----:B------:R-:W-:-:S13]  /*3680*/  ISETP.NE.AND P0, PT, R0, 0x4, PT ;  /* 0x000000040000780c */ /* 0x000fda0003f05270 */
[----:B------:R-:W-:Y:S05]  /*3690*/  @P0 BRA `(.L_x_6233) ;  /* 0x00000d2000000947 */ /* 0x000fea0003800000 */
[----:B----4-:R-:W4:Y:S01]  /*36a0*/  LDG.E.64 R20, [R2.64] ;  /* 0x0000002402147981 */ /* 0x010f22000c1e1b00 */
[----:B------:R-:W-:Y:S01]  /*36b0*/  CS2R R22, SRZ ;  /* 0x0000000000167805 */ /* 0x000fe2000001ff00 */
[----:B----4-:R-:W0:Y:S01]  /*36c0*/  I2F.F64.S64 R20, R20 ;  /* 0x0000001400147312 */ /* 0x010e220000301c00 */
[----:B------:R-:W-:Y:S05]  /*36d0*/  BRA `(.L_x_6228) ;  /* 0x00000eb000007947 */ /* 0x000fea0003800000 */
.L_x_6235:
[----:B----4-:R-:W4:Y:S01]  /*36e0*/  LDG.E R2, [R2.64] ;  /* 0x0000002402027981 */ /* 0x010f22000c1e1900 */
[----:B------:R-:W-:Y:S01]  /*36f0*/  CS2R R22, SRZ ;  /* 0x0000000000167805 */ /* 0x000fe2000001ff00 */
[----:B----4-:R0:W4:Y:S01]  /*3700*/  I2F.F64 R20, R2 ;  /* 0x0000000200147312 */ /* 0x0101220000201c00 */
[----:B------:R-:W-:Y:S05]  /*3710*/  BRA `(.L_x_6228) ;  /* 0x00000e7000007947 */ /* 0x000fea0003800000 */
.L_x_6234:
[----:B----4-:R-:W4:Y:S01]  /*3720*/  LDG.E.U16 R2, [R2.64] ;  /* 0x0000002402027981 */ /* 0x010f22000c1e1500 */
[----:B------:R-:W-:Y:S01]  /*3730*/  CS2R R22, SRZ ;  /* 0x0000000000167805 */ /* 0x000fe2000001ff00 */
[----:B----4-:R0:W4:Y:S01]  /*3740*/  I2F.F64.S16 R20, R2 ;  /* 0x0000000200147312 */ /* 0x0101220000101c00 */
[----:B------:R-:W-:Y:S05]  /*3750*/  BRA `(.L_x_6228) ;  /* 0x00000e3000007947 */ /* 0x000fea0003800000 */
.L_x_6230:
[----:B------:R-:W-:-:S13]  /*3760*/  ISETP.GT.AND P0, PT, R0, 0x6, PT ;  /* 0x000000060000780c */ /* 0x000fda0003f04270 */
[----:B------:R-:W-:Y:S05]  /*3770*/  @P0 BRA `(.L_x_6236) ;  /* 0x000000f000000947 */ /* 0x000fea0003800000 */
[----:B------:R-:W-:-:S13]  /*3780*/  ISETP.NE.AND P0, PT, R0, 0x5, PT ;  /* 0x000000050000780c */ /* 0x000fda0003f05270 */
[----:B------:R-:W-:Y:S05]  /*3790*/  @!P0 BRA `(.L_x_6237) ;  /* 0x0000007000008947 */ /* 0x000fea0003800000 */
[----:B------:R-:W-:-:S13]  /*37a0*/  ISETP.NE.AND P0, PT, R0, 0x6, PT ;  /* 0x000000060000780c */ /* 0x000fda0003f05270 */
[----:B------:R-:W-:Y:S05]  /*37b0*/  @P0 BRA `(.L_x_6233) ;  /* 0x00000c0000000947 */ /* 0x000fea0003800000 */
[----:B----4-:R-:W4:Y:S01]  /*37c0*/  LDG.E R20, [R2.64] ;  /* 0x0000002402147981 */ /* 0x010f22000c1e1900 */
[----:B------:R-:W-:Y:S01]  /*37d0*/  CS2R R22, SRZ ;  /* 0x0000000000167805 */ /* 0x000fe2000001ff00 */
[----:B----4-:R-:W-:-:S06]  /*37e0*/  FMUL.FTZ R20, R20, 1 ;  /* 0x3f80000014147820 */ /* 0x010fcc0000410000 */
[----:B------:R-:W0:Y:S01]  /*37f0*/  F2F.F64.F32 R20, R20 ;  /* 0x0000001400147310 */ /* 0x000e220000201800 */
[----:B------:R-:W-:Y:S05]  /*3800*/  BRA `(.L_x_6228) ;  /* 0x00000d8000007947 */ /* 0x000fea0003800000 */
.L_x_6237:
[----:B----4-:R-:W4:Y:S01]  /*3810*/  LDG.E.U16 R0, [R2.64] ;  /* 0x0000002402007981 */ /* 0x010f22000c1e1500 */
[----:B------:R-:W-:Y:S01]  /*3820*/  CS2R R22, SRZ ;  /* 0x0000000000167805 */ /* 0x000fe2000001ff00 */
[----:B----4-:R-:W-:-:S05]  /*3830*/  HADD2.F32 R0, -RZ, R0.H0_H0 ;  /* 0x20000000ff007230 */ /* 0x010fca0000004100 */
[----:B------:R-:W-:-:S04]  /*3840*/  FMUL.FTZ R0, R0, 1 ;  /* 0x3f80000000007820 */ /* 0x000fc80000410000 */
[----:B------:R0:W4:Y:S01]  /*3850*/  F2F.F64.F32 R20, R0 ;  /* 0x0000000000147310 */ /* 0x0001220000201800 */
[----:B------:R-:W-:Y:S05]  /*3860*/  BRA `(.L_x_6228) ;  /* 0x00000d2000007947 */ /* 0x000fea0003800000 */
.L_x_6236:
[----:B------:R-:W-:-:S13]  /*3870*/  ISETP.NE.AND P0, PT, R0, 0x7, PT ;  /* 0x000000070000780c */ /* 0x000fda0003f05270 */
[----:B------:R-:W-:Y:S05]  /*3880*/  @!P0 BRA `(.L_x_6238) ;  /* 0x0000012000008947 */ /* 0x000fea0003800000 */
[----:B------:R-:W-:-:S13]  /*3890*/  ISETP.NE.AND P0, PT, R0, 0x8, PT ;  /* 0x000000080000780c */ /* 0x000fda0003f05270 */
[----:B------:R-:W-:Y:S05]  /*38a0*/  @!P0 BRA `(.L_x_6239) ;  /* 0x0000008000008947 */ /* 0x000fea0003800000 */
[----:B------:R-:W-:-:S13]  /*38b0*/  ISETP.NE.AND P0, PT, R0, 0x9, PT ;  /* 0x000000090000780c */ /* 0x000fda0003f05270 */
[----:B------:R-:W-:Y:S05]  /*38c0*/  @P0 BRA `(.L_x_6233) ;  /* 0x00000af000000947 */ /* 0x000fea0003800000 */
[----:B----4-:R-:W4:Y:S02]  /*38d0*/  LDG.E.64 R2, [R2.64] ;  /* 0x0000002402027981 */ /* 0x010f24000c1e1b00 */
[----:B----4-:R-:W-:Y:S02]  /*38e0*/  FMUL.FTZ R22, R3, 1 ;  /* 0x3f80000003167820 */ /* 0x010fe40000410000 */
[----:B------:R-:W-:-:S04]  /*38f0*/  FMUL.FTZ R20, R2, 1 ;  /* 0x3f80000002147820 */ /* 0x000fc80000410000 */
[----:B------:R-:W0:Y:S08]  /*3900*/  F2F.F64.F32 R22, R22 ;  /* 0x0000001600167310 */ /* 0x000e300000201800 */
[----:B------:R-:W4:Y:S01]  /*3910*/  F2F.F64.F32 R20, R20 ;  /* 0x0000001400147310 */ /* 0x000f220000201800 */
[----:B------:R-:W-:Y:S05]  /*3920*/  BRA `(.L_x_6228) ;  /* 0x00000c6000007947 */ /* 0x000fea0003800000 */
.L_x_6239:
[----:B----4-:R-:W4:Y:S02]  /*3930*/  LDG.E R0, [R2.64] ;  /* 0x0000002402007981 */ /* 0x010f24000c1e1900 */
[----:B----4-:R-:W-:-:S02]  /*3940*/  HADD2.F32 R4, -RZ, R0.H1_H1 ;  /* 0x30000000ff047230 */ /* 0x010fc40000004100 */
[----:B------:R-:W-:-:S03]  /*3950*/  HADD2.F32 R0, -RZ, R0.H0_H0 ;  /* 0x20000000ff007230 */ /* 0x000fc60000004100 */
[----:B------:R-:W-:Y:S02]  /*3960*/  FMUL.FTZ R4, R4, 1 ;  /* 0x3f80000004047820 */ /* 0x000fe40000410000 */
[----:B------:R-:W-:Y:S02]  /*3970*/  FMUL.FTZ R0, R0, 1 ;  /* 0x3f80000000007820 */ /* 0x000fe40000410000 */
[----:B------:R0:W4:Y:S08]  /*3980*/  F2F.F64.F32 R22, R4 ;  /* 0x0000000400167310 */ /* 0x0001300000201800 */
[----:B------:R0:W3:Y:S01]  /*3990*/  F2F.F64.F32 R20, R0 ;  /* 0x0000000000147310 */ /* 0x0000e20000201800 */
[----:B------:R-:W-:Y:S05]  /*39a0*/  BRA `(.L_x_6228) ;  /* 0x00000be000007947 */ /* 0x000fea0003800000 */
.L_x_6238:
[----:B------:R0:W5:Y:S01]  /*39b0*/  LDG.E.64 R20, [R2.64] ;  /* 0x0000002402147981 */ /* 0x000162000c1e1b00 */
[----:B------:R-:W-:Y:S01]  /*39c0*/  CS2R R22, SRZ ;  /* 0x0000000000167805 */ /* 0x000fe2000001ff00 */
[----:B------:R-:W-:Y:S05]  /*39d0*/  BRA `(.L_x_6228) ;  /* 0x00000bb000007947 */ /* 0x000fea0003800000 */
.L_x_6229:
        /* <DEDUP_REMOVED lines=9> */
[----:B------:R-:W-:Y:S01]  /*3a70*/  CS2R R22, SRZ ;  /* 0x0000000000167805 */ /* 0x000fe2000001ff00 */
[----:B------:R-:W-:Y:S01]  /*3a80*/  IMAD.MOV.U32 R20, RZ, RZ, RZ ;  /* 0x000000ffff147224 */ /* 0x000fe200078e00ff */
[----:B----4-:R-:W-:-:S04]  /*3a90*/  ISETP.NE.AND P0, PT, R2, RZ, PT ;  /* 0x000000ff0200720c */ /* 0x010fc80003f05270 */
[----:B------:R-:W-:Y:S01]  /*3aa0*/  FSEL R21, RZ, 1.875, !P0 ;  /* 0x3ff00000ff157808 */ /* 0x000fe20004000000 */
[----:B------:R-:W-:Y:S05]  /*3ab0*/  BRA `(.L_x_6228) ;  /* 0x00000ad000007947 */ /* 0x000fea0003800000 */
.L_x_6242:
[----:B------:R0:W5:Y:S01]  /*3ac0*/  LDG.E.128 R20, [R2.64] ;  /* 0x0000002402147981 */ /* 0x000162000c1e1d00 */
[----:B------:R-:W-:Y:S05]  /*3ad0*/  BRA `(.L_x_6228) ;  /* 0x00000ab000007947 */ /* 0x000fea0003800000 */
.L_x_6241:
[----:B------:R-:W-:-:S13]  /*3ae0*/  ISETP.NE.AND P0, PT, R0, 0xf, PT ;  /* 0x0000000f0000780c */ /* 0x000fda0003f05270 */
[----:B------:R-:W-:Y:S05]  /*3af0*/  @!P0 BRA `(.L_x_6243) ;  /* 0x000002b000008947 */ /* 0x000fea0003800000 */
[----:B------:R-:W-:-:S13]  /*3b00*/  ISETP.NE.AND P0, PT, R0, 0x17, PT ;  /* 0x000000170000780c */ /* 0x000fda0003f05270 */
[----:B------:R-:W-:Y:S05]  /*3b10*/  @!P0 BRA `(.L_x_6244) ;  /* 0x0000019000008947 */ /* 0x000fea0003800000 */
[----:B------:R-:W-:-:S13]  /*3b20*/  ISETP.NE.AND P0, PT, R0, 0x18, PT ;  /* 0x000000180000780c */ /* 0x000fda0003f05270 */
[----:B------:R-:W-:Y:S05]  /*3b30*/  @P0 BRA `(.L_x_6233) ;  /* 0x0000088000000947 */ /* 0x000fea0003800000 */
[----:B----4-:R-:W4:Y:S01]  /*3b40*/  LDG.E.U8 R0, [R2.64] ;  /* 0x0000002402007981 */ /* 0x010f22000c1e1100 */
        /* <DEDUP_REMOVED lines=22> */
.L_x_6244:
[----:B----4-:R-:W4:Y:S01]  /*3cb0*/  LDG.E.U8 R2, [R2.64] ;  /* 0x0000002402027981 */ /* 0x010f22000c1e1100 */
        /* <DEDUP_REMOVED lines=15> */
.L_x_6243:
[----:B----4-:R-:W4:Y:S01]  /*3db0*/  LDG.E.U16 R0, [R2.64] ;  /* 0x0000002402007981 */ /* 0x010f22000c1e1500 */
[----:B------:R-:W-:Y:S01]  /*3dc0*/  CS2R R22, SRZ ;  /* 0x0000000000167805 */ /* 0x000fe2000001ff00 */
[----:B----4-:R-:W-:-:S05]  /*3dd0*/  PRMT R0, RZ, 0x5410, R0 ;  /* 0x00005410ff007816 */ /* 0x010fca0000000000 */
[----:B------:R-:W-:-:S04]  /*3de0*/  FMUL.FTZ R0, R0, 1 ;  /* 0x3f80000000007820 */ /* 0x000fc80000410000 */
[----:B------:R0:W4:Y:S01]  /*3df0*/  F2F.F64.F32 R20, R0 ;  /* 0x0000000000147310 */ /* 0x0001220000201800 */
[----:B------:R-:W-:Y:S05]  /*3e00*/  BRA `(.L_x_6228) ;  /* 0x0000078000007947 */ /* 0x000fea0003800000 */
.L_x_6240:
        /* <DEDUP_REMOVED lines=8> */
[----:B----4-:R-:W4:Y:S01]  /*3e90*/  LDG.E.U16 R2, [R2.64] ;  /* 0x0000002402027981 */ /* 0x010f22000c1e1500 */
[----:B------:R-:W-:Y:S01]  /*3ea0*/  CS2R R22, SRZ ;  /* 0x0000000000167805 */ /* 0x000fe2000001ff00 */
[----:B----4-:R0:W4:Y:S01]  /*3eb0*/  I2F.F64.U16 R20, R2 ;  /* 0x0000000200147312 */ /* 0x0101220000101800 */
[----:B------:R-:W-:Y:S05]  /*3ec0*/  BRA `(.L_x_6228) ;  /* 0x000006c000007947 */ /* 0x000fea0003800000 */
.L_x_6247:
        /* <DEDUP_REMOVED lines=21> */
.L_x_6251:
[----:B------:R-:W-:Y:S05]  /*4020*/  BSYNC B1 ;  /* 0x0000000000017941 */ /* 0x000fea0003800000 */
.L_x_6250:
[----:B------:R-:W-:Y:S01]  /*4030*/  LEA R3, R0, 0x3b800000, 0x17 ;  /* 0x3b80000000037811 */ /* 0x000fe200078eb8ff */
[----:B------:R-:W-:-:S05]  /*4040*/  IMAD.SHL.U32 R0, R2, 0x100000, RZ ;  /* 0x0010000002007824 */ /* 0x000fca00078e00ff */
[----:B------:R-:W-:Y:S02]  /*4050*/  LOP3.LUT R0, R3, R0, R4, 0xfe, !PT ;  /* 0x0000000003007212 */ /* 0x000fe400078efe04 */
.L_x_6249:
[----:B------:R-:W-:Y:S05]  /*4060*/  BSYNC B0 ;  /* 0x0000000000007941 */ /* 0x000fea0003800000 */
.L_x_6248:
[----:B------:R-:W-:Y:S01]  /*4070*/  FMUL.FTZ R0, R0, 1 ;  /* 0x3f80000000007820 */ /* 0x000fe20000410000 */
[----:B------:R-:W-:-:S03]  /*4080*/  CS2R R22, SRZ ;  /* 0x0000000000167805 */ /* 0x000fc6000001ff00 */
[----:B------:R0:W4:Y:S01]  /*4090*/  F2F.F64.F32 R20, R0 ;  /* 0x0000000000147310 */ /* 0x0001220000201800 */
[----:B------:R-:W-:Y:S05]  /*40a0*/  BRA `(.L_x_6228) ;  /* 0x000004e000007947 */ /* 0x000fea0003800000 */
.L_x_6246:
        /* <DEDUP_REMOVED lines=21> */
.L_x_6255:
[----:B------:R-:W-:Y:S05]  /*4200*/  BSYNC B1 ;  /* 0x0000000000017941 */ /* 0x000fea0003800000 */
.L_x_6254:
[----:B------:R-:W-:Y:S01]  /*4210*/  LEA R3, R0, 0x37800000, 0x17 ;  /* 0x3780000000037811 */ /* 0x000fe200078eb8ff */
[----:B------:R-:W-:-:S05]  /*4220*/  IMAD.SHL.U32 R0, R2, 0x200000, RZ ;  /* 0x0020000002007824 */ /* 0x000fca00078e00ff */
[----:B------:R-:W-:Y:S02]  /*4230*/  LOP3.LUT R0, R3, R0, R4, 0xfe, !PT ;  /* 0x0000000003007212 */ /* 0x000fe400078efe04 */
.L_x_6253:
[----:B------:R-:W-:Y:S05]  /*4240*/  BSYNC B0 ;  /* 0x0000000000007941 */ /* 0x000fea0003800000 */
.L_x_6252:
[----:B------:R-:W-:Y:S01]  /*4250*/  FMUL.FTZ R0, R0, 1 ;  /* 0x3f80000000007820 */ /* 0x000fe20000410000 */
[----:B------:R-:W-:-:S03]  /*4260*/  CS2R R22, SRZ ;  /* 0x0000000000167805 */ /* 0x000fc6000001ff00 */
[----:B------:R0:W4:Y:S01]  /*4270*/  F2F.F64.F32 R20, R0 ;  /* 0x0000000000147310 */ /* 0x0001220000201800 */
[----:B------:R-:W-:Y:S05]  /*4280*/  BRA `(.L_x_6228) ;  /* 0x0000030000007947 */ /* 0x000fea0003800000 */
.L_x_6245:
        /* <DEDUP_REMOVED lines=14> */
.L_x_6259:
[----:B------:R-:W-:Y:S05]  /*4370*/  BSYNC B0 ;  /* 0x0000000000007941 */ /* 0x000fea0003800000 */
.L_x_6258:
[----:B------:R-:W-:Y:S01]  /*4380*/  FMUL.FTZ R0, R0, 1 ;  /* 0x3f80000000007820 */ /* 0x000fe20000410000 */
[----:B------:R-:W-:-:S03]  /*4390*/  CS2R R22, SRZ ;  /* 0x0000000000167805 */ /* 0x000fc6000001ff00 */
[----:B------:R0:W4:Y:S01]  /*43a0*/  F2F.F64.F32 R20, R0 ;  /* 0x0000000000147310 */ /* 0x0001220000201800 */
[----:B------:R-:W-:Y:S05]  /*43b0*/  BRA `(.L_x_6228) ;  /* 0x000001d000007947 */ /* 0x000fea0003800000 */
.L_x_6233:
        /* <DEDUP_REMOVED lines=22> */
.L_x_6257:
[----:B----4-:R-:W4:Y:S01]  /*4520*/  LDG.E.64 R20, [R2.64] ;  /* 0x0000002402147981 */ /* 0x010f22000c1e1b00 */
[----:B------:R-:W-:Y:S01]  /*4530*/  CS2R R22, SRZ ;  /* 0x0000000000167805 */ /* 0x000fe2000001ff00 */
[----:B----4-:R-:W0:Y:S01]  /*4540*/  I2F.F64.U64 R20, R20 ;  /* 0x0000001400147312 */ /* 0x010e220000301800 */
[----:B------:R-:W-:Y:S05]  /*4550*/  BRA `(.L_x_6228) ;  /* 0x0000003000007947 */ /* 0x000fea0003800000 */
.L_x_6256:
[----:B----4-:R-:W4:Y:S01]  /*4560*/  LDG.E R2, [R2.64] ;  /* 0x0000002402027981 */ /* 0x010f22000c1e1900 */
[----:B------:R-:W-:Y:S01]  /*4570*/  CS2R R22, SRZ ;  /* 0x0000000000167805 */ /* 0x000fe2000001ff00 */
[----:B----4-:R0:W4:Y:S06]  /*4580*/  I2F.F64.U32 R20, R2 ;  /* 0x0000000200147312 */ /* 0x01012c0000201800 */
.L_x_6228:
[----:B------:R-:W-:Y:S05]  /*4590*/  BSYNC B6 ;  /* 0x0000000000067941 */ /* 0x000fea0003800000 */
.L_x_6227:
[----:B0-----:R-:W0:Y:S01]  /*45a0*/  S2R R3, SR_TID.X ;  /* 0x0000000000037919 */ /* 0x001e220000002100 */
[----:B------:R-:W-:Y:S01]  /*45b0*/  BSSY B0, `(.L_x_6260) ;  /* 0x0000248000007945 */ /* 0x000fe20003800000 */
[----:B------:R-:W-:Y:S01]  /*45c0*/  CS2R R10, SRZ ;  /* 0x00000000000a7805 */ /* 0x000fe2000001ff00 */
[----:B------:R-:W-:Y:S01]  /*45d0*/  CS2R R8, SRZ ;  /* 0x0000000000087805 */ /* 0x000fe2000001ff00 */
[----:B0-----:R-:W-:-:S13]  /*45e0*/  ISETP.GE.AND P0, PT, R3, R42, PT ;  /* 0x0000002a0300720c */ /* 0x001fda0003f06270 */
[----:B------:R-:W-:Y:S05]  /*45f0*/  @P0 BRA `(.L_x_6261) ;  /* 0x0000243000000947 */ /* 0x000fea0003800000 */
[----:B-----5:R-:W0:Y:S01]  /*4600*/  DADD R2, -RZ, -R26 ;  /* 0x00000000ff027229 */ /* 0x020e22000000091a */
[----:B------:R-:W-:Y:S03]  /*4610*/  BSSY B2, `(.L_x_6262) ;  /* 0x00001aa000027945 */ /* 0x000fe60003800000 */
[----:B--2---:R2:W4:-:S06]  /*4620*/  DADD R4, -RZ, -R24 ;  /* 0x00000000ff047229 */ /* 0x00450c0000000918 */
[----:B0-----:R-:W-:-:S04]  /*4630*/  LOP3.LUT R7, R3, 0x7fffffff, RZ, 0xc0, !PT ;  /* 0x7fffffff03077812 */ /* 0x001fc800078ec0ff */
[----:B------:R-:W-:-:S13]  /*4640*/  LOP3.LUT P0, RZ, R7, R2, RZ, 0xfc, !PT ;  /* 0x0000000207ff7212 */ /* 0x000fda000780fcff */
[----:B------:R-:W-:Y:S05]  /*4650*/  @!P0 BRA `(.L_x_6263) ;  /* 0x000017f000008947 */ /* 0x000fea0003800000 */
[----:B--2-4-:R-:W-:-:S04]  /*4660*/  LOP3.LUT R9, R5, 0x7fffffff, RZ, 0xc0, !PT ;  /* 0x7fffffff05097812 */ /* 0x014fc800078ec0ff */
        /* <DEDUP_REMOVED lines=36> */
[----:B------:R-:W-:Y:S01]  /*48b0*/  @!P1 LEA.HI R0, R6, R6, RZ, 0x1 ;  /* 0x0000000606009211 */ /* 0x000fe200078f08ff */
[----:B------:R-:W-:Y:S01]  /*48c0*/  @!P1 IMAD.MOV.U32 R4, RZ, RZ, R8 ;  /* 0x000000ffff049224 */ /* 0x000fe200078e0008 */
[----:B------:R-:W-:Y:S02]  /*48d0*/  FSEL R11, R11, RZ, !P0 ;  /* 0x000000ff0b0b7208 */ /* 0x000fe40004000000 */
[----:B------:R-:W-:-:S05]  /*48e0*/  @!P1 SHF.R.S32.HI R5, RZ, 0x1, R0 ;  /* 0x00000001ff059819 */ /* 0x000fca0000011400 */
[----:B------:R-:W-:Y:S02]  /*48f0*/  @!P1 IMAD.IADD R6, R6, 0x1, -R5 ;  /* 0x0000000106069824 */ /* 0x000fe400078e0a05 */
[----:B------:R-:W-:-:S03]  /*4900*/  @!P1 IMAD R5, R5, 0x100000, R9 ;  /* 0x0010000005059824 */ /* 0x000fc600078e0209 */
[----:B------:R-:W-:Y:S01]  /*4910*/  @!P1 LEA R7, R6, 0x3ff00000, 0x14 ;  /* 0x3ff0000006079811 */ /* 0x000fe200078ea0ff */
[----:B------:R-:W-:-:S06]  /*4920*/  @!P1 IMAD.MOV.U32 R6, RZ, RZ, RZ ;  /* 0x000000ffff069224 */ /* 0x000fcc00078e00ff */
[----:B------:R0:W2:-:S06]  /*4930*/  @!P1 DMUL R10, R4, R6 ;  /* 0x00000006040a9228 */ /* 0x00008c0000000000 */
.L_x_6268:
[----:B------:R-:W-:Y:S05]  /*4940*/  BSYNC B1 ;  /* 0x0000000000017941 */ /* 0x000fea0003800000 */
.L_x_6267:
[----:B------:R-:W-:Y:S01]  /*4950*/  BSSY B3, `(.L_x_6269) ;  /* 0x0000013000037945 */ /* 0x000fe20003800000 */
[----:B------:R-:W-:Y:S05]  /*4960*/  @!P2 BRA `(.L_x_6270) ;  /* 0x000000f00000a947 */ /* 0x000fea0003800000 */
[----:B0-----:R-:W0:-:S04]  /*4970*/  DMUL R4, R26, c[0x2][0x58] ;  /* 0x008016001a047a28 */ /* 0x001e080000000000 */
[----:B------:R-:W-:Y:S02]  /*4980*/  DSETP.GE.AND P0, PT, |R26|, 2.14748364800000000000e+09, PT ;  /* 0x41e000001a00742a */ /* 0x000fe40003f06200 */
[----:B0-----:R-:W0:Y:S08]  /*4990*/  F2I.F64 R0, R4 ;  /* 0x0000000400007311 */ /* 0x001e300000301100 */
[----:B0-----:R-:W0:Y:S02]  /*49a0*/  I2F.F64 R8, R0 ;  /* 0x0000000000087312 */ /* 0x001e240000201c00 */
[----:B0-----:R-:W0:-:S06]  /*49b0*/  DFMA R6, -R8, c[0x2][0x60], -R26 ;  /* 0x0080180008067a2b */ /* 0x001e0c000000091a */
[----:B0-----:R-:W0:-:S06]  /*49c0*/  DFMA R6, -R8, c[0x2][0x68], R6 ;  /* 0x00801a0008067a2b */ /* 0x001e0c0000000106 */
[----:B0-----:R0:W4:Y:S01]  /*49d0*/  DFMA R8, -R8, c[0x2][0x70], R6 ;  /* 0x00801c0008087a2b */ /* 0x0011220000000106 */
[----:B------:R-:W-:Y:S05]  /*49e0*/  @!P0 BRA `(.L_x_6271) ;  /* 0x0000009000008947 */ /* 0x000fea0003800000 */
[----:B------:R-:W-:Y:S02]  /*49f0*/  IMAD.MOV.U32 R0, RZ, RZ, R2 ;  /* 0x000000ffff007224 */ /* 0x000fe400078e0002 */
[----:B------:R-:W-:Y:S01]  /*4a00*/  IMAD.MOV.U32 R2, RZ, RZ, R3 ;  /* 0x000000ffff027224 */ /* 0x000fe200078e0003 */
[----:B------:R-:W-:Y:S02]  /*4a10*/  MOV R3, 0x4a30 ;  /* 0x00004a3000037802 */ /* 0x000fe40000000f00 */
[----:B01234-:R-:W-:Y:S05]  /*4a20*/  CALL.REL.NOINC `($_ZN2at6native27unrolled_elementwise_kernelIZZZNS0_61_GLOBAL__N__132982cb_23_ActivationSiluKernel_cu_1520ed90_293611silu_kernelERNS_18TensorIteratorBaseEENKUlvE_clEvENKUlvE1_clEvEUlN3c107complexIdEEE_St5arrayIPcLm2EELi4E23TrivialOffsetCalculatorILi1EjESF_NS0_6memory12LoadWithCastILi1EEENSG_13StoreWithCastILi1EEEEEviT_T0_T2_T3_T4_T5_$__internal_trig_reduction_slowpathd) ;  /* 0x0000db5000007944 */ /* 0x01ffea0003c00000 */
[----:B------:R-:W-:Y:S02]  /*4a30*/  IMAD.MOV.U32 R8, RZ, RZ, R4 ;  /* 0x000000ffff087224 */ /* 0x000fe400078e0004 */
[----:B------:R-:W-:Y:S01]  /*4a40*/  IMAD.MOV.U32 R9, RZ, RZ, R5 ;  /* 0x000000ffff097224 */ /* 0x000fe200078e0005 */
[----:B------:R-:W-:Y:S05]  /*4a50*/  BRA `(.L_x_6271) ;  /* 0x0000002000007947 */ /* 0x000fea0003800000 */
.L_x_6270:
[----:B------:R4:W0:Y:S01]  /*4a60*/  DMUL R8, RZ, -R26 ;  /* 0x8000001aff087228 */ /* 0x0008220000000000 */
[----:B------:R-:W-:-:S05]  /*4a70*/  IMAD.MOV.U32 R0, RZ, RZ, RZ ;  /* 0x000000ffff007224 */ /* 0x000fca00078e00ff */
.L_x_6271:
[----:B------:R-:W-:Y:S05]  /*4a80*/  BSYNC B3 ;  /* 0x0000000000037941 */ /* 0x000fea0003800000 */
.L_x_6269:
[----:B------:R-:W-:Y:S01]  /*4a90*/  IADD3 R2, R0, 0x1, RZ ;  /* 0x0000000100027810 */ /* 0x000fe20007ffe0ff */
[----:B------:R-:W-:-:S04]  /*4aa0*/  IMAD.MOV.U32 R37, RZ, RZ, 0x8 ;  /* 0x00000008ff257424 */ /* 0x000fc800078e00ff */
[----:B------:R-:W-:-:S05]  /*4ab0*/  IMAD.SHL.U32 R0, R2, 0x8, RZ ;  /* 0x0000000802007824 */ /* 0x000fca00078e00ff */
[----:B------:R-:W-:-:S05]  /*4ac0*/  LOP3.LUT R0, R0, 0x8, RZ, 0xc0, !PT ;  /* 0x0000000800007812 */ /* 0x000fca00078ec0ff */
[----:B------:R-:W-:-:S05]  /*4ad0*/  IMAD.WIDE.U32 R36, R0, R37, c[0x4][0x158] ;  /* 0x0100560000247625 */ /* 0x000fca00078e0025 */
[----:B------:R-:W5:Y:S04]  /*4ae0*/  LDG.E.128.CONSTANT R12, [R36.64] ;  /* 0x00000024240c7981 */ /* 0x000f68000c1e9d00 */
[----:B0---4-:R-:W4:Y:S04]  /*4af0*/  LDG.E.128.CONSTANT R4, [R36.64+0x10] ;  /* 0x0000102424047981 */ /* 0x011f28000c1e9d00 */
[----:B---3--:R-:W3:Y:S01]  /*4b00*/  LDG.E.128.CONSTANT R32, [R36.64+0x20] ;  /* 0x0000202424207981 */ /* 0x008ee2000c1e9d00 */
[----:B------:R-:W-:Y:S01]  /*4b10*/  R2P PR, R2, 0x3 ;  /* 0x0000000302007804 */ /* 0x000fe20000000000 */
[----:B------:R-:W-:Y:S01]  /*4b20*/  IMAD.MOV.U32 R38, RZ, RZ, 0x79785eba ;  /* 0x79785ebaff267424 */ /* 0x000fe200078e00ff */
[----:B------:R-:W5:Y:S01]  /*4b30*/  DMUL R2, R8, R8 ;  /* 0x0000000808027228 */ /* 0x000f620000000000 */
[----:B------:R-:W-:Y:S01]  /*4b40*/  IMAD.MOV.U32 R0, RZ, RZ, 0x3de5db65 ;  /* 0x3de5db65ff007424 */ /* 0x000fe200078e00ff */
[----:B------:R-:W-:Y:S02]  /*4b50*/  BSSY B3, `(.L_x_6272) ;  /* 0x000001f000037945 */ /* 0x000fe40003800000 */
[----:B------:R-:W-:-:S02]  /*4b60*/  FSEL R38, -R38, 4.2945490664224492434e-19, !P0 ;  /* 0x20fd816426267808 */ /* 0x000fc40004000100 */
[----:B------:R-:W-:-:S06]  /*4b70*/  FSEL R39, R0, -0.082518599927425384521, !P0 ;  /* 0xbda8ff8300277808 */ /* 0x000fcc0004000000 */
[----:B-----5:R-:W0:-:S06]  /*4b80*/  DFMA R12, R2, R38, R12 ;  /* 0x00000026020c722b */ /* 0x020e0c000000000c */
[----:B0-----:R-:W4:-:S06]  /*4b90*/  DFMA R12, R2, R12, R14 ;  /* 0x0000000c020c722b */ /* 0x001f0c000000000e */
[----:B----4-:R-:W0:-:S06]  /*4ba0*/  DFMA R4, R2, R12, R4 ;  /* 0x0000000c0204722b */ /* 0x010e0c0000000004 */
[----:B0-----:R-:W3:-:S06]  /*4bb0*/  DFMA R4, R2, R4, R6 ;  /* 0x000000040204722b */ /* 0x001ecc0000000006 */
[----:B---3--:R-:W0:-:S06]  /*4bc0*/  DFMA R4, R2, R4, R32 ;  /* 0x000000040204722b */ /* 0x008e0c0000000020 */
[----:B0-----:R-:W0:-:S06]  /*4bd0*/  DFMA R4, R2, R4, R34 ;  /* 0x000000040204722b */ /* 0x001e0c0000000022 */
[----:B0-----:R-:W-:-:S04]  /*4be0*/  DFMA R8, R4, R8, R8 ;  /* 0x000000080408722b */ /* 0x001fc80000000008 */
[----:B------:R-:W0:-:S06]  /*4bf0*/  @P0 DFMA R8, R2, R4, 1 ;  /* 0x3ff000000208042b */ /* 0x000e0c0000000004 */
[----:B0-----:R-:W0:Y:S01]  /*4c00*/  @P1 DFMA R8, R8, -1, RZ ;  /* 0xbff000000808182b */ /* 0x001e2200000000ff */
[----:B------:R-:W-:Y:S05]  /*4c10*/  @!P2 BRA `(.L_x_6273) ;  /* 0x000001000000a947 */ /* 0x000fea0003800000 */
[----:B------:R-:W3:-:S04]  /*4c20*/  DMUL R2, R26, c[0x2][0x58] ;  /* 0x008016001a027a28 */ /* 0x000ec80000000000 */
[----:B------:R-:W-:Y:S02]  /*4c30*/  DSETP.GE.AND P0, PT, |R26|, 2.14748364800000000000e+09, PT ;  /* 0x41e000001a00742a */ /* 0x000fe40003f06200 */
[----:B---3--:R-:W3:Y:S08]  /*4c40*/  F2I.F64 R0, R2 ;  /* 0x0000000200007311 */ /* 0x008ef00000301100 */
[----:B---3--:R-:W3:Y:S02]  /*4c50*/  I2F.F64 R36, R0 ;  /* 0x0000000000247312 */ /* 0x008ee40000201c00 */
[----:B---3--:R-:W3:-:S06]  /*4c60*/  DFMA R4, -R36, c[0x2][0x60], -R26 ;  /* 0x0080180024047a2b */ /* 0x008ecc000000091a */
[----:B---3--:R-:W3:-:S06]  /*4c70*/  DFMA R4, -R36, c[0x2][0x68], R4 ;  /* 0x00801a0024047a2b */ /* 0x008ecc0000000104 */
[----:B---3--:R3:W4:Y:S01]  /*4c80*/  DFMA R36, -R36, c[0x2][0x70], R4 ;  /* 0x00801c0024247a2b */ /* 0x0087220000000104 */
[----:B------:R-:W-:Y:S05]  /*4c90*/  @!P0 BRA `(.L_x_6274) ;  /* 0x000000a000008947 */ /* 0x000fea0003800000 */
[----:B------:R-:W5:-:S10]  /*4ca0*/  DADD R2, -RZ, -R26 ;  /* 0x00000000ff027229 */ /* 0x000f54000000091a */
[----:B-----5:R-:W-:Y:S02]  /*4cb0*/  IMAD.MOV.U32 R0, RZ, RZ, R2 ;  /* 0x000000ffff007224 */ /* 0x020fe400078e0002 */
[----:B------:R-:W-:Y:S01]  /*4cc0*/  IMAD.MOV.U32 R2, RZ, RZ, R3 ;  /* 0x000000ffff027224 */ /* 0x000fe200078e0003 */
[----:B------:R-:W-:Y:S02]  /*4cd0*/  MOV R3, 0x4cf0 ;  /* 0x00004cf000037802 */ /* 0x000fe40000000f00 */
[----:B01234-:R-:W-:Y:S05]  /*4ce0*/  CALL.REL.NOINC `($_ZN2at6native27unrolled_elementwise_kernelIZZZNS0_61_GLOBAL__N__132982cb_23_ActivationSiluKernel_cu_1520ed90_293611silu_kernelERNS_18TensorIteratorBaseEENKUlvE_clEvENKUlvE1_clEvEUlN3c107complexIdEEE_St5arrayIPcLm2EELi4E23TrivialOffsetCalculatorILi1EjESF_NS0_6memory12LoadWithCastILi1EEENSG_13StoreWithCastILi1EEEEEviT_T0_T2_T3_T4_T5_$__internal_trig_reduction_slowpathd) ;  /* 0x0000d89000007944 */ /* 0x01ffea0003c00000 */
[----:B------:R-:W-:Y:S02]  /*4cf0*/  IMAD.MOV.U32 R36, RZ, RZ, R4 ;  /* 0x000000ffff247224 */ /* 0x000fe400078e0004 */
[----:B------:R-:W-:Y:S01]  /*4d00*/  IMAD.MOV.U32 R37, RZ, RZ, R5 ;  /* 0x000000ffff257224 */ /* 0x000fe200078e0005 */
[----:B------:R-:W-:Y:S05]  /*4d10*/  BRA `(.L_x_6274) ;  /* 0x0000002000007947 */ /* 0x000fea0003800000 */
.L_x_6273:
[----:B------:R3:W4:Y:S01]  /*4d20*/  DMUL R36, RZ, -R26 ;  /* 0x8000001aff247228 */ /* 0x0007220000000000 */
[----:B------:R-:W-:-:S05]  /*4d30*/  IMAD.MOV.U32 R0, RZ, RZ, RZ ;  /* 0x000000ffff007224 */ /* 0x000fca00078e00ff */
.L_x_6274:
[----:B------:R-:W-:Y:S05]  /*4d40*/  BSYNC B3 ;  /* 0x0000000000037941 */ /* 0x000fea0003800000 */
.L_x_6272:
[----:B------:R-:W-:Y:S02]  /*4d50*/  IMAD.SHL.U32 R2, R0, 0x8, RZ ;  /* 0x0000000800027824 */ /* 0x000fe400078e00ff */
[----:B------:R-:W-:-:S03]  /*4d60*/  IMAD.MOV.U32 R39, RZ, RZ, 0x8 ;  /* 0x00000008ff277424 */ /* 0x000fc600078e00ff */
[----:B------:R-:W-:-:S05]  /*4d70*/  LOP3.LUT R2, R2, 0x8, RZ, 0xc0, !PT ;  /* 0x0000000802027812 */ /* 0x000fca00078ec0ff */
[----:B------:R-:W-:-:S05]  /*4d80*/  IMAD.WIDE.U32 R38, R2, R39, c[0x4][0x158] ;  /* 0x0100560002267625 */ /* 0x000fca00078e0027 */
[----:B---3--:R-:W3:Y:S04]  /*4d90*/  LDG.E.128.CONSTANT R4, [R38.64] ;  /* 0x0000002426047981 */ /* 0x008ee8000c1e9d00 */
[----:B------:R-:W5:Y:S04]  /*4da0*/  LDG.E.128.CONSTANT R12, [R38.64+0x10] ;  /* 0x00001024260c7981 */ /* 0x000f68000c1e9d00 */
[----:B----4-:R-:W4:Y:S01]  /*4db0*/  LDG.E.128.CONSTANT R32, [R38.64+0x20] ;  /* 0x0000202426207981 */ /* 0x010f22000c1e9d00 */
[----:B------:R-:W-:Y:S01]  /*4dc0*/  R2P PR, R0, 0x3 ;  /* 0x0000000300007804 */ /* 0x000fe20000000000 */
[----:B------:R-:W-:Y:S01]  /*4dd0*/  IMAD.MOV.U32 R40, RZ, RZ, 0x79785eba ;  /* 0x79785ebaff287424 */ /* 0x000fe200078e00ff */
[----:B------:R-:W3:Y:S01]  /*4de0*/  DMUL R2, R36, R36 ;  /* 0x0000002424027228 */ /* 0x000ee20000000000 */
[----:B------:R-:W-:-:S03]  /*4df0*/  IMAD.MOV.U32 R0, RZ, RZ, 0x3de5db65 ;  /* 0x3de5db65ff007424 */ /* 0x000fc600078e00ff */
[----:B------:R-:W-:Y:S01]  /*4e00*/  FSEL R40, -R40, 4.2945490664224492434e-19, !P0 ;  /* 0x20fd816428287808 */ /* 0x000fe20004000100 */
[----:B0-2---:R-:W-:Y:S01]  /*4e10*/  DMUL R8, R8, R10 ;  /* 0x0000000a08087228 */ /* 0x005fe20000000000 */
[----:B------:R-:W-:-:S06]  /*4e20*/  FSEL R41, R0, -0.082518599927425384521, !P0 ;  /* 0xbda8ff8300297808 */ /* 0x000fcc0004000000 */
[----:B---3--:R-:W0:-:S06]  /*4e30*/  DFMA R4, R2, R40, R4 ;  /* 0x000000280204722b */ /* 0x008e0c0000000004 */
[----:B0-----:R-:W5:-:S06]  /*4e40*/  DFMA R4, R2, R4, R6 ;  /* 0x000000040204722b */ /* 0x001f4c0000000006 */
[----:B-----5:R-:W0:-:S06]  /*4e50*/  DFMA R4, R2, R4, R12 ;  /* 0x000000040204722b */ /* 0x020e0c000000000c */
[----:B0-----:R-:W4:-:S06]  /*4e60*/  DFMA R4, R2, R4, R14 ;  /* 0x000000040204722b */ /* 0x001f0c000000000e */
[----:B----4-:R-:W0:-:S06]  /*4e70*/  DFMA R4, R2, R4, R32 ;  /* 0x000000040204722b */ /* 0x010e0c0000000020 */
[----:B0-----:R-:W0:-:S06]  /*4e80*/  DFMA R4, R2, R4, R34 ;  /* 0x000000040204722b */ /* 0x001e0c0000000022 */
[----:B0-----:R-:W-:-:S04]  /*4e90*/  DFMA R36, R4, R36, R36 ;  /* 0x000000240424722b */ /* 0x001fc80000000024 */
[----:B------:R-:W0:-:S06]  /*4ea0*/  @P0 DFMA R36, R2, R4, 1 ;  /* 0x3ff000000224042b */ /* 0x000e0c0000000004 */
[----:B0-----:R-:W0:-:S06]  /*4eb0*/  @P1 DFMA R36, R36, -1, RZ ;  /* 0xbff000002424182b */ /* 0x001e0c00000000ff */
[----:B0-----:R0:W2:Y:S01]  /*4ec0*/  DMUL R2, R36, R10 ;  /* 0x0000000a24027228 */ /* 0x0010a20000000000 */
[----:B------:R-:W-:Y:S05]  /*4ed0*/  BRA `(.L_x_6275) ;  /* 0x000011d000007947 */ /* 0x000fea0003800000 */
.L_x_6266:
        /* <DEDUP_REMOVED lines=30> */
[----:B------:R-:W-:Y:S01]  /*50c0*/  @!P0 LEA.HI R0, R4, R4, RZ, 0x1 ;  /* 0x0000000404008211 */ /* 0x000fe200078f08ff */
[----:B------:R-:W-:Y:S01]  /*50d0*/  @!P0 IMAD.MOV.U32 R6, RZ, RZ, RZ ;  /* 0x000000ffff068224 */ /* 0x000fe200078e00ff */
[----:B------:R-:W-:Y:S02]  /*50e0*/  FSEL R9, R9, RZ, P1 ;  /* 0x000000ff09097208 */ /* 0x000fe40000800000 */
[----:B------:R-:W-:-:S05]  /*50f0*/  @!P0 SHF.R.S32.HI R5, RZ, 0x1, R0 ;  /* 0x00000001ff058819 */ /* 0x000fca0000011400 */
[----:B------:R-:W-:Y:S02]  /*5100*/  @!P0 IMAD.IADD R4, R4, 0x1, -R5 ;  /* 0x0000000104048824 */ /* 0x000fe400078e0a05 */
[----:B------:R-:W-:-:S03]  /*5110*/  @!P0 IMAD R5, R5, 0x100000, R11 ;  /* 0x0010000005058824 */ /* 0x000fc600078e020b */
[----:B------:R-:W-:Y:S01]  /*5120*/  @!P0 LEA R7, R4, 0x3ff00000, 0x14 ;  /* 0x3ff0000004078811 */ /* 0x000fe200078ea0ff */
[----:B------:R-:W-:-:S06]  /*5130*/  @!P0 IMAD.MOV.U32 R4, RZ, RZ, R10 ;  /* 0x000000ffff048224 */ /* 0x000fcc00078e000a */
[----:B------:R0:W2:-:S06]  /*5140*/  @!P0 DMUL R8, R4, R6 ;  /* 0x0000000604088228 */ /* 0x00008c0000000000 */
.L_x_6277:
[----:B------:R-:W-:Y:S05]  /*5150*/  BSYNC B1 ;  /* 0x0000000000017941 */ /* 0x000fea0003800000 */
.L_x_6276:
        /* <DEDUP_REMOVED lines=17> */
.L_x_6279:
[----:B------:R4:W0:Y:S01]  /*5270*/  DMUL R10, RZ, -R26 ;  /* 0x8000001aff0a7228 */ /* 0x0008220000000000 */
[----:B------:R-:W-:-:S05]  /*5280*/  IMAD.MOV.U32 R0, RZ, RZ, RZ ;  /* 0x000000ffff007224 */ /* 0x000fca00078e00ff */
.L_x_6280:
[----:B------:R-:W-:Y:S05]  /*5290*/  BSYNC B3 ;  /* 0x0000000000037941 */ /* 0x000fea0003800000 */
.L_x_6278:
        /* <DEDUP_REMOVED lines=41> */
.L_x_6282:
[----:B------:R3:W4:Y:S01]  /*5530*/  DMUL R36, RZ, -R26 ;  /* 0x8000001aff247228 */ /* 0x0007220000000000 */
[----:B------:R-:W-:-:S05]  /*5540*/  IMAD.MOV.U32 R0, RZ, RZ, RZ ;  /* 0x000000ffff007224 */ /* 0x000fca00078e00ff */
.L_x_6283:
[----:B------:R-:W-:Y:S05]  /*5550*/  BSYNC B3 ;  /* 0x0000000000037941 */ /* 0x000fea0003800000 */
.L_x_6281:
        /* <DEDUP_REMOVED lines=11> */
[----:B------:R-:W-:Y:S02]  /*5610*/  FSEL R40, -R40, 4.2945490664224492434e-19, !P0 ;  /* 0x20fd816428287808 */ /* 0x000fe40004000100 */
[----:B------:R-:W-:Y:S02]  /*5620*/  FSEL R41, R0, -0.082518599927425384521, !P0 ;  /* 0xbda8ff8300297808 */ /* 0x000fe40004000000 */
[----:B--2---:R-:W-:-:S04]  /*5630*/  LOP3.LUT R0, R9, 0xfffff, RZ, 0xc0, !PT ;  /* 0x000fffff09007812 */ /* 0x004fc800078ec0ff */
[----:B---3--:R-:W2:-:S06]  /*5640*/  DFMA R4, R2, R40, R4 ;  /* 0x000000280204722b */ /* 0x008e8c0000000004 */
[C---:B--2---:R2:W5:Y:S02]  /*5650*/  DFMA R4, R2.reuse, R4, R6 ;  /* 0x000000040204722b */ /* 0x0445640000000006 */
[----:B--2---:R-:W-:Y:S02]  /*5660*/  LEA.HI R6, R9, 0xffffff09, RZ, 0xc ;  /* 0xffffff0909067811 */ /* 0x004fe400078f60ff */
[----:B------:R-:W-:Y:S02]  /*5670*/  LOP3.LUT R9, R0, 0x7fe00000, RZ, 0xfc, !PT ;  /* 0x7fe0000000097812 */ /* 0x000fe400078efcff */
[----:B-----5:R-:W2:-:S04]  /*5680*/  DFMA R4, R2, R4, R12 ;  /* 0x000000040204722b */ /* 0x020e88000000000c */
[----:B0-----:R-:W-:-:S04]  /*5690*/  DMUL R10, R8, R10 ;  /* 0x0000000a080a7228 */ /* 0x001fc80000000000 */
[----:B--2---:R-:W4:-:S06]  /*56a0*/  DFMA R4, R2, R4, R14 ;  /* 0x000000040204722b */ /* 0x004f0c000000000e */
[----:B----4-:R-:W0:-:S06]  /*56b0*/  DFMA R4, R2, R4, R32 ;  /* 0x000000040204722b */ /* 0x010e0c0000000020 */
[----:B0-----:R-:W0:-:S06]  /*56c0*/  DFMA R4, R2, R4, R34 ;  /* 0x000000040204722b */ /* 0x001e0c0000000022 */
[----:B0-----:R-:W-:-:S04]  /*56d0*/  DFMA R36, R4, R36, R36 ;  /* 0x000000240424722b */ /* 0x001fc80000000024 */
[----:B------:R0:W2:Y:S02]  /*56e0*/  @P0 DFMA R36, R2, R4, 1 ;  /* 0x3ff000000224042b */ /* 0x0000a40000000004 */
[----:B0-----:R-:W-:Y:S01]  /*56f0*/  LEA.HI R2, R6, R6, RZ, 0x1 ;  /* 0x0000000606027211 */ /* 0x001fe200078f08ff */
[----:B------:R-:W-:-:S03]  /*5700*/  IMAD.MOV.U32 R4, RZ, RZ, RZ ;  /* 0x000000ffff047224 */ /* 0x000fc600078e00ff */
[----:B--2---:R-:W0:Y:S01]  /*5710*/  @P1 DFMA R36, R36, -1, RZ ;  /* 0xbff000002424182b */ /* 0x004e2200000000ff */
[----:B------:R-:W-:Y:S01]  /*5720*/  SHF.R.S32.HI R5, RZ, 0x1, R2 ;  /* 0x00000001ff057819 */ /* 0x000fe20000011402 */
[----:B------:R-:W-:-:S03]  /*5730*/  IMAD.MOV.U32 R2, RZ, RZ, RZ ;  /* 0x000000ffff027224 */ /* 0x000fc600078e00ff */
[----:B------:R-:W-:Y:S01]  /*5740*/  LEA R3, R5, 0x3ff00000, 0x14 ;  /* 0x3ff0000005037811 */ /* 0x000fe200078ea0ff */
[----:B0-----:R-:W0:Y:S01]  /*5750*/  DMUL R8, R8, R36 ;  /* 0x0000002408087228 */ /* 0x001e220000000000 */
[----:B------:R-:W-:-:S04]  /*5760*/  IMAD.IADD R5, R6, 0x1, -R5 ;  /* 0x0000000106057824 */ /* 0x000fc800078e0a05 */
[----:B------:R-:W2:Y:S01]  /*5770*/  DMUL R10, R2, R10 ;  /* 0x0000000a020a7228 */ /* 0x000ea20000000000 */
[----:B------:R-:W-:-:S03]  /*5780*/  LEA R5, R5, 0x3ff00000, 0x14 ;  /* 0x3ff0000005057811 */ /* 0x000fc600078ea0ff */
[----:B0-----:R-:W0:-:S04]  /*5790*/  DMUL R2, R2, R8 ;  /* 0x0000000802027228 */ /* 0x001e080000000000 */
[----:B--2---:R2:W3:-:S04]  /*57a0*/  DMUL R8, R4, R10 ;  /* 0x0000000a04087228 */ /* 0x0044c80000000000 */
[----:B0-----:R2:W0:Y:S01]  /*57b0*/  DMUL R2, R4, R2 ;  /* 0x0000000204027228 */ /* 0x0014220000000000 */
[----:B------:R-:W-:Y:S05]  /*57c0*/  BRA `(.L_x_6275) ;  /* 0x000008e000007947 */ /* 0x000fea0003800000 */
.L_x_6265:
[----:B------:R-:W-:-:S04]  /*57d0*/  ISETP.NE.AND P0, PT, R9, 0x7ff00000, PT ;  /* 0x7ff000000900780c */ /* 0x000fc80003f05270 */
[----:B------:R-:W-:-:S13]  /*57e0*/  ISETP.NE.OR P0, PT, R4, RZ, P0 ;  /* 0x000000ff0400720c */ /* 0x000fda0000705670 */
[----:B------:R-:W-:Y:S05]  /*57f0*/  @P0 BRA `(.L_x_6284) ;  /* 0x0000008000000947 */ /* 0x000fea0003800000 */
[----:B------:R-:W-:Y:S01]  /*5800*/  ISETP.GE.AND P0, PT, R5, RZ, PT ;  /* 0x000000ff0500720c */ /* 0x000fe20003f06270 */
[----:B------:R-:W-:Y:S01]  /*5810*/  CS2R R8, SRZ ;  /* 0x0000000000087805 */ /* 0x000fe2000001ff00 */
[----:B------:R-:W-:-:S11]  /*5820*/  CS2R R2, SRZ ;  /* 0x0000000000027805 */ /* 0x000fd6000001ff00 */
[----:B------:R-:W-:Y:S05]  /*5830*/  @!P0 BRA `(.L_x_6275) ;  /* 0x0000087000008947 */ /* 0x000fea0003800000 */
[----:B------:R0:W2:Y:S01]  /*5840*/  DADD R2, R26, -R26 ;  /* 0x000000001a027229 */ /* 0x0000a2000000081a */
[----:B------:R-:W-:Y:S02]  /*5850*/  IMAD.MOV.U32 R8, RZ, RZ, R4 ;  /* 0x000000ffff087224 */ /* 0x000fe400078e0004 */
[----:B------:R-:W-:Y:S01]  /*5860*/  IMAD.MOV.U32 R9, RZ, RZ, R5 ;  /* 0x000000ffff097224 */ /* 0x000fe200078e0005 */
[----:B------:R-:W-:Y:S05]  /*5870*/  BRA `(.L_x_6275) ;  /* 0x0000083000007947 */ /* 0x000fea0003800000 */
.L_x_6284:
[----:B------:R-:W0:-:S10]  /*5880*/  DADD R8, R26, -R26 ;  /* 0x000000001a087229 */ /* 0x000e14000000081a */
[----:B0-----:R-:W-:Y:S02]  /*5890*/  IMAD.MOV.U32 R2, RZ, RZ, R8 ;  /* 0x000000ffff027224 */ /* 0x001fe400078e0008 */
[----:B------:R-:W-:Y:S01]  /*58a0*/  IMAD.MOV.U32 R3, RZ, RZ, R9 ;  /* 0x000000ffff037224 */ /* 0x000fe200078e0009 */
[----:B------:R-:W-:Y:S05]  /*58b0*/  BRA `(.L_x_6275) ;  /* 0x000007f000007947 */ /* 0x000fea0003800000 */
.L_x_6264:
[----:B------:R-:W0:Y:S01]  /*58c0*/  DSETP.NEU.AND P2, PT, |R26|, +INF , PT ;  /* 0x7ff000001a00742a */ /* 0x000e220003f4d200 */
[----:B------:R-:W-:-:S13]  /*58d0*/  BSSY B3, `(.L_x_6285) ;  /* 0x0000013000037945 */ /* 0x000fda0003800000 */
[----:B0-----:R-:W-:Y:S05]  /*58e0*/  @!P2 BRA `(.L_x_6286) ;  /* 0x000000f00000a947 */ /* 0x001fea0003800000 */
[----:B------:R-:W0:-:S04]  /*58f0*/  DMUL R4, R26, c[0x2][0x58] ;  /* 0x008016001a047a28 */ /* 0x000e080000000000 */
[----:B------:R-:W-:Y:S02]  /*5900*/  DSETP.GE.AND P0, PT, |R26|, 2.14748364800000000000e+09, PT ;  /* 0x41e000001a00742a */ /* 0x000fe40003f06200 */
[----:B0-----:R-:W0:Y:S08]  /*5910*/  F2I.F64 R0, R4 ;  /* 0x0000000400007311 */ /* 0x001e300000301100 */
[----:B0-----:R-:W0:Y:S02]  /*5920*/  I2F.F64 R32, R0 ;  /* 0x0000000000207312 */ /* 0x001e240000201c00 */
[----:B0-----:R-:W0:-:S06]  /*5930*/  DFMA R6, -R32, c[0x2][0x60], -R26 ;  /* 0x0080180020067a2b */ /* 0x001e0c000000091a */
[----:B0-----:R-:W0:-:S06]  /*5940*/  DFMA R6, -R32, c[0x2][0x68], R6 ;  /* 0x00801a0020067a2b */ /* 0x001e0c0000000106 */
[----:B0-----:R0:W2:Y:S01]  /*5950*/  DFMA R32, -R32, c[0x2][0x70], R6 ;  /* 0x00801c0020207a2b */ /* 0x0010a20000000106 */
[----:B------:R-:W-:Y:S05]  /*5960*/  @!P0 BRA `(.L_x_6287) ;  /* 0x0000009000008947 */ /* 0x000fea0003800000 */
[----:B------:R-:W-:Y:S02]  /*5970*/  IMAD.MOV.U32 R0, RZ, RZ, R2 ;  /* 0x000000ffff007224 */ /* 0x000fe400078e0002 */
[----:B------:R-:W-:Y:S01]  /*5980*/  IMAD.MOV.U32 R2, RZ, RZ, R3 ;  /* 0x000000ffff027224 */ /* 0x000fe200078e0003 */
[----:B------:R-:W-:Y:S02]  /*5990*/  MOV R3, 0x59b0 ;  /* 0x000059b000037802 */ /* 0x000fe40000000f00 */
[----:B0123--:R-:W-:Y:S05]  /*59a0*/  CALL.REL.NOINC `($_ZN2at6native27unrolled_elementwise_kernelIZZZNS0_61_GLOBAL__N__132982cb_23_ActivationSiluKernel_cu_1520ed90_293611silu_kernelERNS_18TensorIteratorBaseEENKUlvE_clEvENKUlvE1_clEvEUlN3c107complexIdEEE_St5arrayIPcLm2EELi4E23TrivialOffsetCalculatorILi1EjESF_NS0_6memory12LoadWithCastILi1EEENSG_13StoreWithCastILi1EEEEEviT_T0_T2_T3_T4_T5_$__internal_trig_reduction_slowpathd) ;  /* 0x0000cbd000007944 */ /* 0x00ffea0003c00000 */
[----:B------:R-:W-:Y:S02]  /*59b0*/  IMAD.MOV.U32 R32, RZ, RZ, R4 ;  /* 0x000000ffff207224 */ /* 0x000fe400078e0004 */
[----:B------:R-:W-:Y:S01]  /*59c0*/  IMAD.MOV.U32 R33, RZ, RZ, R5 ;  /* 0x000000ffff217224 */ /* 0x000fe200078e0005 */
[----:B------:R-:W-:Y:S05]  /*59d0*/  BRA `(.L_x_6287) ;  /* 0x0000002000007947 */ /* 0x000fea0003800000 */
.L_x_6286:
[----:B------:R0:W2:Y:S01]  /*59e0*/  DMUL R32, RZ, -R26 ;  /* 0x8000001aff207228 */ /* 0x0000a20000000000 */
[----:B------:R-:W-:-:S05]  /*59f0*/  IMAD.MOV.U32 R0, RZ, RZ, RZ ;  /* 0x000000ffff007224 */ /* 0x000fca00078e00ff */
.L_x_6287:
[----:B------:R-:W-:Y:S05]  /*5a00*/  BSYNC B3 ;  /* 0x0000000000037941 */ /* 0x000fea0003800000 */
.L_x_6285:
[----:B------:R-:W-:Y:S01]  /*5a10*/  IADD3 R2, R0, 0x1, RZ ;  /* 0x0000000100027810 */ /* 0x000fe20007ffe0ff */
[----:B------:R-:W-:-:S04]  /*5a20*/  IMAD.MOV.U32 R35, RZ, RZ, 0x8 ;  /* 0x00000008ff237424 */ /* 0x000fc800078e00ff */
[----:B------:R-:W-:-:S05]  /*5a30*/  IMAD.SHL.U32 R0, R2, 0x8, RZ ;  /* 0x0000000802007824 */ /* 0x000fca00078e00ff */
[----:B------:R-:W-:-:S05]  /*5a40*/  LOP3.LUT R0, R0, 0x8, RZ, 0xc0, !PT ;  /* 0x0000000800007812 */ /* 0x000fca00078ec0ff */
[----:B------:R-:W-:-:S05]  /*5a50*/  IMAD.WIDE.U32 R34, R0, R35, c[0x4][0x158] ;  /* 0x0100560000227625 */ /* 0x000fca00078e0023 */
[----:B------:R-:W4:Y:S04]  /*5a60*/  LDG.E.128.CONSTANT R12, [R34.64] ;  /* 0x00000024220c7981 */ /* 0x000f28000c1e9d00 */
[----:B0-----:R-:W5:Y:S04]  /*5a70*/  LDG.E.128.CONSTANT R4, [R34.64+0x10] ;  /* 0x0000102422047981 */ /* 0x001f68000c1e9d00 */
[----:B---3--:R-:W3:Y:S01]  /*5a80*/  LDG.E.128.CONSTANT R8, [R34.64+0x20] ;  /* 0x0000202422087981 */ /* 0x008ee2000c1e9d00 */
[----:B------:R-:W-:Y:S01]  /*5a90*/  R2P PR, R2, 0x3 ;  /* 0x0000000302007804 */ /* 0x000fe20000000000 */
[----:B------:R-:W-:Y:S01]  /*5aa0*/  IMAD.MOV.U32 R36, RZ, RZ, 0x79785eba ;  /* 0x79785ebaff247424 */ /* 0x000fe200078e00ff */
[----:B--2---:R-:W4:Y:S01]  /*5ab0*/  DMUL R2, R32, R32 ;  /* 0x0000002020027228 */ /* 0x004f220000000000 */
[----:B------:R-:W-:Y:S01]  /*5ac0*/  IMAD.MOV.U32 R0, RZ, RZ, 0x3de5db65 ;  /* 0x3de5db65ff007424 */ /* 0x000fe200078e00ff */
[----:B------:R-:W-:Y:S02]  /*5ad0*/  BSSY B3, `(.L_x_6288) ;  /* 0x000001f000037945 */ /* 0x000fe40003800000 */
[----:B------:R-:W-:-:S02]  /*5ae0*/  FSEL R36, -R36, 4.2945490664224492434e-19, !P0 ;  /* 0x20fd816424247808 */ /* 0x000fc40004000100 */
[----:B------:R-:W-:-:S06]  /*5af0*/  FSEL R37, R0, -0.082518599927425384521, !P0 ;  /* 0xbda8ff8300257808 */ /* 0x000fcc0004000000 */
[----:B----4-:R-:W0:-:S06]  /*5b00*/  DFMA R12, R2, R36, R12 ;  /* 0x00000024020c722b */ /* 0x010e0c000000000c */
[----:B0-----:R-:W5:-:S06]  /*5b10*/  DFMA R12, R2, R12, R14 ;  /* 0x0000000c020c722b */ /* 0x001f4c000000000e */
[----:B-----5:R-:W0:-:S06]  /*5b20*/  DFMA R4, R2, R12, R4 ;  /* 0x0000000c0204722b */ /* 0x020e0c0000000004 */
[----:B0-----:R-:W3:-:S06]  /*5b30*/  DFMA R4, R2, R4, R6 ;  /* 0x000000040204722b */ /* 0x001ecc0000000006 */
[----:B---3--:R-:W0:-:S06]  /*5b40*/  DFMA R4, R2, R4, R8 ;  /* 0x000000040204722b */ /* 0x008e0c0000000008 */
        /* <DEDUP_REMOVED lines=13> */
[----:B---3--:R-:W3:-:S10]  /*5c20*/  DADD R2, -RZ, -R26 ;  /* 0x00000000ff027229 */ /* 0x008ed4000000091a */
[----:B---3--:R-:W-:Y:S02]  /*5c30*/  IMAD.MOV.U32 R0, RZ, RZ, R2 ;  /* 0x000000ffff007224 */ /* 0x008fe400078e0002 */
[----:B------:R-:W-:Y:S01]  /*5c40*/  IMAD.MOV.U32 R2, RZ, RZ, R3 ;  /* 0x000000ffff027224 */ /* 0x000fe200078e0003 */
[----:B------:R-:W-:Y:S02]  /*5c50*/  MOV R3, 0x5c70 ;  /* 0x00005c7000037802 */ /* 0x000fe40000000f00 */
[----:B012---:R-:W-:Y:S05]  /*5c60*/  CALL.REL.NOINC `($_ZN2at6native27unrolled_elementwise_kernelIZZZNS0_61_GLOBAL__N__132982cb_23_ActivationSiluKernel_cu_1520ed90_293611silu_kernelERNS_18TensorIteratorBaseEENKUlvE_clEvENKUlvE1_clEvEUlN3c107complexIdEEE_St5arrayIPcLm2EELi4E23TrivialOffsetCalculatorILi1EjESF_NS0_6memory12LoadWithCastILi1EEENSG_13StoreWithCastILi1EEEEEviT_T0_T2_T3_T4_T5_$__internal_trig_reduction_slowpathd) ;  /* 0x0000c91000007944 */ /* 0x007fea0003c00000 */
[----:B------:R-:W-:Y:S02]  /*5c70*/  IMAD.MOV.U32 R2, RZ, RZ, R4 ;  /* 0x000000ffff027224 */ /* 0x000fe400078e0004 */
[----:B------:R-:W-:Y:S01]  /*5c80*/  IMAD.MOV.U32 R3, RZ, RZ, R5 ;  /* 0x000000ffff037224 */ /* 0x000fe200078e0005 */
[----:B------:R-:W-:Y:S05]  /*5c90*/  BRA `(.L_x_6290) ;  /* 0x0000002000007947 */ /* 0x000fea0003800000 */
.L_x_6289:
[----:B------:R2:W3:Y:S01]  /*5ca0*/  DMUL R2, RZ, -R26 ;  /* 0x8000001aff027228 */ /* 0x0004e20000000000 */
[----:B------:R-:W-:-:S05]  /*5cb0*/  IMAD.MOV.U32 R0, RZ, RZ, RZ ;  /* 0x000000ffff007224 */ /* 0x000fca00078e00ff */
.L_x_6290:
[----:B------:R-:W-:Y:S05]  /*5cc0*/  BSYNC B3 ;  /* 0x0000000000037941 */ /* 0x000fea0003800000 */
.L_x_6288:
[----:B------:R-:W-:Y:S02]  /*5cd0*/  IMAD.SHL.U32 R4, R0, 0x8, RZ ;  /* 0x0000000800047824 */ /* 0x000fe400078e00ff */
[----:B------:R-:W-:-:S03]  /*5ce0*/  IMAD.MOV.U32 R37, RZ, RZ, 0x8 ;  /* 0x00000008ff257424 */ /* 0x000fc600078e00ff */
[----:B------:R-:W-:-:S05]  /*5cf0*/  LOP3.LUT R4, R4, 0x8, RZ, 0xc0, !PT ;  /* 0x0000000804047812 */ /* 0x000fca00078ec0ff */
[----:B------:R-:W-:-:S05]  /*5d00*/  IMAD.WIDE.U32 R36, R4, R37, c[0x4][0x158] ;  /* 0x0100560004247625 */ /* 0x000fca00078e0025 */
[----:B------:R-:W4:Y:S04]  /*5d10*/  LDG.E.128.CONSTANT R12, [R36.64] ;  /* 0x00000024240c7981 */ /* 0x000f28000c1e9d00 */
[----:B--2---:R-:W2:Y:S04]  /*5d20*/  LDG.E.128.CONSTANT R4, [R36.64+0x10] ;  /* 0x0000102424047981 */ /* 0x004ea8000c1e9d00 */
[----:B------:R-:W5:Y:S01]  /*5d30*/  LDG.E.128.CONSTANT R32, [R36.64+0x20] ;  /* 0x0000202424207981 */ /* 0x000f62000c1e9d00 */
[----:B------:R-:W-:Y:S01]  /*5d40*/  R2P PR, R0, 0x3 ;  /* 0x0000000300007804 */ /* 0x000fe20000000000 */
[----:B------:R-:W-:Y:S01]  /*5d50*/  IMAD.MOV.U32 R38, RZ, RZ, 0x79785eba ;  /* 0x79785ebaff267424 */ /* 0x000fe200078e00ff */
[----:B---3--:R-:W4:Y:S01]  /*5d60*/  DMUL R10, R2, R2 ;  /* 0x00000002020a7228 */ /* 0x008f220000000000 */
[----:B------:R-:W-:-:S03]  /*5d70*/  IMAD.MOV.U32 R0, RZ, RZ, 0x3de5db65 ;  /* 0x3de5db65ff007424 */ /* 0x000fc600078e00ff */
[----:B------:R-:W-:Y:S02]  /*5d80*/  FSEL R38, -R38, 4.2945490664224492434e-19, !P0 ;  /* 0x20fd816426267808 */ /* 0x000fe40004000100 */
[----:B------:R-:W-:-:S06]  /*5d90*/  FSEL R39, R0, -0.082518599927425384521, !P0 ;  /* 0xbda8ff8300277808 */ /* 0x000fcc0004000000 */
[----:B----4-:R-:W3:-:S06]  /*5da0*/  DFMA R12, R10, R38, R12 ;  /* 0x000000260a0c722b */ /* 0x010ecc000000000c */
[----:B---3--:R-:W2:-:S06]  /*5db0*/  DFMA R12, R10, R12, R14 ;  /* 0x0000000c0a0c722b */ /* 0x008e8c000000000e */
[----:B--2---:R-:W2:-:S06]  /*5dc0*/  DFMA R4, R10, R12, R4 ;  /* 0x0000000c0a04722b */ /* 0x004e8c0000000004 */
[----:B--2---:R-:W5:-:S06]  /*5dd0*/  DFMA R4, R10, R4, R6 ;  /* 0x000000040a04722b */ /* 0x004f4c0000000006 */
[----:B-----5:R-:W2:-:S06]  /*5de0*/  DFMA R4, R10, R4, R32 ;  /* 0x000000040a04722b */ /* 0x020e8c0000000020 */
[----:B--2---:R-:W2:-:S06]  /*5df0*/  DFMA R4, R10, R4, R34 ;  /* 0x000000040a04722b */ /* 0x004e8c0000000022 */
[----:B--2---:R2:W3:-:S04]  /*5e00*/  DFMA R2, R4, R2, R2 ;  /* 0x000000020402722b */ /* 0x0044c80000000002 */
[----:B------:R2:W4:Y:S01]  /*5e10*/  @P0 DFMA R2, R10, R4, 1 ;  /* 0x3ff000000a02042b */ /* 0x0005220000000004 */
[----:B------:R-:W-:Y:S05]  /*5e20*/  @!P1 BRA `(.L_x_6275) ;  /* 0x0000028000009947 */ /* 0x000fea0003800000 */
[----:B---34-:R-:W3:Y:S01]  /*5e30*/  DFMA R2, R2, -1, RZ ;  /* 0xbff000000202782b */ /* 0x018ee200000000ff */
[----:B------:R-:W-:Y:S05]  /*5e40*/  BRA `(.L_x_6275) ;  /* 0x0000026000007947 */ /* 0x000fea0003800000 */
.L_x_6263:
[----:B--2-4-:R-:W-:Y:S01]  /*5e50*/  IMAD.MOV.U32 R6, RZ, RZ, 0x652b82fe ;  /* 0x652b82feff067424 */ /* 0x014fe200078e00ff */
[----:B------:R-:W-:Y:S01]  /*5e60*/  FSETP.GEU.FTZ.AND P0, PT, |R5|, 4.1917929649353027344, PT ;  /* 0x4086232b0500780b */ /* 0x000fe20003f1e200 */
[----:B------:R-:W-:Y:S01]  /*5e70*/  IMAD.MOV.U32 R7, RZ, RZ, 0x3ff71547 ;  /* 0x3ff71547ff077424 */ /* 0x000fe200078e00ff */
[----:B------:R-:W-:Y:S01]  /*5e80*/  BSSY B1, `(.L_x_6275) ;  /* 0x0000022000017945 */ /* 0x000fe20003800000 */
        /* <DEDUP_REMOVED lines=33> */
.L_x_6291:
[----:B------:R-:W-:Y:S05]  /*60a0*/  BSYNC B1 ;  /* 0x0000000000017941 */ /* 0x000fea0003800000 */
.L_x_6275:
[----:B0-23--:R-:W-:Y:S05]  /*60b0*/  BSYNC B2 ;  /* 0x0000000000027941 */ /* 0x00dfea0003800000 */
.L_x_6262:
[----:B------:R-:W-:-:S04]  /*60c0*/  DADD R8, R8, 1 ;  /* 0x3ff0000008087429 */ /* 0x000fc80000000000 */
[----:B----4-:R-:W0:-:S06]  /*60d0*/  DADD R10, RZ, R2 ;  /* 0x00000000ff0a7229 */ /* 0x010e0c0000000002 */
        /* <DEDUP_REMOVED lines=25> */
[----:B-1----:R-:W-:Y:S05]  /*6270*/  CALL.REL.NOINC `($__internal_9_$__cuda_sm20_div_rn_f64_full) ;  /* 0x0000bc7000007944 */ /* 0x002fea0003c00000 */
[----:B------:R-:W-:Y:S02]  /*6280*/  IMAD.MOV.U32 R14, RZ, RZ, R2 ;  /* 0x000000ffff0e7224 */ /* 0x000fe400078e0002 */
[----:B------:R-:W-:Y:S02]  /*6290*/  IMAD.MOV.U32 R15, RZ, RZ, R3 ;  /* 0x000000ffff0f7224 */ /* 0x000fe400078e0003 */
.L_x_6295:
[----:B------:R-:W-:Y:S05]  /*62a0*/  BSYNC B2 ;  /* 0x0000000000027941 */ /* 0x000fea0003800000 */
.L_x_6294:
        /* <DEDUP_REMOVED lines=11> */
[----:B--2---:R-:W-:Y:S01]  /*6360*/  LOP3.LUT R2, R9, 0x7fffffff, RZ, 0xc0, !PT ;  /* 0x7fffffff09027812 */ /* 0x004fe200078ec0ff */
[----:B0-----:R-:W-:Y:S01]  /*6370*/  IMAD.MOV.U32 R4, RZ, RZ, R8 ;  /* 0x000000ffff047224 */ /* 0x001fe200078e0008 */
[----:B------:R-:W-:Y:S01]  /*6380*/  MOV R0, 0x63c0 ;  /* 0x000063c000007802 */ /* 0x000fe20000000f00 */
[----:B------:R-:W-:Y:S01]  /*6390*/  IMAD.MOV.U32 R3, RZ, RZ, R9 ;  /* 0x000000ffff037224 */ /* 0x000fe200078e0009 */
[----:B------:R-:W-:Y:S02]  /*63a0*/  IADD3 R2, R2, -0x100000, RZ ;  /* 0xfff0000002027810 */ /* 0x000fe40007ffe0ff */
[----:B-1----:R-:W-:Y:S05]  /*63b0*/  CALL.REL.NOINC `($__internal_8_$__cuda_sm20_dblrcp_rn_slowpath_v3) ;  /* 0x0000b89000007944 */ /* 0x002fea0003c00000 */
.L_x_6297:
[----:B------:R-:W-:Y:S05]  /*63c0*/  BSYNC B2 ;  /* 0x0000000000027941 */ /* 0x000fea0003800000 */
.L_x_6296:
[----:B------:R-:W3:-:S04]  /*63d0*/  DFMA R8, R14, R26, R24 ;  /* 0x0000001a0e08722b */ /* 0x000ec80000000018 */
[----:B------:R-:W4:-:S04]  /*63e0*/  DFMA R10, R14, -R24, R26 ;  /* 0x800000180e0a722b */ /* 0x000f08000000001a */
[----:B--23--:R2:W3:-:S04]  /*63f0*/  DMUL R8, R8, R2 ;  /* 0x0000000208087228 */ /* 0x00c4c80000000000 */
[----:B----4-:R2:W4:Y:S01]  /*6400*/  DMUL R10, R10, R2 ;  /* 0x000000020a0a7228 */ /* 0x0105220000000000 */
[----:B------:R-:W-:Y:S05]  /*6410*/  BRA `(.L_x_6261) ;  /* 0x0000061000007947 */ /* 0x000fea0003800000 */
.L_x_6293:
        /* <DEDUP_REMOVED lines=22> */
.L_x_6299:
[----:B------:R-:W-:Y:S05]  /*6580*/  BSYNC B2 ;  /* 0x0000000000027941 */ /* 0x000fea0003800000 */
.L_x_6298:
[----:B------:R-:W0:Y:S01]  /*6590*/  DADD R12, -RZ, |R10| ;  /* 0x00000000ff0c7229 */ /* 0x000e22000000050a */
[----:B------:R-:W-:Y:S01]  /*65a0*/  IMAD.MOV.U32 R4, RZ, RZ, 0x1 ;  /* 0x00000001ff047424 */ /* 0x000fe200078e00ff */
[----:B------:R-:W-:Y:S01]  /*65b0*/  FSETP.GEU.AND P1, PT, |R27|, 6.5827683646048100446e-37, PT ;  /* 0x036000001b00780b */ /* 0x000fe20003f2e200 */
[----:B------:R-:W-:Y:S01]  /*65c0*/  BSSY B2, `(.L_x_6300) ;  /* 0x0000017000027945 */ /* 0x000fe20003800000 */
[----:B------:R-:W-:-:S02]  /*65d0*/  IMAD.MOV.U32 R8, RZ, RZ, R2 ;  /* 0x000000ffff087224 */ /* 0x000fc400078e0002 */
[----:B0-----:R-:W0:Y:S01]  /*65e0*/  MUFU.RCP64H R5, R13 ;  /* 0x0000000d00057308 */ /* 0x001e220000001800 */
[----:B------:R-:W-:Y:S01]  /*65f0*/  IMAD.MOV.U32 R9, RZ, RZ, R3 ;  /* 0x000000ffff097224 */ /* 0x000fe200078e0003 */
        /* <DEDUP_REMOVED lines=19> */
.L_x_6301:
[----:B------:R-:W-:Y:S05]  /*6730*/  BSYNC B2 ;  /* 0x0000000000027941 */ /* 0x000fea0003800000 */
.L_x_6300:
[----:B------:R-:W-:Y:S05]  /*6740*/  BRA `(.L_x_6261) ;  /* 0x000002e000007947 */ /* 0x000fea0003800000 */
.L_x_6292:
        /* <DEDUP_REMOVED lines=23> */
.L_x_6303:
[----:B------:R-:W-:Y:S05]  /*68c0*/  BSYNC B2 ;  /* 0x0000000000027941 */ /* 0x000fea0003800000 */
.L_x_6302:
        /* <DEDUP_REMOVED lines=17> */
.L_x_6305:
[----:B------:R-:W-:Y:S05]  /*69e0*/  BSYNC B2 ;  /* 0x0000000000027941 */ /* 0x000fea0003800000 */
.L_x_6304:
[----:B------:R-:W3:-:S04]  /*69f0*/  DFMA R8, R14, R24, R26 ;  /* 0x000000180e08722b */ /* 0x000ec8000000001a */
[----:B------:R-:W4:-:S04]  /*6a00*/  DFMA R10, R14, R26, -R24 ;  /* 0x0000001a0e0a722b */ /* 0x000f080000000818 */
[----:B--23--:R2:W3:-:S04]  /*6a10*/  DMUL R8, R8, R2 ;  /* 0x0000000208087228 */ /* 0x00c4c80000000000 */
[----:B----4-:R2:W4:-:S06]  /*6a20*/  DMUL R10, R10, R2 ;  /* 0x000000020a0a7228 */ /* 0x01050c0000000000 */
.L_x_6261:
[----:B---3--:R-:W-:Y:S05]  /*6a30*/  BSYNC B0 ;  /* 0x0000000000007941 */ /* 0x008fea0003800000 */
.L_x_6260:
[----:B------:R-:W3:Y:S01]  /*6a40*/  S2R R45, SR_TID.X ;  /* 0x00000000002d7919 */ /* 0x000ee20000002100 */
[----:B------:R-:W-:Y:S01]  /*6a50*/  BSSY B0, `(.L_x_6306) ;  /* 0x0000249000007945 */ /* 0x000fe20003800000 */
[----:B------:R-:W-:Y:S01]  /*6a60*/  CS2R R34, SRZ ;  /* 0x0000000000227805 */ /* 0x000fe2000001ff00 */
[----:B------:R-:W-:Y:S01]  /*6a70*/  CS2R R32, SRZ ;  /* 0x0000000000207805 */ /* 0x000fe2000001ff00 */
[----:B---3--:R-:W-:-:S04]  /*6a80*/  IADD3 R43, R45, 0x80, RZ ;  /* 0x000000802d2b7810 */ /* 0x008fc80007ffe0ff */
[----:B------:R-:W-:-:S13]  /*6a90*/  ISETP.GE.AND P0, PT, R43, R42, PT ;  /* 0x0000002a2b00720c */ /* 0x000fda0003f06270 */
[----:B------:R-:W-:Y:S05]  /*6aa0*/  @P0 BRA `(.L_x_6307) ;  /* 0x0000243000000947 */ /* 0x000fea0003800000 */
[----:B-12--5:R-:W1:Y:S01]  /*6ab0*/  DADD R2, -RZ, -R18 ;  /* 0x00000000ff027229 */ /* 0x026e620000000912 */
[----:B------:R-:W-:Y:S03]  /*6ac0*/  BSSY B2, `(.L_x_6308) ;  /* 0x00001aa000027945 */ /* 0x000fe60003800000 */
[----:B0-----:R0:W2:-:S06]  /*6ad0*/  DADD R4, -RZ, -R16 ;  /* 0x00000000ff047229 */ /* 0x00108c0000000910 */
[----:B-1----:R-:W-:-:S04]  /*6ae0*/  LOP3.LUT R7, R3, 0x7fffffff, RZ, 0xc0, !PT ;  /* 0x7fffffff03077812 */ /* 0x002fc800078ec0ff */
[----:B------:R-:W-:-:S13]  /*6af0*/  LOP3.LUT P0, RZ, R7, R2, RZ, 0xfc, !PT ;  /* 0x0000000207ff7212 */ /* 0x000fda000780fcff */
[----:B------:R-:W-:Y:S05]  /*6b00*/  @!P0 BRA `(.L_x_6309) ;  /* 0x000017f000008947 */ /* 0x000fea0003800000 */
[----:B0-2---:R-:W-:-:S04]  /*6b10*/  LOP3.LUT R13, R5, 0x7fffffff, RZ, 0xc0, !PT ;  /* 0x7fffffff050d7812 */ /* 0x005fc800078ec0ff */
        /* <DEDUP_REMOVED lines=44> */
[----:B------:R0:W1:-:S06]  /*6de0*/  @!P1 DMUL R26, R4, R6 ;  /* 0x00000006041a9228 */ /* 0x00004c0000000000 */
.L_x_6314:
[----:B------:R-:W-:Y:S05]  /*6df0*/  BSYNC B1 ;  /* 0x0000000000017941 */ /* 0x000fea0003800000 */
.L_x_6313:
        /* <DEDUP_REMOVED lines=13> */
[----:B012-4-:R-:W-:Y:S05]  /*6ed0*/  CALL.REL.NOINC `($_ZN2at6native27unrolled_elementwise_kernelIZZZNS0_61_GLOBAL__N__132982cb_23_ActivationSiluKernel_cu_1520ed90_293611silu_kernelERNS_18TensorIteratorBaseEENKUlvE_clEvENKUlvE1_clEvEUlN3c107complexIdEEE_St5arrayIPcLm2EELi4E23TrivialOffsetCalculatorILi1EjESF_NS0_6memory12LoadWithCastILi1EEENSG_13StoreWithCastILi1EEEEEviT_T0_T2_T3_T4_T5_$__internal_trig_reduction_slowpathd) ;  /* 0x0000b6a000007944 */ /* 0x017fea0003c00000 */
[----:B------:R-:W-:Y:S02]  /*6ee0*/  IMAD.MOV.U32 R24, RZ, RZ, R4 ;  /* 0x000000ffff187224 */ /* 0x000fe400078e0004 */
[----:B------:R-:W-:Y:S01]  /*6ef0*/  IMAD.MOV.U32 R25, RZ, RZ, R5 ;  /* 0x000000ffff197224 */ /* 0x000fe200078e0005 */
[----:B------:R-:W-:Y:S05]  /*6f00*/  BRA `(.L_x_6317) ;  /* 0x0000002000007947 */ /* 0x000fea0003800000 */
.L_x_6316:
[----:B------:R2:W3:Y:S01]  /*6f10*/  DMUL R24, RZ, -R18 ;  /* 0x80000012ff187228 */ /* 0x0004e20000000000 */
[----:B------:R-:W-:-:S05]  /*6f20*/  IMAD.MOV.U32 R0, RZ, RZ, RZ ;  /* 0x000000ffff007224 */ /* 0x000fca00078e00ff */
.L_x_6317:
[----:B------:R-:W-:Y:S05]  /*6f30*/  BSYNC B3 ;  /* 0x0000000000037941 */ /* 0x000fea0003800000 */
.L_x_6315:
[----:B------:R-:W-:Y:S01]  /*6f40*/  IADD3 R2, R0, 0x1, RZ ;  /* 0x0000000100027810 */ /* 0x000fe20007ffe0ff */
[----:B------:R-:W-:-:S04]  /*6f50*/  IMAD.MOV.U32 R37, RZ, RZ, 0x8 ;  /* 0x00000008ff257424 */ /* 0x000fc800078e00ff */
[----:B------:R-:W-:-:S05]  /*6f60*/  IMAD.SHL.U32 R0, R2, 0x8, RZ ;  /* 0x0000000802007824 */ /* 0x000fca00078e00ff */
[----:B------:R-:W-:-:S05]  /*6f70*/  LOP3.LUT R0, R0, 0x8, RZ, 0xc0, !PT ;  /* 0x0000000800007812 */ /* 0x000fca00078ec0ff */
[----:B------:R-:W-:-:S05]  /*6f80*/  IMAD.WIDE.U32 R36, R0, R37, c[0x4][0x158] ;  /* 0x0100560000247625 */ /* 0x000fca00078e0025 */
[----:B------:R-:W5:Y:S04]  /*6f90*/  LDG.E.128.CONSTANT R32, [R36.64] ;  /* 0x0000002424207981 */ /* 0x000f68000c1e9d00 */
[----:B----4-:R-:W4:Y:S04]  /*6fa0*/  LDG.E.128.CONSTANT R12, [R36.64+0x10] ;  /* 0x00001024240c7981 */ /* 0x010f28000c1e9d00 */
[----:B0--3--:R-:W3:Y:S01]  /*6fb0*/  LDG.E.128.CONSTANT R4, [R36.64+0x20] ;  /* 0x0000202424047981 */ /* 0x009ee2000c1e9d00 */
[----:B------:R-:W-:Y:S01]  /*6fc0*/  R2P PR, R2, 0x3 ;  /* 0x0000000302007804 */ /* 0x000fe20000000000 */
[----:B------:R-:W-:Y:S01]  /*6fd0*/  IMAD.MOV.U32 R38, RZ, RZ, 0x79785eba ;  /* 0x79785ebaff267424 */ /* 0x000fe200078e00ff */
[----:B--2---:R-:W5:Y:S01]  /*6fe0*/  DMUL R2, R24, R24 ;  /* 0x0000001818027228 */ /* 0x004f620000000000 */
        /* <DEDUP_REMOVED lines=30> */
.L_x_6319:
[----:B------:R2:W3:Y:S01]  /*71d0*/  DMUL R2, RZ, -R18 ;  /* 0x80000012ff027228 */ /* 0x0004e20000000000 */
[----:B------:R-:W-:-:S05]  /*71e0*/  IMAD.MOV.U32 R0, RZ, RZ, RZ ;  /* 0x000000ffff007224 */ /* 0x000fca00078e00ff */
.L_x_6320:
[----:B------:R-:W-:Y:S05]  /*71f0*/  BSYNC B3 ;  /* 0x0000000000037941 */ /* 0x000fea0003800000 */
.L_x_6318:
[----:B------:R-:W-:Y:S02]  /*7200*/  IMAD.SHL.U32 R4, R0, 0x8, RZ ;  /* 0x0000000800047824 */ /* 0x000fe400078e00ff */
[----:B------:R-:W-:-:S03]  /*7210*/  IMAD.MOV.U32 R39, RZ, RZ, 0x8 ;  /* 0x00000008ff277424 */ /* 0x000fc600078e00ff */
[----:B------:R-:W-:-:S05]  /*7220*/  LOP3.LUT R4, R4, 0x8, RZ, 0xc0, !PT ;  /* 0x0000000804047812 */ /* 0x000fca00078ec0ff */
[----:B------:R-:W-:-:S05]  /*7230*/  IMAD.WIDE.U32 R38, R4, R39, c[0x4][0x158] ;  /* 0x0100560004267625 */ /* 0x000fca00078e0027 */
[----:B--2---:R-:W2:Y:S04]  /*7240*/  LDG.E.128.CONSTANT R4, [R38.64] ;  /* 0x0000002426047981 */ /* 0x004ea8000c1e9d00 */
[----:B------:R-:W4:Y:S04]  /*7250*/  LDG.E.128.CONSTANT R12, [R38.64+0x10] ;  /* 0x00001024260c7981 */ /* 0x000f28000c1e9d00 */
[----:B------:R-:W5:Y:S01]  /*7260*/  LDG.E.128.CONSTANT R32, [R38.64+0x20] ;  /* 0x0000202426207981 */ /* 0x000f62000c1e9d00 */
[----:B------:R-:W-:Y:S01]  /*7270*/  R2P PR, R0, 0x3 ;  /* 0x0000000300007804 */ /* 0x000fe20000000000 */
[----:B------:R-:W-:Y:S01]  /*7280*/  IMAD.MOV.U32 R40, RZ, RZ, 0x79785eba ;  /* 0x79785ebaff287424 */ /* 0x000fe200078e00ff */
[----:B---3--:R-:W2:Y:S01]  /*7290*/  DMUL R36, R2, R2 ;  /* 0x0000000202247228 */ /* 0x008ea20000000000 */
[----:B------:R-:W-:-:S03]  /*72a0*/  IMAD.MOV.U32 R0, RZ, RZ, 0x3de5db65 ;  /* 0x3de5db65ff007424 */ /* 0x000fc600078e00ff */
[----:B------:R-:W-:Y:S01]  /*72b0*/  FSEL R40, -R40, 4.2945490664224492434e-19, !P0 ;  /* 0x20fd816428287808 */ /* 0x000fe20004000100 */
[----:B01----:R-:W-:Y:S01]  /*72c0*/  DMUL R24, R24, R26 ;  /* 0x0000001a18187228 */ /* 0x003fe20000000000 */
[----:B------:R-:W-:-:S06]  /*72d0*/  FSEL R41, R0, -0.082518599927425384521, !P0 ;  /* 0xbda8ff8300297808 */ /* 0x000fcc0004000000 */
[----:B--2---:R-:W0:-:S06]  /*72e0*/  DFMA R4, R36, R40, R4 ;  /* 0x000000282404722b */ /* 0x004e0c0000000004 */
[----:B0-----:R-:W4:-:S06]  /*72f0*/  DFMA R4, R36, R4, R6 ;  /* 0x000000042404722b */ /* 0x001f0c0000000006 */
[----:B----4-:R-:W0:-:S06]  /*7300*/  DFMA R4, R36, R4, R12 ;  /* 0x000000042404722b */ /* 0x010e0c000000000c */
[----:B0-----:R-:W5:-:S06]  /*7310*/  DFMA R4, R36, R4, R14 ;  /* 0x000000042404722b */ /* 0x001f4c000000000e */
[----:B-----5:R-:W0:-:S06]  /*7320*/  DFMA R4, R36, R4, R32 ;  /* 0x000000042404722b */ /* 0x020e0c0000000020 */
[----:B0-----:R-:W0:-:S06]  /*7330*/  DFMA R4, R36, R4, R34 ;  /* 0x000000042404722b */ /* 0x001e0c0000000022 */
[----:B0-----:R-:W-:-:S04]  /*7340*/  DFMA R2, R4, R2, R2 ;  /* 0x000000020402722b */ /* 0x001fc80000000002 */
[----:B------:R-:W0:-:S06]  /*7350*/  @P0 DFMA R2, R36, R4, 1 ;  /* 0x3ff000002402042b */ /* 0x000e0c0000000004 */
[----:B0-----:R-:W0:-:S06]  /*7360*/  @P1 DFMA R2, R2, -1, RZ ;  /* 0xbff000000202182b */ /* 0x001e0c00000000ff */
[----:B0-----:R0:W1:Y:S01]  /*7370*/  DMUL R2, R2, R26 ;  /* 0x0000001a02027228 */ /* 0x0010620000000000 */
[----:B------:R-:W-:Y:S05]  /*7380*/  BRA `(.L_x_6321) ;  /* 0x000011d000007947 */ /* 0x000fea0003800000 */
.L_x_6312:
        /* <DEDUP_REMOVED lines=31> */
[----:B------:R-:W-:Y:S01]  /*7580*/  @!P0 IMAD.MOV.U32 R4, RZ, RZ, R12 ;  /* 0x000000ffff048224 */ /* 0x000fe200078e000c */
[----:B------:R-:W-:Y:S02]  /*7590*/  FSEL R25, R15, RZ, P1 ;  /* 0x000000ff0f197208 */ /* 0x000fe40000800000 */
[----:B------:R-:W-:-:S05]  /*75a0*/  @!P0 SHF.R.S32.HI R5, RZ, 0x1, R0 ;  /* 0x00000001ff058819 */ /* 0x000fca0000011400 */
[----:B------:R-:W-:Y:S02]  /*75b0*/  @!P0 IMAD.IADD R6, R6, 0x1, -R5 ;  /* 0x0000000106068824 */ /* 0x000fe400078e0a05 */
[----:B------:R-:W-:-:S03]  /*75c0*/  @!P0 IMAD R5, R5, 0x100000, R13 ;  /* 0x0010000005058824 */ /* 0x000fc600078e020d */
[----:B------:R-:W-:Y:S01]  /*75d0*/  @!P0 LEA R7, R6, 0x3ff00000, 0x14 ;  /* 0x3ff0000006078811 */ /* 0x000fe200078ea0ff */
[----:B------:R-:W-:-:S06]  /*75e0*/  @!P0 IMAD.MOV.U32 R6, RZ, RZ, RZ ;  /* 0x000000ffff068224 */ /* 0x000fcc00078e00ff */
[----:B------:R0:W1:-:S06]  /*75f0*/  @!P0 DMUL R24, R4, R6 ;  /* 0x0000000604188228 */ /* 0x00004c0000000000 */
.L_x_6323:
[----:B------:R-:W-:Y:S05]  /*7600*/  BSYNC B1 ;  /* 0x0000000000017941 */ /* 0x000fea0003800000 */
.L_x_6322:
        /* <DEDUP_REMOVED lines=17> */
.L_x_6325:
[----:B------:R2:W3:Y:S01]  /*7720*/  DMUL R26, RZ, -R18 ;  /* 0x80000012ff1a7228 */ /* 0x0004e20000000000 */
[----:B------:R-:W-:-:S05]  /*7730*/  IMAD.MOV.U32 R0, RZ, RZ, RZ ;  /* 0x000000ffff007224 */ /* 0x000fca00078e00ff */
.L_x_6326:
[----:B------:R-:W-:Y:S05]  /*7740*/  BSYNC B3 ;  /* 0x0000000000037941 */ /* 0x000fea0003800000 */
.L_x_6324:
        /* <DEDUP_REMOVED lines=41> */
.L_x_6328:
[----:B------:R2:W3:Y:S01]  /*79e0*/  DMUL R2, RZ, -R18 ;  /* 0x80000012ff027228 */ /* 0x0004e20000000000 */
[----:B------:R-:W-:-:S05]  /*79f0*/  IMAD.MOV.U32 R0, RZ, RZ, RZ ;  /* 0x000000ffff007224 */ /* 0x000fca00078e00ff */
.L_x_6329:
[----:B------:R-:W-:Y:S05]  /*7a00*/  BSYNC B3 ;  /* 0x0000000000037941 */ /* 0x000fea0003800000 */
.L_x_6327:
        /* <DEDUP_REMOVED lines=11> */
[----:B------:R-:W-:Y:S02]  /*7ac0*/  FSEL R40, -R40, 4.2945490664224492434e-19, !P0 ;  /* 0x20fd816428287808 */ /* 0x000fe40004000100 */
[----:B------:R-:W-:Y:S02]  /*7ad0*/  FSEL R41, R0, -0.082518599927425384521, !P0 ;  /* 0xbda8ff8300297808 */ /* 0x000fe40004000000 */
[----:B-1----:R-:W-:-:S04]  /*7ae0*/  LOP3.LUT R0, R25, 0xfffff, RZ, 0xc0, !PT ;  /* 0x000fffff19007812 */ /* 0x002fc800078ec0ff */
[----:B--2---:R-:W1:-:S06]  /*7af0*/  DFMA R4, R36, R40, R4 ;  /* 0x000000282404722b */ /* 0x004e4c0000000004 */
[C---:B-1----:R1:W4:Y:S02]  /*7b00*/  DFMA R4, R36.reuse, R4, R6 ;  /* 0x000000042404722b */ /* 0x0423240000000006 */
[----:B-1----:R-:W-:Y:S02]  /*7b10*/  LEA.HI R6, R25, 0xffffff09, RZ, 0xc ;  /* 0xffffff0919067811 */ /* 0x002fe400078f60ff */
[----:B------:R-:W-:Y:S02]  /*7b20*/  LOP3.LUT R25, R0, 0x7fe00000, RZ, 0xfc, !PT ;  /* 0x7fe0000000197812 */ /* 0x000fe400078efcff */
[----:B----4-:R-:W1:-:S04]  /*7b30*/  DFMA R4, R36, R4, R12 ;  /* 0x000000042404722b */ /* 0x010e48000000000c */
[----:B0-----:R-:W-:-:S04]  /*7b40*/  DMUL R26, R24, R26 ;  /* 0x0000001a181a7228 */ /* 0x001fc80000000000 */
[----:B-1----:R-:W5:-:S06]  /*7b50*/  DFMA R4, R36, R4, R14 ;  /* 0x000000042404722b */ /* 0x002f4c000000000e */
[----:B-----5:R-:W0:-:S06]  /*7b60*/  DFMA R4, R36, R4, R32 ;  /* 0x000000042404722b */ /* 0x020e0c0000000020 */
[----:B0-----:R-:W0:-:S06]  /*7b70*/  DFMA R4, R36, R4, R34 ;  /* 0x000000042404722b */ /* 0x001e0c0000000022 */
[----:B0-----:R-:W-:-:S04]  /*7b80*/  DFMA R2, R4, R2, R2 ;  /* 0x000000020402722b */ /* 0x001fc80000000002 */
[----:B------:R0:W1:Y:S02]  /*7b90*/  @P0 DFMA R2, R36, R4, 1 ;  /* 0x3ff000002402042b */ /* 0x0000640000000004 */
[----:B0-----:R-:W-:-:S04]  /*7ba0*/  LEA.HI R4, R6, R6, RZ, 0x1 ;  /* 0x0000000606047211 */ /* 0x001fc800078f08ff */
[----:B-1----:R-:W0:Y:S01]  /*7bb0*/  @P1 DFMA R2, R2, -1, RZ ;  /* 0xbff000000202182b */ /* 0x002e2200000000ff */
[----:B------:R-:W-:Y:S01]  /*7bc0*/  SHF.R.S32.HI R7, RZ, 0x1, R4 ;  /* 0x00000001ff077819 */ /* 0x000fe20000011404 */
[----:B------:R-:W-:-:S03]  /*7bd0*/  IMAD.MOV.U32 R4, RZ, RZ, RZ ;  /* 0x000000ffff047224 */ /* 0x000fc600078e00ff */
[----:B------:R-:W-:Y:S01]  /*7be0*/  LEA R5, R7, 0x3ff00000, 0x14 ;  /* 0x3ff0000007057811 */ /* 0x000fe200078ea0ff */
[----:B0-----:R0:W1:Y:S02]  /*7bf0*/  DMUL R24, R24, R2 ;  /* 0x0000000218187228 */ /* 0x0010640000000000 */
[----:B0-----:R-:W-:-:S03]  /*7c00*/  IMAD.IADD R2, R6, 0x1, -R7 ;  /* 0x0000000106027824 */ /* 0x001fc600078e0a07 */
[C---:B------:R-:W0:Y:S02]  /*7c10*/  DMUL R26, R4.reuse, R26 ;  /* 0x0000001a041a7228 */ /* 0x040e240000000000 */
[----:B------:R-:W-:Y:S01]  /*7c20*/  LEA R3, R2, 0x3ff00000, 0x14 ;  /* 0x3ff0000002037811 */ /* 0x000fe200078ea0ff */
[----:B------:R-:W-:Y:S01]  /*7c30*/  IMAD.MOV.U32 R2, RZ, RZ, RZ ;  /* 0x000000ffff027224 */ /* 0x000fe200078e00ff */
[----:B-1----:R-:W1:-:S05]  /*7c40*/  DMUL R4, R4, R24 ;  /* 0x0000001804047228 */ /* 0x002e4a0000000000 */
[----:B0-----:R0:W2:-:S04]  /*7c50*/  DMUL R24, R2, R26 ;  /* 0x0000001a02187228 */ /* 0x0010880000000000 */
[----:B-1----:R0:W1:Y:S01]  /*7c60*/  DMUL R2, R2, R4 ;  /* 0x0000000402027228 */ /* 0x0020620000000000 */
[----:B------:R-:W-:Y:S05]  /*7c70*/  BRA `(.L_x_6321) ;  /* 0x000008e000007947 */ /* 0x000fea0003800000 */
.L_x_6311:
        /* <DEDUP_REMOVED lines=11> */
.L_x_6330:
[----:B------:R-:W0:-:S10]  /*7d30*/  DADD R24, R18, -R18 ;  /* 0x0000000012187229 */ /* 0x000e140000000812 */
[----:B0-----:R-:W-:Y:S02]  /*7d40*/  IMAD.MOV.U32 R2, RZ, RZ, R24 ;  /* 0x000000ffff027224 */ /* 0x001fe400078e0018 */
[----:B------:R-:W-:Y:S01]  /*7d50*/  IMAD.MOV.U32 R3, RZ, RZ, R25 ;  /* 0x000000ffff037224 */ /* 0x000fe200078e0019 */
[----:B------:R-:W-:Y:S05]  /*7d60*/  BRA `(.L_x_6321) ;  /* 0x000007f000007947 */ /* 0x000fea0003800000 */
.L_x_6310:
        /* <DEDUP_REMOVED lines=9> */
[----:B0-----:R0:W1:Y:S01]  /*7e00*/  DFMA R32, -R32, c[0x2][0x70], R6 ;  /* 0x00801c0020207a2b */ /* 0x0010620000000106 */
[----:B------:R-:W-:Y:S05]  /*7e10*/  @!P0 BRA `(.L_x_6333) ;  /* 0x0000009000008947 */ /* 0x000fea0003800000 */
[----:B------:R-:W-:Y:S02]  /*7e20*/  IMAD.MOV.U32 R0, RZ, RZ, R2 ;  /* 0x000000ffff007224 */ /* 0x000fe400078e0002 */
[----:B------:R-:W-:Y:S01]  /*7e30*/  IMAD.MOV.U32 R2, RZ, RZ, R3 ;  /* 0x000000ffff027224 */ /* 0x000fe200078e0003 */
[----:B------:R-:W-:Y:S02]  /*7e40*/  MOV R3, 0x7e60 ;  /* 0x00007e6000037802 */ /* 0x000fe40000000f00 */
[----:B01--4-:R-:W-:Y:S05]  /*7e50*/  CALL.REL.NOINC `($_ZN2at6native27unrolled_elementwise_kernelIZZZNS0_61_GLOBAL__N__132982cb_23_ActivationSiluKernel_cu_1520ed90_293611silu_kernelERNS_18TensorIteratorBaseEENKUlvE_clEvENKUlvE1_clEvEUlN3c107complexIdEEE_St5arrayIPcLm2EELi4E23TrivialOffsetCalculatorILi1EjESF_NS0_6memory12LoadWithCastILi1EEENSG_13StoreWithCastILi1EEEEEviT_T0_T2_T3_T4_T5_$__internal_trig_reduction_slowpathd) ;  /* 0x0000a72000007944 */ /* 0x013fea0003c00000 */
[----:B------:R-:W-:Y:S02]  /*7e60*/  IMAD.MOV.U32 R32, RZ, RZ, R4 ;  /* 0x000000ffff207224 */ /* 0x000fe400078e0004 */
[----:B------:R-:W-:Y:S01]  /*7e70*/  IMAD.MOV.U32 R33, RZ, RZ, R5 ;  /* 0x000000ffff217224 */ /* 0x000fe200078e0005 */
[----:B------:R-:W-:Y:S05]  /*7e80*/  BRA `(.L_x_6333) ;  /* 0x0000002000007947 */ /* 0x000fea0003800000 */
.L_x_6332:
[----:B------:R0:W1:Y:S01]  /*7e90*/  DMUL R32, RZ, -R18 ;  /* 0x80000012ff207228 */ /* 0x0000620000000000 */
[----:B------:R-:W-:-:S05]  /*7ea0*/  IMAD.MOV.U32 R0, RZ, RZ, RZ ;  /* 0x000000ffff007224 */ /* 0x000fca00078e00ff */
.L_x_6333:
[----:B------:R-:W-:Y:S05]  /*7eb0*/  BSYNC B3 ;  /* 0x0000000000037941 */ /* 0x000fea0003800000 */
.L_x_6331:
[----:B------:R-:W-:Y:S01]  /*7ec0*/  IADD3 R2, R0, 0x1, RZ ;  /* 0x0000000100027810 */ /* 0x000fe20007ffe0ff */
[----:B------:R-:W-:-:S04]  /*7ed0*/  IMAD.MOV.U32 R35, RZ, RZ, 0x8 ;  /* 0x00000008ff237424 */ /* 0x000fc800078e00ff */
[----:B------:R-:W-:-:S05]  /*7ee0*/  IMAD.SHL.U32 R0, R2, 0x8, RZ ;  /* 0x0000000802007824 */ /* 0x000fca00078e00ff */
[----:B------:R-:W-:-:S05]  /*7ef0*/  LOP3.LUT R0, R0, 0x8, RZ, 0xc0, !PT ;  /* 0x0000000800007812 */ /* 0x000fca00078ec0ff */
[----:B------:R-:W-:-:S05]  /*7f00*/  IMAD.WIDE.U32 R34, R0, R35, c[0x4][0x158] ;  /* 0x0100560000227625 */ /* 0x000fca00078e0023 */
[----:B0-----:R-:W2:Y:S04]  /*7f10*/  LDG.E.128.CONSTANT R4, [R34.64] ;  /* 0x0000002422047981 */ /* 0x001ea8000c1e9d00 */
[----:B------:R-:W3:Y:S04]  /*7f20*/  LDG.E.128.CONSTANT R12, [R34.64+0x10] ;  /* 0x00001024220c7981 */ /* 0x000ee8000c1e9d00 */
[----:B------:R-:W5:Y:S01]  /*7f30*/  LDG.E.128.CONSTANT R24, [R34.64+0x20] ;  /* 0x0000202422187981 */ /* 0x000f62000c1e9d00 */
        /* <DEDUP_REMOVED lines=10> */
[----:B0-----:R-:W5:-:S06]  /*7fe0*/  DFMA R4, R2, R4, R14 ;  /* 0x000000040204722b */ /* 0x001f4c000000000e */
[----:B-----5:R-:W0:-:S06]  /*7ff0*/  DFMA R4, R2, R4, R24 ;  /* 0x000000040204722b */ /* 0x020e0c0000000018 */
        /* <DEDUP_REMOVED lines=13> */
[----:B--2---:R-:W2:-:S10]  /*80d0*/  DADD R2, -RZ, -R18 ;  /* 0x00000000ff027229 */ /* 0x004e940000000912 */
[----:B--2---:R-:W-:Y:S02]  /*80e0*/  IMAD.MOV.U32 R0, RZ, RZ, R2 ;  /* 0x000000ffff007224 */ /* 0x004fe400078e0002 */
[----:B------:R-:W-:Y:S01]  /*80f0*/  IMAD.MOV.U32 R2, RZ, RZ, R3 ;  /* 0x000000ffff027224 */ /* 0x000fe200078e0003 */
[----:B------:R-:W-:Y:S02]  /*8100*/  MOV R3, 0x8120 ;  /* 0x0000812000037802 */ /* 0x000fe40000000f00 */
[----:B01--4-:R-:W-:Y:S05]  /*8110*/  CALL.REL.NOINC `($_ZN2at6native27unrolled_elementwise_kernelIZZZNS0_61_GLOBAL__N__132982cb_23_ActivationSiluKernel_cu_1520ed90_293611silu_kernelERNS_18TensorIteratorBaseEENKUlvE_clEvENKUlvE1_clEvEUlN3c107complexIdEEE_St5arrayIPcLm2EELi4E23TrivialOffsetCalculatorILi1EjESF_NS0_6memory12LoadWithCastILi1EEENSG_13StoreWithCastILi1EEEEEviT_T0_T2_T3_T4_T5_$__internal_trig_reduction_slowpathd) ;  /* 0x0000a46000007944 */ /* 0x013fea0003c00000 */
[----:B------:R-:W-:Y:S02]  /*8120*/  IMAD.MOV.U32 R2, RZ, RZ, R4 ;  /* 0x000000ffff027224 */ /* 0x000fe400078e0004 */
[----:B------:R-:W-:Y:S01]  /*8130*/  IMAD.MOV.U32 R3, RZ, RZ, R5 ;  /* 0x000000ffff037224 */ /* 0x000fe200078e0005 */
[----:B------:R-:W-:Y:S05]  /*8140*/  BRA `(.L_x_6336) ;  /* 0x0000002000007947 */ /* 0x000fea0003800000 */
.L_x_6335:
[----:B------:R1:W2:Y:S01]  /*8150*/  DMUL R2, RZ, -R18 ;  /* 0x80000012ff027228 */ /* 0x0002a20000000000 */
[----:B------:R-:W-:-:S05]  /*8160*/  IMAD.MOV.U32 R0, RZ, RZ, RZ ;  /* 0x000000ffff007224 */ /* 0x000fca00078e00ff */
.L_x_6336:
[----:B------:R-:W-:Y:S05]  /*8170*/  BSYNC B3 ;  /* 0x0000000000037941 */ /* 0x000fea0003800000 */
.L_x_6334:
[----:B------:R-:W-:Y:S02]  /*8180*/  IMAD.SHL.U32 R4, R0, 0x8, RZ ;  /* 0x0000000800047824 */ /* 0x000fe400078e00ff */
[----:B------:R-:W-:-:S03]  /*8190*/  IMAD.MOV.U32 R37, RZ, RZ, 0x8 ;  /* 0x00000008ff257424 */ /* 0x000fc600078e00ff */
[----:B------:R-:W-:-:S05]  /*81a0*/  LOP3.LUT R4, R4, 0x8, RZ, 0xc0, !PT ;  /* 0x0000000804047812 */ /* 0x000fca00078ec0ff */
[----:B------:R-:W-:-:S05]  /*81b0*/  IMAD.WIDE.U32 R36, R4, R37, c[0x4][0x158] ;  /* 0x0100560004247625 */ /* 0x000fca00078e0025 */
[----:B------:R-:W3:Y:S04]  /*81c0*/  LDG.E.128.CONSTANT R32, [R36.64] ;  /* 0x0000002424207981 */ /* 0x000ee8000c1e9d00 */
[----:B------:R-:W5:Y:S04]  /*81d0*/  LDG.E.128.CONSTANT R12, [R36.64+0x10] ;  /* 0x00001024240c7981 */ /* 0x000f68000c1e9d00 */
[----:B-1--4-:R-:W4:Y:S01]  /*81e0*/  LDG.E.128.CONSTANT R4, [R36.64+0x20] ;  /* 0x0000202424047981 */ /* 0x012f22000c1e9d00 */
[----:B------:R-:W-:Y:S01]  /*81f0*/  R2P PR, R0, 0x3 ;  /* 0x0000000300007804 */ /* 0x000fe20000000000 */
[----:B------:R-:W-:Y:S01]  /*8200*/  IMAD.MOV.U32 R38, RZ, RZ, 0x79785eba ;  /* 0x79785ebaff267424 */ /* 0x000fe200078e00ff */
[----:B--2---:R-:W3:Y:S01]  /*8210*/  DMUL R26, R2, R2 ;  /* 0x00000002021a7228 */ /* 0x004ee20000000000 */
[----:B------:R-:W-:-:S03]  /*8220*/  IMAD.MOV.U32 R0, RZ, RZ, 0x3de5db65 ;  /* 0x3de5db65ff007424 */ /* 0x000fc600078e00ff */
[----:B------:R-:W-:Y:S02]  /*8230*/  FSEL R38, -R38, 4.2945490664224492434e-19, !P0 ;  /* 0x20fd816426267808 */ /* 0x000fe40004000100 */
[----:B------:R-:W-:-:S06]  /*8240*/  FSEL R39, R0, -0.082518599927425384521, !P0 ;  /* 0xbda8ff8300277808 */ /* 0x000fcc0004000000 */
[----:B---3--:R-:W1:-:S06]  /*8250*/  DFMA R32, R26, R38, R32 ;  /* 0x000000261a20722b */ /* 0x008e4c0000000020 */
[----:B-1----:R-:W5:-:S06]  /*8260*/  DFMA R32, R26, R32, R34 ;  /* 0x000000201a20722b */ /* 0x002f4c0000000022 */
[----:B-----5:R-:W1:-:S06]  /*8270*/  DFMA R12, R26, R32, R12 ;  /* 0x000000201a0c722b */ /* 0x020e4c000000000c */
[----:B-1----:R-:W4:-:S06]  /*8280*/  DFMA R12, R26, R12, R14 ;  /* 0x0000000c1a0c722b */ /* 0x002f0c000000000e */
[----:B----4-:R-:W1:-:S06]  /*8290*/  DFMA R4, R26, R12, R4 ;  /* 0x0000000c1a04722b */ /* 0x010e4c0000000004 */
[----:B-1----:R-:W1:-:S06]  /*82a0*/  DFMA R4, R26, R4, R6 ;  /* 0x000000041a04722b */ /* 0x002e4c0000000006 */
[----:B-1----:R1:W2:-:S04]  /*82b0*/  DFMA R2, R4, R2, R2 ;  /* 0x000000020402722b */ /* 0x0022880000000002 */
[----:B------:R1:W3:Y:S01]  /*82c0*/  @P0 DFMA R2, R26, R4, 1 ;  /* 0x3ff000001a02042b */ /* 0x0002e20000000004 */
[----:B------:R-:W-:Y:S05]  /*82d0*/  @!P1 BRA `(.L_x_6321) ;  /* 0x0000028000009947 */ /* 0x000fea0003800000 */
[----:B--23--:R-:W2:Y:S01]  /*82e0*/  DFMA R2, R2, -1, RZ ;  /* 0xbff000000202782b */ /* 0x00cea200000000ff */
[----:B------:R-:W-:Y:S05]  /*82f0*/  BRA `(.L_x_6321) ;  /* 0x0000026000007947 */ /* 0x000fea0003800000 */
.L_x_6309:
[----:B0-2---:R-:W-:Y:S01]  /*8300*/  IMAD.MOV.U32 R6, RZ, RZ, 0x652b82fe ;  /* 0x652b82feff067424 */ /* 0x005fe200078e00ff */
        /* <DEDUP_REMOVED lines=36> */
.L_x_6337:
[----:B------:R-:W-:Y:S05]  /*8550*/  BSYNC B1 ;  /* 0x0000000000017941 */ /* 0x000fea0003800000 */
.L_x_6321:
[----:B012---:R-:W-:Y:S05]  /*8560*/  BSYNC B2 ;  /* 0x0000000000027941 */ /* 0x007fea0003800000 */
.L_x_6308:
[----:B------:R-:W-:-:S04]  /*8570*/  DADD R24, R24, 1 ;  /* 0x3ff0000018187429 */ /* 0x000fc80000000000 */
        /* <DEDUP_REMOVED lines=26> */
[----:B----4-:R-:W-:Y:S05]  /*8720*/  CALL.REL.NOINC `($__internal_9_$__cuda_sm20_div_rn_f64_full) ;  /* 0x000097c000007944 */ /* 0x010fea0003c00000 */
[----:B------:R-:W-:Y:S02]  /*8730*/  IMAD.MOV.U32 R14, RZ, RZ, R2 ;  /* 0x000000ffff0e7224 */ /* 0x000fe400078e0002 */
[----:B------:R-:W-:Y:S02]  /*8740*/  IMAD.MOV.U32 R15, RZ, RZ, R3 ;  /* 0x000000ffff0f7224 */ /* 0x000fe400078e0003 */
.L_x_6341:
[----:B------:R-:W-:Y:S05]  /*8750*/  BSYNC B2 ;  /* 0x0000000000027941 */ /* 0x000fea0003800000 */
.L_x_6340:
        /* <DEDUP_REMOVED lines=12> */
[----:B0-----:R-:W-:Y:S01]  /*8820*/  IMAD.MOV.U32 R4, RZ, RZ, R24 ;  /* 0x000000ffff047224 */ /* 0x001fe200078e0018 */
[----:B------:R-:W-:Y:S01]  /*8830*/  MOV R0, 0x8870 ;  /* 0x0000887000007802 */ /* 0x000fe20000000f00 */
[----:B------:R-:W-:Y:S01]  /*8840*/  IMAD.MOV.U32 R3, RZ, RZ, R25 ;  /* 0x000000ffff037224 */ /* 0x000fe200078e0019 */
[----:B------:R-:W-:Y:S02]  /*8850*/  IADD3 R2, R2, -0x100000, RZ ;  /* 0xfff0000002027810 */ /* 0x000fe40007ffe0ff */
[----:B----4-:R-:W-:Y:S05]  /*8860*/  CALL.REL.NOINC `($__internal_8_$__cuda_sm20_dblrcp_rn_slowpath_v3) ;  /* 0x000093e000007944 */ /* 0x010fea0003c00000 */
.L_x_6343:
[----:B------:R-:W-:Y:S05]  /*8870*/  BSYNC B2 ;  /* 0x0000000000027941 */ /* 0x000fea0003800000 */
.L_x_6342:
[----:B------:R-:W2:-:S04]  /*8880*/  DFMA R32, R14, R18, R16 ;  /* 0x000000120e20722b */ /* 0x000e880000000010 */
[----:B------:R-:W3:-:S04]  /*8890*/  DFMA R14, R14, -R16, R18 ;  /* 0x800000100e0e722b */ /* 0x000ec80000000012 */
[----:B-12---:R1:W2:-:S04]  /*88a0*/  DMUL R32, R32, R2 ;  /* 0x0000000220207228 */ /* 0x0062880000000000 */
[----:B---3--:R1:W3:Y:S01]  /*88b0*/  DMUL R34, R14, R2 ;  /* 0x000000020e227228 */ /* 0x0082e20000000000 */
[----:B------:R-:W-:Y:S05]  /*88c0*/  BRA `(.L_x_6307) ;  /* 0x0000061000007947 */ /* 0x000fea0003800000 */
.L_x_6339:
        /* <DEDUP_REMOVED lines=22> */
.L_x_6345:
[----:B------:R-:W-:Y:S05]  /*8a30*/  BSYNC B2 ;  /* 0x0000000000027941 */ /* 0x000fea0003800000 */
.L_x_6344:
        /* <DEDUP_REMOVED lines=26> */
.L_x_6347:
[----:B------:R-:W-:Y:S05]  /*8be0*/  BSYNC B2 ;  /* 0x0000000000027941 */ /* 0x000fea0003800000 */
.L_x_6346:
[----:B------:R-:W-:Y:S05]  /*8bf0*/  BRA `(.L_x_6307) ;  /* 0x000002e000007947 */ /* 0x000fea0003800000 */
.L_x_6338:
        /* <DEDUP_REMOVED lines=23> */
.L_x_6349:
[----:B------:R-:W-:Y:S05]  /*8d70*/  BSYNC B2 ;  /* 0x0000000000027941 */ /* 0x000fea0003800000 */
.L_x_6348:
        /* <DEDUP_REMOVED lines=17> */
.L_x_6351:
[----:B------:R-:W-:Y:S05]  /*8e90*/  BSYNC B2 ;  /* 0x0000000000027941 */ /* 0x000fea0003800000 */
.L_x_6350:
[----:B------:R-:W2:-:S04]  /*8ea0*/  DFMA R32, R14, R16, R18 ;  /* 0x000000100e20722b */ /* 0x000e880000000012 */
[----:B------:R-:W3:-:S04]  /*8eb0*/  DFMA R14, R14, R18, -R16 ;  /* 0x000000120e0e722b */ /* 0x000ec80000000810 */
[----:B-12---:R1:W2:-:S04]  /*8ec0*/  DMUL R32, R32, R2 ;  /* 0x0000000220207228 */ /* 0x0062880000000000 */
[----:B---3--:R1:W3:-:S06]  /*8ed0*/  DMUL R34, R14, R2 ;  /* 0x000000020e227228 */ /* 0x0082cc0000000000 */
.L_x_6307:
[----:B--2---:R-:W-:Y:S05]  /*8ee0*/  BSYNC B0 ;  /* 0x0000000000007941 */ /* 0x004fea0003800000 */
.L_x_6306:
[----:B-1----:R-:W-:Y:S01]  /*8ef0*/  IADD3 R3, R45, 0x100, RZ ;  /* 0x000001002d037810 */ /* 0x002fe20007ffe0ff */
[----:B------:R-:W-:Y:S01]  /*8f00*/  BSSY B0, `(.L_x_6352) ;  /* 0x0000244000007945 */ /* 0x000fe20003800000 */
[----:B-----5:R-:W-:Y:S01]  /*8f10*/  CS2R R18, SRZ ;  /* 0x0000000000127805 */ /* 0x020fe2000001ff00 */
[----:B------:R-:W-:Y:S01]  /*8f20*/  CS2R R26, SRZ ;  /* 0x00000000001a7805 */ /* 0x000fe2000001ff00 */
[----:B------:R-:W-:Y:S01]  /*8f30*/  ISETP.GE.AND P0, PT, R3, R42, PT ;  /* 0x0000002a0300720c */ /* 0x000fe20003f06270 */
[----:B------:R-:W-:-:S12]  /*8f40*/  CS2R R24, SRZ ;  /* 0x0000000000187805 */ /* 0x000fd8000001ff00 */
[----:B------:R-:W-:Y:S05]  /*8f50*/  @P0 BRA `(.L_x_6353) ;  /* 0x000023e000000947 */ /* 0x000fea0003800000 */
[----:B----4-:R-:W1:Y:S01]  /*8f60*/  DADD R16, -RZ, -R30 ;  /* 0x00000000ff107229 */ /* 0x010e62000000091e */
[----:B------:R-:W-:Y:S03]  /*8f70*/  BSSY B2, `(.L_x_6354) ;  /* 0x00001a5000027945 */ /* 0x000fe60003800000 */
[----:B------:R2:W4:-:S06]  /*8f80*/  DADD R2, -RZ, -R28 ;  /* 0x00000000ff027229 */ /* 0x00050c000000091c */
[----:B01----:R-:W-:-:S04]  /*8f90*/  LOP3.LUT R5, R17, 0x7fffffff, RZ, 0xc0, !PT ;  /* 0x7fffffff11057812 */ /* 0x003fc800078ec0ff */
        /* <DEDUP_REMOVED lines=48> */
.L_x_6360:
[----:B------:R-:W-:Y:S05]  /*92a0*/  BSYNC B1 ;  /* 0x0000000000017941 */ /* 0x000fea0003800000 */
.L_x_6359:
[----:B------:R-:W-:Y:S01]  /*92b0*/  BSSY B3, `(.L_x_6361) ;  /* 0x0000013000037945 */ /* 0x000fe20003800000 */
[----:B------:R-:W-:Y:S05]  /*92c0*/  @!P2 BRA `(.L_x_6362) ;  /* 0x000000f00000a947 */ /* 0x000fea0003800000 */
[----:B0-----:R-:W0:-:S04]  /*92d0*/  DMUL R2, R30, c[0x2][0x58] ;  /* 0x008016001e027a28 */ /* 0x001e080000000000 */
[----:B------:R-:W-:Y:S02]  /*92e0*/  DSETP.GE.AND P0, PT, |R16|, 2.14748364800000000000e+09, PT ;  /* 0x41e000001000742a */ /* 0x000fe40003f06200 */
        /* <DEDUP_REMOVED lines=9> */
[----:B0123--:R-:W-:Y:S05]  /*9380*/  CALL.REL.NOINC `($_ZN2at6native27unrolled_elementwise_kernelIZZZNS0_61_GLOBAL__N__132982cb_23_ActivationSiluKernel_cu_1520ed90_293611silu_kernelERNS_18TensorIteratorBaseEENKUlvE_clEvENKUlvE1_clEvEUlN3c107complexIdEEE_St5arrayIPcLm2EELi4E23TrivialOffsetCalculatorILi1EjESF_NS0_6memory12LoadWithCastILi1EEENSG_13StoreWithCastILi1EEEEEviT_T0_T2_T3_T4_T5_$__internal_trig_reduction_slowpathd) ;  /* 0x000091f000007944 */ /* 0x00ffea0003c00000 */
[----:B------:R-:W-:Y:S02]  /*9390*/  IMAD.MOV.U32 R24, RZ, RZ, R4 ;  /* 0x000000ffff187224 */ /* 0x000fe400078e0004 */
[----:B------:R-:W-:Y:S01]  /*93a0*/  IMAD.MOV.U32 R25, RZ, RZ, R5 ;  /* 0x000000ffff197224 */ /* 0x000fe200078e0005 */
[----:B------:R-:W-:Y:S05]  /*93b0*/  BRA `(.L_x_6363) ;  /* 0x0000002000007947 */ /* 0x000fea0003800000 */
.L_x_6362:
[----:B------:R2:W4:Y:S01]  /*93c0*/  DMUL R24, RZ, R16 ;  /* 0x00000010ff187228 */ /* 0x0005220000000000 */
[----:B------:R-:W-:-:S05]  /*93d0*/  IMAD.MOV.U32 R0, RZ, RZ, RZ ;  /* 0x000000ffff007224 */ /* 0x000fca00078e00ff */
.L_x_6363:
[----:B------:R-:W-:Y:S05]  /*93e0*/  BSYNC B3 ;  /* 0x0000000000037941 */ /* 0x000fea0003800000 */
.L_x_6361:
[----:B0-----:R-:W-:Y:S01]  /*93f0*/  IADD3 R2, R0, 0x1, RZ ;  /* 0x0000000100027810 */ /* 0x001fe20007ffe0ff */
[----:B------:R-:W-:-:S04]  /*9400*/  IMAD.MOV.U32 R41, RZ, RZ, 0x8 ;  /* 0x00000008ff297424 */ /* 0x000fc800078e00ff */
[----:B------:R-:W-:-:S05]  /*9410*/  IMAD.SHL.U32 R0, R2, 0x8, RZ ;  /* 0x0000000802007824 */ /* 0x000fca00078e00ff */
[----:B------:R-:W-:-:S05]  /*9420*/  LOP3.LUT R0, R0, 0x8, RZ, 0xc0, !PT ;  /* 0x0000000800007812 */ /* 0x000fca00078ec0ff */
[----:B------:R-:W-:-:S05]  /*9430*/  IMAD.WIDE.U32 R40, R0, R41, c[0x4][0x158] ;  /* 0x0100560000287625 */ /* 0x000fca00078e0029 */
[----:B------:R-:W5:Y:S04]  /*9440*/  LDG.E.128.CONSTANT R4, [R40.64] ;  /* 0x0000002428047981 */ /* 0x000f68000c1e9d00 */
[----:B----4-:R-:W4:Y:S04]  /*9450*/  LDG.E.128.CONSTANT R12, [R40.64+0x10] ;  /* 0x00001024280c7981 */ /* 0x010f28000c1e9d00 */
[----:B---3--:R-:W3:Y:S01]  /*9460*/  LDG.E.128.CONSTANT R36, [R40.64+0x20] ;  /* 0x0000202428247981 */ /* 0x008ee2000c1e9d00 */
        /* <DEDUP_REMOVED lines=26> */
[----:B---3--:R-:W-:Y:S01]  /*9610*/  MOV R3, 0x9640 ;  /* 0x0000964000037802 */ /* 0x008fe20000000f00 */
[----:B------:R-:W-:-:S03]  /*9620*/  IMAD.MOV.U32 R2, RZ, RZ, R17 ;  /* 0x000000ffff027224 */ /* 0x000fc600078e0011 */
[----:B012---:R-:W-:Y:S05]  /*9630*/  CALL.REL.NOINC `($_ZN2at6native27unrolled_elementwise_kernelIZZZNS0_61_GLOBAL__N__132982cb_23_ActivationSiluKernel_cu_1520ed90_293611silu_kernelERNS_18TensorIteratorBaseEENKUlvE_clEvENKUlvE1_clEvEUlN3c107complexIdEEE_St5arrayIPcLm2EELi4E23TrivialOffsetCalculatorILi1EjESF_NS0_6memory12LoadWithCastILi1EEENSG_13StoreWithCastILi1EEEEEviT_T0_T2_T3_T4_T5_$__internal_trig_reduction_slowpathd) ;  /* 0x00008f4000007944 */ /* 0x007fea0003c00000 */
[----:B------:R-:W-:Y:S02]  /*9640*/  IMAD.MOV.U32 R2, RZ, RZ, R4 ;  /* 0x000000ffff027224 */ /* 0x000fe400078e0004 */
[----:B------:R-:W-:Y:S01]  /*9650*/  IMAD.MOV.U32 R3, RZ, RZ, R5 ;  /* 0x000000ffff037224 */ /* 0x000fe200078e0005 */
[----:B------:R-:W-:Y:S05]  /*9660*/  BRA `(.L_x_6366) ;  /* 0x0000002000007947 */ /* 0x000fea0003800000 */
.L_x_6365:
[----:B------:R2:W3:Y:S01]  /*9670*/  DMUL R2, RZ, R16 ;  /* 0x00000010ff027228 */ /* 0x0004e20000000000 */
[----:B------:R-:W-:-:S05]  /*9680*/  IMAD.MOV.U32 R0, RZ, RZ, RZ ;  /* 0x000000ffff007224 */ /* 0x000fca00078e00ff */
.L_x_6366:
[----:B------:R-:W-:Y:S05]  /*9690*/  BSYNC B3 ;  /* 0x0000000000037941 */ /* 0x000fea0003800000 */
.L_x_6364:
        /* <DEDUP_REMOVED lines=25> */
.L_x_6358:
        /* <DEDUP_REMOVED lines=39> */
.L_x_6369:
[----:B------:R-:W-:Y:S05]  /*9aa0*/  BSYNC B1 ;  /* 0x0000000000017941 */ /* 0x000fea0003800000 */
.L_x_6368:
        /* <DEDUP_REMOVED lines=17> */
.L_x_6371:
[----:B------:R2:W4:Y:S01]  /*9bc0*/  DMUL R26, RZ, R16 ;  /* 0x00000010ff1a7228 */ /* 0x0005220000000000 */
[----:B------:R-:W-:-:S05]  /*9bd0*/  IMAD.MOV.U32 R0, RZ, RZ, RZ ;  /* 0x000000ffff007224 */ /* 0x000fca00078e00ff */
.L_x_6372:
[----:B------:R-:W-:Y:S05]  /*9be0*/  BSYNC B3 ;  /* 0x0000000000037941 */ /* 0x000fea0003800000 */
.L_x_6370:
        /* <DEDUP_REMOVED lines=40> */
.L_x_6374:
[----:B------:R2:W3:Y:S01]  /*9e70*/  DMUL R2, RZ, R16 ;  /* 0x00000010ff027228 */ /* 0x0004e20000000000 */
[----:B------:R-:W-:-:S05]  /*9e80*/  IMAD.MOV.U32 R0, RZ, RZ, RZ ;  /* 0x000000ffff007224 */ /* 0x000fca00078e00ff */
.L_x_6375:
[----:B------:R-:W-:Y:S05]  /*9e90*/  BSYNC B3 ;  /* 0x0000000000037941 */ /* 0x000fea0003800000 */
.L_x_6373:
        /* <DEDUP_REMOVED lines=25> */
[----:B0-----:R-:W-:Y:S01]  /*a030*/  LEA.HI R4, R6, R6, RZ, 0x1 ;  /* 0x0000000606047211 */ /* 0x001fe200078f08ff */
[----:B------:R-:W-:-:S03]  /*a040*/  IMAD.MOV.U32 R16, RZ, RZ, RZ ;  /* 0x000000ffff107224 */ /* 0x000fc600078e00ff */
[----:B-1----:R-:W0:Y:S01]  /*a050*/  @P1 DFMA R2, R2, -1, RZ ;  /* 0xbff000000202182b */ /* 0x002e2200000000ff */
[----:B------:R-:W-:Y:S01]  /*a060*/  SHF.R.S32.HI R7, RZ, 0x1, R4 ;  /* 0x00000001ff077819 */ /* 0x000fe20000011404 */
[----:B------:R-:W-:-:S03]  /*a070*/  IMAD.MOV.U32 R4, RZ, RZ, RZ ;  /* 0x000000ffff047224 */ /* 0x000fc600078e00ff */
[----:B------:R-:W-:Y:S01]  /*a080*/  LEA R5, R7, 0x3ff00000, 0x14 ;  /* 0x3ff0000007057811 */ /* 0x000fe200078ea0ff */
[----:B0-----:R-:W0:Y:S01]  /*a090*/  DMUL R2, R24, R2 ;  /* 0x0000000218027228 */ /* 0x001e220000000000 */
[----:B------:R-:W-:-:S04]  /*a0a0*/  IMAD.IADD R6, R6, 0x1, -R7 ;  /* 0x0000000106067824 */ /* 0x000fc800078e0a07 */
[----:B------:R-:W1:Y:S01]  /*a0b0*/  DMUL R26, R4, R26 ;  /* 0x0000001a041a7228 */ /* 0x000e620000000000 */
[----:B------:R-:W-:-:S03]  /*a0c0*/  LEA R17, R6, 0x3ff00000, 0x14 ;  /* 0x3ff0000006117811 */ /* 0x000fc600078ea0ff */
[----:B0-----:R-:W0:-:S04]  /*a0d0*/  DMUL R2, R4, R2 ;  /* 0x0000000204027228 */ /* 0x001e080000000000 */
[----:B-1----:R1:W2:-:S04]  /*a0e0*/  DMUL R24, R16, R26 ;  /* 0x0000001a10187228 */ /* 0x0022880000000000 */
[----:B0-----:R1:W0:Y:S01]  /*a0f0*/  DMUL R16, R16, R2 ;  /* 0x0000000210107228 */ /* 0x0012220000000000 */
[----:B------:R-:W-:Y:S05]  /*a100*/  BRA `(.L_x_6367) ;  /* 0x000008b000007947 */ /* 0x000fea0003800000 */
.L_x_6357:
        /* <DEDUP_REMOVED lines=11> */
.L_x_6376:
[----:B------:R-:W0:-:S10]  /*a1c0*/  DADD R24, R30, -R30 ;  /* 0x000000001e187229 */ /* 0x000e14000000081e */
[----:B0-----:R-:W-:Y:S02]  /*a1d0*/  IMAD.MOV.U32 R16, RZ, RZ, R24 ;  /* 0x000000ffff107224 */ /* 0x001fe400078e0018 */
[----:B------:R-:W-:Y:S01]  /*a1e0*/  IMAD.MOV.U32 R17, RZ, RZ, R25 ;  /* 0x000000ffff117224 */ /* 0x000fe200078e0019 */
[----:B------:R-:W-:Y:S05]  /*a1f0*/  BRA `(.L_x_6367) ;  /* 0x000007c000007947 */ /* 0x000fea0003800000 */
.L_x_6356:
[----:B------:R-:W0:Y:S01]  /*a200*/  DSETP.NEU.AND P2, PT, |R16|, +INF , PT ;  /* 0x7ff000001000742a */ /* 0x000e220003f4d200 */
[----:B------:R-:W-:-:S13]  /*a210*/  BSSY B3, `(.L_x_6377) ;  /* 0x0000013000037945 */ /* 0x000fda0003800000 */
[----:B0-----:R-:W-:Y:S05]  /*a220*/  @!P2 BRA `(.L_x_6378) ;  /* 0x000000f00000a947 */ /* 0x001fea0003800000 */
[----:B------:R-:W0:-:S04]  /*a230*/  DMUL R4, R30, c[0x2][0x58] ;  /* 0x008016001e047a28 */ /* 0x000e080000000000 */
[----:B------:R-:W-:Y:S02]  /*a240*/  DSETP.GE.AND P0, PT, |R16|, 2.14748364800000000000e+09, PT ;  /* 0x41e000001000742a */ /* 0x000fe40003f06200 */
[----:B0-----:R-:W0:Y:S08]  /*a250*/  F2I.F64 R0, R4 ;  /* 0x0000000400007311 */ /* 0x001e300000301100 */
[----:B0-----:R-:W0:Y:S02]  /*a260*/  I2F.F64 R2, R0 ;  /* 0x0000000000027312 */ /* 0x001e240000201c00 */
[----:B0-----:R-:W0:-:S06]  /*a270*/  DFMA R6, -R2, c[0x2][0x60], R16 ;  /* 0x0080180002067a2b */ /* 0x001e0c0000000110 */
[----:B0-----:R-:W0:-:S06]  /*a280*/  DFMA R6, -R2, c[0x2][0x68], R6 ;  /* 0x00801a0002067a2b */ /* 0x001e0c0000000106 */
[----:B0-----:R0:W1:Y:S01]  /*a290*/  DFMA R2, -R2, c[0x2][0x70], R6 ;  /* 0x00801c0002027a2b */ /* 0x0010620000000106 */
[----:B------:R-:W-:Y:S05]  /*a2a0*/  @!P0 BRA `(.L_x_6379) ;  /* 0x0000009000008947 */ /* 0x000fea0003800000 */
[----:B------:R-:W-:Y:S01]  /*a2b0*/  IMAD.MOV.U32 R0, RZ, RZ, R16 ;  /* 0x000000ffff007224 */ /* 0x000fe200078e0010 */
[----:B-1----:R-:W-:Y:S01]  /*a2c0*/  MOV R3, 0xa2f0 ;  /* 0x0000a2f000037802 */ /* 0x002fe20000000f00 */
[----:B------:R-:W-:-:S03]  /*a2d0*/  IMAD.MOV.U32 R2, RZ, RZ, R17 ;  /* 0x000000ffff027224 */ /* 0x000fc600078e0011 */
[----:B0--3--:R-:W-:Y:S05]  /*a2e0*/  CALL.REL.NOINC `($_ZN2at6native27unrolled_elementwise_kernelIZZZNS0_61_GLOBAL__N__132982cb_23_ActivationSiluKernel_cu_1520ed90_293611silu_kernelERNS_18TensorIteratorBaseEENKUlvE_clEvENKUlvE1_clEvEUlN3c107complexIdEEE_St5arrayIPcLm2EELi4E23TrivialOffsetCalculatorILi1EjESF_NS0_6memory12LoadWithCastILi1EEENSG_13StoreWithCastILi1EEEEEviT_T0_T2_T3_T4_T5_$__internal_trig_reduction_slowpathd) ;  /* 0x0000829000007944 */ /* 0x009fea0003c00000 */
[----:B------:R-:W-:Y:S02]  /*a2f0*/  IMAD.MOV.U32 R2, RZ, RZ, R4 ;  /* 0x000000ffff027224 */ /* 0x000fe400078e0004 */
[----:B------:R-:W-:Y:S01]  /*a300*/  IMAD.MOV.U32 R3, RZ, RZ, R5 ;  /* 0x000000ffff037224 */ /* 0x000fe200078e0005 */
[----:B------:R-:W-:Y:S05]  /*a310*/  BRA `(.L_x_6379) ;  /* 0x0000002000007947 */ /* 0x000fea0003800000 */
.L_x_6378:
[----:B------:R0:W1:Y:S01]  /*a320*/  DMUL R2, RZ, R16 ;  /* 0x00000010ff027228 */ /* 0x0000620000000000 */
[----:B------:R-:W-:-:S05]  /*a330*/  IMAD.MOV.U32 R0, RZ, RZ, RZ ;  /* 0x000000ffff007224 */ /* 0x000fca00078e00ff */
.L_x_6379:
[----:B------:R-:W-:Y:S05]  /*a340*/  BSYNC B3 ;  /* 0x0000000000037941 */ /* 0x000fea0003800000 */
.L_x_6377:
[----:B------:R-:W-:Y:S01]  /*a350*/  IADD3 R36, R0, 0x1, RZ ;  /* 0x0000000100247810 */ /* 0x000fe20007ffe0ff */
[----:B------:R-:W-:-:S04]  /*a360*/  IMAD.MOV.U32 R39, RZ, RZ, 0x8 ;  /* 0x00000008ff277424 */ /* 0x000fc800078e00ff */
[----:B------:R-:W-:-:S05]  /*a370*/  IMAD.SHL.U32 R0, R36, 0x8, RZ ;  /* 0x0000000824007824 */ /* 0x000fca00078e00ff */
[----:B------:R-:W-:-:S05]  /*a380*/  LOP3.LUT R0, R0, 0x8, RZ, 0xc0, !PT ;  /* 0x0000000800007812 */ /* 0x000fca00078ec0ff */
[----:B------:R-:W-:-:S05]  /*a390*/  IMAD.WIDE.U32 R38, R0, R39, c[0x4][0x158] ;  /* 0x0100560000267625 */ /* 0x000fca00078e0027 */
[----:B0-----:R-:W2:Y:S04]  /*a3a0*/  LDG.E.128.CONSTANT R4, [R38.64] ;  /* 0x0000002426047981 */ /* 0x001ea8000c1e9d00 */
[----:B------:R-:W4:Y:S04]  /*a3b0*/  LDG.E.128.CONSTANT R12, [R38.64+0x10] ;  /* 0x00001024260c7981 */ /* 0x000f28000c1e9d00 */
        /* <DEDUP_REMOVED lines=27> */
[----:B--2---:R-:W-:Y:S01]  /*a570*/  MOV R3, 0xa5a0 ;  /* 0x0000a5a000037802 */ /* 0x004fe20000000f00 */
[----:B------:R-:W-:-:S03]  /*a580*/  IMAD.MOV.U32 R2, RZ, RZ, R17 ;  /* 0x000000ffff027224 */ /* 0x000fc600078e0011 */
[----:B01-3--:R-:W-:Y:S05]  /*a590*/  CALL.REL.NOINC `($_ZN2at6native27unrolled_elementwise_kernelIZZZNS0_61_GLOBAL__N__132982cb_23_ActivationSiluKernel_cu_1520ed90_293611silu_kernelERNS_18TensorIteratorBaseEENKUlvE_clEvENKUlvE1_clEvEUlN3c107complexIdEEE_St5arrayIPcLm2EELi4E23TrivialOffsetCalculatorILi1EjESF_NS0_6memory12LoadWithCastILi1EEENSG_13StoreWithCastILi1EEEEEviT_T0_T2_T3_T4_T5_$__internal_trig_reduction_slowpathd) ;  /* 0x00007fe000007944 */ /* 0x00bfea0003c00000 */
[----:B------:R-:W-:Y:S02]  /*a5a0*/  IMAD.MOV.U32 R2, RZ, RZ, R4 ;  /* 0x000000ffff027224 */ /* 0x000fe400078e0004 */
[----:B------:R-:W-:Y:S01]  /*a5b0*/  IMAD.MOV.U32 R3, RZ, RZ, R5 ;  /* 0x000000ffff037224 */ /* 0x000fe200078e0005 */
[----:B------:R-:W-:Y:S05]  /*a5c0*/  BRA `(.L_x_6382) ;  /* 0x0000002000007947 */ /* 0x000fea0003800000 */
.L_x_6381:
[----:B------:R1:W2:Y:S01]  /*a5d0*/  DMUL R2, RZ, R16 ;  /* 0x00000010ff027228 */ /* 0x0002a20000000000 */
[----:B------:R-:W-:-:S05]  /*a5e0*/  IMAD.MOV.U32 R0, RZ, RZ, RZ ;  /* 0x000000ffff007224 */ /* 0x000fca00078e00ff */
.L_x_6382:
[----:B------:R-:W-:Y:S05]  /*a5f0*/  BSYNC B3 ;  /* 0x0000000000037941 */ /* 0x000fea0003800000 */
.L_x_6380:
[----:B------:R-:W-:Y:S02]  /*a600*/  IMAD.SHL.U32 R4, R0, 0x8, RZ ;  /* 0x0000000800047824 */ /* 0x000fe400078e00ff */
[----:B-1----:R-:W-:-:S03]  /*a610*/  IMAD.MOV.U32 R17, RZ, RZ, 0x8 ;  /* 0x00000008ff117424 */ /* 0x002fc600078e00ff */
[----:B------:R-:W-:-:S05]  /*a620*/  LOP3.LUT R4, R4, 0x8, RZ, 0xc0, !PT ;  /* 0x0000000804047812 */ /* 0x000fca00078ec0ff */
[----:B------:R-:W-:-:S05]  /*a630*/  IMAD.WIDE.U32 R16, R4, R17, c[0x4][0x158] ;  /* 0x0100560004107625 */ /* 0x000fca00078e0011 */
[----:B------:R-:W4:Y:S04]  /*a640*/  LDG.E.128.CONSTANT R4, [R16.64] ;  /* 0x0000002410047981 */ /* 0x000f28000c1e9d00 */
[----:B------:R-:W5:Y:S04]  /*a650*/  LDG.E.128.CONSTANT R12, [R16.64+0x10] ;  /* 0x00001024100c7981 */ /* 0x000f68000c1e9d00 */
[----:B---3--:R-:W3:Y:S01]  /*a660*/  LDG.E.128.CONSTANT R36, [R16.64+0x20] ;  /* 0x0000202410247981 */ /* 0x008ee2000c1e9d00 */
[----:B------:R-:W-:Y:S01]  /*a670*/  R2P PR, R0, 0x3 ;  /* 0x0000000300007804 */ /* 0x000fe20000000000 */
[----:B------:R-:W-:Y:S01]  /*a680*/  IMAD.MOV.U32 R40, RZ, RZ, 0x79785eba ;  /* 0x79785ebaff287424 */ /* 0x000fe200078e00ff */
[----:B--2---:R-:W4:Y:S01]  /*a690*/  DMUL R26, R2, R2 ;  /* 0x00000002021a7228 */ /* 0x004f220000000000 */
[----:B------:R-:W-:-:S03]  /*a6a0*/  IMAD.MOV.U32 R0, RZ, RZ, 0x3de5db65 ;  /* 0x3de5db65ff007424 */ /* 0x000fc600078e00ff */
[----:B------:R-:W-:Y:S02]  /*a6b0*/  FSEL R40, -R40, 4.2945490664224492434e-19, !P0 ;  /* 0x20fd816428287808 */ /* 0x000fe40004000100 */
[----:B------:R-:W-:-:S06]  /*a6c0*/  FSEL R41, R0, -0.082518599927425384521, !P0 ;  /* 0xbda8ff8300297808 */ /* 0x000fcc0004000000 */
[----:B----4-:R-:W1:-:S06]  /*a6d0*/  DFMA R4, R26, R40, R4 ;  /* 0x000000281a04722b */ /* 0x010e4c0000000004 */
[----:B-1----:R-:W5:-:S06]  /*a6e0*/  DFMA R4, R26, R4, R6 ;  /* 0x000000041a04722b */ /* 0x002f4c0000000006 */
[----:B-----5:R-:W1:-:S06]  /*a6f0*/  DFMA R4, R26, R4, R12 ;  /* 0x000000041a04722b */ /* 0x020e4c000000000c */
[----:B-1----:R-:W3:-:S06]  /*a700*/  DFMA R4, R26, R4, R14 ;  /* 0x000000041a04722b */ /* 0x002ecc000000000e */
[----:B---3--:R-:W1:-:S06]  /*a710*/  DFMA R4, R26, R4, R36 ;  /* 0x000000041a04722b */ /* 0x008e4c0000000024 */
[----:B-1----:R-:W1:-:S06]  /*a720*/  DFMA R4, R26, R4, R38 ;  /* 0x000000041a04722b */ /* 0x002e4c0000000026 */
[----:B-1----:R1:W2:-:S04]  /*a730*/  DFMA R16, R4, R2, R2 ;  /* 0x000000020410722b */ /* 0x0022880000000002 */
[----:B------:R1:W3:Y:S01]  /*a740*/  @P0 DFMA R16, R26, R4, 1 ;  /* 0x3ff000001a10042b */ /* 0x0002e20000000004 */
[----:B------:R-:W-:Y:S05]  /*a750*/  @!P1 BRA `(.L_x_6367) ;  /* 0x0000026000009947 */ /* 0x000fea0003800000 */
[----:B--23--:R-:W2:Y:S01]  /*a760*/  DFMA R16, R16, -1, RZ ;  /* 0xbff000001010782b */ /* 0x00cea200000000ff */
[----:B------:R-:W-:Y:S05]  /*a770*/  BRA `(.L_x_6367) ;  /* 0x0000024000007947 */ /* 0x000fea0003800000 */
.L_x_6355:
[----:B--2-4-:R-:W-:Y:S01]  /*a780*/  IMAD.MOV.U32 R4, RZ, RZ, 0x652b82fe ;  /* 0x652b82feff047424 */ /* 0x014fe200078e00ff */
        /* <DEDUP_REMOVED lines=35> */
.L_x_6367:
[----:B012---:R-:W-:Y:S05]  /*a9c0*/  BSYNC B2 ;  /* 0x0000000000027941 */ /* 0x007fea0003800000 */
.L_x_6354:
        /* <DEDUP_REMOVED lines=27> */
[----:B------:R-:W-:Y:S05]  /*ab80*/  CALL.REL.NOINC `($__internal_9_$__cuda_sm20_div_rn_f64_full) ;  /* 0x0000736000007944 */ /* 0x000fea0003c00000 */
[----:B------:R-:W-:Y:S02]  /*ab90*/  IMAD.MOV.U32 R14, RZ, RZ, R2 ;  /* 0x000000ffff0e7224 */ /* 0x000fe400078e0002 */
[----:B------:R-:W-:Y:S02]  /*aba0*/  IMAD.MOV.U32 R15, RZ, RZ, R3 ;  /* 0x000000ffff0f7224 */ /* 0x000fe400078e0003 */
.L_x_6386:
[----:B------:R-:W-:Y:S05]  /*abb0*/  BSYNC B2 ;  /* 0x0000000000027941 */ /* 0x000fea0003800000 */
.L_x_6385:
        /* <DEDUP_REMOVED lines=16> */
[----:B------:R-:W-:Y:S05]  /*acc0*/  CALL.REL.NOINC `($__internal_8_$__cuda_sm20_dblrcp_rn_slowpath_v3) ;  /* 0x00006f8000007944 */ /* 0x000fea0003c00000 */
.L_x_6388:
[----:B------:R-:W-:Y:S05]  /*acd0*/  BSYNC B2 ;  /* 0x0000000000027941 */ /* 0x000fea0003800000 */
.L_x_6387:
[----:B------:R-:W2:-:S04]  /*ace0*/  DFMA R24, R14, R30, R28 ;  /* 0x0000001e0e18722b */ /* 0x000e88000000001c */
[----:B------:R-:W3:-:S04]  /*acf0*/  DFMA R14, R14, -R28, R30 ;  /* 0x8000001c0e0e722b */ /* 0x000ec8000000001e */
[----:B-12---:R1:W2:-:S04]  /*ad00*/  DMUL R24, R24, R2 ;  /* 0x0000000218187228 */ /* 0x0062880000000000 */
[----:B---3--:R1:W3:Y:S01]  /*ad10*/  DMUL R26, R14, R2 ;  /* 0x000000020e1a7228 */ /* 0x0082e20000000000 */
[----:B------:R-:W-:Y:S05]  /*ad20*/  BRA `(.L_x_6353) ;  /* 0x0000061000007947 */ /* 0x000fea0003800000 */
.L_x_6384:
        /* <DEDUP_REMOVED lines=22> */
.L_x_6390:
[----:B------:R-:W-:Y:S05]  /*ae90*/  BSYNC B2 ;  /* 0x0000000000027941 */ /* 0x000fea0003800000 */
.L_x_6389:
        /* <DEDUP_REMOVED lines=26> */
.L_x_6392:
[----:B------:R-:W-:Y:S05]  /*b040*/  BSYNC B2 ;  /* 0x0000000000027941 */ /* 0x000fea0003800000 */
.L_x_6391:
[----:B------:R-:W-:Y:S05]  /*b050*/  BRA `(.L_x_6353) ;  /* 0x000002e000007947 */ /* 0x000fea0003800000 */
.L_x_6383:
        /* <DEDUP_REMOVED lines=23> */
.L_x_6394:
[----:B------:R-:W-:Y:S05]  /*b1d0*/  BSYNC B2 ;  /* 0x0000000000027941 */ /* 0x000fea0003800000 */
.L_x_6393:
        /* <DEDUP_REMOVED lines=17> */
.L_x_6396:
[----:B------:R-:W-:Y:S05]  /*b2f0*/  BSYNC B2 ;  /* 0x0000000000027941 */ /* 0x000fea0003800000 */
.L_x_6395:
[----:B------:R-:W2:-:S04]  /*b300*/  DFMA R24, R14, R28, R30 ;  /* 0x0000001c0e18722b */ /* 0x000e88000000001e */
[----:B------:R-:W3:-:S04]  /*b310*/  DFMA R14, R14, R30, -R28 ;  /* 0x0000001e0e0e722b */ /* 0x000ec8000000081c */
[----:B-12---:R1:W2:-:S04]  /*b320*/  DMUL R24, R24, R2 ;  /* 0x0000000218187228 */ /* 0x0062880000000000 */
[----:B---3--:R1:W3:-:S06]  /*b330*/  DMUL R26, R14, R2 ;  /* 0x000000020e1a7228 */ /* 0x0082cc0000000000 */
.L_x_6353:
[----:B--2---:R-:W-:Y:S05]  /*b340*/  BSYNC B0 ;  /* 0x0000000000007941 */ /* 0x004fea0003800000 */
.L_x_6352:
[----:B------:R-:W-:Y:S01]  /*b350*/  IADD3 R45, R45, 0x180, RZ ;  /* 0x000001802d2d7810 */ /* 0x000fe20007ffe0ff */
[----:B------:R-:W-:Y:S01]  /*b360*/  BSSY B0, `(.L_x_6397) ;  /* 0x0000242000007945 */ /* 0x000fe20003800000 */
[----:B------:R-:W-:Y:S02]  /*b370*/  CS2R R16, SRZ ;  /* 0x0000000000107805 */ /* 0x000fe4000001ff00 */
[----:B------:R-:W-:-:S13]  /*b380*/  ISETP.GE.AND P0, PT, R45, R42, PT ;  /* 0x0000002a2d00720c */ /* 0x000fda0003f06270 */
[----:B------:R-:W-:Y:S05]  /*b390*/  @P0 BRA `(.L_x_6398) ;  /* 0x000023e000000947 */ /* 0x000fea0003800000 */
[----:B----4-:R-:W2:Y:S01]  /*b3a0*/  DADD R16, -RZ, -R22 ;  /* 0x00000000ff107229 */ /* 0x010ea20000000916 */
[----:B------:R-:W-:Y:S03]  /*b3b0*/  BSSY B2, `(.L_x_6399) ;  /* 0x00001a5000027945 */ /* 0x000fe60003800000 */
[----:B-1----:R1:W4:-:S06]  /*b3c0*/  DADD R2, -RZ, -R20 ;  /* 0x00000000ff027229 */ /* 0x00230c0000000914 */
[----:B0-2---:R-:W-:-:S04]  /*b3d0*/  LOP3.LUT R5, R17, 0x7fffffff, RZ, 0xc0, !PT ;  /* 0x7fffffff11057812 */ /* 0x005fc800078ec0ff */
[----:B------:R-:W-:-:S13]  /*b3e0*/  LOP3.LUT P0, RZ, R5, R16, RZ, 0xfc, !PT ;  /* 0x0000001005ff7212 */ /* 0x000fda000780fcff */
[----:B------:R-:W-:Y:S05]  /*b3f0*/  @!P0 BRA `(.L_x_6400) ;  /* 0x000017c000008947 */ /* 0x000fea0003800000 */
[----:B-1--4-:R-:W-:-:S04]  /*b400*/  LOP3.LUT R7, R3, 0x7fffffff, RZ, 0xc0, !PT ;  /* 0x7fffffff03077812 */ /* 0x012fc800078ec0ff */
        /* <DEDUP_REMOVED lines=45> */
.L_x_6405:
[----:B------:R-:W-:Y:S05]  /*b6e0*/  BSYNC B1 ;  /* 0x0000000000017941 */ /* 0x000fea0003800000 */
.L_x_6404:
        /* <DEDUP_REMOVED lines=17> */
.L_x_6407:
[----:B------:R2:W4:Y:S01]  /*b800*/  DMUL R18, RZ, R16 ;  /* 0x00000010ff127228 */ /* 0x0005220000000000 */
[----:B------:R-:W-:-:S05]  /*b810*/  IMAD.MOV.U32 R0, RZ, RZ, RZ ;  /* 0x000000ffff007224 */ /* 0x000fca00078e00ff */
.L_x_6408:
[----:B------:R-:W-:Y:S05]  /*b820*/  BSYNC B3 ;  /* 0x0000000000037941 */ /* 0x000fea0003800000 */
.L_x_6406:
        /* <DEDUP_REMOVED lines=40> */
.L_x_6410:
[----:B------:R2:W3:Y:S01]  /*bab0*/  DMUL R2, RZ, R16 ;  /* 0x00000010ff027228 */ /* 0x0004e20000000000 */
[----:B------:R-:W-:-:S05]  /*bac0*/  IMAD.MOV.U32 R0, RZ, RZ, RZ ;  /* 0x000000ffff007224 */ /* 0x000fca00078e00ff */
.L_x_6411:
[----:B------:R-:W-:Y:S05]  /*bad0*/  BSYNC B3 ;  /* 0x0000000000037941 */ /* 0x000fea0003800000 */
.L_x_6409:
        /* <DEDUP_REMOVED lines=25> */
.L_x_6403:
        /* <DEDUP_REMOVED lines=38> */
[----:B------:R0:W1:-:S06]  /*bed0*/  @!P0 DMUL R18, R2, R4 ;  /* 0x0000000402128228 */ /* 0x00004c0000000000 */
.L_x_6414:
[----:B------:R-:W-:Y:S05]  /*bee0*/  BSYNC B1 ;  /* 0x0000000000017941 */ /* 0x000fea0003800000 */
.L_x_6413:
        /* <DEDUP_REMOVED lines=17> */
.L_x_6416:
[----:B------:R2:W4:Y:S01]  /*c000*/  DMUL R36, RZ, R16 ;  /* 0x00000010ff247228 */ /* 0x0005220000000000 */
[----:B------:R-:W-:-:S05]  /*c010*/  IMAD.MOV.U32 R0, RZ, RZ, RZ ;  /* 0x000000ffff007224 */ /* 0x000fca00078e00ff */
.L_x_6417:
[----:B------:R-:W-:Y:S05]  /*c020*/  BSYNC B3 ;  /* 0x0000000000037941 */ /* 0x000fea0003800000 */
.L_x_6415:
        /* <DEDUP_REMOVED lines=40> */
.L_x_6419:
[----:B------:R2:W3:Y:S01]  /*c2b0*/  DMUL R2, RZ, R16 ;  /* 0x00000010ff027228 */ /* 0x0004e20000000000 */
[----:B------:R-:W-:-:S05]  /*c2c0*/  IMAD.MOV.U32 R0, RZ, RZ, RZ ;  /* 0x000000ffff007224 */ /* 0x000fca00078e00ff */
.L_x_6420:
[----:B------:R-:W-:Y:S05]  /*c2d0*/  BSYNC B3 ;  /* 0x0000000000037941 */ /* 0x000fea0003800000 */
.L_x_6418:
        /* <DEDUP_REMOVED lines=39> */
.L_x_6402:
        /* <DEDUP_REMOVED lines=11> */
.L_x_6421:
[----:B------:R-:W0:-:S10]  /*c600*/  DADD R18, R22, -R22 ;  /* 0x0000000016127229 */ /* 0x000e140000000816 */
[----:B0-----:R-:W-:Y:S02]  /*c610*/  IMAD.MOV.U32 R16, RZ, RZ, R18 ;  /* 0x000000ffff107224 */ /* 0x001fe400078e0012 */
[----:B------:R-:W-:Y:S01]  /*c620*/  IMAD.MOV.U32 R17, RZ, RZ, R19 ;  /* 0x000000ffff117224 */ /* 0x000fe200078e0013 */
[----:B------:R-:W-:Y:S05]  /*c630*/  BRA `(.L_x_6412) ;  /* 0x000007c000007947 */ /* 0x000fea0003800000 */
.L_x_6401:
        /* <DEDUP_REMOVED lines=14> */
[----:B01-3--:R-:W-:Y:S05]  /*c720*/  CALL.REL.NOINC `($_ZN2at6native27unrolled_elementwise_kernelIZZZNS0_61_GLOBAL__N__132982cb_23_ActivationSiluKernel_cu_1520ed90_293611silu_kernelERNS_18TensorIteratorBaseEENKUlvE_clEvENKUlvE1_clEvEUlN3c107complexIdEEE_St5arrayIPcLm2EELi4E23TrivialOffsetCalculatorILi1EjESF_NS0_6memory12LoadWithCastILi1EEENSG_13StoreWithCastILi1EEEEEviT_T0_T2_T3_T4_T5_$__internal_trig_reduction_slowpathd) ;  /* 0x00005e5000007944 */ /* 0x00bfea0003c00000 */
[----:B------:R-:W-:Y:S02]  /*c730*/  IMAD.MOV.U32 R18, RZ, RZ, R4 ;  /* 0x000000ffff127224 */ /* 0x000fe400078e0004 */
[----:B------:R-:W-:Y:S01]  /*c740*/  IMAD.MOV.U32 R19, RZ, RZ, R5 ;  /* 0x000000ffff137224 */ /* 0x000fe200078e0005 */
[----:B------:R-:W-:Y:S05]  /*c750*/  BRA `(.L_x_6424) ;  /* 0x0000002000007947 */ /* 0x000fea0003800000 */
.L_x_6423:
[----:B------:R0:W1:Y:S01]  /*c760*/  DMUL R18, RZ, R16 ;  /* 0x00000010ff127228 */ /* 0x0000620000000000 */
[----:B------:R-:W-:-:S05]  /*c770*/  IMAD.MOV.U32 R0, RZ, RZ, RZ ;  /* 0x000000ffff007224 */ /* 0x000fca00078e00ff */
.L_x_6424:
[----:B------:R-:W-:Y:S05]  /*c780*/  BSYNC B3 ;  /* 0x0000000000037941 */ /* 0x000fea0003800000 */
.L_x_6422:
[----:B------:R-:W-:Y:S01]  /*c790*/  IADD3 R2, R0, 0x1, RZ ;  /* 0x0000000100027810 */ /* 0x000fe20007ffe0ff */
[----:B------:R-:W-:-:S04]  /*c7a0*/  IMAD.MOV.U32 R37, RZ, RZ, 0x8 ;  /* 0x00000008ff257424 */ /* 0x000fc800078e00ff */
[----:B------:R-:W-:-:S05]  /*c7b0*/  IMAD.SHL.U32 R0, R2, 0x8, RZ ;  /* 0x0000000802007824 */ /* 0x000fca00078e00ff */
[----:B------:R-:W-:-:S05]  /*c7c0*/  LOP3.LUT R0, R0, 0x8, RZ, 0xc0, !PT ;  /* 0x0000000800007812 */ /* 0x000fca00078ec0ff */
[----:B------:R-:W-:-:S05]  /*c7d0*/  IMAD.WIDE.U32 R36, R0, R37, c[0x4][0x158] ;  /* 0x0100560000247625 */ /* 0x000fca00078e0025 */
[----:B------:R-:W2:Y:S04]  /*c7e0*/  LDG.E.128.CONSTANT R12, [R36.64] ;  /* 0x00000024240c7981 */ /* 0x000ea8000c1e9d00 */
[----:B0-----:R-:W4:Y:S04]  /*c7f0*/  LDG.E.128.CONSTANT R4, [R36.64+0x10] ;  /* 0x0000102424047981 */ /* 0x001f28000c1e9d00 */
        /* <DEDUP_REMOVED lines=33> */
.L_x_6426:
[----:B------:R1:W2:Y:S01]  /*ca10*/  DMUL R2, RZ, R16 ;  /* 0x00000010ff027228 */ /* 0x0002a20000000000 */
[----:B------:R-:W-:-:S05]  /*ca20*/  IMAD.MOV.U32 R0, RZ, RZ, RZ ;  /* 0x000000ffff007224 */ /* 0x000fca00078e00ff */
.L_x_6427:
[----:B------:R-:W-:Y:S05]  /*ca30*/  BSYNC B3 ;  /* 0x0000000000037941 */ /* 0x000fea0003800000 */
.L_x_6425:
        /* <DEDUP_REMOVED lines=24> */
.L_x_6400:
[----:B-1--4-:R-:W-:Y:S01]  /*cbc0*/  IMAD.MOV.U32 R4, RZ, RZ, 0x652b82fe ;  /* 0x652b82feff047424 */ /* 0x012fe200078e00ff */
        /* <DEDUP_REMOVED lines=35> */
.L_x_6412:
[----:B012---:R-:W-:Y:S05]  /*ce00*/  BSYNC B2 ;  /* 0x0000000000027941 */ /* 0x007fea0003800000 */
.L_x_6399:
        /* <DEDUP_REMOVED lines=30> */
.L_x_6431:
[----:B------:R-:W-:Y:S05]  /*cff0*/  BSYNC B2 ;  /* 0x0000000000027941 */ /* 0x000fea0003800000 */
.L_x_6430:
        /* <DEDUP_REMOVED lines=17> */
.L_x_6433:
[----:B------:R-:W-:Y:S05]  /*d110*/  BSYNC B2 ;  /* 0x0000000000027941 */ /* 0x000fea0003800000 */
.L_x_6432:
[----:B------:R-:W2:-:S04]  /*d120*/  DFMA R16, R14, R22, R20 ;  /* 0x000000160e10722b */ /* 0x000e880000000014 */
[----:B------:R-:W3:-:S04]  /*d130*/  DFMA R14, R14, -R20, R22 ;  /* 0x800000140e0e722b */ /* 0x000ec80000000016 */
[----:B-12---:R1:W2:-:S04]  /*d140*/  DMUL R16, R16, R2 ;  /* 0x0000000210107228 */ /* 0x0062880000000000 */
[----:B---3--:R1:W3:Y:S01]  /*d150*/  DMUL R18, R14, R2 ;  /* 0x000000020e127228 */ /* 0x0082e20000000000 */
[----:B------:R-:W-:Y:S05]  /*d160*/  BRA `(.L_x_6398) ;  /* 0x0000061000007947 */ /* 0x000fea0003800000 */
.L_x_6429:
        /* <DEDUP_REMOVED lines=22> */
.L_x_6435:
[----:B------:R-:W-:Y:S05]  /*d2d0*/  BSYNC B2 ;  /* 0x0000000000027941 */ /* 0x000fea0003800000 */
.L_x_6434:
        /* <DEDUP_REMOVED lines=12> */
[----:B0-----:R0:W1:Y:S02]  /*d3a0*/  DFMA R18, R4, R16, R6 ;  /* 0x000000100412722b */ /* 0x0010640000000006 */
[----:B0-----:R-:W-:Y:S02]  /*d3b0*/  IMAD.MOV.U32 R16, RZ, RZ, R2 ;  /* 0x000000ffff107224 */ /* 0x001fe400078e0002 */
[----:B------:R-:W-:-:S06]  /*d3c0*/  IMAD.MOV.U32 R17, RZ, RZ, R3 ;  /* 0x000000ffff117224 */ /* 0x000fcc00078e0003 */
[----:B-1----:R-:W-:-:S05]  /*d3d0*/  FFMA R0, RZ, R13, R19 ;  /* 0x0000000dff007223 */ /* 0x002fca0000000013 */
        /* <DEDUP_REMOVED lines=10> */
.L_x_6437:
[----:B------:R-:W-:Y:S05]  /*d480*/  BSYNC B2 ;  /* 0x0000000000027941 */ /* 0x000fea0003800000 */
.L_x_6436:
[----:B------:R-:W-:Y:S05]  /*d490*/  BRA `(.L_x_6398) ;  /* 0x000002e000007947 */ /* 0x000fea0003800000 */
.L_x_6428:
        /* <DEDUP_REMOVED lines=23> */
.L_x_6439:
[----:B------:R-:W-:Y:S05]  /*d610*/  BSYNC B2 ;  /* 0x0000000000027941 */ /* 0x000fea0003800000 */
.L_x_6438:
        /* <DEDUP_REMOVED lines=17> */
.L_x_6441:
[----:B------:R-:W-:Y:S05]  /*d730*/  BSYNC B2 ;  /* 0x0000000000027941 */ /* 0x000fea0003800000 */
.L_x_6440:
[----:B------:R-:W2:-:S04]  /*d740*/  DFMA R16, R14, R20, R22 ;  /* 0x000000140e10722b */ /* 0x000e880000000016 */
[----:B------:R-:W3:-:S04]  /*d750*/  DFMA R14, R14, R22, -R20 ;  /* 0x000000160e0e722b */ /* 0x000ec80000000814 */
[----:B-12---:R1:W2:-:S04]  /*d760*/  DMUL R16, R16, R2 ;  /* 0x0000000210107228 */ /* 0x0062880000000000 */
[----:B---3--:R1:W3:-:S06]  /*d770*/  DMUL R18, R14, R2 ;  /* 0x000000020e127228 */ /* 0x0082cc0000000000 */
.L_x_6398:
[----:B--2---:R-:W-:Y:S05]  /*d780*/  BSYNC B0 ;  /* 0x0000000000007941 */ /* 0x004fea0003800000 */
.L_x_6397:
[----:B------:R-:W2:Y:S01]  /*d790*/  S2R R0, SR_CTAID.X ;  /* 0x0000000000007919 */ /* 0x000ea20000002500 */
[----:B-1----:R-:W-:Y:S01]  /*d7a0*/  IMAD.MOV.U32 R3, RZ, RZ, -0x200 ;  /* 0xfffffe00ff037424 */ /* 0x002fe200078e00ff */
[----:B----4-:R-:W1:Y:S01]  /*d7b0*/  LDC.U8 R23, c[0x0][0x184] ;  /* 0x00006100ff177b82 */ /* 0x010e620000000000 */
[----:B------:R-:W-:Y:S01]  /*d7c0*/  BSSY B6, `(.L_x_6442) ;  /* 0x0000123000067945 */ /* 0x000fe20003800000 */
[----:B------:R-:W4:Y:S01]  /*d7d0*/  S2R R29, SR_TID.X ;  /* 0x00000000001d7919 */ /* 0x000f220000002100 */
[----:B--2---:R-:W-:-:S05]  /*d7e0*/  IMAD R22, R0, R3, c[0x0][0x160] ;  /* 0x0000580000167624 */ /* 0x004fca00078e0203 */
[----:B----4-:R-:W-:-:S13]  /*d7f0*/  ISETP.GE.AND P0, PT, R29, R22, PT ;  /* 0x000000161d00720c */ /* 0x010fda0003f06270 */
[----:B------:R-:W-:Y:S05]  /*d800*/  @P0 BRA `(.L_x_6443) ;  /* 0x000011e000000947 */ /* 0x000fea0003800000 */
[----:B-1----:R-:W-:Y:S01]  /*d810*/  IMAD R0, R0, 0x200, R29 ;  /* 0x0000020000007824 */ /* 0x002fe200078e021d */
        /* <DEDUP_REMOVED lines=15> */
[----:B------:R-:W1:Y:S01]  /*d910*/  F2I.F64.TRUNC R9, R8 ;  /* 0x0000000800097311 */ /* 0x000e62000030d100 */
[----:B------:R-:W-:Y:S01]  /*d920*/  IMAD.MOV.U32 R29, RZ, RZ, R43 ;  /* 0x000000ffff1d7224 */ /* 0x000fe200078e002b */
[----:B-1----:R1:W-:Y:S01]  /*d930*/  STG.E.U8 [R2.64], R9 ;  /* 0x0000000902007986 */ /* 0x0023e2000c101124 */
[----:B------:R-:W-:Y:S05]  /*d940*/  BRA `(.L_x_6443) ;  /* 0x000010a000007947 */ /* 0x000fea0003800000 */
.L_x_6447:
[----:B------:R-:W1:Y:S01]  /*d950*/  F2I.S64.F64.TRUNC R8, R8 ;  /* 0x0000000800087311 */ /* 0x000e62000030d900 */
[----:B------:R-:W-:Y:S02]  /*d960*/  IMAD.MOV.U32 R29, RZ, RZ, R43 ;  /* 0x000000ffff1d7224 */ /* 0x000fe400078e002b */
[----:B01----:R-:W-:-:S05]  /*d970*/  IMAD.MOV.U32 R5, RZ, RZ, R8 ;  /* 0x000000ffff057224 */ /* 0x003fca00078e0008 */
[----:B------:R0:W-:Y:S01]  /*d980*/  STG.E.U8 [R2.64], R5 ;  /* 0x0000000502007986 */ /* 0x0001e2000c101124 */
[----:B------:R-:W-:Y:S05]  /*d990*/  BRA `(.L_x_6443) ;  /* 0x0000105000007947 */ /* 0x000fea0003800000 */
.L_x_6446:
[----:B------:R-:W-:-:S13]  /*d9a0*/  ISETP.NE.AND P0, PT, R0, 0x2, PT ;  /* 0x000000020000780c */ /* 0x000fda0003f05270 */
[----:B------:R-:W-:Y:S05]  /*d9b0*/  @!P0 BRA `(.L_x_6449) ;  /* 0x000000c000008947 */ /* 0x000fea0003800000 */
[----:B------:R-:W-:-:S13]  /*d9c0*/  ISETP.NE.AND P0, PT, R0, 0x3, PT ;  /* 0x000000030000780c */ /* 0x000fda0003f05270 */
[----:B------:R-:W-:Y:S05]  /*d9d0*/  @!P0 BRA `(.L_x_6450) ;  /* 0x0000006000008947 */ /* 0x000fea0003800000 */
[----:B------:R-:W-:-:S13]  /*d9e0*/  ISETP.NE.AND P0, PT, R0, 0x4, PT ;  /* 0x000000040000780c */ /* 0x000fda0003f05270 */
[----:B------:R-:W-:Y:S05]  /*d9f0*/  @P0 BRA `(.L_x_6448) ;  /* 0x00000e3000000947 */ /* 0x000fea0003800000 */
[----:B------:R-:W1:Y:S01]  /*da00*/  F2I.S64.F64.TRUNC R8, R8 ;  /* 0x0000000800087311 */ /* 0x000e62000030d900 */
[----:B------:R-:W-:Y:S01]  /*da10*/  IMAD.MOV.U32 R29, RZ, RZ, R43 ;  /* 0x000000ffff1d7224 */ /* 0x000fe200078e002b */
[----:B-1----:R1:W-:Y:S01]  /*da20*/  STG.E.64 [R2.64], R8 ;  /* 0x0000000802007986 */ /* 0x0023e2000c101b24 */
[----:B------:R-:W-:Y:S05]  /*da30*/  BRA `(.L_x_6443) ;  /* 0x00000fb000007947 */ /* 0x000fea0003800000 */
.L_x_6450:
[----:B------:R-:W1:Y:S01]  /*da40*/  F2I.F64.TRUNC R9, R8 ;  /* 0x0000000800097311 */ /* 0x000e62000030d100 */
[----:B------:R-:W-:Y:S01]  /*da50*/  IMAD.MOV.U32 R29, RZ, RZ, R43 ;  /* 0x000000ffff1d7224 */ /* 0x000fe200078e002b */
[----:B-1----:R1:W-:Y:S01]  /*da60*/  STG.E [R2.64], R9 ;  /* 0x0000000902007986 */ /* 0x0023e2000c101924 */
[----:B------:R-:W-:Y:S05]  /*da70*/  BRA `(.L_x_6443) ;  /* 0x00000f7000007947 */ /* 0x000fea0003800000 */
.L_x_6449:
[----:B------:R-:W1:Y:S01]  /*da80*/  F2I.F64.TRUNC R9, R8 ;  /* 0x0000000800097311 */ /* 0x000e62000030d100 */
[----:B------:R-:W-:Y:S01]  /*da90*/  IMAD.MOV.U32 R29, RZ, RZ, R43 ;  /* 0x000000ffff1d7224 */ /* 0x000fe200078e002b */
[----:B-1----:R1:W-:Y:S01]  /*daa0*/  STG.E.U16 [R2.64], R9 ;  /* 0x0000000902007986 */ /* 0x0023e2000c101524 */
[----:B------:R-:W-:Y:S05]  /*dab0*/  BRA `(.L_x_6443) ;  /* 0x00000f3000007947 */ /* 0x000fea0003800000 */
.L_x_6445:
[----:B------:R-:W-:-:S13]  /*dac0*/  ISETP.GT.AND P0, PT, R0, 0x6, PT ;  /* 0x000000060000780c */ /* 0x000fda0003f04270 */
[----:B------:R-:W-:Y:S05]  /*dad0*/  @P0 BRA `(.L_x_6451) ;  /* 0x0000011000000947 */ /* 0x000fea0003800000 */
[----:B------:R-:W-:-:S13]  /*dae0*/  ISETP.NE.AND P0, PT, R0, 0x5, PT ;  /* 0x000000050000780c */ /* 0x000fda0003f05270 */
[----:B------:R-:W-:Y:S05]  /*daf0*/  @!P0 BRA `(.L_x_6452) ;  /* 0x0000008000008947 */ /* 0x000fea0003800000 */
[----:B------:R-:W-:-:S13]  /*db00*/  ISETP.NE.AND P0, PT, R0, 0x6, PT ;  /* 0x000000060000780c */ /* 0x000fda0003f05270 */
[----:B------:R-:W-:Y:S05]  /*db10*/  @P0 BRA `(.L_x_6448) ;  /* 0x00000d1000000947 */ /* 0x000fea0003800000 */
[----:B0-----:R-:W0:Y:S01]  /*db20*/  F2F.F32.F64 R5, R8 ;  /* 0x0000000800057310 */ /* 0x001e220000301000 */
[----:B------:R-:W0:Y:S01]  /*db30*/  DSETP.GEU.AND P0, PT, |R8|, c[0x2][0x80], PT ;  /* 0x008020000800762a */ /* 0x000e220003f0e200 */
[----:B------:R-:W-:-:S13]  /*db40*/  IMAD.MOV.U32 R29, RZ, RZ, R43 ;  /* 0x000000ffff1d7224 */ /* 0x000fda00078e002b */
[----:B0-----:R-:W-:-:S05]  /*db50*/  @!P0 FMUL R5, R5, 1.175494350822287508e-38 ;  /* 0x0080000005058820 */ /* 0x001fca0000400000 */
[----:B------:R0:W-:Y:S01]  /*db60*/  STG.E [R2.64], R5 ;  /* 0x0000000502007986 */ /* 0x0001e2000c101924 */
[----:B------:R-:W-:Y:S05]  /*db70*/  BRA `(.L_x_6443) ;  /* 0x00000e7000007947 */ /* 0x000fea0003800000 */
.L_x_6452:
[----:B------:R-:W1:Y:S01]  /*db80*/  F2F.F32.F64 R0, R8 ;  /* 0x0000000800007310 */ /* 0x000e620000301000 */
[----:B------:R-:W1:Y:S01]  /*db90*/  DSETP.GEU.AND P0, PT, |R8|, c[0x2][0x80], PT ;  /* 0x008020000800762a */ /* 0x000e620003f0e200 */
[----:B------:R-:W-:-:S13]  /*dba0*/  IMAD.MOV.U32 R29, RZ, RZ, R43 ;  /* 0x000000ffff1d7224 */ /* 0x000fda00078e002b */
[----:B-1----:R-:W-:-:S05]  /*dbb0*/  @!P0 FMUL R0, R0, 1.175494350822287508e-38 ;  /* 0x0080000000008820 */ /* 0x002fca0000400000 */
[----:B------:R-:W-:-:S05]  /*dbc0*/  F2FP.PACK_AB R0, RZ, R0 ;  /* 0x00000000ff00723e */ /* 0x000fca00000000ff */
[----:B------:R1:W-:Y:S01]  /*dbd0*/  STG.E.U16 [R2.64], R0 ;  /* 0x0000000002007986 */ /* 0x0003e2000c101524 */
[----:B------:R-:W-:Y:S05]  /*dbe0*/  BRA `(.L_x_6443) ;  /* 0x00000e0000007947 */ /* 0x000fea0003800000 */
.L_x_6451:
[----:B------:R-:W-:-:S13]  /*dbf0*/  ISETP.NE.AND P0, PT, R0, 0x7, PT ;  /* 0x000000070000780c */ /* 0x000fda0003f05270 */
[----:B------:R-:W-:Y:S05]  /*dc00*/  @!P0 BRA `(.L_x_6453) ;  /* 0x0000017000008947 */ /* 0x000fea0003800000 */
[----:B------:R-:W-:-:S13]  /*dc10*/  ISETP.NE.AND P0, PT, R0, 0x8, PT ;  /* 0x000000080000780c */ /* 0x000fda0003f05270 */
[----:B------:R-:W-:Y:S05]  /*dc20*/  @!P0 BRA `(.L_x_6454) ;  /* 0x000000b000008947 */ /* 0x000fea0003800000 */
[----:B------:R-:W-:-:S13]  /*dc30*/  ISETP.NE.AND P0, PT, R0, 0x9, PT ;  /* 0x000000090000780c */ /* 0x000fda0003f05270 */
[----:B------:R-:W-:Y:S05]  /*dc40*/  @P0 BRA `(.L_x_6448) ;  /* 0x00000be000000947 */ /* 0x000fea0003800000 */
[----:B0-----:R-:W0:Y:S01]  /*dc50*/  F2F.F32.F64 R5, R10 ;  /* 0x0000000a00057310 */ /* 0x001e220000301000 */
[----:B------:R-:W0:Y:S01]  /*dc60*/  DSETP.GEU.AND P0, PT, |R10|, c[0x2][0x80], PT ;  /* 0x008020000a00762a */ /* 0x000e220003f0e200 */
[----:B------:R-:W-:-:S03]  /*dc70*/  IMAD.MOV.U32 R29, RZ, RZ, R43 ;  /* 0x000000ffff1d7224 */ /* 0x000fc600078e002b */
[----:B------:R-:W1:-:S03]  /*dc80*/  DSETP.GEU.AND P1, PT, |R8|, c[0x2][0x80], PT ;  /* 0x008020000800762a */ /* 0x000e460003f2e200 */
[----:B------:R-:W1:Y:S07]  /*dc90*/  F2F.F32.F64 R4, R8 ;  /* 0x0000000800047310 */ /* 0x000e6e0000301000 */
[----:B0-----:R-:W-:-:S04]  /*dca0*/  @!P0 FMUL R5, R5, 1.175494350822287508e-38 ;  /* 0x0080000005058820 */ /* 0x001fc80000400000 */
[----:B-1----:R-:W-:-:S05]  /*dcb0*/  @!P1 FMUL R4, R4, 1.175494350822287508e-38 ;  /* 0x0080000004049820 */ /* 0x002fca0000400000 */
[----:B------:R0:W-:Y:S01]  /*dcc0*/  STG.E.64 [R2.64], R4 ;  /* 0x0000000402007986 */ /* 0x0001e2000c101b24 */
[----:B------:R-:W-:Y:S05]  /*dcd0*/  BRA `(.L_x_6443) ;  /* 0x00000d1000007947 */ /* 0x000fea0003800000 */
.L_x_6454:
[----:B0-----:R-:W0:Y:S01]  /*dce0*/  F2F.F32.F64 R5, R8 ;  /* 0x0000000800057310 */ /* 0x001e220000301000 */
[----:B------:R-:W0:Y:S01]  /*dcf0*/  DSETP.GEU.AND P0, PT, |R8|, c[0x2][0x80], PT ;  /* 0x008020000800762a */ /* 0x000e220003f0e200 */
[----:B------:R-:W-:-:S03]  /*dd00*/  IMAD.MOV.U32 R29, RZ, RZ, R43 ;  /* 0x000000ffff1d7224 */ /* 0x000fc600078e002b */
[----:B------:R-:W1:-:S03]  /*dd10*/  DSETP.GEU.AND P1, PT, |R10|, c[0x2][0x80], PT ;  /* 0x008020000a00762a */ /* 0x000e460003f2e200 */
[----:B------:R-:W1:Y:S07]  /*dd20*/  F2F.F32.F64 R0, R10 ;  /* 0x0000000a00007310 */ /* 0x000e6e0000301000 */
[----:B0-----:R-:W-:-:S04]  /*dd30*/  @!P0 FMUL R5, R5, 1.175494350822287508e-38 ;  /* 0x0080000005058820 */ /* 0x001fc80000400000 */
[----:B-1----:R-:W-:-:S05]  /*dd40*/  @!P1 FMUL R0, R0, 1.175494350822287508e-38 ;  /* 0x0080000000009820 */ /* 0x002fca0000400000 */
[----:B------:R-:W-:-:S05]  /*dd50*/  F2FP.PACK_AB R5, R0, R5 ;  /* 0x000000050005723e */ /* 0x000fca00000000ff */
[----:B------:R0:W-:Y:S01]  /*dd60*/  STG.E [R2.64], R5 ;  /* 0x0000000502007986 */ /* 0x0001e2000c101924 */
[----:B------:R-:W-:Y:S05]  /*dd70*/  BRA `(.L_x_6443) ;  /* 0x00000c7000007947 */ /* 0x000fea0003800000 */
.L_x_6453:
[----:B------:R1:W-:Y:S01]  /*dd80*/  STG.E.64 [R2.64], R8 ;  /* 0x0000000802007986 */ /* 0x0003e2000c101b24 */
[----:B------:R-:W-:Y:S01]  /*dd90*/  IMAD.MOV.U32 R29, RZ, RZ, R43 ;  /* 0x000000ffff1d7224 */ /* 0x000fe200078e002b */
[----:B------:R-:W-:Y:S05]  /*dda0*/  BRA `(.L_x_6443) ;  /* 0x00000c4000007947 */ /* 0x000fea0003800000 */
.L_x_6444:
        /* <DEDUP_REMOVED lines=8> */
[----:B------:R-:W1:Y:S01]  /*de30*/  DSETP.NEU.AND P0, PT, R10, RZ, PT ;  /* 0x000000ff0a00722a */ /* 0x000e620003f0d000 */
[----:B------:R-:W-:-:S05]  /*de40*/  IMAD.MOV.U32 R29, RZ, RZ, R43 ;  /* 0x000000ffff1d7224 */ /* 0x000fca00078e002b */
[----:B-1----:R-:W1:-:S06]  /*de50*/  DSETP.NEU.OR P0, PT, R8, RZ, P0 ;  /* 0x000000ff0800722a */ /* 0x002e4c000070d400 */
[----:B01----:R-:W-:-:S05]  /*de60*/  SEL R5, RZ, 0x1, !P0 ;  /* 0x00000001ff057807 */ /* 0x003fca0004000000 */
[----:B------:R0:W-:Y:S01]  /*de70*/  STG.E.U8 [R2.64], R5 ;  /* 0x0000000502007986 */ /* 0x0001e2000c101124 */
[----:B------:R-:W-:Y:S05]  /*de80*/  BRA `(.L_x_6443) ;  /* 0x00000b6000007947 */ /* 0x000fea0003800000 */
.L_x_6457:
[----:B------:R1:W-:Y:S01]  /*de90*/  STG.E.128 [R2.64], R8 ;  /* 0x0000000802007986 */ /* 0x0003e2000c101d24 */
[----:B------:R-:W-:Y:S01]  /*dea0*/  IMAD.MOV.U32 R29, RZ, RZ, R43 ;  /* 0x000000ffff1d7224 */ /* 0x000fe200078e002b */
[----:B------:R-:W-:Y:S05]  /*deb0*/  BRA `(.L_x_6443) ;  /* 0x00000b3000007947 */ /* 0x000fea0003800000 */
.L_x_6456:
        /* <DEDUP_REMOVED lines=23> */
.L_x_6461:
[----:B------:R-:W-:Y:S05]  /*e030*/  BSYNC B0 ;  /* 0x0000000000007941 */ /* 0x000fea0003800000 */
.L_x_6460:
[----:B------:R-:W-:Y:S01]  /*e040*/  LOP3.LUT R5, R0, R5, RZ, 0xfc, !PT ;  /* 0x0000000500057212 */ /* 0x000fe200078efcff */
[----:B------:R-:W-:-:S04]  /*e050*/  IMAD.MOV.U32 R29, RZ, RZ, R43 ;  /* 0x000000ffff1d7224 */ /* 0x000fc800078e002b */
[----:B------:R0:W-:Y:S01]  /*e060*/  STG.E.U8 [R2.64], R5 ;  /* 0x0000000502007986 */ /* 0x0001e2000c101124 */
[----:B------:R-:W-:Y:S05]  /*e070*/  BRA `(.L_x_6443) ;  /* 0x0000097000007947 */ /* 0x000fea0003800000 */
.L_x_6459:
[----:B0-----:R-:W0:Y:S01]  /*e080*/  F2F.F32.F64 R5, R8 ;  /* 0x0000000800057310 */ /* 0x001e220000301000 */
        /* <DEDUP_REMOVED lines=14> */
.L_x_6463:
[----:B------:R-:W-:Y:S01]  /*e170*/  IMAD.MOV.U32 R0, RZ, RZ, 0x7f ;  /* 0x0000007fff007424 */ /* 0x000fe200078e00ff */
[----:B------:R-:W-:-:S04]  /*e180*/  ISETP.GT.U32.AND P0, PT, R4, 0x7f800000, PT ;  /* 0x7f8000000400780c */ /* 0x000fc80003f04070 */
[----:B------:R-:W-:-:S04]  /*e190*/  SEL R0, R0, 0x7c, P0 ;  /* 0x0000007c00007807 */ /* 0x000fc80000000000 */
.L_x_6464:
[----:B------:R-:W-:Y:S05]  /*e1a0*/  BSYNC B0 ;  /* 0x0000000000007941 */ /* 0x000fea0003800000 */
.L_x_6462:
[----:B------:R-:W-:Y:S01]  /*e1b0*/  LOP3.LUT R4, R5, 0x80000000, RZ, 0xc0, !PT ;  /* 0x8000000005047812 */ /* 0x000fe200078ec0ff */
[----:B------:R-:W-:-:S03]  /*e1c0*/  IMAD.MOV.U32 R29, RZ, RZ, R43 ;  /* 0x000000ffff1d7224 */ /* 0x000fc600078e002b */
[----:B------:R-:W-:-:S04]  /*e1d0*/  SHF.R.U32.HI R5, RZ, 0x18, R4 ;  /* 0x00000018ff057819 */ /* 0x000fc80000011604 */
[----:B------:R-:W-:-:S05]  /*e1e0*/  LOP3.LUT R5, R0, R5, RZ, 0xfc, !PT ;  /* 0x0000000500057212 */ /* 0x000fca00078efcff */
[----:B------:R0:W-:Y:S01]  /*e1f0*/  STG.E.U8 [R2.64], R5 ;  /* 0x0000000502007986 */ /* 0x0001e2000c101124 */
[----:B------:R-:W-:Y:S05]  /*e200*/  BRA `(.L_x_6443) ;  /* 0x000007e000007947 */ /* 0x000fea0003800000 */
.L_x_6458:
[----:B------:R-:W1:Y:S01]  /*e210*/  F2F.F32.F64 R0, R8 ;  /* 0x0000000800007310 */ /* 0x000e620000301000 */
[----:B------:R-:W1:Y:S01]  /*e220*/  DSETP.GEU.AND P0, PT, |R8|, c[0x2][0x80], PT ;  /* 0x008020000800762a */ /* 0x000e620003f0e200 */
[----:B------:R-:W-:-:S13]  /*e230*/  IMAD.MOV.U32 R29, RZ, RZ, R43 ;  /* 0x000000ffff1d7224 */ /* 0x000fda00078e002b */
[----:B-1----:R-:W-:-:S05]  /*e240*/  @!P0 FMUL R0, R0, 1.175494350822287508e-38 ;  /* 0x0080000000008820 */ /* 0x002fca0000400000 */
[----:B------:R-:W-:-:S05]  /*e250*/  F2FP.BF16.PACK_AB R0, RZ, R0 ;  /* 0x00000000ff00723e */ /* 0x000fca00000010ff */
[----:B------:R1:W-:Y:S01]  /*e260*/  STG.E.U16 [R2.64], R0 ;  /* 0x0000000002007986 */ /* 0x0003e2000c101524 */
[----:B------:R-:W-:Y:S05]  /*e270*/  BRA `(.L_x_6443) ;  /* 0x0000077000007947 */ /* 0x000fea0003800000 */
.L_x_6455:
        /* <DEDUP_REMOVED lines=8> */
[----:B------:R-:W1:Y:S01]  /*e300*/  F2I.U32.F64.TRUNC R9, R8 ;  /* 0x0000000800097311 */ /* 0x000e62000030d000 */
[----:B------:R-:W-:Y:S01]  /*e310*/  IMAD.MOV.U32 R29, RZ, RZ, R43 ;  /* 0x000000ffff1d7224 */ /* 0x000fe200078e002b */
[----:B-1----:R1:W-:Y:S01]  /*e320*/  STG.E.U16 [R2.64], R9 ;  /* 0x0000000902007986 */ /* 0x0023e2000c101524 */
[----:B------:R-:W-:Y:S05]  /*e330*/  BRA `(.L_x_6443) ;  /* 0x000006b000007947 */ /* 0x000fea0003800000 */
.L_x_6467:
[----:B0-----:R-:W0:Y:S01]  /*e340*/  F2F.F32.F64 R7, R8 ;  /* 0x0000000800077310 */ /* 0x001e220000301000 */
        /* <DEDUP_REMOVED lines=18> */
.L_x_6470:
[----:B------:R-:W-:-:S04]  /*e470*/  LOP3.LUT R0, R7, 0x80000000, RZ, 0xc0, !PT ;  /* 0x8000000007007812 */ /* 0x000fc800078ec0ff */
[----:B------:R-:W-:-:S04]  /*e480*/  SHF.R.U32.HI R5, RZ, 0x18, R0 ;  /* 0x00000018ff057819 */ /* 0x000fc80000011600 */
[----:B------:R-:W-:-:S04]  /*e490*/  LOP3.LUT R4, R4, R5, RZ, 0xfc, !PT ;  /* 0x0000000504047212 */ /* 0x000fc800078efcff */
[----:B------:R-:W-:Y:S02]  /*e4a0*/  PRMT R0, R4, 0x7610, R0 ;  /* 0x0000761004007816 */ /* 0x000fe40000000000 */
.L_x_6469:
[----:B------:R-:W-:Y:S05]  /*e4b0*/  BSYNC B0 ;  /* 0x0000000000007941 */ /* 0x000fea0003800000 */
.L_x_6468:
[----:B------:R0:W-:Y:S01]  /*e4c0*/  STG.E.U8 [R2.64], R0 ;  /* 0x0000000002007986 */ /* 0x0001e2000c101124 */
[----:B------:R-:W-:Y:S01]  /*e4d0*/  IMAD.MOV.U32 R29, RZ, RZ, R43 ;  /* 0x000000ffff1d7224 */ /* 0x000fe200078e002b */
[----:B------:R-:W-:Y:S05]  /*e4e0*/  BRA `(.L_x_6443) ;  /* 0x0000050000007947 */ /* 0x000fea0003800000 */
.L_x_6466:
        /* <DEDUP_REMOVED lines=19> */
.L_x_6473:
[----:B------:R-:W-:-:S04]  /*e620*/  LOP3.LUT R0, R7, 0x80000000, RZ, 0xc0, !PT ;  /* 0x8000000007007812 */ /* 0x000fc800078ec0ff */
[----:B------:R-:W-:-:S04]  /*e630*/  SHF.R.U32.HI R5, RZ, 0x18, R0 ;  /* 0x00000018ff057819 */ /* 0x000fc80000011600 */
[----:B------:R-:W-:-:S04]  /*e640*/  LOP3.LUT R4, R4, R5, RZ, 0xfc, !PT ;  /* 0x0000000504047212 */ /* 0x000fc800078efcff */
[----:B------:R-:W-:Y:S02]  /*e650*/  PRMT R0, R4, 0x7610, R0 ;  /* 0x0000761004007816 */ /* 0x000fe40000000000 */
.L_x_6472:
[----:B------:R-:W-:Y:S05]  /*e660*/  BSYNC B0 ;  /* 0x0000000000007941 */ /* 0x000fea0003800000 */
.L_x_6471:
[----:B------:R0:W-:Y:S01]  /*e670*/  STG.E.U8 [R2.64], R0 ;  /* 0x0000000002007986 */ /* 0x0001e2000c101124 */
[----:B------:R-:W-:Y:S01]  /*e680*/  IMAD.MOV.U32 R29, RZ, RZ, R43 ;  /* 0x000000ffff1d7224 */ /* 0x000fe200078e002b */
[----:B------:R-:W-:Y:S05]  /*e690*/  BRA `(.L_x_6443) ;  /* 0x0000035000007947 */ /* 0x000fea0003800000 */
.L_x_6465:
        /* <DEDUP_REMOVED lines=25> */
.L_x_6448:
[----:B------:R-:W-:Y:S01]  /*e830*/  MOV R0, 0x0 ;  /* 0x0000000000007802 */ /* 0x000fe20000000f00 */
[----:B0-----:R-:W-:Y:S02]  /*e840*/  IMAD.MOV.U32 R4, RZ, RZ, c[0x4][0x148] ;  /* 0x01005200ff047624 */ /* 0x001fe400078e00ff */
        /* <DEDUP_REMOVED lines=16> */
[----:B-1-3--:R-:W-:Y:S05]  /*e950*/  CALL.ABS.NOINC R2 ;  /* 0x0000000002007343 */ /* 0x00afea0003c00000 */
[----:B------:R-:W-:Y:S01]  /*e960*/  IMAD.MOV.U32 R29, RZ, RZ, R43 ;  /* 0x000000ffff1d7224 */ /* 0x000fe200078e002b */
[----:B------:R-:W-:Y:S05]  /*e970*/  BRA `(.L_x_6443) ;  /* 0x0000007000007947 */ /* 0x000fea0003800000 */
.L_x_6475:
[----:B------:R-:W1:Y:S01]  /*e980*/  F2I.U64.F64.TRUNC R8, R8 ;  /* 0x0000000800087311 */ /* 0x000e62000030d800 */
[----:B------:R-:W-:Y:S01]  /*e990*/  IMAD.MOV.U32 R29, RZ, RZ, R43 ;  /* 0x000000ffff1d7224 */ /* 0x000fe200078e002b */
[----:B-1----:R1:W-:Y:S01]  /*e9a0*/  STG.E.64 [R2.64], R8 ;  /* 0x0000000802007986 */ /* 0x0023e2000c101b24 */
[----:B------:R-:W-:Y:S05]  /*e9b0*/  BRA `(.L_x_6443) ;  /* 0x0000003000007947 */ /* 0x000fea0003800000 */
.L_x_6474:
[----:B------:R-:W1:Y:S01]  /*e9c0*/  F2I.U32.F64.TRUNC R9, R8 ;  /* 0x0000000800097311 */ /* 0x000e62000030d000 */
[----:B------:R-:W-:Y:S01]  /*e9d0*/  IMAD.MOV.U32 R29, RZ, RZ, R43 ;  /* 0x000000ffff1d7224 */ /* 0x000fe200078e002b */
[----:B-1----:R1:W-:Y:S06]  /*e9e0*/  STG.E [R2.64], R9 ;  /* 0x0000000902007986 */ /* 0x0023ec000c101924 */
.L_x_6443:
[----:B-1----:R-:W-:Y:S05]  /*e9f0*/  BSYNC B6 ;  /* 0x0000000000067941 */ /* 0x002fea0003800000 */
.L_x_6442:
[----:B------:R-:W-:Y:S01]  /*ea00*/  ISETP.GE.AND P0, PT, R29, R22, PT ;  /* 0x000000161d00720c */ /* 0x000fe20003f06270 */
[----:B------:R-:W-:-:S12]  /*ea10*/  BSSY B6, `(.L_x_6476) ;  /* 0x0000218000067945 */ /* 0x000fd80003800000 */
        /* <DEDUP_REMOVED lines=21> */
.L_x_6481:
[----:B------:R-:W0:Y:S02]  /*eb70*/  F2I.S64.F64.TRUNC R32, R32 ;  /* 0x0000002000207311 */ /* 0x000e24000030d900 */
[----:B0-----:R-:W-:-:S05]  /*eb80*/  IMAD.MOV.U32 R5, RZ, RZ, R32 ;  /* 0x000000ffff057224 */ /* 0x001fca00078e0020 */
[----:B------:R0:W-:Y:S01]  /*eb90*/  STG.E.U8 [R2.64], R5 ;  /* 0x0000000502007986 */ /* 0x0001e2000c101124 */
[----:B------:R-:W-:Y:S05]  /*eba0*/  BRA `(.L_x_6483) ;  /* 0x00000f1000007947 */ /* 0x000fea0003800000 */
.L_x_6480:
        /* <DEDUP_REMOVED lines=9> */
.L_x_6485:
[----:B------:R-:W0:Y:S02]  /*ec40*/  F2I.F64.TRUNC R33, R32 ;  /* 0x0000002000217311 */ /* 0x000e24000030d100 */
[----:B0-----:R0:W-:Y:S01]  /*ec50*/  STG.E [R2.64], R33 ;  /* 0x0000002102007986 */ /* 0x0011e2000c101924 */
[----:B------:R-:W-:Y:S05]  /*ec60*/  BRA `(.L_x_6483) ;  /* 0x00000e5000007947 */ /* 0x000fea0003800000 */
.L_x_6484:
[----:B------:R-:W0:Y:S02]  /*ec70*/  F2I.F64.TRUNC R33, R32 ;  /* 0x0000002000217311 */ /* 0x000e24000030d100 */
[----:B0-----:R0:W-:Y:S01]  /*ec80*/  STG.E.U16 [R2.64], R33 ;  /* 0x0000002102007986 */ /* 0x0011e2000c101524 */
[----:B------:R-:W-:Y:S05]  /*ec90*/  BRA `(.L_x_6483) ;  /* 0x00000e2000007947 */ /* 0x000fea0003800000 */
.L_x_6479:
        /* <DEDUP_REMOVED lines=11> */
.L_x_6487:
[----:B------:R-:W0:Y:S01]  /*ed50*/  F2F.F32.F64 R0, R32 ;  /* 0x0000002000007310 */ /* 0x000e220000301000 */
[----:B------:R-:W0:-:S14]  /*ed60*/  DSETP.GEU.AND P0, PT, |R32|, c[0x2][0x80], PT ;  /* 0x008020002000762a */ /* 0x000e1c0003f0e200 */
[----:B0-----:R-:W-:-:S05]  /*ed70*/  @!P0 FMUL R0, R0, 1.175494350822287508e-38 ;  /* 0x0080000000008820 */ /* 0x001fca0000400000 */
[----:B------:R-:W-:-:S05]  /*ed80*/  F2FP.PACK_AB R0, RZ, R0 ;  /* 0x00000000ff00723e */ /* 0x000fca00000000ff */
[----:B------:R0:W-:Y:S01]  /*ed90*/  STG.E.U16 [R2.64], R0 ;  /* 0x0000000002007986 */ /* 0x0001e2000c101524 */
[----:B------:R-:W-:Y:S05]  /*eda0*/  BRA `(.L_x_6483) ;  /* 0x00000d1000007947 */ /* 0x000fea0003800000 */
.L_x_6486:
[----:B------:R-:W-:-:S13]  /*edb0*/  ISETP.NE.AND P0, PT, R0, 0x7, PT ;  /* 0x000000070000780c */ /* 0x000fda0003f05270 */
[----:B------:R-:W-:Y:S05]  /*edc0*/  @!P0 BRA `(.L_x_6488) ;  /* 0x0000015000008947 */ /* 0x000fea0003800000 */
[----:B------:R-:W-:-:S13]  /*edd0*/  ISETP.NE.AND P0, PT, R0, 0x8, PT ;  /* 0x000000080000780c */ /* 0x000fda0003f05270 */
[----:B------:R-:W-:Y:S05]  /*ede0*/  @!P0 BRA `(.L_x_6489) ;  /* 0x000000a000008947 */ /* 0x000fea0003800000 */
[----:B------:R-:W-:-:S13]  /*edf0*/  ISETP.NE.AND P0, PT, R0, 0x9, PT ;  /* 0x000000090000780c */ /* 0x000fda0003f05270 */
[----:B------:R-:W-:Y:S05]  /*ee00*/  @P0 BRA `(.L_x_6482) ;  /* 0x00000b2000000947 */ /* 0x000fea0003800000 */
[----:B---3--:R-:W0:Y:S01]  /*ee10*/  F2F.F32.F64 R5, R34 ;  /* 0x0000002200057310 */ /* 0x008e220000301000 */
[----:B------:R-:W0:-:S04]  /*ee20*/  DSETP.GEU.AND P0, PT, |R34|, c[0x2][0x80], PT ;  /* 0x008020002200762a */ /* 0x000e080003f0e200 */
[----:B------:R-:W1:-:S03]  /*ee30*/  DSETP.GEU.AND P1, PT, |R32|, c[0x2][0x80], PT ;  /* 0x008020002000762a */ /* 0x000e460003f2e200 */
[----:B------:R-:W1:Y:S07]  /*ee40*/  F2F.F32.F64 R4, R32 ;  /* 0x0000002000047310 */ /* 0x000e6e0000301000 */
[----:B0-----:R-:W-:-:S04]  /*ee50*/  @!P0 FMUL R5, R5, 1.175494350822287508e-38 ;  /* 0x0080000005058820 */ /* 0x001fc80000400000 */
[----:B-1----:R-:W-:-:S05]  /*ee60*/  @!P1 FMUL R4, R4, 1.175494350822287508e-38 ;  /* 0x0080000004049820 */ /* 0x002fca0000400000 */
[----:B------:R0:W-:Y:S01]  /*ee70*/  STG.E.64 [R2.64], R4 ;  /* 0x0000000402007986 */ /* 0x0001e2000c101b24 */
[----:B------:R-:W-:Y:S05]  /*ee80*/  BRA `(.L_x_6483) ;  /* 0x00000c3000007947 */ /* 0x000fea0003800000 */
.L_x_6489:
[----:B------:R-:W0:Y:S01]  /*ee90*/  F2F.F32.F64 R5, R32 ;  /* 0x0000002000057310 */ /* 0x000e220000301000 */
[----:B------:R-:W0:-:S04]  /*eea0*/  DSETP.GEU.AND P0, PT, |R32|, c[0x2][0x80], PT ;  /* 0x008020002000762a */ /* 0x000e080003f0e200 */
[----:B---3--:R-:W1:-:S03]  /*eeb0*/  DSETP.GEU.AND P1, PT, |R34|, c[0x2][0x80], PT ;  /* 0x008020002200762a */ /* 0x008e460003f2e200 */
[----:B------:R-:W1:Y:S07]  /*eec0*/  F2F.F32.F64 R0, R34 ;  /* 0x0000002200007310 */ /* 0x000e6e0000301000 */
[----:B0-----:R-:W-:-:S04]  /*eed0*/  @!P0 FMUL R5, R5, 1.175494350822287508e-38 ;  /* 0x0080000005058820 */ /* 0x001fc80000400000 */
[----:B-1----:R-:W-:-:S05]  /*eee0*/  @!P1 FMUL R0, R0, 1.175494350822287508e-38 ;  /* 0x0080000000009820 */ /* 0x002fca0000400000 */
[----:B------:R-:W-:-:S05]  /*eef0*/  F2FP.PACK_AB R5, R0, R5 ;  /* 0x000000050005723e */ /* 0x000fca00000000ff */
[----:B------:R0:W-:Y:S01]  /*ef00*/  STG.E [R2.64], R5 ;  /* 0x0000000502007986 */ /* 0x0001e2000c101924 */
[----:B------:R-:W-:Y:S05]  /*ef10*/  BRA `(.L_x_6483) ;  /* 0x00000ba000007947 */ /* 0x000fea0003800000 */
.L_x_6488:
[----:B------:R0:W-:Y:S01]  /*ef20*/  STG.E.64 [R2.64], R32 ;  /* 0x0000002002007986 */ /* 0x0001e2000c101b24 */
[----:B------:R-:W-:Y:S05]  /*ef30*/  BRA `(.L_x_6483) ;  /* 0x00000b8000007947 */ /* 0x000fea0003800000 */
.L_x_6478:
        /* <DEDUP_REMOVED lines=8> */
[----:B---3--:R-:W0:-:S06]  /*efc0*/  DSETP.NEU.AND P0, PT, R34, RZ, PT ;  /* 0x000000ff2200722a */ /* 0x008e0c0003f0d000 */
[----:B0-----:R-:W0:-:S06]  /*efd0*/  DSETP.NEU.OR P0, PT, R32, RZ, P0 ;  /* 0x000000ff2000722a */ /* 0x001e0c000070d400 */
[----:B0-----:R-:W-:-:S05]  /*efe0*/  SEL R5, RZ, 0x1, !P0 ;  /* 0x00000001ff057807 */ /* 0x001fca0004000000 */
[----:B------:R0:W-:Y:S01]  /*eff0*/  STG.E.U8 [R2.64], R5 ;  /* 0x0000000502007986 */ /* 0x0001e2000c101124 */
[----:B------:R-:W-:Y:S05]  /*f000*/  BRA `(.L_x_6483) ;  /* 0x00000ab000007947 */ /* 0x000fea0003800000 */
.L_x_6492:
[----:B---3--:R0:W-:Y:S01]  /*f010*/  STG.E.128 [R2.64], R32 ;  /* 0x0000002002007986 */ /* 0x0081e2000c101d24 */
[----:B------:R-:W-:Y:S05]  /*f020*/  BRA `(.L_x_6483) ;  /* 0x00000a9000007947 */ /* 0x000fea0003800000 */
.L_x_6491:
        /* <DEDUP_REMOVED lines=23> */
.L_x_6496:
[----:B------:R-:W-:Y:S05]  /*f1a0*/  BSYNC B0 ;  /* 0x0000000000007941 */ /* 0x000fea0003800000 */
.L_x_6495:
[----:B------:R-:W-:-:S05]  /*f1b0*/  LOP3.LUT R5, R0, R5, RZ, 0xfc, !PT ;  /* 0x0000000500057212 */ /* 0x000fca00078efcff */
[----:B------:R0:W-:Y:S01]  /*f1c0*/  STG.E.U8 [R2.64], R5 ;  /* 0x0000000502007986 */ /* 0x0001e2000c101124 */
[----:B------:R-:W-:Y:S05]  /*f1d0*/  BRA `(.L_x_6483) ;  /* 0x000008e000007947 */ /* 0x000fea0003800000 */
.L_x_6494:
        /* <DEDUP_REMOVED lines=15> */
.L_x_6498:
[----:B------:R-:W-:Y:S01]  /*f2d0*/  IMAD.MOV.U32 R0, RZ, RZ, 0x7f ;  /* 0x0000007fff007424 */ /* 0x000fe200078e00ff */
[----:B------:R-:W-:-:S04]  /*f2e0*/  ISETP.GT.U32.AND P0, PT, R4, 0x7f800000, PT ;  /* 0x7f8000000400780c */ /* 0x000fc80003f04070 */
[----:B------:R-:W-:-:S04]  /*f2f0*/  SEL R0, R0, 0x7c, P0 ;  /* 0x0000007c00007807 */ /* 0x000fc80000000000 */
.L_x_6499:
[----:B------:R-:W-:Y:S05]  /*f300*/  BSYNC B0 ;  /* 0x0000000000007941 */ /* 0x000fea0003800000 */
.L_x_6497:
[----:B------:R-:W-:-:S04]  /*f310*/  LOP3.LUT R4, R5, 0x80000000, RZ, 0xc0, !PT ;  /* 0x8000000005047812 */ /* 0x000fc800078ec0ff */
[----:B------:R-:W-:-:S04]  /*f320*/  SHF.R.U32.HI R5, RZ, 0x18, R4 ;  /* 0x00000018ff057819 */ /* 0x000fc80000011604 */
[----:B------:R-:W-:-:S05]  /*f330*/  LOP3.LUT R5, R0, R5, RZ, 0xfc, !PT ;  /* 0x0000000500057212 */ /* 0x000fca00078efcff */
[----:B------:R0:W-:Y:S01]  /*f340*/  STG.E.U8 [R2.64], R5 ;  /* 0x0000000502007986 */ /* 0x0001e2000c101124 */
[----:B------:R-:W-:Y:S05]  /*f350*/  BRA `(.L_x_6483) ;  /* 0x0000076000007947 */ /* 0x000fea0003800000 */
.L_x_6493:
[----:B------:R-:W0:Y:S01]  /*f360*/  F2F.F32.F64 R0, R32 ;  /* 0x0000002000007310 */ /* 0x000e220000301000 */
[----:B------:R-:W0:-:S14]  /*f370*/  DSETP.GEU.AND P0, PT, |R32|, c[0x2][0x80], PT ;  /* 0x008020002000762a */ /* 0x000e1c0003f0e200 */
[----:B0-----:R-:W-:-:S05]  /*f380*/  @!P0 FMUL R0, R0, 1.175494350822287508e-38 ;  /* 0x0080000000008820 */ /* 0x001fca0000400000 */
[----:B------:R-:W-:-:S05]  /*f390*/  F2FP.BF16.PACK_AB R0, RZ, R0 ;  /* 0x00000000ff00723e */ /* 0x000fca00000010ff */
[----:B------:R0:W-:Y:S01]  /*f3a0*/  STG.E.U16 [R2.64], R0 ;  /* 0x0000000002007986 */ /* 0x0001e2000c101524 */
[----:B------:R-:W-:Y:S05]  /*f3b0*/  BRA `(.L_x_6483) ;  /* 0x0000070000007947 */ /* 0x000fea0003800000 */
.L_x_6490:
        /* <DEDUP_REMOVED lines=11> */
.L_x_6502:
        /* <DEDUP_REMOVED lines=19> */
.L_x_6505:
[----:B------:R-:W-:-:S04]  /*f5a0*/  LOP3.LUT R0, R7, 0x80000000, RZ, 0xc0, !PT ;  /* 0x8000000007007812 */ /* 0x000fc800078ec0ff */
[----:B------:R-:W-:-:S04]  /*f5b0*/  SHF.R.U32.HI R5, RZ, 0x18, R0 ;  /* 0x00000018ff057819 */ /* 0x000fc80000011600 */
[----:B------:R-:W-:-:S04]  /*f5c0*/  LOP3.LUT R4, R4, R5, RZ, 0xfc, !PT ;  /* 0x0000000504047212 */ /* 0x000fc800078efcff */
[----:B------:R-:W-:Y:S02]  /*f5d0*/  PRMT R0, R4, 0x7610, R0 ;  /* 0x0000761004007816 */ /* 0x000fe40000000000 */
.L_x_6504:
[----:B------:R-:W-:Y:S05]  /*f5e0*/  BSYNC B0 ;  /* 0x0000000000007941 */ /* 0x000fea0003800000 */
.L_x_6503:
[----:B------:R0:W-:Y:S01]  /*f5f0*/  STG.E.U8 [R2.64], R0 ;  /* 0x0000000002007986 */ /* 0x0001e2000c101124 */
[----:B------:R-:W-:Y:S05]  /*f600*/  BRA `(.L_x_6483) ;  /* 0x000004b000007947 */ /* 0x000fea0003800000 */
.L_x_6501:
        /* <DEDUP_REMOVED lines=19> */
.L_x_6508:
[----:B------:R-:W-:-:S04]  /*f740*/  LOP3.LUT R0, R7, 0x80000000, RZ, 0xc0, !PT ;  /* 0x8000000007007812 */ /* 0x000fc800078ec0ff */
[----:B------:R-:W-:-:S04]  /*f750*/  SHF.R.U32.HI R5, RZ, 0x18, R0 ;  /* 0x00000018ff057819 */ /* 0x000fc80000011600 */
[----:B------:R-:W-:-:S04]  /*f760*/  LOP3.LUT R4, R4, R5, RZ, 0xfc, !PT ;  /* 0x0000000504047212 */ /* 0x000fc800078efcff */
[----:B------:R-:W-:Y:S02]  /*f770*/  PRMT R0, R4, 0x7610, R0 ;  /* 0x0000761004007816 */ /* 0x000fe40000000000 */
.L_x_6507:
[----:B------:R-:W-:Y:S05]  /*f780*/  BSYNC B0 ;  /* 0x0000000000007941 */ /* 0x000fea0003800000 */
.L_x_6506:
[----:B------:R0:W-:Y:S01]  /*f790*/  STG.E.U8 [R2.64], R0 ;  /* 0x0000000002007986 */ /* 0x0001e2000c101124 */
[----:B------:R-:W-:Y:S05]  /*f7a0*/  BRA `(.L_x_6483) ;  /* 0x0000031000007947 */ /* 0x000fea0003800000 */
.L_x_6500:
        /* <DEDUP_REMOVED lines=24> */
.L_x_6482:
        /* <DEDUP_REMOVED lines=19> */
[----:B------:R-:W-:Y:S05]  /*fa60*/  BRA `(.L_x_6483) ;  /* 0x0000005000007947 */ /* 0x000fea0003800000 */
.L_x_6510:
[----:B------:R-:W0:Y:S02]  /*fa70*/  F2I.U64.F64.TRUNC R32, R32 ;  /* 0x0000002000207311 */ /* 0x000e24000030d800 */
[----:B0-----:R0:W-:Y:S01]  /*fa80*/  STG.E.64 [R2.64], R32 ;  /* 0x0000002002007986 */ /* 0x0011e2000c101b24 */
[----:B------:R-:W-:Y:S05]  /*fa90*/  BRA `(.L_x_6483) ;  /* 0x0000002000007947 */ /* 0x000fea0003800000 */
.L_x_6509:
[----:B------:R-:W0:Y:S02]  /*faa0*/  F2I.U32.F64.TRUNC R33, R32 ;  /* 0x0000002000217311 */ /* 0x000e24000030d000 */
[----:B0-----:R0:W-:Y:S02]  /*fab0*/  STG.E [R2.64], R33 ;  /* 0x0000002102007986 */ /* 0x0011e4000c101924 */
.L_x_6483:
        /* <DEDUP_REMOVED lines=23> */
.L_x_6514:
[----:B------:R-:W0:Y:S02]  /*fc30*/  F2I.S64.F64.TRUNC R24, R24 ;  /* 0x0000001800187311 */ /* 0x000e24000030d900 */
[----:B0-----:R-:W-:-:S05]  /*fc40*/  IMAD.MOV.U32 R5, RZ, RZ, R24 ;  /* 0x000000ffff057224 */ /* 0x001fca00078e0018 */
[----:B------:R0:W-:Y:S01]  /*fc50*/  STG.E.U8 [R2.64], R5 ;  /* 0x0000000502007986 */ /* 0x0001e2000c101124 */
[----:B------:R-:W-:Y:S05]  /*fc60*/  BRA `(.L_x_6516) ;  /* 0x00000f1000007947 */ /* 0x000fea0003800000 */
.L_x_6513:
        /* <DEDUP_REMOVED lines=9> */
.L_x_6518:
[----:B------:R-:W0:Y:S02]  /*fd00*/  F2I.F64.TRUNC R25, R24 ;  /* 0x0000001800197311 */ /* 0x000e24000030d100 */
[----:B0-----:R0:W-:Y:S01]  /*fd10*/  STG.E [R2.64], R25 ;  /* 0x0000001902007986 */ /* 0x0011e2000c101924 */
[----:B------:R-:W-:Y:S05]  /*fd20*/  BRA `(.L_x_6516) ;  /* 0x00000e5000007947 */ /* 0x000fea0003800000 */
.L_x_6517:
[----:B------:R-:W0:Y:S02]  /*fd30*/  F2I.F64.TRUNC R25, R24 ;  /* 0x0000001800197311 */ /* 0x000e24000030d100 */
[----:B0-----:R0:W-:Y:S01]  /*fd40*/  STG.E.U16 [R2.64], R25 ;  /* 0x0000001902007986 */ /* 0x0011e2000c101524 */
[----:B------:R-:W-:Y:S05]  /*fd50*/  BRA `(.L_x_6516) ;  /* 0x00000e2000007947 */ /* 0x000fea0003800000 */
.L_x_6512:
        /* <DEDUP_REMOVED lines=11> */
.L_x_6520:
[----:B------:R-:W0:Y:S01]  /*fe10*/  F2F.F32.F64 R0, R24 ;  /* 0x0000001800007310 */ /* 0x000e220000301000 */
[----:B------:R-:W0:-:S14]  /*fe20*/  DSETP.GEU.AND P0, PT, |R24|, c[0x2][0x80], PT ;  /* 0x008020001800762a */ /* 0x000e1c0003f0e200 */
[----:B0-----:R-:W-:-:S05]  /*fe30*/  @!P0 FMUL R0, R0, 1.175494350822287508e-38 ;  /* 0x0080000000008820 */ /* 0x001fca0000400000 */
[----:B------:R-:W-:-:S05]  /*fe40*/  F2FP.PACK_AB R0, RZ, R0 ;  /* 0x00000000ff00723e */ /* 0x000fca00000000ff */
[----:B------:R0:W-:Y:S01]  /*fe50*/  STG.E.U16 [R2.64], R0 ;  /* 0x0000000002007986 */ /* 0x0001e2000c101524 */
[----:B------:R-:W-:Y:S05]  /*fe60*/  BRA `(.L_x_6516) ;  /* 0x00000d1000007947 */ /* 0x000fea0003800000 */
.L_x_6519:
        /* <DEDUP_REMOVED lines=14> */
.L_x_6522:
        /* <DEDUP_REMOVED lines=9> */
.L_x_6521:
[----:B------:R0:W-:Y:S01]  /*ffe0*/  STG.E.64 [R2.64], R24 ;  /* 0x0000001802007986 */ /* 0x0001e2000c101b24 */
[----:B------:R-:W-:Y:S05]  /*fff0*/  BRA `(.L_x_6516) ;  /* 0x00000b8000007947 */ /* 0x000fea0003800000 */
.L_x_6511:
        /* <DEDUP_REMOVED lines=13> */
.L_x_6525:
[----:B---3--:R0:W-:Y:S01]  /*100d0*/  STG.E.128 [R2.64], R24 ;  /* 0x0000001802007986 */ /* 0x0081e2000c101d24 */
[----:B------:R-:W-:Y:S05]  /*100e0*/  BRA `(.L_x_6516) ;  /* 0x00000a9000007947 */ /* 0x000fea0003800000 */
.L_x_6524:
        /* <DEDUP_REMOVED lines=23> */
.L_x_6529:
[----:B------:R-:W-:Y:S05]  /*10260*/  BSYNC B0 ;  /* 0x0000000000007941 */ /* 0x000fea0003800000 */
.L_x_6528:
[----:B------:R-:W-:-:S05]  /*10270*/  LOP3.LUT R5, R0, R5, RZ, 0xfc, !PT ;  /* 0x0000000500057212 */ /* 0x000fca00078efcff */
[----:B------:R0:W-:Y:S01]  /*10280*/  STG.E.U8 [R2.64], R5 ;  /* 0x0000000502007986 */ /* 0x0001e2000c101124 */
[----:B------:R-:W-:Y:S05]  /*10290*/  BRA `(.L_x_6516) ;  /* 0x000008e000007947 */ /* 0x000fea0003800000 */
.L_x_6527:
        /* <DEDUP_REMOVED lines=15> */
.L_x_6531:
[----:B------:R-:W-:Y:S01]  /*10390*/  IMAD.MOV.U32 R0, RZ, RZ, 0x7f ;  /* 0x0000007fff007424 */ /* 0x000fe200078e00ff */
[----:B------:R-:W-:-:S04]  /*103a0*/  ISETP.GT.U32.AND P0, PT, R4, 0x7f800000, PT ;  /* 0x7f8000000400780c */ /* 0x000fc80003f04070 */
[----:B------:R-:W-:-:S04]  /*103b0*/  SEL R0, R0, 0x7c, P0 ;  /* 0x0000007c00007807 */ /* 0x000fc80000000000 */
.L_x_6532:
[----:B------:R-:W-:Y:S05]  /*103c0*/  BSYNC B0 ;  /* 0x0000000000007941 */ /* 0x000fea0003800000 */
.L_x_6530:
[----:B------:R-:W-:-:S04]  /*103d0*/  LOP3.LUT R4, R5, 0x80000000, RZ, 0xc0, !PT ;  /* 0x8000000005047812 */ /* 0x000fc800078ec0ff */
[----:B------:R-:W-:-:S04]  /*103e0*/  SHF.R.U32.HI R5, RZ, 0x18, R4 ;  /* 0x00000018ff057819 */ /* 0x000fc80000011604 */
[----:B------:R-:W-:-:S05]  /*103f0*/  LOP3.LUT R5, R0, R5, RZ, 0xfc, !PT ;  /* 0x0000000500057212 */ /* 0x000fca00078efcff */
[----:B------:R0:W-:Y:S01]  /*10400*/  STG.E.U8 [R2.64], R5 ;  /* 0x0000000502007986 */ /* 0x0001e2000c101124 */
[----:B------:R-:W-:Y:S05]  /*10410*/  BRA `(.L_x_6516) ;  /* 0x0000076000007947 */ /* 0x000fea0003800000 */
.L_x_6526:
[----:B------:R-:W0:Y:S01]  /*10420*/  F2F.F32.F64 R0, R24 ;  /* 0x0000001800007310 */ /* 0x000e220000301000 */
[----:B------:R-:W0:-:S14]  /*10430*/  DSETP.GEU.AND P0, PT, |R24|, c[0x2][0x80], PT ;  /* 0x008020001800762a */ /* 0x000e1c0003f0e200 */
[----:B0-----:R-:W-:-:S05]  /*10440*/  @!P0 FMUL R0, R0, 1.175494350822287508e-38 ;  /* 0x0080000000008820 */ /* 0x001fca0000400000 */
[----:B------:R-:W-:-:S05]  /*10450*/  F2FP.BF16.PACK_AB R0, RZ, R0 ;  /* 0x00000000ff00723e */ /* 0x000fca00000010ff */
[----:B------:R0:W-:Y:S01]  /*10460*/  STG.E.U16 [R2.64], R0 ;  /* 0x0000000002007986 */ /* 0x0001e2000c101524 */
[----:B------:R-:W-:Y:S05]  /*10470*/  BRA `(.L_x_6516) ;  /* 0x0000070000007947 */ /* 0x000fea0003800000 */
.L_x_6523:
        /* <DEDUP_REMOVED lines=11> */
.L_x_6535:
        /* <DEDUP_REMOVED lines=19> */
.L_x_6538:
[----:B------:R-:W-:-:S04]  /*10660*/  LOP3.LUT R0, R7, 0x80000000, RZ, 0xc0, !PT ;  /* 0x8000000007007812 */ /* 0x000fc800078ec0ff */
[----:B------:R-:W-:-:S04]  /*10670*/  SHF.R.U32.HI R5, RZ, 0x18, R0 ;  /* 0x00000018ff057819 */ /* 0x000fc80000011600 */
[----:B------:R-:W-:-:S04]  /*10680*/  LOP3.LUT R4, R4, R5, RZ, 0xfc, !PT ;  /* 0x0000000504047212 */ /* 0x000fc800078efcff */
[----:B------:R-:W-:Y:S02]  /*10690*/  PRMT R0, R4, 0x7610, R0 ;  /* 0x0000761004007816 */ /* 0x000fe40000000000 */
.L_x_6537:
[----:B------:R-:W-:Y:S05]  /*106a0*/  BSYNC B0 ;  /* 0x0000000000007941 */ /* 0x000fea0003800000 */
.L_x_6536:
[----:B------:R0:W-:Y:S01]  /*106b0*/  STG.E.U8 [R2.64], R0 ;  /* 0x0000000002007986 */ /* 0x0001e2000c101124 */
[----:B------:R-:W-:Y:S05]  /*106c0*/  BRA `(.L_x_6516) ;  /* 0x000004b000007947 */ /* 0x000fea0003800000 */
.L_x_6534:
        /* <DEDUP_REMOVED lines=19> */
.L_x_6541:
[----:B------:R-:W-:-:S04]  /*10800*/  LOP3.LUT R0, R7, 0x80000000, RZ, 0xc0, !PT ;  /* 0x8000000007007812 */ /* 0x000fc800078ec0ff */
[----:B------:R-:W-:-:S04]  /*10810*/  SHF.R.U32.HI R5, RZ, 0x18, R0 ;  /* 0x00000018ff057819 */ /* 0x000fc80000011600 */
[----:B------:R-:W-:-:S04]  /*10820*/  LOP3.LUT R4, R4, R5, RZ, 0xfc, !PT ;  /* 0x0000000504047212 */ /* 0x000fc800078efcff */
[----:B------:R-:W-:Y:S02]  /*10830*/  PRMT R0, R4, 0x7610, R0 ;  /* 0x0000761004007816 */ /* 0x000fe40000000000 */
.L_x_6540:
[----:B------:R-:W-:Y:S05]  /*10840*/  BSYNC B0 ;  /* 0x0000000000007941 */ /* 0x000fea0003800000 */
.L_x_6539:
[----:B------:R0:W-:Y:S01]  /*10850*/  STG.E.U8 [R2.64], R0 ;  /* 0x0000000002007986 */ /* 0x0001e2000c101124 */
[----:B------:R-:W-:Y:S05]  /*10860*/  BRA `(.L_x_6516) ;  /* 0x0000031000007947 */ /* 0x000fea0003800000 */
.L_x_6533:
        /* <DEDUP_REMOVED lines=24> */
.L_x_6515:
        /* <DEDUP_REMOVED lines=20> */
.L_x_6543:
[----:B------:R-:W0:Y:S02]  /*10b30*/  F2I.U64.F64.TRUNC R24, R24 ;  /* 0x0000001800187311 */ /* 0x000e24000030d800 */
[----:B0-----:R0:W-:Y:S01]  /*10b40*/  STG.E.64 [R2.64], R24 ;  /* 0x0000001802007986 */ /* 0x0011e2000c101b24 */
[----:B------:R-:W-:Y:S05]  /*10b50*/  BRA `(.L_x_6516) ;  /* 0x0000002000007947 */ /* 0x000fea0003800000 */
.L_x_6542:
[----:B------:R-:W0:Y:S02]  /*10b60*/  F2I.U32.F64.TRUNC R25, R24 ;  /* 0x0000001800197311 */ /* 0x000e24000030d000 */
[----:B0-----:R0:W-:Y:S02]  /*10b70*/  STG.E [R2.64], R25 ;  /* 0x0000001902007986 */ /* 0x0011e4000c101924 */
.L_x_6516:
[----:B------:R-:W-:Y:S02]  /*10b80*/  IADD3 R29, R29, 0x80, RZ ;  /* 0x000000801d1d7810 */ /* 0x000fe40007ffe0ff */
.L_x_6477:
[----:B------:R-:W-:Y:S05]  /*10b90*/  BSYNC B6 ;  /* 0x0000000000067941 */ /* 0x000fea0003800000 */
.L_x_6476:
        /* <DEDUP_REMOVED lines=21> */
.L_x_6547:
[----:B------:R-:W0:Y:S02]  /*10cf0*/  F2I.S64.F64.TRUNC R16, R16 ;  /* 0x0000001000107311 */ /* 0x000e24000030d900 */
[----:B0-----:R-:W-:-:S05]  /*10d00*/  IMAD.MOV.U32 R5, RZ, RZ, R16 ;  /* 0x000000ffff057224 */ /* 0x001fca00078e0010 */
[----:B------:R-:W-:Y:S01]  /*10d10*/  STG.E.U8 [R2.64], R5 ;  /* 0x0000000502007986 */ /* 0x000fe2000c101124 */
[----:B------:R-:W-:Y:S05]  /*10d20*/  EXIT ;  /* 0x000000000000794d */ /* 0x000fea0003800000 */
.L_x_6546:
        /* <DEDUP_REMOVED lines=9> */
.L_x_6550:
[----:B------:R-:W0:Y:S02]  /*10dc0*/  F2I.F64.TRUNC R17, R16 ;  /* 0x0000001000117311 */ /* 0x000e24000030d100 */
[----:B0-----:R-:W-:Y:S01]  /*10dd0*/  STG.E [R2.64], R17 ;  /* 0x0000001102007986 */ /* 0x001fe2000c101924 */
[----:B------:R-:W-:Y:S05]  /*10de0*/  EXIT ;  /* 0x000000000000794d */ /* 0x000fea0003800000 */
.L_x_6549:
[----:B------:R-:W0:Y:S02]  /*10df0*/  F2I.F64.TRUNC R17, R16 ;  /* 0x0000001000117311 */ /* 0x000e24000030d100 */
[----:B0-----:R-:W-:Y:S01]  /*10e00*/  STG.E.U16 [R2.64], R17 ;  /* 0x0000001102007986 */ /* 0x001fe2000c101524 */
[----:B------:R-:W-:Y:S05]  /*10e10*/  EXIT ;  /* 0x000000000000794d */ /* 0x000fea0003800000 */
.L_x_6545:
        /* <DEDUP_REMOVED lines=11> */
.L_x_6552:
[----:B------:R-:W0:Y:S01]  /*10ed0*/  F2F.F32.F64 R0, R16 ;  /* 0x0000001000007310 */ /* 0x000e220000301000 */
[----:B------:R-:W0:-:S14]  /*10ee0*/  DSETP.GEU.AND P0, PT, |R16|, c[0x2][0x80], PT ;  /* 0x008020001000762a */ /* 0x000e1c0003f0e200 */
[----:B0-----:R-:W-:-:S05]  /*10ef0*/  @!P0 FMUL R0, R0, 1.175494350822287508e-38 ;  /* 0x0080000000008820 */ /* 0x001fca0000400000 */
[----:B------:R-:W-:-:S05]  /*10f00*/  F2FP.PACK_AB R0, RZ, R0 ;  /* 0x00000000ff00723e */ /* 0x000fca00000000ff */
[----:B------:R-:W-:Y:S01]  /*10f10*/  STG.E.U16 [R2.64], R0 ;  /* 0x0000000002007986 */ /* 0x000fe2000c101524 */
[----:B------:R-:W-:Y:S05]  /*10f20*/  EXIT ;  /* 0x000000000000794d */ /* 0x000fea0003800000 */
.L_x_6551:
        /* <DEDUP_REMOVED lines=12> */
[----:B------:R-:W-:Y:S01]  /*10ff0*/  STG.E.64 [R2.64], R4 ;  /* 0x0000000402007986 */ /* 0x000fe2000c101b24 */
[----:B------:R-:W-:Y:S05]  /*11000*/  EXIT ;  /* 0x000000000000794d */ /* 0x000fea0003800000 */
.L_x_6554:
[----:B------:R-:W0:Y:S01]  /*11010*/  F2F.F32.F64 R5, R16 ;  /* 0x0000001000057310 */ /* 0x000e220000301000 */
[----:B------:R-:W0:-:S04]  /*11020*/  DSETP.GEU.AND P0, PT, |R16|, c[0x2][0x80], PT ;  /* 0x008020001000762a */ /* 0x000e080003f0e200 */
[----:B---3--:R-:W1:-:S03]  /*11030*/  DSETP.GEU.AND P1, PT, |R18|, c[0x2][0x80], PT ;  /* 0x008020001200762a */ /* 0x008e460003f2e200 */
[----:B------:R-:W1:Y:S07]  /*11040*/  F2F.F32.F64 R0, R18 ;  /* 0x0000001200007310 */ /* 0x000e6e0000301000 */
[----:B0-----:R-:W-:-:S04]  /*11050*/  @!P0 FMUL R5, R5, 1.175494350822287508e-38 ;  /* 0x0080000005058820 */ /* 0x001fc80000400000 */
[----:B-1----:R-:W-:-:S05]  /*11060*/  @!P1 FMUL R0, R0, 1.175494350822287508e-38 ;  /* 0x0080000000009820 */ /* 0x002fca0000400000 */
[----:B------:R-:W-:-:S05]  /*11070*/  F2FP.PACK_AB R5, R0, R5 ;  /* 0x000000050005723e */ /* 0x000fca00000000ff */
[----:B------:R-:W-:Y:S01]  /*11080*/  STG.E [R2.64], R5 ;  /* 0x0000000502007986 */ /* 0x000fe2000c101924 */
[----:B------:R-:W-:Y:S05]  /*11090*/  EXIT ;  /* 0x000000000000794d */ /* 0x000fea0003800000 */
.L_x_6553:
[----:B------:R-:W-:Y:S01]  /*110a0*/  STG.E.64 [R2.64], R16 ;  /* 0x0000001002007986 */ /* 0x000fe2000c101b24 */
[----:B------:R-:W-:Y:S05]  /*110b0*/  EXIT ;  /* 0x000000000000794d */ /* 0x000fea0003800000 */
.L_x_6544:
        /* <DEDUP_REMOVED lines=11> */
[----:B------:R-:W-:Y:S01]  /*11170*/  STG.E.U8 [R2.64], R5 ;  /* 0x0000000502007986 */ /* 0x000fe2000c101124 */
[----:B------:R-:W-:Y:S05]  /*11180*/  EXIT ;  /* 0x000000000000794d */ /* 0x000fea0003800000 */
.L_x_6557:
[----:B---3--:R-:W-:Y:S01]  /*11190*/  STG.E.128 [R2.64], R16 ;  /* 0x0000001002007986 */ /* 0x008fe2000c101d24 */
[----:B------:R-:W-:Y:S05]  /*111a0*/  EXIT ;  /* 0x000000000000794d */ /* 0x000fea0003800000 */
.L_x_6556:
        /* <DEDUP_REMOVED lines=23> */
.L_x_6561:
[----:B------:R-:W-:Y:S05]  /*11320*/  BSYNC B0 ;  /* 0x0000000000007941 */ /* 0x000fea0003800000 */
.L_x_6560:
[----:B------:R-:W-:-:S05]  /*11330*/  LOP3.LUT R5, R0, R5, RZ, 0xfc, !PT ;  /* 0x0000000500057212 */ /* 0x000fca00078efcff */
[----:B------:R-:W-:Y:S01]  /*11340*/  STG.E.U8 [R2.64], R5 ;  /* 0x0000000502007986 */ /* 0x000fe2000c101124 */
[----:B------:R-:W-:Y:S05]  /*11350*/  EXIT ;  /* 0x000000000000794d */ /* 0x000fea0003800000 */
.L_x_6559:
        /* <DEDUP_REMOVED lines=15> */
.L_x_6563:
[----:B------:R-:W-:Y:S01]  /*11450*/  IMAD.MOV.U32 R0, RZ, RZ, 0x7f ;  /* 0x0000007fff007424 */ /* 0x000fe200078e00ff */
[----:B------:R-:W-:-:S04]  /*11460*/  ISETP.GT.U32.AND P0, PT, R4, 0x7f800000, PT ;  /* 0x7f8000000400780c */ /* 0x000fc80003f04070 */
[----:B------:R-:W-:-:S04]  /*11470*/  SEL R0, R0, 0x7c, P0 ;  /* 0x0000007c00007807 */ /* 0x000fc80000000000 */
.L_x_6564:
[----:B------:R-:W-:Y:S05]  /*11480*/  BSYNC B0 ;  /* 0x0000000000007941 */ /* 0x000fea0003800000 */
.L_x_6562:
[----:B------:R-:W-:-:S04]  /*11490*/  LOP3.LUT R4, R5, 0x80000000, RZ, 0xc0, !PT ;  /* 0x8000000005047812 */ /* 0x000fc800078ec0ff */
[----:B------:R-:W-:-:S04]  /*114a0*/  SHF.R.U32.HI R5, RZ, 0x18, R4 ;  /* 0x00000018ff057819 */ /* 0x000fc80000011604 */
[----:B------:R-:W-:-:S05]  /*114b0*/  LOP3.LUT R5, R0, R5, RZ, 0xfc, !PT ;  /* 0x0000000500057212 */ /* 0x000fca00078efcff */
[----:B------:R-:W-:Y:S01]  /*114c0*/  STG.E.U8 [R2.64], R5 ;  /* 0x0000000502007986 */ /* 0x000fe2000c101124 */
[----:B------:R-:W-:Y:S05]  /*114d0*/  EXIT ;  /* 0x000000000000794d */ /* 0x000fea0003800000 */
.L_x_6558:
[----:B------:R-:W0:Y:S01]  /*114e0*/  F2F.F32.F64 R0, R16 ;  /* 0x0000001000007310 */ /* 0x000e220000301000 */
[----:B------:R-:W0:-:S14]  /*114f0*/  DSETP.GEU.AND P0, PT, |R16|, c[0x2][0x80], PT ;  /* 0x008020001000762a */ /* 0x000e1c0003f0e200 */
[----:B0-----:R-:W-:-:S05]  /*11500*/  @!P0 FMUL R0, R0, 1.175494350822287508e-38 ;  /* 0x0080000000008820 */ /* 0x001fca0000400000 */
[----:B------:R-:W-:-:S05]  /*11510*/  F2FP.BF16.PACK_AB R0, RZ, R0 ;  /* 0x00000000ff00723e */ /* 0x000fca00000010ff */
[----:B------:R-:W-:Y:S01]  /*11520*/  STG.E.U16 [R2.64], R0 ;  /* 0x0000000002007986 */ /* 0x000fe2000c101524 */
[----:B------:R-:W-:Y:S05]  /*11530*/  EXIT ;  /* 0x000000000000794d */ /* 0x000fea0003800000 */
.L_x_6555:
        /* <DEDUP_REMOVED lines=11> */
.L_x_6567:
        /* <DEDUP_REMOVED lines=19> */
.L_x_6570:
[----:B------:R-:W-:-:S04]  /*11720*/  LOP3.LUT R0, R7, 0x80000000, RZ, 0xc0, !PT ;  /* 0x8000000007007812 */ /* 0x000fc800078ec0ff */
[----:B------:R-:W-:-:S04]  /*11730*/  SHF.R.U32.HI R5, RZ, 0x18, R0 ;  /* 0x00000018ff057819 */ /* 0x000fc80000011600 */
[----:B------:R-:W-:-:S04]  /*11740*/  LOP3.LUT R4, R4, R5, RZ, 0xfc, !PT ;  /* 0x0000000504047212 */ /* 0x000fc800078efcff */
[----:B------:R-:W-:Y:S02]  /*11750*/  PRMT R0, R4, 0x7610, R0 ;  /* 0x0000761004007816 */ /* 0x000fe40000000000 */
.L_x_6569:
[----:B------:R-:W-:Y:S05]  /*11760*/  BSYNC B0 ;  /* 0x0000000000007941 */ /* 0x000fea0003800000 */
.L_x_6568:
[----:B------:R-:W-:Y:S01]  /*11770*/  STG.E.U8 [R2.64], R0 ;  /* 0x0000000002007986 */ /* 0x000fe2000c101124 */
[----:B------:R-:W-:Y:S05]  /*11780*/  EXIT ;  /* 0x000000000000794d */ /* 0x000fea0003800000 */
.L_x_6566:
        /* <DEDUP_REMOVED lines=19> */
.L_x_6573:
[----:B------:R-:W-:-:S04]  /*118c0*/  LOP3.LUT R0, R7, 0x80000000, RZ, 0xc0, !PT ;  /* 0x8000000007007812 */ /* 0x000fc800078ec0ff */
[----:B------:R-:W-:-:S04]  /*118d0*/  SHF.R.U32.HI R5, RZ, 0x18, R0 ;  /* 0x00000018ff057819 */ /* 0x000fc80000011600 */
[----:B------:R-:W-:-:S04]  /*118e0*/  LOP3.LUT R4, R4, R5, RZ, 0xfc, !PT ;  /* 0x0000000504047212 */ /* 0x000fc800078efcff */
[----:B------:R-:W-:Y:S02]  /*118f0*/  PRMT R0, R4, 0x7610, R0 ;  /* 0x0000761004007816 */ /* 0x000fe40000000000 */
.L_x_6572:
[----:B------:R-:W-:Y:S05]  /*11900*/  BSYNC B0 ;  /* 0x0000000000007941 */ /* 0x000fea0003800000 */
.L_x_6571:
[----:B------:R-:W-:Y:S01]  /*11910*/  STG.E.U8 [R2.64], R0 ;  /* 0x0000000002007986 */ /* 0x000fe2000c101124 */
[----:B------:R-:W-:Y:S05]  /*11920*/  EXIT ;  /* 0x000000000000794d */ /* 0x000fea0003800000 */
.L_x_6565:
        /* <DEDUP_REMOVED lines=24> */
.L_x_6548:
        /* <DEDUP_REMOVED lines=19> */
[----:B------:R-:W-:Y:S05]  /*11be0*/  EXIT ;  /* 0x000000000000794d */ /* 0x000fea0003800000 */
.L_x_6575:
[----:B------:R-:W0:Y:S02]  /*11bf0*/  F2I.U64.F64.TRUNC R16, R16 ;  /* 0x0000001000107311 */ /* 0x000e24000030d800 */
[----:B0-----:R-:W-:Y:S01]  /*11c00*/  STG.E.64 [R2.64], R16 ;  /* 0x0000001002007986 */ /* 0x001fe2000c101b24 */
[----:B------:R-:W-:Y:S05]  /*11c10*/  EXIT ;  /* 0x000000000000794d */ /* 0x000fea0003800000 */
.L_x_6574:
[----:B------:R-:W0:Y:S02]  /*11c20*/  F2I.U32.F64.TRUNC R17, R16 ;  /* 0x0000001000117311 */ /* 0x000e24000030d000 */
[----:B0-----:R-:W-:Y:S01]  /*11c30*/  STG.E [R2.64], R17 ;  /* 0x0000001102007986 */ /* 0x001fe2000c101924 */
[----:B------:R-:W-:Y:S05]  /*11c40*/  EXIT ;  /* 0x000000000000794d */ /* 0x000fea0003800000 */
        .weak           $__internal_8_$__cuda_sm20_dblrcp_rn_slowpath_v3
        .type           $__internal_8_$__cuda_sm20_dblrcp_rn_slowpath_v3,@function
        .size           $__internal_8_$__cuda_sm20_dblrcp_rn_slowpath_v3,($__internal_9_$__cuda_sm20_div_rn_f64_full - $__internal_8_$__cuda_sm20_dblrcp_rn_slowpath_v3)
$__internal_8_$__cuda_sm20_dblrcp_rn_slowpath_v3:
        /* <DEDUP_REMOVED lines=25> */
.L_x_6579:
        /* <DEDUP_REMOVED lines=9> */
.L_x_6577:
[----:B------:R-:W-:Y:S01]  /*11e70*/  LOP3.LUT R7, R5, 0x80000, RZ, 0xfc, !PT ;  /* 0x0008000005077812 */ /* 0x000fe200078efcff */
[----:B------:R-:W-:Y:S02]  /*11e80*/  IMAD.MOV.U32 R6, RZ, RZ, R4 ;  /* 0x000000ffff067224 */ /* 0x000fe400078e0004 */
.L_x_6578:
[----:B------:R-:W-:Y:S05]  /*11e90*/  BSYNC B1 ;  /* 0x0000000000017941 */ /* 0x000fea0003800000 */
.L_x_6576:
[----:B0-----:R-:W-:Y:S02]  /*11ea0*/  IMAD.MOV.U32 R4, RZ, RZ, R0 ;  /* 0x000000ffff047224 */ /* 0x001fe400078e0000 */
[----:B------:R-:W-:Y:S02]  /*11eb0*/  IMAD.MOV.U32 R5, RZ, RZ, 0x0 ;  /* 0x00000000ff057424 */ /* 0x000fe400078e00ff */
[----:B-1----:R-:W-:Y:S02]  /*11ec0*/  IMAD.MOV.U32 R2, RZ, RZ, R6 ;  /* 0x000000ffff027224 */ /* 0x002fe400078e0006 */
[----:B------:R-:W-:Y:S01]  /*11ed0*/  IMAD.MOV.U32 R3, RZ, RZ, R7 ;  /* 0x000000ffff037224 */ /* 0x000fe200078e0007 */
[----:B------:R-:W-:Y:S06]  /*11ee0*/  RET.REL.NODEC R4 `(_ZN2at6native27unrolled_elementwise_kernelIZZZNS0_61_GLOBAL__N__132982cb_23_ActivationSiluKernel_cu_1520ed90_293611silu_kernelERNS_18TensorIteratorBaseEENKUlvE_clEvENKUlvE1_clEvEUlN3c107complexIdEEE_St5arrayIPcLm2EELi4E23TrivialOffsetCalculatorILi1EjESF_NS0_6memory12LoadWithCastILi1EEENSG_13StoreWithCastILi1EEEEEviT_T0_T2_T3_T4_T5_) ;  /* 0xfffee11004007950 */ /* 0x000fec0003c3ffff */
        .weak           $__internal_9_$__cuda_sm20_div_rn_f64_full
        .type           $__internal_9_$__cuda_sm20_div_rn_f64_full,@function
        .size           $__internal_9_$__cuda_sm20_div_rn_f64_full,($_ZN2at6native27unrolled_elementwise_kernelIZZZNS0_61_GLOBAL__N__132982cb_23_ActivationSiluKernel_cu_1520ed90_293611silu_kernelERNS_18TensorIteratorBaseEENKUlvE_clEvENKUlvE1_clEvEUlN3c107complexIdEEE_St5arrayIPcLm2EELi4E23TrivialOffsetCalculatorILi1EjESF_NS0_6memory12LoadWithCastILi1EEENSG_13StoreWithCastILi1EEEEEviT_T0_T2_T3_T4_T5_$__internal_trig_reduction_slowpathd - $__internal_9_$__cuda_sm20_div_rn_f64_full)
$__internal_9_$__cuda_sm20_div_rn_f64_full:
[C---:B------:R-:W-:Y:S01]  /*11ef0*/  FSETP.GEU.AND P0, PT, |R2|.reuse, 1.469367938527859385e-39, PT ;  /* 0x001000000200780b */ /* 0x040fe20003f0e200 */
[--C-:B------:R-:W-:Y:S01]  /*11f00*/  IMAD.MOV.U32 R6, RZ, RZ, R3.reuse ;  /* 0x000000ffff067224 */ /* 0x100fe200078e0003 */
[----:B------:R-:W-:Y:S01]  /*11f10*/  LOP3.LUT R12, R2, 0x800fffff, RZ, 0xc0, !PT ;  /* 0x800fffff020c7812 */ /* 0x000fe200078ec0ff */
[----:B------:R-:W-:Y:S01]  /*11f20*/  IMAD.MOV.U32 R7, RZ, RZ, R2 ;  /* 0x000000ffff077224 */ /* 0x000fe200078e0002 */
[-C--:B------:R-:W-:Y:S01]  /*11f30*/  LOP3.LUT R5, R5, R4.reuse, RZ, 0x3c, !PT ;  /* 0x0000000405057212 */ /* 0x080fe200078e3cff */
[----:B------:R-:W-:Y:S01]  /*11f40*/  IMAD.MOV.U32 R44, RZ, RZ, 0x1ca00000 ;  /* 0x1ca00000ff2c7424 */ /* 0x000fe200078e00ff */
[----:B------:R-:W-:Y:S01]  /*11f50*/  LOP3.LUT R13, R12, 0x3ff00000, RZ, 0xfc, !PT ;  /* 0x3ff000000c0d7812 */ /* 0x000fe200078efcff */
[----:B------:R-:W-:Y:S01]  /*11f60*/  IMAD.MOV.U32 R12, RZ, RZ, R3 ;  /* 0x000000ffff0c7224 */ /* 0x000fe200078e0003 */
[C---:B------:R-:W-:Y:S01]  /*11f70*/  LOP3.LUT R4, R5.reuse, R4, RZ, 0x3c, !PT ;  /* 0x0000000405047212 */ /* 0x040fe200078e3cff */
[----:B------:R-:W-:Y:S01]  /*11f80*/  BSSY B1, `(.L_x_6580) ;  /* 0x000005a000017945 */ /* 0x000fe20003800000 */
[----:B------:R-:W-:Y:S01]  /*11f90*/  LOP3.LUT R40, R2, 0x7ff00000, RZ, 0xc0, !PT ;  /* 0x7ff0000002287812 */ /* 0x000fe200078ec0ff */
[----:B------:R-:W-:Y:S01]  /*11fa0*/  IMAD.MOV.U32 R2, RZ, RZ, 0x1 ;  /* 0x00000001ff027424 */ /* 0x000fe200078e00ff */
[----:B------:R-:W-:Y:S01]  /*11fb0*/  LOP3.LUT R5, R5, R4, RZ, 0x3c, !PT ;  /* 0x0000000405057212 */ /* 0x000fe200078e3cff */
[----:B------:R-:W0:-:S03]  /*11fc0*/  @!P0 DMUL R12, R6, 8.98846567431157953865e+307 ;  /* 0x7fe00000060c8828 */ /* 0x000e060000000000 */
[C---:B------:R-:W-:Y:S02]  /*11fd0*/  FSETP.GEU.AND P2, PT, |R5|.reuse, 1.469367938527859385e-39, PT ;  /* 0x001000000500780b */ /* 0x040fe40003f4e200 */
[----:B------:R-:W-:Y:S01]  /*11fe0*/  LOP3.LUT R41, R5, 0x7ff00000, RZ, 0xc0, !PT ;  /* 0x7ff0000005297812 */ /* 0x000fe200078ec0ff */
[----:B0-----:R-:W0:Y:S03]  /*11ff0*/  MUFU.RCP64H R3, R13 ;  /* 0x0000000d00037308 */ /* 0x001e260000001800 */
[----:B------:R-:W-:-:S04]  /*12000*/  ISETP.GE.U32.AND P1, PT, R41, R40, PT ;  /* 0x000000282900720c */ /* 0x000fc80003f26070 */
[----:B------:R-:W-:-:S03]  /*12010*/  SEL R15, R44, 0x63400000, !P1 ;  /* 0x634000002c0f7807 */ /* 0x000fc60004800000 */
[----:B------:R-:W-:-:S04]  /*12020*/  @!P2 LOP3.LUT R14, R7, 0x7ff00000, RZ, 0xc0, !PT ;  /* 0x7ff00000070ea812 */ /* 0x000fc800078ec0ff */
[----:B------:R-:W-:Y:S01]  /*12030*/  @!P2 ISETP.GE.U32.AND P3, PT, R41, R14, PT ;  /* 0x0000000e2900a20c */ /* 0x000fe20003f66070 */
[----:B0-----:R-:W0:-:S03]  /*12040*/  DFMA R36, R2, -R12, 1 ;  /* 0x3ff000000224742b */ /* 0x001e06000000080c */
[----:B------:R-:W-:-:S03]  /*12050*/  @!P2 SEL R14, R44, 0x63400000, !P3 ;  /* 0x634000002c0ea807 */ /* 0x000fc60005800000 */
[----:B0-----:R-:W0:Y:S01]  /*12060*/  DFMA R36, R36, R36, R36 ;  /* 0x000000242424722b */ /* 0x001e220000000024 */
[----:B------:R-:W-:-:S05]  /*12070*/  @!P2 LOP3.LUT R14, R14, 0x80000000, R5, 0xf8, !PT ;  /* 0x800000000e0ea812 */ /* 0x000fca00078ef805 */
[----:B0-----:R0:W1:Y:S02]  /*12080*/  DFMA R36, R2, R36, R2 ;  /* 0x000000240224722b */ /* 0x0010640000000002 */
[----:B0-----:R-:W-:Y:S01]  /*12090*/  LOP3.LUT R3, R15, 0x800fffff, R5, 0xf8, !PT ;  /* 0x800fffff0f037812 */ /* 0x001fe200078ef805 */
[----:B------:R-:W-:Y:S01]  /*120a0*/  IMAD.MOV.U32 R2, RZ, RZ, R4 ;  /* 0x000000ffff027224 */ /* 0x000fe200078e0004 */
[----:B------:R-:W-:Y:S01]  /*120b0*/  @!P2 LOP3.LUT R15, R14, 0x100000, RZ, 0xfc, !PT ;  /* 0x001000000e0fa812 */ /* 0x000fe200078efcff */
[----:B------:R-:W-:-:S06]  /*120c0*/  @!P2 IMAD.MOV.U32 R14, RZ, RZ, RZ ;  /* 0x000000ffff0ea224 */ /* 0x000fcc00078e00ff */
[----:B------:R-:W-:-:S04]  /*120d0*/  @!P2 DFMA R2, R2, 2, -R14 ;  /* 0x400000000202a82b */ /* 0x000fc8000000080e */
[----:B-1----:R-:W0:-:S06]  /*120e0*/  DFMA R14, R36, -R12, 1 ;  /* 0x3ff00000240e742b */ /* 0x002e0c000000080c */
[----:B0-----:R-:W0:-:S06]  /*120f0*/  DFMA R36, R36, R14, R36 ;  /* 0x0000000e2424722b */ /* 0x001e0c0000000024 */
[----:B0-----:R-:W0:-:S06]  /*12100*/  DMUL R14, R36, R2 ;  /* 0x00000002240e7228 */ /* 0x001e0c0000000000 */
[----:B0-----:R-:W0:-:S06]  /*12110*/  DFMA R38, R14, -R12, R2 ;  /* 0x8000000c0e26722b */ /* 0x001e0c0000000002 */
[----:B0-----:R0:W1:Y:S02]  /*12120*/  DFMA R14, R36, R38, R14 ;  /* 0x00000026240e722b */ /* 0x001064000000000e */
[----:B0-----:R-:W-:Y:S01]  /*12130*/  IMAD.MOV.U32 R38, RZ, RZ, R41 ;  /* 0x000000ffff267224 */ /* 0x001fe200078e0029 */
[----:B------:R-:W-:Y:S01]  /*12140*/  @!P2 LOP3.LUT R38, R3, 0x7ff00000, RZ, 0xc0, !PT ;  /* 0x7ff000000326a812 */ /* 0x000fe200078ec0ff */
[----:B------:R-:W-:Y:S01]  /*12150*/  IMAD.MOV.U32 R39, RZ, RZ, R40 ;  /* 0x000000ffff277224 */ /* 0x000fe200078e0028 */
[----:B------:R-:W-:Y:S02]  /*12160*/  @!P0 LOP3.LUT R39, R13, 0x7ff00000, RZ, 0xc0, !PT ;  /* 0x7ff000000d278812 */ /* 0x000fe400078ec0ff */
[----:B------:R-:W-:-:S04]  /*12170*/  IADD3 R36, R38, -0x1, RZ ;  /* 0xffffffff26247810 */ /* 0x000fc80007ffe0ff */
[----:B------:R-:W-:Y:S02]  /*12180*/  ISETP.GT.U32.AND P0, PT, R36, 0x7feffffe, PT ;  /* 0x7feffffe2400780c */ /* 0x000fe40003f04070 */
[----:B------:R-:W-:-:S04]  /*12190*/  IADD3 R36, R39, -0x1, RZ ;  /* 0xffffffff27247810 */ /* 0x000fc80007ffe0ff */
[----:B------:R-:W-:-:S13]  /*121a0*/  ISETP.GT.U32.OR P0, PT, R36, 0x7feffffe, P0 ;  /* 0x7feffffe2400780c */ /* 0x000fda0000704470 */
[----:B------:R-:W-:Y:S05]  /*121b0*/  @P0 BRA `(.L_x_6581) ;  /* 0x000001e000000947 */ /* 0x000fea0003800000 */
[----:B-1----:R-:W-:-:S04]  /*121c0*/  LOP3.LUT R4, R7, 0x7ff00000, RZ, 0xc0, !PT ;  /* 0x7ff0000007047812 */ /* 0x002fc800078ec0ff */
        /* <DEDUP_REMOVED lines=19> */
[----:B------:R-:W-:Y:S01]  /*12300*/  IMAD.MOV.U32 R2, RZ, RZ, RZ ;  /* 0x000000ffff027224 */ /* 0x000fe200078e00ff */
[----:B------:R-:W-:-:S05]  /*12310*/  IADD3 R38, -R38, -0x43300000, RZ ;  /* 0xbcd0000026267810 */ /* 0x000fca0007ffe1ff */
[----:B------:R-:W1:-:S03]  /*12320*/  DFMA R2, R36, -R2, R14 ;  /* 0x800000022402722b */ /* 0x000e46000000000e */
[----:B0-----:R-:W-:-:S07]  /*12330*/  LOP3.LUT R6, R5, R6, RZ, 0x3c, !PT ;  /* 0x0000000605067212 */ /* 0x001fce00078e3cff */
[----:B-1----:R-:W-:-:S04]  /*12340*/  FSETP.NEU.AND P0, PT, |R3|, R38, PT ;  /* 0x000000260300720b */ /* 0x002fc80003f0d200 */
[----:B------:R-:W-:Y:S02]  /*12350*/  FSEL R4, R4, R36, !P0 ;  /* 0x0000002404047208 */ /* 0x000fe40004000000 */
[----:B------:R-:W-:-:S03]  /*12360*/  FSEL R6, R6, R37, !P0 ;  /* 0x0000002506067208 */ /* 0x000fc60004000000 */
[----:B------:R-:W-:Y:S02]  /*12370*/  IMAD.MOV.U32 R36, RZ, RZ, R4 ;  /* 0x000000ffff247224 */ /* 0x000fe400078e0004 */
[----:B------:R-:W-:Y:S01]  /*12380*/  IMAD.MOV.U32 R37, RZ, RZ, R6 ;  /* 0x000000ffff257224 */ /* 0x000fe200078e0006 */
[----:B------:R-:W-:Y:S05]  /*12390*/  BRA `(.L_x_6582) ;  /* 0x0000018000007947 */ /* 0x000fea0003800000 */
.L_x_6581:
[----:B-1----:R-:W0:-:S14]  /*123a0*/  DSETP.NAN.AND P0, PT, R4, R4, PT ;  /* 0x000000040400722a */ /* 0x002e1c0003f08000 */
        /* <DEDUP_REMOVED lines=12> */
[----:B------:R-:W-:Y:S02]  /*12470*/  @!P0 IMAD.MOV.U32 R37, RZ, RZ, R4 ;  /* 0x000000ffff258224 */ /* 0x000fe400078e0004 */
[----:B------:R-:W-:Y:S02]  /*12480*/  @P0 IMAD.MOV.U32 R36, RZ, RZ, RZ ;  /* 0x000000ffff240224 */ /* 0x000fe400078e00ff */
[----:B------:R-:W-:Y:S01]  /*12490*/  @P0 IMAD.MOV.U32 R37, RZ, RZ, R2 ;  /* 0x000000ffff250224 */ /* 0x000fe200078e0002 */
[----:B------:R-:W-:Y:S05]  /*124a0*/  BRA `(.L_x_6582) ;  /* 0x0000007000007947 */ /* 0x000fea0003800000 */
.L_x_6584:
[----:B------:R-:W-:-:S05]  /*124b0*/  LOP3.LUT R36, R7, 0x80000, RZ, 0xfc, !PT ;  /* 0x0008000007247812 */ /* 0x000fca00078efcff */
[----:B------:R-:W-:Y:S02]  /*124c0*/  IMAD.MOV.U32 R37, RZ, RZ, R36 ;  /* 0x000000ffff257224 */ /* 0x000fe400078e0024 */
[----:B------:R-:W-:Y:S01]  /*124d0*/  IMAD.MOV.U32 R36, RZ, RZ, R6 ;  /* 0x000000ffff247224 */ /* 0x000fe200078e0006 */
[----:B------:R-:W-:Y:S05]  /*124e0*/  BRA `(.L_x_6582) ;  /* 0x0000003000007947 */ /* 0x000fea0003800000 */
.L_x_6583:
[----:B------:R-:W-:-:S05]  /*124f0*/  LOP3.LUT R36, R5, 0x80000, RZ, 0xfc, !PT ;  /* 0x0008000005247812 */ /* 0x000fca00078efcff */
[----:B------:R-:W-:Y:S02]  /*12500*/  IMAD.MOV.U32 R37, RZ, RZ, R36 ;  /* 0x000000ffff257224 */ /* 0x000fe400078e0024 */
[----:B------:R-:W-:Y:S02]  /*12510*/  IMAD.MOV.U32 R36, RZ, RZ, R4 ;  /* 0x000000ffff247224 */ /* 0x000fe400078e0004 */
.L_x_6582:
[----:B------:R-:W-:Y:S05]  /*12520*/  BSYNC B1 ;  /* 0x0000000000017941 */ /* 0x000fea0003800000 */
.L_x_6580:
[----:B------:R-:W-:Y:S02]  /*12530*/  IMAD.MOV.U32 R4, RZ, RZ, R0 ;  /* 0x000000ffff047224 */ /* 0x000fe400078e0000 */
[----:B------:R-:W-:Y:S02]  /*12540*/  IMAD.MOV.U32 R5, RZ, RZ, 0x0 ;  /* 0x00000000ff057424 */ /* 0x000fe400078e00ff */
[----:B------:R-:W-:Y:S02]  /*12550*/  IMAD.MOV.U32 R2, RZ, RZ, R36 ;  /* 0x000000ffff027224 */ /* 0x000fe400078e0024 */
[----:B------:R-:W-:Y:S01]  /*12560*/  IMAD.MOV.U32 R3, RZ, RZ, R37 ;  /* 0x000000ffff037224 */ /* 0x000fe200078e0025 */
[----:B------:R-:W-:Y:S06]  /*12570*/  RET.REL.NODEC R4 `(_ZN2at6native27unrolled_elementwise_kernelIZZZNS0_61_GLOBAL__N__132982cb_23_ActivationSiluKernel_cu_1520ed90_293611silu_kernelERNS_18TensorIteratorBaseEENKUlvE_clEvENKUlvE1_clEvEUlN3c107complexIdEEE_St5arrayIPcLm2EELi4E23TrivialOffsetCalculatorILi1EjESF_NS0_6memory12LoadWithCastILi1EEENSG_13StoreWithCastILi1EEEEEviT_T0_T2_T3_T4_T5_) ;  /* 0xfffeda8004007950 */ /* 0x000fec0003c3ffff */
        .type           $_ZN2at6native27unrolled_elementwise_kernelIZZZNS0_61_GLOBAL__N__132982cb_23_ActivationSiluKernel_cu_1520ed90_293611silu_kernelERNS_18TensorIteratorBaseEENKUlvE_clEvENKUlvE1_clEvEUlN3c107complexIdEEE_St5arrayIPcLm2EELi4E23TrivialOffsetCalculatorILi1EjESF_NS0_6memory12LoadWithCastILi1EEENSG_13StoreWithCastILi1EEEEEviT_T0_T2_T3_T4_T5_$__internal_trig_reduction_slowpathd,@function
        .size           $_ZN2at6native27unrolled_elementwise_kernelIZZZNS0_61_GLOBAL__N__132982cb_23_ActivationSiluKernel_cu_1520ed90_293611silu_kernelERNS_18TensorIteratorBaseEENKUlvE_clEvENKUlvE1_clEvEUlN3c107complexIdEEE_St5arrayIPcLm2EELi4E23TrivialOffsetCalculatorILi1EjESF_NS0_6memory12LoadWithCastILi1EEENSG_13StoreWithCastILi1EEEEEviT_T0_T2_T3_T4_T5_$__internal_trig_reduction_slowpathd,(.L_x_9700 - $_ZN2at6native27unrolled_elementwise_kernelIZZZNS0_61_GLOBAL__N__132982cb_23_ActivationSiluKernel_cu_1520ed90_293611silu_kernelERNS_18TensorIteratorBaseEENKUlvE_clEvENKUlvE1_clEvEUlN3c107complexIdEEE_St5arrayIPcLm2EELi4E23TrivialOffsetCalculatorILi1EjESF_NS0_6memory12LoadWithCastILi1EEENSG_13StoreWithCastILi1EEEEEviT_T0_T2_T3_T4_T5_$__internal_trig_reduction_slowpathd)
$_ZN2at6native27unrolled_elementwise_kernelIZZZNS0_61_GLOBAL__N__132982cb_23_ActivationSiluKernel_cu_1520ed90_293611silu_kernelERNS_18TensorIteratorBaseEENKUlvE_clEvENKUlvE1_clEvEUlN3c107complexIdEEE_St5arrayIPcLm2EELi4E23TrivialOffsetCalculatorILi1EjESF_NS0_6memory12LoadWithCastILi1EEENSG_13StoreWithCastILi1EEEEEviT_T0_T2_T3_T4_T5_$__internal_trig_reduction_slowpathd:
[----:B------:R-:W-:Y:S01]  /*12580*/  SHF.R.U32.HI R5, RZ, 0x14, R2 ;  /* 0x00000014ff057819 */ /* 0x000fe20000011602 */
[----:B------:R-:W-:-:S02]  /*12590*/  IMAD.MOV.U32 R12, RZ, RZ, R0 ;  /* 0x000000ffff0c7224 */ /* 0x000fc400078e0000 */
        /* <DEDUP_REMOVED lines=10> */
[----:B------:R-:W-:Y:S02]  /*12640*/  IADD3 R38, -R0, 0x13, RZ ;  /* 0x0000001300267810 */ /* 0x000fe40007ffe1ff */
[----:B------:R-:W-:Y:S02]  /*12650*/  ISETP.GT.AND P0, PT, R4, 0xe, PT ;  /* 0x0000000e0400780c */ /* 0x000fe40003f04270 */
[----:B------:R-:W-:Y:S02]  /*12660*/  IADD3 R40, -R0, 0xf, RZ ;  /* 0x0000000f00287810 */ /* 0x000fe40007ffe1ff */
[----:B------:R-:W-:Y:S02]  /*12670*/  SEL R38, R38, 0x12, !P0 ;  /* 0x0000001226267807 */ /* 0x000fe40004000000 */
[----:B------:R-:W-:-:S02]  /*12680*/  LOP3.LUT P0, R39, R39, 0x3f, RZ, 0xc0, !PT ;  /* 0x0000003f27277812 */ /* 0x000fc4000780c0ff */
[----:B------:R-:W-:Y:S01]  /*12690*/  ISETP.GT.AND P1, PT, R4, R38, PT ;  /* 0x000000260400720c */ /* 0x000fe20003f24270 */
[----:B------:R-:W-:-:S12]  /*126a0*/  IMAD.MOV.U32 R4, RZ, RZ, R40 ;  /* 0x000000ffff047224 */ /* 0x000fd800078e0028 */
[----:B------:R-:W-:Y:S05]  /*126b0*/  @P1 BRA `(.L_x_6587) ;  /* 0x0000025000001947 */ /* 0x000fea0003800000 */
[----:B------:R-:W-:Y:S01]  /*126c0*/  IMAD.MOV.U32 R6, RZ, RZ, 0x8 ;  /* 0x00000008ff067424 */ /* 0x000fe200078e00ff */
[----:B------:R-:W-:Y:S01]  /*126d0*/  SHF.L.U64.HI R13, R12, 0xb, R2 ;  /* 0x0000000b0c0d7819 */ /* 0x000fe20000010202 */
[----:B------:R-:W-:Y:S01]  /*126e0*/  IMAD.MOV.U32 R0, RZ, RZ, R1 ;  /* 0x000000ffff007224 */ /* 0x000fe200078e0001 */
[----:B------:R-:W-:Y:S01]  /*126f0*/  CS2R R36, SRZ ;  /* 0x0000000000247805 */ /* 0x000fe2000001ff00 */
[----:B------:R-:W-:-:S04]  /*12700*/  IMAD.WIDE R6, R40, R6, c[0x4][0x160] ;  /* 0x0100580028067625 */ /* 0x000fc800078e0206 */
[----:B------:R-:W-:Y:S02]  /*12710*/  IMAD.MOV.U32 R5, RZ, RZ, R6 ;  /* 0x000000ffff057224 */ /* 0x000fe400078e0006 */
[----:B------:R-:W-:Y:S02]  /*12720*/  IMAD.MOV.U32 R6, RZ, RZ, R7 ;  /* 0x000000ffff067224 */ /* 0x000fe400078e0007 */
[----:B------:R-:W-:Y:S01]  /*12730*/  IMAD.SHL.U32 R7, R12, 0x800, RZ ;  /* 0x000008000c077824 */ /* 0x000fe200078e00ff */
[----:B------:R-:W-:Y:S01]  /*12740*/  LOP3.LUT R12, R13, 0x80000000, RZ, 0xfc, !PT ;  /* 0x800000000d0c7812 */ /* 0x000fe200078efcff */
[----:B------:R-:W-:Y:S02]  /*12750*/  IMAD.MOV.U32 R4, RZ, RZ, R40 ;  /* 0x000000ffff047224 */ /* 0x000fe400078e0028 */
.L_x_6588:
[----:B------:R-:W-:Y:S01]  /*12760*/  IMAD.MOV.U32 R14, RZ, RZ, R5 ;  /* 0x000000ffff0e7224 */ /* 0x000fe200078e0005 */
[----:B------:R-:W-:Y:S01]  /*12770*/  ULDC.64 UR4, c[0x0][0x118] ;  /* 0x0000460000047ab9 */ /* 0x000fe20000000a00 */
[----:B------:R-:W-:-:S06]  /*12780*/  IMAD.MOV.U32 R15, RZ, RZ, R6 ;  /* 0x000000ffff0f7224 */ /* 0x000fcc00078e0006 */
[----:B------:R-:W2:Y:S01]  /*12790*/  LDG.E.64.CONSTANT R14, [R14.64] ;  /* 0x000000040e0e7981 */ /* 0x000ea2000c1e9b00 */
[----:B------:R-:W-:Y:S01]  /*127a0*/  IADD3 R4, R4, 0x1, RZ ;  /* 0x0000000104047810 */ /* 0x000fe20007ffe0ff */
[----:B--2---:R-:W-:-:S04]  /*127b0*/  IMAD.WIDE.U32 R36, P1, R14, R7, R36 ;  /* 0x000000070e247225 */ /* 0x004fc80007820024 */
[----:B------:R-:W-:-:S05]  /*127c0*/  IMAD R13, R14, R12, RZ ;  /* 0x0000000c0e0d7224 */ /* 0x000fca00078e02ff */
[----:B------:R-:W-:Y:S01]  /*127d0*/  IADD3 R37, P3, R13, R37, RZ ;  /* 0x000000250d257210 */ /* 0x000fe20007f7e0ff */
[----:B------:R-:W-:-:S05]  /*127e0*/  IMAD R13, R15, R7, RZ ;  /* 0x000000070f0d7224 */ /* 0x000fca00078e02ff */
[----:B------:R-:W-:Y:S01]  /*127f0*/  IADD3 R37, P4, R13, R37, RZ ;  /* 0x000000250d257210 */ /* 0x000fe20007f9e0ff */
[----:B------:R-:W-:-:S04]  /*12800*/  IMAD.HI.U32 R13, R14, R12, RZ ;  /* 0x0000000c0e0d7227 */ /* 0x000fc800078e00ff */
[----:B------:R-:W-:Y:S01]  /*12810*/  IMAD.HI.U32 R14, R15, R7, RZ ;  /* 0x000000070f0e7227 */ /* 0x000fe200078e00ff */
[----:B------:R0:W-:Y:S03]  /*12820*/  STL.64 [R0], R36 ;  /* 0x0000002400007387 */ /* 0x0001e60000100a00 */
[----:B------:R-:W-:-:S05]  /*12830*/  IMAD.X R13, RZ, RZ, R13, P1 ;  /* 0x000000ffff0d7224 */ /* 0x000fca00008e060d */
[----:B------:R-:W-:Y:S01]  /*12840*/  IADD3.X R13, P1, R14, R13, RZ, P3, !PT ;  /* 0x0000000d0e0d7210 */ /* 0x000fe20001f3e4ff */
[C---:B------:R-:W-:Y:S01]  /*12850*/  IMAD.HI.U32 R14, R15.reuse, R12, RZ ;  /* 0x0000000c0f0e7227 */ /* 0x040fe200078e00ff */
[----:B------:R-:W-:Y:S02]  /*12860*/  ISETP.GE.AND P3, PT, R4, R38, PT ;  /* 0x000000260400720c */ /* 0x000fe40003f66270 */
[----:B0-----:R-:W-:Y:S01]  /*12870*/  IADD3 R0, R0, 0x8, RZ ;  /* 0x0000000800007810 */ /* 0x001fe20007ffe0ff */
[----:B------:R-:W-:Y:S02]  /*12880*/  IMAD R15, R15, R12, RZ ;  /* 0x0000000c0f0f7224 */ /* 0x000fe400078e02ff */
[----:B------:R-:W-:Y:S01]  /*12890*/  IMAD.X R14, RZ, RZ, R14, P1 ;  /* 0x000000ffff0e7224 */ /* 0x000fe200008e060e */
[----:B------:R-:W-:Y:S02]  /*128a0*/  IADD3 R5, P1, R5, 0x8, RZ ;  /* 0x0000000805057810 */ /* 0x000fe40007f3e0ff */
[----:B------:R-:W-:-:S03]  /*128b0*/  IADD3.X R13, P4, R15, R13, RZ, P4, !PT ;  /* 0x0000000d0f0d7210 */ /* 0x000fc6000279e4ff */
[----:B------:R-:W-:Y:S02]  /*128c0*/  IMAD.X R6, RZ, RZ, R6, P1 ;  /* 0x000000ffff067224 */ /* 0x000fe400008e0606 */
[----:B------:R-:W-:Y:S02]  /*128d0*/  IMAD.X R14, RZ, RZ, R14, P4 ;  /* 0x000000ffff0e7224 */ /* 0x000fe400020e060e */
[----:B------:R-:W-:Y:S02]  /*128e0*/  IMAD.MOV.U32 R36, RZ, RZ, R13 ;  /* 0x000000ffff247224 */ /* 0x000fe400078e000d */
[----:B------:R-:W-:Y:S01]  /*128f0*/  IMAD.MOV.U32 R37, RZ, RZ, R14 ;  /* 0x000000ffff257224 */ /* 0x000fe200078e000e */
[----:B------:R-:W-:Y:S05]  /*12900*/  @!P3 BRA `(.L_x_6588) ;  /* 0xfffffe500000b947 */ /* 0x000fea000383ffff */
.L_x_6587:
[----:B------:R-:W-:Y:S05]  /*12910*/  BSYNC B1 ;  /* 0x0000000000017941 */ /* 0x000fea0003800000 */
.L_x_6586:
[----:B------:R-:W-:-:S04]  /*12920*/  IMAD.IADD R40, R4, 0x1, -R40 ;  /* 0x0000000104287824 */ /* 0x000fc800078e0a28 */
[----:B------:R-:W-:-:S05]  /*12930*/  IMAD R40, R40, 0x8, R1 ;  /* 0x0000000828287824 */ /* 0x000fca00078e0201 */
[----:B------:R0:W-:Y:S04]  /*12940*/  STL.64 [R40], R36 ;  /* 0x0000002428007387 */ /* 0x0001e80000100a00 */
[----:B------:R-:W2:Y:S04]  /*12950*/  LDL.64 R4, [R1+0x10] ;  /* 0x0000100001047983 */ /* 0x000ea80000100a00 */
[----:B------:R-:W0:Y:S04]  /*12960*/  @P0 LDL.64 R12, [R1+0x8] ;  /* 0x00000800010c0983 */ /* 0x000e280000100a00 */
[----:B------:R-:W3:Y:S01]  /*12970*/  LDL.64 R6, [R1+0x18] ;  /* 0x0000180001067983 */ /* 0x000ee20000100a00 */
[----:B------:R-:W-:Y:S01]  /*12980*/  @P0 IADD3 R0, -R39, 0x40, RZ ;  /* 0x0000004027000810 */ /* 0x000fe20007ffe1ff */
[----:B------:R-:W-:Y:S01]  /*12990*/  UMOV UR4, URZ ;  /* 0x0000003f00047c82 */ /* 0x000fe20008000000 */
[----:B--2---:R-:W-:-:S02]  /*129a0*/  @P0 SHF.L.U32 R15, R4, R39, RZ ;  /* 0x00000027040f0219 */ /* 0x004fc400000006ff */
[-C--:B------:R-:W-:Y:S02]  /*129b0*/  @P0 SHF.R.U64 R14, R4, R0.reuse, R5 ;  /* 0x00000000040e0219 */ /* 0x080fe40000001205 */
[-C--:B0-----:R-:W-:Y:S02]  /*129c0*/  @P0 SHF.R.U64 R36, R12, R0.reuse, R13 ;  /* 0x000000000c240219 */ /* 0x081fe4000000120d */
[----:B------:R-:W-:Y:S02]  /*129d0*/  @P0 SHF.L.U64.HI R12, R4, R39, R5 ;  /* 0x00000027040c0219 */ /* 0x000fe40000010205 */
[----:B------:R-:W-:Y:S02]  /*129e0*/  @P0 LOP3.LUT R4, R36, R15, RZ, 0xfc, !PT ;  /* 0x0000000f24040212 */ /* 0x000fe400078efcff */
[-C--:B------:R-:W-:Y:S02]  /*129f0*/  @P0 SHF.R.U32.HI R13, RZ, R0.reuse, R13 ;  /* 0x00000000ff0d0219 */ /* 0x080fe4000001160d */
[----:B------:R-:W-:-:S02]  /*12a00*/  @P0 SHF.R.U32.HI R15, RZ, R0, R5 ;  /* 0x00000000ff0f0219 */ /* 0x000fc40000011605 */
[CC--:B---3--:R-:W-:Y:S02]  /*12a10*/  @P0 SHF.L.U32 R0, R6.reuse, R39.reuse, RZ ;  /* 0x0000002706000219 */ /* 0x0c8fe400000006ff */
[----:B------:R-:W-:Y:S02]  /*12a20*/  @P0 SHF.L.U64.HI R39, R6, R39, R7 ;  /* 0x0000002706270219 */ /* 0x000fe40000010207 */
[----:B------:R-:W-:Y:S02]  /*12a30*/  @P0 LOP3.LUT R6, R0, R14, RZ, 0xfc, !PT ;  /* 0x0000000e00060212 */ /* 0x000fe400078efcff */
[----:B------:R-:W-:Y:S01]  /*12a40*/  @P0 LOP3.LUT R5, R13, R12, RZ, 0xfc, !PT ;  /* 0x0000000c0d050212 */ /* 0x000fe200078efcff */
[----:B------:R-:W-:Y:S01]  /*12a50*/  IMAD.SHL.U32 R12, R4, 0x4, RZ ;  /* 0x00000004040c7824 */ /* 0x000fe200078e00ff */
[----:B------:R-:W-:Y:S01]  /*12a60*/  @P0 LOP3.LUT R7, R39, R15, RZ, 0xfc, !PT ;  /* 0x0000000f27070212 */ /* 0x000fe200078efcff */
[----:B------:R-:W-:Y:S01]  /*12a70*/  IMAD.SHL.U32 R0, R6, 0x4, RZ ;  /* 0x0000000406007824 */ /* 0x000fe200078e00ff */
[----:B------:R-:W-:-:S02]  /*12a80*/  SHF.L.U64.HI R13, R4, 0x2, R5 ;  /* 0x00000002040d7819 */ /* 0x000fc40000010205 */
[----:B------:R-:W-:Y:S02]  /*12a90*/  SHF.R.U32.HI R5, RZ, 0x1e, R5 ;  /* 0x0000001eff057819 */ /* 0x000fe40000011605 */
[----:B------:R-:W-:Y:S02]  /*12aa0*/  IADD3 RZ, P0, RZ, -R12, RZ ;  /* 0x8000000cffff7210 */ /* 0x000fe40007f1e0ff */
[----:B------:R-:W-:Y:S02]  /*12ab0*/  LOP3.LUT R4, RZ, R13, RZ, 0x33, !PT ;  /* 0x0000000dff047212 */ /* 0x000fe400078e33ff */
[----:B------:R-:W-:Y:S02]  /*12ac0*/  LOP3.LUT R5, R5, R0, RZ, 0xfc, !PT ;  /* 0x0000000005057212 */ /* 0x000fe400078efcff */
[----:B------:R-:W-:Y:S02]  /*12ad0*/  SHF.L.U64.HI R0, R6, 0x2, R7 ;  /* 0x0000000206007819 */ /* 0x000fe40000010207 */
[----:B------:R-:W-:-:S02]  /*12ae0*/  IADD3.X R14, P0, RZ, R4, RZ, P0, !PT ;  /* 0x00000004ff0e7210 */ /* 0x000fc4000071e4ff */
[----:B------:R-:W-:Y:S02]  /*12af0*/  LOP3.LUT R6, RZ, R5, RZ, 0x33, !PT ;  /* 0x00000005ff067212 */ /* 0x000fe400078e33ff */
        /* <DEDUP_REMOVED lines=8> */
[----:B------:R-:W-:-:S04]  /*12b80*/  ISETP.NE.U32.AND P1, PT, R0, RZ, PT ;  /* 0x000000ff0000720c */ /* 0x000fc80003f25070 */
[----:B------:R-:W-:Y:S01]  /*12b90*/  SEL R4, R5, R0, !P1 ;  /* 0x0000000005047207 */ /* 0x000fe20004800000 */
[----:B------:R-:W-:-:S05]  /*12ba0*/  @P0 IMAD.MOV R12, RZ, RZ, -R12 ;  /* 0x000000ffff0c0224 */ /* 0x000fca00078e0a0c */
[----:B------:R-:W0:Y:S02]  /*12bb0*/  FLO.U32 R4, R4 ;  /* 0x0000000400047300 */ /* 0x000e2400000e0000 */
[C---:B0-----:R-:W-:Y:S02]  /*12bc0*/  IADD3 R6, -R4.reuse, 0x1f, RZ ;  /* 0x0000001f04067810 */ /* 0x041fe40007ffe1ff */
[----:B------:R-:W-:-:S03]  /*12bd0*/  IADD3 R4, -R4, 0x3f, RZ ;  /* 0x0000003f04047810 */ /* 0x000fc60007ffe1ff */
[----:B------:R-:W-:Y:S01]  /*12be0*/  @P1 IMAD.MOV R4, RZ, RZ, R6 ;  /* 0x000000ffff041224 */ /* 0x000fe200078e0206 */
[----:B------:R-:W-:-:S04]  /*12bf0*/  SEL R6, R13, R14, !P0 ;  /* 0x0000000e0d067207 */ /* 0x000fc80004000000 */
[C---:B------:R-:W-:Y:S02]  /*12c00*/  ISETP.NE.U32.AND P1, PT, R4.reuse, RZ, PT ;  /* 0x000000ff0400720c */ /* 0x040fe40003f25070 */
[----:B------:R-:W-:Y:S02]  /*12c10*/  IADD3 R13, -R4, 0x40, RZ ;  /* 0x00000040040d7810 */ /* 0x000fe40007ffe1ff */
[----:B------:R-:W-:Y:S02]  /*12c20*/  ISETP.NE.AND.EX P1, PT, RZ, RZ, PT, P1 ;  /* 0x000000ffff00720c */ /* 0x000fe40003f25310 */
[CC--:B------:R-:W-:Y:S02]  /*12c30*/  SHF.L.U32 R14, R5.reuse, R4.reuse, RZ ;  /* 0x00000004050e7219 */ /* 0x0c0fe400000006ff */
[----:B------:R-:W-:Y:S02]  /*12c40*/  SHF.R.U64 R12, R12, R13, R6 ;  /* 0x0000000d0c0c7219 */ /* 0x000fe40000001206 */
[----:B------:R-:W-:-:S02]  /*12c50*/  SHF.L.U64.HI R37, R5, R4, R0 ;  /* 0x0000000405257219 */ /* 0x000fc40000010200 */
[----:B------:R-:W-:Y:S01]  /*12c60*/  SHF.R.U32.HI R6, RZ, R13, R6 ;  /* 0x0000000dff067219 */ /* 0x000fe20000011606 */
[----:B------:R-:W-:-:S04]  /*12c70*/  IMAD.MOV.U32 R13, RZ, RZ, RZ ;  /* 0x000000ffff0d7224 */ /* 0x000fc800078e00ff */
[----:B------:R-:W-:Y:S02]  /*12c80*/  @P1 LOP3.LUT R5, R12, R14, RZ, 0xfc, !PT ;  /* 0x0000000e0c051212 */ /* 0x000fe400078efcff */
[----:B------:R-:W-:-:S03]  /*12c90*/  @P1 LOP3.LUT R0, R6, R37, RZ, 0xfc, !PT ;  /* 0x0000002506001212 */ /* 0x000fc600078efcff */
[----:B------:R-:W-:-:S04]  /*12ca0*/  IMAD.WIDE.U32 R14, R5, 0x2168c235, RZ ;  /* 0x2168c235050e7825 */ /* 0x000fc800078e00ff */
[----:B------:R-:W-:Y:S01]  /*12cb0*/  IMAD.MOV.U32 R12, RZ, RZ, R15 ;  /* 0x000000ffff0c7224 */ /* 0x000fe200078e000f */
[----:B------:R-:W-:-:S03]  /*12cc0*/  IADD3 RZ, P1, R14, R14, RZ ;  /* 0x0000000e0eff7210 */ /* 0x000fc60007f3e0ff */
[----:B------:R-:W-:-:S04]  /*12cd0*/  IMAD.WIDE.U32 R12, R5, -0x36f0255e, R12 ;  /* 0xc90fdaa2050c7825 */ /* 0x000fc800078e000c */
[----:B------:R-:W-:-:S04]  /*12ce0*/  IMAD.HI.U32 R5, R0, -0x36f0255e, RZ ;  /* 0xc90fdaa200057827 */ /* 0x000fc800078e00ff */
[----:B------:R-:W-:-:S04]  /*12cf0*/  IMAD.WIDE.U32 R12, P3, R0, 0x2168c235, R12 ;  /* 0x2168c235000c7825 */ /* 0x000fc8000786000c */
[----:B------:R-:W-:Y:S01]  /*12d00*/  IMAD R0, R0, -0x36f0255e, RZ ;  /* 0xc90fdaa200007824 */ /* 0x000fe200078e02ff */
[----:B------:R-:W-:Y:S01]  /*12d10*/  IADD3.X RZ, P1, R12, R12, RZ, P1, !PT ;  /* 0x0000000c0cff7210 */ /* 0x000fe20000f3e4ff */
[----:B------:R-:W-:-:S03]  /*12d20*/  IMAD.X R5, RZ, RZ, R5, P3 ;  /* 0x000000ffff057224 */ /* 0x000fc600018e0605 */
[----:B------:R-:W-:-:S05]  /*12d30*/  IADD3 R0, P3, R0, R13, RZ ;  /* 0x0000000d00007210 */ /* 0x000fca0007f7e0ff */
[----:B------:R-:W-:Y:S01]  /*12d40*/  IMAD.X R6, RZ, RZ, R5, P3 ;  /* 0x000000ffff067224 */ /* 0x000fe200018e0605 */
[C---:B------:R-:W-:Y:S02]  /*12d50*/  ISETP.GT.U32.AND P3, PT, R0.reuse, RZ, PT ;  /* 0x000000ff0000720c */ /* 0x040fe40003f64070 */
[----:B------:R-:W-:Y:S02]  /*12d60*/  IADD3.X R5, P1, R0, R0, RZ, P1, !PT ;  /* 0x0000000000057210 */ /* 0x000fe40000f3e4ff */
[----:B------:R-:W-:-:S03]  /*12d70*/  ISETP.GT.AND.EX P3, PT, R6, RZ, PT, P3 ;  /* 0x000000ff0600720c */ /* 0x000fc60003f64330 */
[----:B------:R-:W-:Y:S01]  /*12d80*/  IMAD.X R12, R6, 0x1, R6, P1 ;  /* 0x00000001060c7824 */ /* 0x000fe200008e0606 */
[----:B------:R-:W-:-:S04]  /*12d90*/  SEL R5, R5, R0, P3 ;  /* 0x0000000005057207 */ /* 0x000fc80001800000 */
[----:B------:R-:W-:Y:S02]  /*12da0*/  SEL R0, R12, R6, P3 ;  /* 0x000000060c007207 */ /* 0x000fe40001800000 */
[----:B------:R-:W-:Y:S02]  /*12db0*/  IADD3 R5, P1, R5, 0x1, RZ ;  /* 0x0000000105057810 */ /* 0x000fe40007f3e0ff */
[----:B------:R-:W-:-:S03]  /*12dc0*/  SEL R6, RZ, 0x1, !P3 ;  /* 0x00000001ff067807 */ /* 0x000fc60005800000 */
[----:B------:R-:W-:Y:S02]  /*12dd0*/  IMAD.X R0, RZ, RZ, R0, P1 ;  /* 0x000000ffff007224 */ /* 0x000fe400008e0600 */
[----:B------:R-:W-:-:S03]  /*12de0*/  IMAD.IADD R4, R6, 0x1, R4 ;  /* 0x0000000106047824 */ /* 0x000fc600078e0204 */
[----:B------:R-:W-:-:S04]  /*12df0*/  SHF.R.U64 R5, R5, 0xa, R0 ;  /* 0x0000000a05057819 */ /* 0x000fc80000001200 */
[----:B------:R-:W-:-:S04]  /*12e00*/  IADD3 R5, P1, R5, 0x1, RZ ;  /* 0x0000000105057810 */ /* 0x000fc80007f3e0ff */
[----:B------:R-:W-:Y:S02]  /*12e10*/  LEA.HI.X R0, R0, RZ, RZ, 0x16, P1 ;  /* 0x000000ff00007211 */ /* 0x000fe400008fb4ff */
[----:B------:R-:W-:Y:S02]  /*12e20*/  LOP3.LUT P1, R2, R2, 0x80000000, RZ, 0xc0, !PT ;  /* 0x8000000002027812 */ /* 0x000fe4000782c0ff */
[--C-:B------:R-:W-:Y:S01]  /*12e30*/  SHF.R.U64 R12, R5, 0x1, R0.reuse ;  /* 0x00000001050c7819 */ /* 0x100fe20000001200 */
[----:B------:R-:W-:Y:S01]  /*12e40*/  IMAD.SHL.U32 R5, R4, 0x100000, RZ ;  /* 0x0010000004057824 */ /* 0x000fe200078e00ff */
[----:B------:R-:W-:Y:S02]  /*12e50*/  SHF.R.U32.HI R4, RZ, 0x1, R0 ;  /* 0x00000001ff047819 */ /* 0x000fe40000011600 */
[----:B------:R-:W-:Y:S02]  /*12e60*/  IADD3 R12, P3, P4, R12, -UR4, RZ ;  /* 0x800000040c0c7c10 */ /* 0x000fe4000fc7e0ff */
[----:B------:R-:W-:-:S02]  /*12e70*/  LEA.HI R0, R7, R36, RZ, 0x2 ;  /* 0x0000002407007211 */ /* 0x000fc400078f10ff */
[----:B------:R-:W-:Y:S02]  /*12e80*/  @P0 LOP3.LUT R2, R2, 0x80000000, RZ, 0x3c, !PT ;  /* 0x8000000002020812 */ /* 0x000fe400078e3cff */
[----:B------:R-:W-:Y:S01]  /*12e90*/  IADD3.X R4, R4, 0x3fe00000, ~R5, P3, P4 ;  /* 0x3fe0000004047810 */ /* 0x000fe20001fe8c05 */
[----:B------:R-:W-:-:S03]  /*12ea0*/  @P1 IMAD.MOV R0, RZ, RZ, -R0 ;  /* 0x000000ffff001224 */ /* 0x000fc600078e0a00 */
[----:B------:R-:W-:-:S05]  /*12eb0*/  LOP3.LUT R2, R4, R2, RZ, 0xfc, !PT ;  /* 0x0000000204027212 */ /* 0x000fca00078efcff */
.L_x_6585:
[----:B------:R-:W-:Y:S02]  /*12ec0*/  IMAD.MOV.U32 R5, RZ, RZ, R2 ;  /* 0x000000ffff057224 */ /* 0x000fe400078e0002 */
[----:B------:R-:W-:Y:S02]  /*12ed0*/  IMAD.MOV.U32 R2, RZ, RZ, R3 ;  /* 0x000000ffff027224 */ /* 0x000fe400078e0003 */
[----:B------:R-:W-:Y:S02]  /*12ee0*/  IMAD.MOV.U32 R3, RZ, RZ, 0x0 ;  /* 0x00000000ff037424 */ /* 0x000fe400078e00ff */
[----:B------:R-:W-:Y:S02]  /*12ef0*/  IMAD.MOV.U32 R4, RZ, RZ, R12 ;  /* 0x000000ffff047224 */ /* 0x000fe400078e000c */
[----:B------:R-:W-:Y:S05]  /*12f00*/  RET.REL.NODEC R2 `(_ZN2at6native27unrolled_elementwise_kernelIZZZNS0_61_GLOBAL__N__132982cb_23_ActivationSiluKernel_cu_1520ed90_293611silu_kernelERNS_18TensorIteratorBaseEENKUlvE_clEvENKUlvE1_clEvEUlN3c107complexIdEEE_St5arrayIPcLm2EELi4E23TrivialOffsetCalculatorILi1EjESF_NS0_6memory12LoadWithCastILi1EEENSG_13StoreWithCastILi1EEEEEviT_T0_T2_T3_T4_T5_) ;  /* 0xfffed0f002007950 */ /* 0x000fea0003c3ffff */
.L_x_6589:
        /* <DEDUP_REMOVED lines=15> */
.L_x_9700:


//--------------------- .text._ZN2at6native18elementwise_kernelILi128ELi2EZNS0_22gpu_kernel_impl_nocastIZZZNS0_61_GLOBAL__N__132982cb_23_ActivationSiluKernel_cu_1520ed90_293611silu_kernelERNS_18TensorIteratorBaseEENKUlvE_clEvENKUlvE1_clEvEUlN3c107complexIdEEE_EEvS5_RKT_EUliE_EEviT1_ --------------------------
	.section	.text._ZN2at6native18elementwise_kernelILi128ELi2EZNS0_22gpu_kernel_impl_nocastIZZZNS0_61_GLOBAL__N__132982cb_23_ActivationSiluKernel_cu_1520ed90_293611silu_kernelERNS_18TensorIteratorBaseEENKUlvE_clEvENKUlvE1_clEvEUlN3c107complexIdEEE_EEvS5_RKT_EUliE_EEviT1_,"ax",@progbits
	.sectioninfo	@"SHI_REGISTERS=34"
	.align	128
        .global         _ZN2at6native18elementwise_kernelILi128ELi2EZNS0_22gpu_kernel_impl_nocastIZZZNS0_61_GLOBAL__N__132982cb_23_ActivationSiluKernel_cu_1520ed90_293611silu_kernelERNS_18TensorIteratorBaseEENKUlvE_clEvENKUlvE1_clEvEUlN3c107complexIdEEE_EEvS5_RKT_EUliE_EEviT1_
        .type           _ZN2at6native18elementwise_kernelILi128ELi2EZNS0_22gpu_kernel_impl_nocastIZZZNS0_61_GLOBAL__N__132982cb_23_ActivationSiluKernel_cu_1520ed90_293611silu_kernelERNS_18TensorIteratorBaseEENKUlvE_clEvENKUlvE1_clEvEUlN3c107complexIdEEE_EEvS5_RKT_EUliE_EEviT1_,@function
        .size           _ZN2at6native18elementwise_kernelILi128ELi2EZNS0_22gpu_kernel_impl_nocastIZZZNS0_61_GLOBAL__N__132982cb_23_ActivationSiluKernel_cu_1520ed90_293611silu_kernelERNS_18TensorIteratorBaseEENKUlvE_clEvENKUlvE1_clEvEUlN3c107complexIdEEE_EEvS5_RKT_EUliE_EEviT1_,(.L_x_9703 - _ZN2at6native18elementwise_kernelILi128ELi2EZNS0_22gpu_kernel_impl_nocastIZZZNS0_61_GLOBAL__N__132982cb_23_ActivationSiluKernel_cu_1520ed90_293611silu_kernelERNS_18TensorIteratorBaseEENKUlvE_clEvENKUlvE1_clEvEUlN3c107complexIdEEE_EEvS5_RKT_EUliE_EEviT1_)
        .other          _ZN2at6native18elementwise_kernelILi128ELi2EZNS0_22gpu_kernel_impl_nocastIZZZNS0_61_GLOBAL__N__132982cb_23_ActivationSiluKernel_cu_1520ed90_293611silu_kernelERNS_18TensorIteratorBaseEENKUlvE_clEvENKUlvE1_clEvEUlN3c107complexIdEEE_EEvS5_RKT_EUliE_EEviT1_,@"STO_CUDA_ENTRY STV_DEFAULT"
_ZN2at6native18elementwise_kernelILi128ELi2EZNS0_22gpu_kernel_impl_nocastIZZZNS0_61_GLOBAL__N__132982cb_23_ActivationSiluKernel_cu_1520ed90_293611silu_kernelERNS_18TensorIteratorBaseEENKUlvE_clEvENKUlvE1_clEvEUlN3c107complexIdEEE_EEvS5_RKT_EUliE_EEviT1_:
.text._ZN2at6native18elementwise_kernelILi128ELi2EZNS0_22gpu_kernel_impl_nocastIZZZNS0_61_GLOBAL__N__132982cb_23_ActivationSiluKernel_cu_1520ed90_293611silu_kernelERNS_18TensorIteratorBaseEENKUlvE_clEvENKUlvE1_clEvEUlN3c107complexIdEEE_EEvS5_RKT_EUliE_EEviT1_:
        /* <DEDUP_REMOVED lines=10> */
[----:B------:R-:W-:Y:S01]  /*00a0*/  HFMA2.MMA R6, -RZ, RZ, 0, 0 ;  /* 0x00000000ff067435 */ /* 0x000fe200000001ff */
[----:B------:R-:W-:-:S11]  /*00b0*/  IMAD.MOV.U32 R0, RZ, RZ, RZ ;  /* 0x000000ffff007224 */ /* 0x000fd600078e00ff */
[----:B------:R-:W-:Y:S05]  /*00c0*/  @!P0 BRA `(.L_x_6592) ;  /* 0x00000e2000008947 */ /* 0x000fea0003800000 */
[----:B------:R-:W-:Y:S02]  /*00d0*/  IMAD.MOV.U32 R2, RZ, RZ, RZ ;  /* 0x000000ffff027224 */ /* 0x000fe400078e00ff */
[----:B------:R-:W-:Y:S02]  /*00e0*/  IMAD.MOV.U32 R3, RZ, RZ, R5 ;  /* 0x000000ffff037224 */ /* 0x000fe400078e0005 */
[----:B------:R-:W-:Y:S02]  /*00f0*/  IMAD.MOV.U32 R7, RZ, RZ, c[0x0][0x168] ;  /* 0x00005a00ff077624 */ /* 0x000fe400078e00ff */
[----:B------:R-:W-:-:S03]  /*0100*/  IMAD.HI.U32 R2, R5, c[0x0][0x170], R2 ;  /* 0x00005c0005027a27 */ /* 0x000fc600078e0002 */
[----:B------:R-:W-:Y:S02]  /*0110*/  ISETP.NE.AND P0, PT, R7, 0x1, PT ;  /* 0x000000010700780c */ /* 0x000fe40003f05270 */
[----:B------:R-:W-:-:S04]  /*0120*/  SHF.R.U32.HI R3, RZ, c[0x0][0x174], R2 ;  /* 0x00005d00ff037a19 */ /* 0x000fc80000011602 */
[----:B------:R-:W-:-:S05]  /*0130*/  IADD3 R0, -R3, RZ, RZ ;  /* 0x000000ff03007210 */ /* 0x000fca0007ffe1ff */
        /* <DEDUP_REMOVED lines=11> */
[----:B------:R-:W-:Y:S02]  /*01f0*/  IMAD R0, R2, c[0x0][0x2a4], RZ ;  /* 0x0000a90002007a24 */ /* 0x000fe400078e02ff */
        /* <DEDUP_REMOVED lines=201> */
[C---:B------:R-:W-:Y:S01]  /*0e90*/  IMAD R6, R3.reuse, c[0x0][0x350], R6 ;  /* 0x0000d40003067a24 */ /* 0x040fe200078e0206 */
[----:B------:R-:W-:Y:S01]  /*0ea0*/  @P0 IADD3 R4, -R2, RZ, RZ ;  /* 0x000000ff02040210 */ /* 0x000fe20007ffe1ff */
[----:B------:R-:W-:-:S04]  /*0eb0*/  IMAD R0, R3, c[0x0][0x354], R0 ;  /* 0x0000d50003007a24 */ /* 0x000fc800078e0200 */
[----:B------:R-:W-:-:S04]  /*0ec0*/  @P0 IMAD R5, R4, c[0x0][0x28c], R5 ;  /* 0x0000a30004050a24 */ /* 0x000fc800078e0205 */
[C---:B------:R-:W-:Y:S02]  /*0ed0*/  @P0 IMAD R6, R5.reuse, c[0x0][0x358], R6 ;  /* 0x0000d60005060a24 */ /* 0x040fe400078e0206 */
[----:B------:R-:W-:-:S05]  /*0ee0*/  @P0 IMAD R0, R5, c[0x0][0x35c], R0 ;  /* 0x0000d70005000a24 */ /* 0x000fca00078e0200 */
.L_x_6592:
[----:B------:R-:W-:-:S05]  /*0ef0*/  IADD3 R8, P0, R0, c[0x0][0x368], RZ ;  /* 0x0000da0000087a10 */ /* 0x000fca0007f1e0ff */
[----:B------:R-:W-:-:S06]  /*0f00*/  IMAD.X R9, RZ, RZ, c[0x0][0x36c], P0 ;  /* 0x0000db00ff097624 */ /* 0x000fcc00000e06ff */
[----:B------:R-:W2:Y:S01]  /*0f10*/  LDG.E.128 R8, [R8.64] ;  /* 0x0000000608087981 */ /* 0x000ea2000c1e1d00 */
[----:B------:R-:W-:Y:S01]  /*0f20*/  BSSY B2, `(.L_x_6593) ;  /* 0x00001a6000027945 */ /* 0x000fe20003800000 */
[----:B--2---:R-:W0:-:S10]  /*0f30*/  DADD R18, -RZ, -R10 ;  /* 0x00000000ff127229 */ /* 0x004e14000000090a */
[----:B0-----:R-:W-:-:S04]  /*0f40*/  LOP3.LUT R5, R19, 0x7fffffff, RZ, 0xc0, !PT ;  /* 0x7fffffff13057812 */ /* 0x001fc800078ec0ff */
[----:B------:R-:W-:-:S13]  /*0f50*/  LOP3.LUT P0, RZ, R5, R18, RZ, 0xfc, !PT ;  /* 0x0000001205ff7212 */ /* 0x000fda000780fcff */
[----:B------:R-:W-:Y:S05]  /*0f60*/  @!P0 BRA `(.L_x_6594) ;  /* 0x000017a000008947 */ /* 0x000fea0003800000 */
[----:B------:R-:W0:-:S10]  /*0f70*/  DADD R2, -RZ, -R8 ;  /* 0x00000000ff027229 */ /* 0x000e140000000908 */
[----:B0-----:R-:W-:-:S04]  /*0f80*/  LOP3.LUT R7, R3, 0x7fffffff, RZ, 0xc0, !PT ;  /* 0x7fffffff03077812 */ /* 0x001fc800078ec0ff */
        /* <DEDUP_REMOVED lines=8> */
[----:B------:R-:W-:Y:S01]  /*1010*/  MOV R16, 0x69ce2bdf ;  /* 0x69ce2bdf00107802 */ /* 0x000fe20000000f00 */
[----:B------:R-:W-:Y:S01]  /*1020*/  IMAD.MOV.U32 R5, RZ, RZ, 0x3ff71547 ;  /* 0x3ff71547ff057424 */ /* 0x000fe200078e00ff */
[----:B------:R-:W-:Y:S01]  /*1030*/  FSETP.GEU.FTZ.AND P0, PT, |R3|, 4.1917929649353027344, PT ;  /* 0x4086232b0300780b */ /* 0x000fe20003f1e200 */
[----:B------:R-:W-:Y:S01]  /*1040*/  IMAD.MOV.U32 R17, RZ, RZ, 0x3e5ade15 ;  /* 0x3e5ade15ff117424 */ /* 0x000fe200078e00ff */
[----:B------:R-:W-:Y:S01]  /*1050*/  BSSY B1, `(.L_x_6598) ;  /* 0x0000021000017945 */ /* 0x000fe20003800000 */
[----:B------:R-:W-:-:S04]  /*1060*/  DSETP.NEU.AND P2, PT, |R10|, +INF , PT ;  /* 0x7ff000000a00742a */ /* 0x000fc80003f4d200 */
        /* <DEDUP_REMOVED lines=25> */
[----:B------:R-:W-:-:S04]  /*1200*/  @!P1 SHF.R.S32.HI R3, RZ, 0x1, R0 ;  /* 0x00000001ff039819 */ /* 0x000fc80000011400 */
[----:B------:R-:W-:Y:S01]  /*1210*/  @!P1 IADD3 R4, R4, -R3, RZ ;  /* 0x8000000304049210 */ /* 0x000fe20007ffe0ff */
[----:B------:R-:W-:-:S03]  /*1220*/  @!P1 IMAD R3, R3, 0x100000, R13 ;  /* 0x0010000003039824 */ /* 0x000fc600078e020d */
[----:B------:R-:W-:Y:S01]  /*1230*/  @!P1 LEA R5, R4, 0x3ff00000, 0x14 ;  /* 0x3ff0000004059811 */ /* 0x000fe200078ea0ff */
[----:B------:R-:W-:-:S06]  /*1240*/  @!P1 IMAD.MOV.U32 R4, RZ, RZ, RZ ;  /* 0x000000ffff049224 */ /* 0x000fcc00078e00ff */
[----:B------:R0:W1:-:S06]  /*1250*/  @!P1 DMUL R14, R2, R4 ;  /* 0x00000004020e9228 */ /* 0x00004c0000000000 */
.L_x_6599:
[----:B------:R-:W-:Y:S05]  /*1260*/  BSYNC B1 ;  /* 0x0000000000017941 */ /* 0x000fea0003800000 */
.L_x_6598:
        /* <DEDUP_REMOVED lines=10> */
[----:B------:R-:W-:Y:S02]  /*1310*/  MOV R22, R18 ;  /* 0x0000001200167202 */ /* 0x000fe40000000f00 */
[----:B------:R-:W-:-:S03]  /*1320*/  MOV R18, 0x1340 ;  /* 0x0000134000127802 */ /* 0x000fc60000000f00 */
[----:B012---:R-:W-:Y:S05]  /*1330*/  CALL.REL.NOINC `($_ZN2at6native18elementwise_kernelILi128ELi2EZNS0_22gpu_kernel_impl_nocastIZZZNS0_61_GLOBAL__N__132982cb_23_ActivationSiluKernel_cu_1520ed90_293611silu_kernelERNS_18TensorIteratorBaseEENKUlvE_clEvENKUlvE1_clEvEUlN3c107complexIdEEE_EEvS5_RKT_EUliE_EEviT1_$__internal_trig_reduction_slowpathd) ;  /* 0x00005b3000007944 */ /* 0x007fea0003c00000 */
[----:B------:R-:W-:Y:S02]  /*1340*/  IMAD.MOV.U32 R12, RZ, RZ, R22 ;  /* 0x000000ffff0c7224 */ /* 0x000fe400078e0016 */
[----:B------:R-:W-:Y:S01]  /*1350*/  IMAD.MOV.U32 R13, RZ, RZ, R23 ;  /* 0x000000ffff0d7224 */ /* 0x000fe200078e0017 */
[----:B------:R-:W-:Y:S05]  /*1360*/  BRA `(.L_x_6602) ;  /* 0x0000002000007947 */ /* 0x000fea0003800000 */
.L_x_6601:
[----:B------:R2:W3:Y:S01]  /*1370*/  DMUL R12, RZ, -R10 ;  /* 0x8000000aff0c7228 */ /* 0x0004e20000000000 */
[----:B------:R-:W-:-:S05]  /*1380*/  IMAD.MOV.U32 R0, RZ, RZ, RZ ;  /* 0x000000ffff007224 */ /* 0x000fca00078e00ff */
.L_x_6602:
[----:B------:R-:W-:Y:S05]  /*1390*/  BSYNC B3 ;  /* 0x0000000000037941 */ /* 0x000fea0003800000 */
.L_x_6600:
[----:B0-----:R-:W-:Y:S01]  /*13a0*/  IADD3 R2, R0, 0x1, RZ ;  /* 0x0000000100027810 */ /* 0x001fe20007ffe0ff */
[----:B------:R-:W-:-:S03]  /*13b0*/  IMAD.MOV.U32 R5, RZ, RZ, 0x8 ;  /* 0x00000008ff057424 */ /* 0x000fc600078e00ff */
[----:B------:R-:W-:-:S04]  /*13c0*/  SHF.L.U32 R0, R2, 0x3, RZ ;  /* 0x0000000302007819 */ /* 0x000fc800000006ff */
        /* <DEDUP_REMOVED lines=30> */
[----:B------:R-:W4:-:S10]  /*15b0*/  DADD R18, -RZ, -R10 ;  /* 0x00000000ff127229 */ /* 0x000f14000000090a */
[----:B----4-:R-:W-:Y:S02]  /*15c0*/  MOV R22, R18 ;  /* 0x0000001200167202 */ /* 0x010fe40000000f00 */
[----:B------:R-:W-:Y:S02]  /*15d0*/  MOV R18, 0x15f0 ;  /* 0x000015f000127802 */ /* 0x000fe40000000f00 */
[----:B0123--:R-:W-:Y:S05]  /*15e0*/  CALL.REL.NOINC `($_ZN2at6native18elementwise_kernelILi128ELi2EZNS0_22gpu_kernel_impl_nocastIZZZNS0_61_GLOBAL__N__132982cb_23_ActivationSiluKernel_cu_1520ed90_293611silu_kernelERNS_18TensorIteratorBaseEENKUlvE_clEvENKUlvE1_clEvEUlN3c107complexIdEEE_EEvS5_RKT_EUliE_EEviT1_$__internal_trig_reduction_slowpathd) ;  /* 0x0000588000007944 */ /* 0x00ffea0003c00000 */
[----:B------:R-:W-:Y:S02]  /*15f0*/  IMAD.MOV.U32 R2, RZ, RZ, R22 ;  /* 0x000000ffff027224 */ /* 0x000fe400078e0016 */
[----:B------:R-:W-:Y:S01]  /*1600*/  IMAD.MOV.U32 R3, RZ, RZ, R23 ;  /* 0x000000ffff037224 */ /* 0x000fe200078e0017 */
[----:B------:R-:W-:Y:S05]  /*1610*/  BRA `(.L_x_6605) ;  /* 0x0000002000007947 */ /* 0x000fea0003800000 */
.L_x_6604:
[----:B------:R2:W3:Y:S01]  /*1620*/  DMUL R2, RZ, -R10 ;  /* 0x8000000aff027228 */ /* 0x0004e20000000000 */
[----:B------:R-:W-:-:S05]  /*1630*/  IMAD.MOV.U32 R0, RZ, RZ, RZ ;  /* 0x000000ffff007224 */ /* 0x000fca00078e00ff */
.L_x_6605:
[----:B------:R-:W-:Y:S05]  /*1640*/  BSYNC B3 ;  /* 0x0000000000037941 */ /* 0x000fea0003800000 */
.L_x_6603:
[----:B------:R-:W-:Y:S01]  /*1650*/  SHF.L.U32 R4, R0, 0x3, RZ ;  /* 0x0000000300047819 */ /* 0x000fe200000006ff */
        /* <DEDUP_REMOVED lines=24> */
.L_x_6597:
[----:B------:R-:W0:Y:S01]  /*17e0*/  DADD R2, -R8, c[0x2][0x78] ;  /* 0x00801e0008027629 */ /* 0x000e220000000100 */
[----:B------:R-:W-:Y:S01]  /*17f0*/  MOV R4, 0x652b82fe ;  /* 0x652b82fe00047802 */ /* 0x000fe20000000f00 */
[----:B------:R-:W-:Y:S01]  /*1800*/  IMAD.MOV.U32 R5, RZ, RZ, 0x3ff71547 ;  /* 0x3ff71547ff057424 */ /* 0x000fe200078e00ff */
[----:B------:R-:W-:Y:S01]  /*1810*/  BSSY B1, `(.L_x_6607) ;  /* 0x0000024000017945 */ /* 0x000fe20003800000 */
[----:B------:R-:W-:Y:S01]  /*1820*/  IMAD.MOV.U32 R16, RZ, RZ, 0x69ce2bdf ;  /* 0x69ce2bdfff107424 */ /* 0x000fe200078e00ff */
[----:B------:R-:W-:Y:S01]  /*1830*/  DSETP.NEU.AND P2, PT, |R10|, +INF , PT ;  /* 0x7ff000000a00742a */ /* 0x000fe20003f4d200 */
[----:B------:R-:W-:-:S03]  /*1840*/  IMAD.MOV.U32 R17, RZ, RZ, 0x3e5ade15 ;  /* 0x3e5ade15ff117424 */ /* 0x000fc600078e00ff */
        /* <DEDUP_REMOVED lines=20> */
[----:B------:R-:W-:-:S04]  /*1990*/  DADD R14, R2, +INF ;  /* 0x7ff00000020e7429 */ /* 0x000fc80000000000 */
[----:B------:R-:W0:-:S06]  /*19a0*/  DSETP.GEU.AND P1, PT, R2, RZ, PT ;  /* 0x000000ff0200722a */ /* 0x000e0c0003f2e000 */
[----:B0-----:R-:W-:Y:S02]  /*19b0*/  FSEL R14, R14, RZ, P1 ;  /* 0x000000ff0e0e7208 */ /* 0x001fe40000800000 */
[----:B------:R-:W-:Y:S02]  /*19c0*/  @!P0 LEA.HI R0, R4, R4, RZ, 0x1 ;  /* 0x0000000404008211 */ /* 0x000fe400078f08ff */
[----:B------:R-:W-:Y:S02]  /*19d0*/  @!P0 MOV R2, R12 ;  /* 0x0000000c00028202 */ /* 0x000fe40000000f00 */
[----:B------:R-:W-:Y:S02]  /*19e0*/  @!P0 SHF.R.S32.HI R3, RZ, 0x1, R0 ;  /* 0x00000001ff038819 */ /* 0x000fe40000011400 */
[----:B------:R-:W-:-:S03]  /*19f0*/  FSEL R15, R15, RZ, P1 ;  /* 0x000000ff0f0f7208 */ /* 0x000fc60000800000 */
[----:B------:R-:W-:Y:S02]  /*1a00*/  @!P0 IMAD.IADD R4, R4, 0x1, -R3 ;  /* 0x0000000104048824 */ /* 0x000fe400078e0a03 */
[----:B------:R-:W-:-:S03]  /*1a10*/  @!P0 IMAD R3, R3, 0x100000, R13 ;  /* 0x0010000003038824 */ /* 0x000fc600078e020d */
[----:B------:R-:W-:Y:S01]  /*1a20*/  @!P0 LEA R5, R4, 0x3ff00000, 0x14 ;  /* 0x3ff0000004058811 */ /* 0x000fe200078ea0ff */
[----:B------:R-:W-:-:S06]  /*1a30*/  @!P0 IMAD.MOV.U32 R4, RZ, RZ, RZ ;  /* 0x000000ffff048224 */ /* 0x000fcc00078e00ff */
[----:B------:R0:W1:-:S06]  /*1a40*/  @!P0 DMUL R14, R2, R4 ;  /* 0x00000004020e8228 */ /* 0x00004c0000000000 */
.L_x_6608:
[----:B------:R-:W-:Y:S05]  /*1a50*/  BSYNC B1 ;  /* 0x0000000000017941 */ /* 0x000fea0003800000 */
.L_x_6607:
        /* <DEDUP_REMOVED lines=10> */
[----:B------:R-:W-:Y:S01]  /*1b00*/  IMAD.MOV.U32 R22, RZ, RZ, R18 ;  /* 0x000000ffff167224 */ /* 0x000fe200078e0012 */
[----:B------:R-:W-:-:S04]  /*1b10*/  MOV R18, 0x1b30 ;  /* 0x00001b3000127802 */ /* 0x000fc80000000f00 */
[----:B012---:R-:W-:Y:S05]  /*1b20*/  CALL.REL.NOINC `($_ZN2at6native18elementwise_kernelILi128ELi2EZNS0_22gpu_kernel_impl_nocastIZZZNS0_61_GLOBAL__N__132982cb_23_ActivationSiluKernel_cu_1520ed90_293611silu_kernelERNS_18TensorIteratorBaseEENKUlvE_clEvENKUlvE1_clEvEUlN3c107complexIdEEE_EEvS5_RKT_EUliE_EEviT1_$__internal_trig_reduction_slowpathd) ;  /* 0x0000534000007944 */ /* 0x007fea0003c00000 */
[----:B------:R-:W-:Y:S01]  /*1b30*/  IMAD.MOV.U32 R12, RZ, RZ, R22 ;  /* 0x000000ffff0c7224 */ /* 0x000fe200078e0016 */
[----:B------:R-:W-:Y:S01]  /*1b40*/  MOV R13, R23 ;  /* 0x00000017000d7202 */ /* 0x000fe20000000f00 */
[----:B------:R-:W-:Y:S05]  /*1b50*/  BRA `(.L_x_6611) ;  /* 0x0000002000007947 */ /* 0x000fea0003800000 */
.L_x_6610:
[----:B------:R2:W3:Y:S01]  /*1b60*/  DMUL R12, RZ, -R10 ;  /* 0x8000000aff0c7228 */ /* 0x0004e20000000000 */
[----:B------:R-:W-:-:S05]  /*1b70*/  IMAD.MOV.U32 R0, RZ, RZ, RZ ;  /* 0x000000ffff007224 */ /* 0x000fca00078e00ff */
.L_x_6611:
[----:B------:R-:W-:Y:S05]  /*1b80*/  BSYNC B3 ;  /* 0x0000000000037941 */ /* 0x000fea0003800000 */
.L_x_6609:
[----:B0-----:R-:W-:Y:S01]  /*1b90*/  IADD3 R2, R0, 0x1, RZ ;  /* 0x0000000100027810 */ /* 0x001fe20007ffe0ff */
[----:B------:R-:W-:-:S04]  /*1ba0*/  IMAD.MOV.U32 R5, RZ, RZ, 0x8 ;  /* 0x00000008ff057424 */ /* 0x000fc800078e00ff */
[----:B------:R-:W-:-:S05]  /*1bb0*/  IMAD.SHL.U32 R0, R2, 0x8, RZ ;  /* 0x0000000802007824 */ /* 0x000fca00078e00ff */
[----:B------:R-:W-:-:S05]  /*1bc0*/  LOP3.LUT R0, R0, 0x8, RZ, 0xc0, !PT ;  /* 0x0000000800007812 */ /* 0x000fca00078ec0ff */
[----:B------:R-:W-:-:S05]  /*1bd0*/  IMAD.WIDE.U32 R4, R0, R5, c[0x4][0x158] ;  /* 0x0100560000047625 */ /* 0x000fca00078e0005 */
[----:B------:R-:W4:Y:S04]  /*1be0*/  LDG.E.128.CONSTANT R16, [R4.64] ;  /* 0x0000000604107981 */ /* 0x000f28000c1e9d00 */
[----:B------:R-:W5:Y:S04]  /*1bf0*/  LDG.E.128.CONSTANT R20, [R4.64+0x10] ;  /* 0x0000100604147981 */ /* 0x000f68000c1e9d00 */
[----:B---3--:R-:W3:Y:S01]  /*1c00*/  LDG.E.128.CONSTANT R24, [R4.64+0x20] ;  /* 0x0000200604187981 */ /* 0x008ee2000c1e9d00 */
[----:B------:R-:W-:Y:S01]  /*1c10*/  R2P PR, R2, 0x3 ;  /* 0x0000000302007804 */ /* 0x000fe20000000000 */
[----:B------:R-:W-:Y:S01]  /*1c20*/  IMAD.MOV.U32 R0, RZ, RZ, 0x3de5db65 ;  /* 0x3de5db65ff007424 */ /* 0x000fe200078e00ff */
[----:B------:R-:W-:Y:S01]  /*1c30*/  MOV R28, 0x79785eba ;  /* 0x79785eba001c7802 */ /* 0x000fe20000000f00 */
[----:B--2---:R-:W4:Y:S01]  /*1c40*/  DMUL R2, R12, R12 ;  /* 0x0000000c0c027228 */ /* 0x004f220000000000 */
        /* <DEDUP_REMOVED lines=22> */
[----:B----4-:R-:W-:Y:S01]  /*1db0*/  IMAD.MOV.U32 R22, RZ, RZ, R18 ;  /* 0x000000ffff167224 */ /* 0x010fe200078e0012 */
[----:B------:R-:W-:Y:S02]  /*1dc0*/  MOV R18, 0x1de0 ;  /* 0x00001de000127802 */ /* 0x000fe40000000f00 */
[----:B0123--:R-:W-:Y:S05]  /*1dd0*/  CALL.REL.NOINC `($_ZN2at6native18elementwise_kernelILi128ELi2EZNS0_22gpu_kernel_impl_nocastIZZZNS0_61_GLOBAL__N__132982cb_23_ActivationSiluKernel_cu_1520ed90_293611silu_kernelERNS_18TensorIteratorBaseEENKUlvE_clEvENKUlvE1_clEvEUlN3c107complexIdEEE_EEvS5_RKT_EUliE_EEviT1_$__internal_trig_reduction_slowpathd) ;  /* 0x0000509000007944 */ /* 0x00ffea0003c00000 */
[----:B------:R-:W-:Y:S01]  /*1de0*/  IMAD.MOV.U32 R2, RZ, RZ, R22 ;  /* 0x000000ffff027224 */ /* 0x000fe200078e0016 */
[----:B------:R-:W-:Y:S01]  /*1df0*/  MOV R3, R23 ;  /* 0x0000001700037202 */ /* 0x000fe20000000f00 */
[----:B------:R-:W-:Y:S05]  /*1e00*/  BRA `(.L_x_6614) ;  /* 0x0000002000007947 */ /* 0x000fea0003800000 */
.L_x_6613:
[----:B------:R2:W3:Y:S01]  /*1e10*/  DMUL R2, RZ, -R10 ;  /* 0x8000000aff027228 */ /* 0x0004e20000000000 */
[----:B------:R-:W-:-:S05]  /*1e20*/  IMAD.MOV.U32 R0, RZ, RZ, RZ ;  /* 0x000000ffff007224 */ /* 0x000fca00078e00ff */
.L_x_6614:
[----:B------:R-:W-:Y:S05]  /*1e30*/  BSYNC B3 ;  /* 0x0000000000037941 */ /* 0x000fea0003800000 */
.L_x_6612:
        /* <DEDUP_REMOVED lines=9> */
[----:B------:R-:W-:Y:S01]  /*1ed0*/  MOV R30, 0x79785eba ;  /* 0x79785eba001e7802 */ /* 0x000fe20000000f00 */
[----:B---3--:R-:W4:Y:S01]  /*1ee0*/  DMUL R4, R2, R2 ;  /* 0x0000000202047228 */ /* 0x008f220000000000 */
[----:B-1----:R-:W-:-:S02]  /*1ef0*/  LEA.HI R7, R15, 0xffffff09, RZ, 0xc ;  /* 0xffffff090f077811 */ /* 0x002fc400078f60ff */
[----:B------:R-:W-:Y:S02]  /*1f00*/  FSEL R30, -R30, 4.2945490664224492434e-19, !P0 ;  /* 0x20fd81641e1e7808 */ /* 0x000fe40004000100 */
[----:B------:R-:W-:Y:S02]  /*1f10*/  FSEL R31, R0, -0.082518599927425384521, !P0 ;  /* 0xbda8ff83001f7808 */ /* 0x000fe40004000000 */
[----:B------:R-:W-:-:S04]  /*1f20*/  LOP3.LUT R0, R15, 0xfffff, RZ, 0xc0, !PT ;  /* 0x000fffff0f007812 */ /* 0x000fc800078ec0ff */
[----:B------:R-:W-:-:S06]  /*1f30*/  LOP3.LUT R15, R0, 0x7fe00000, RZ, 0xfc, !PT ;  /* 0x7fe00000000f7812 */ /* 0x000fcc00078efcff */
[----:B0-----:R-:W-:-:S04]  /*1f40*/  DMUL R12, R14, R12 ;  /* 0x0000000c0e0c7228 */ /* 0x001fc80000000000 */
[----:B----4-:R-:W0:-:S06]  /*1f50*/  DFMA R24, R4, R30, R24 ;  /* 0x0000001e0418722b */ /* 0x010e0c0000000018 */
[----:B0-----:R-:W5:-:S06]  /*1f60*/  DFMA R24, R4, R24, R26 ;  /* 0x000000180418722b */ /* 0x001f4c000000001a */
[----:B-----5:R-:W0:-:S06]  /*1f70*/  DFMA R20, R4, R24, R20 ;  /* 0x000000180414722b */ /* 0x020e0c0000000014 */
[----:B0-----:R-:W2:-:S06]  /*1f80*/  DFMA R20, R4, R20, R22 ;  /* 0x000000140414722b */ /* 0x001e8c0000000016 */
[----:B--2---:R-:W0:-:S06]  /*1f90*/  DFMA R16, R4, R20, R16 ;  /* 0x000000140410722b */ /* 0x004e0c0000000010 */
[----:B0-----:R0:W1:Y:S02]  /*1fa0*/  DFMA R16, R4, R16, R18 ;  /* 0x000000100410722b */ /* 0x0010640000000012 */
[----:B0-----:R-:W-:-:S04]  /*1fb0*/  MOV R18, RZ ;  /* 0x000000ff00127202 */ /* 0x001fc80000000f00 */
[----:B-1----:R-:W-:-:S04]  /*1fc0*/  DFMA R2, R16, R2, R2 ;  /* 0x000000021002722b */ /* 0x002fc80000000002 */
[----:B------:R0:W1:Y:S02]  /*1fd0*/  @P0 DFMA R2, R4, R16, 1 ;  /* 0x3ff000000402042b */ /* 0x0000640000000010 */
[----:B0-----:R-:W-:-:S04]  /*1fe0*/  LEA.HI R4, R7, R7, RZ, 0x1 ;  /* 0x0000000707047211 */ /* 0x001fc800078f08ff */
[----:B------:R-:W-:Y:S01]  /*1ff0*/  SHF.R.S32.HI R4, RZ, 0x1, R4 ;  /* 0x00000001ff047819 */ /* 0x000fe20000011404 */
[----:B-1----:R-:W0:-:S03]  /*2000*/  @P1 DFMA R2, R2, -1, RZ ;  /* 0xbff000000202182b */ /* 0x002e0600000000ff */
[----:B------:R-:W-:Y:S01]  /*2010*/  LEA R5, R4, 0x3ff00000, 0x14 ;  /* 0x3ff0000004057811 */ /* 0x000fe200078ea0ff */
[----:B------:R-:W-:Y:S02]  /*2020*/  IMAD.IADD R7, R7, 0x1, -R4 ;  /* 0x0000000107077824 */ /* 0x000fe400078e0a04 */
[----:B------:R-:W-:Y:S01]  /*2030*/  IMAD.MOV.U32 R4, RZ, RZ, RZ ;  /* 0x000000ffff047224 */ /* 0x000fe200078e00ff */
[----:B0-----:R-:W0:Y:S02]  /*2040*/  DMUL R2, R14, R2 ;  /* 0x000000020e027228 */ /* 0x001e240000000000 */
[----:B------:R-:W-:-:S03]  /*2050*/  LEA R19, R7, 0x3ff00000, 0x14 ;  /* 0x3ff0000007137811 */ /* 0x000fc600078ea0ff */
[----:B------:R-:W1:-:S04]  /*2060*/  DMUL R12, R4, R12 ;  /* 0x0000000c040c7228 */ /* 0x000e480000000000 */
[----:B0-----:R-:W0:-:S04]  /*2070*/  DMUL R2, R4, R2 ;  /* 0x0000000204027228 */ /* 0x001e080000000000 */
[----:B-1----:R1:W2:-:S04]  /*2080*/  DMUL R12, R18, R12 ;  /* 0x0000000c120c7228 */ /* 0x0022880000000000 */
[----:B0-----:R1:W0:Y:S01]  /*2090*/  DMUL R18, R18, R2 ;  /* 0x0000000212127228 */ /* 0x0012220000000000 */
[----:B------:R-:W-:Y:S05]  /*20a0*/  BRA `(.L_x_6606) ;  /* 0x000008d000007947 */ /* 0x000fea0003800000 */
.L_x_6596:
        /* <DEDUP_REMOVED lines=11> */
.L_x_6615:
[----:B------:R-:W0:-:S10]  /*2160*/  DADD R12, R10, -R10 ;  /* 0x000000000a0c7229 */ /* 0x000e14000000080a */
[----:B0-----:R-:W-:Y:S01]  /*2170*/  IMAD.MOV.U32 R18, RZ, RZ, R12 ;  /* 0x000000ffff127224 */ /* 0x001fe200078e000c */
[----:B------:R-:W-:Y:S01]  /*2180*/  MOV R19, R13 ;  /* 0x0000000d00137202 */ /* 0x000fe20000000f00 */
[----:B------:R-:W-:Y:S05]  /*2190*/  BRA `(.L_x_6606) ;  /* 0x000007e000007947 */ /* 0x000fea0003800000 */
.L_x_6595:
        /* <DEDUP_REMOVED lines=11> */
[----:B------:R-:W-:Y:S01]  /*2250*/  IMAD.MOV.U32 R22, RZ, RZ, R18 ;  /* 0x000000ffff167224 */ /* 0x000fe200078e0012 */
[----:B------:R-:W-:-:S04]  /*2260*/  MOV R18, 0x2280 ;  /* 0x0000228000127802 */ /* 0x000fc80000000f00 */
[----:B01----:R-:W-:Y:S05]  /*2270*/  CALL.REL.NOINC `($_ZN2at6native18elementwise_kernelILi128ELi2EZNS0_22gpu_kernel_impl_nocastIZZZNS0_61_GLOBAL__N__132982cb_23_ActivationSiluKernel_cu_1520ed90_293611silu_kernelERNS_18TensorIteratorBaseEENKUlvE_clEvENKUlvE1_clEvEUlN3c107complexIdEEE_EEvS5_RKT_EUliE_EEviT1_$__internal_trig_reduction_slowpathd) ;  /* 0x00004bf000007944 */ /* 0x003fea0003c00000 */
[----:B------:R-:W-:Y:S02]  /*2280*/  IMAD.MOV.U32 R2, RZ, RZ, R22 ;  /* 0x000000ffff027224 */ /* 0x000fe400078e0016 */
[----:B------:R-:W-:Y:S01]  /*2290*/  IMAD.MOV.U32 R3, RZ, RZ, R23 ;  /* 0x000000ffff037224 */ /* 0x000fe200078e0017 */
[----:B------:R-:W-:Y:S05]  /*22a0*/  BRA `(.L_x_6618) ;  /* 0x0000002000007947 */ /* 0x000fea0003800000 */
.L_x_6617:
[----:B------:R0:W1:Y:S01]  /*22b0*/  DMUL R2, RZ, -R10 ;  /* 0x8000000aff027228 */ /* 0x0000620000000000 */
[----:B------:R-:W-:-:S05]  /*22c0*/  MOV R0, RZ ;  /* 0x000000ff00007202 */ /* 0x000fca0000000f00 */
.L_x_6618:
[----:B------:R-:W-:Y:S05]  /*22d0*/  BSYNC B3 ;  /* 0x0000000000037941 */ /* 0x000fea0003800000 */
.L_x_6616:
[----:B------:R-:W-:Y:S01]  /*22e0*/  IADD3 R4, R0, 0x1, RZ ;  /* 0x0000000100047810 */ /* 0x000fe20007ffe0ff */
[----:B------:R-:W-:-:S04]  /*22f0*/  IMAD.MOV.U32 R25, RZ, RZ, 0x8 ;  /* 0x00000008ff197424 */ /* 0x000fc800078e00ff */
[----:B------:R-:W-:-:S05]  /*2300*/  IMAD.SHL.U32 R0, R4, 0x8, RZ ;  /* 0x0000000804007824 */ /* 0x000fca00078e00ff */
[----:B------:R-:W-:-:S05]  /*2310*/  LOP3.LUT R0, R0, 0x8, RZ, 0xc0, !PT ;  /* 0x0000000800007812 */ /* 0x000fca00078ec0ff */
[----:B------:R-:W-:-:S05]  /*2320*/  IMAD.WIDE.U32 R24, R0, R25, c[0x4][0x158] ;  /* 0x0100560000187625 */ /* 0x000fca00078e0019 */
[----:B------:R-:W2:Y:S04]  /*2330*/  LDG.E.128.CONSTANT R16, [R24.64] ;  /* 0x0000000618107981 */ /* 0x000ea8000c1e9d00 */
[----:B0-----:R-:W3:Y:S04]  /*2340*/  LDG.E.128.CONSTANT R12, [R24.64+0x10] ;  /* 0x00001006180c7981 */ /* 0x001ee8000c1e9d00 */
[----:B------:R-:W4:Y:S01]  /*2350*/  LDG.E.128.CONSTANT R20, [R24.64+0x20] ;  /* 0x0000200618147981 */ /* 0x000f22000c1e9d00 */
[----:B------:R-:W-:Y:S01]  /*2360*/  R2P PR, R4, 0x3 ;  /* 0x0000000304007804 */ /* 0x000fe20000000000 */
[----:B------:R-:W-:Y:S01]  /*2370*/  IMAD.MOV.U32 R26, RZ, RZ, 0x79785eba ;  /* 0x79785ebaff1a7424 */ /* 0x000fe200078e00ff */
[----:B------:R-:W-:Y:S01]  /*2380*/  MOV R0, 0x3de5db65 ;  /* 0x3de5db6500007802 */ /* 0x000fe20000000f00 */
[----:B-1----:R-:W2:Y:S01]  /*2390*/  DMUL R4, R2, R2 ;  /* 0x0000000202047228 */ /* 0x002ea20000000000 */
        /* <DEDUP_REMOVED lines=21> */
[----:B------:R-:W3:-:S10]  /*24f0*/  DADD R18, -RZ, -R10 ;  /* 0x00000000ff127229 */ /* 0x000ed4000000090a */
[----:B---3--:R-:W-:Y:S01]  /*2500*/  IMAD.MOV.U32 R22, RZ, RZ, R18 ;  /* 0x000000ffff167224 */ /* 0x008fe200078e0012 */
[----:B------:R-:W-:Y:S02]  /*2510*/  MOV R18, 0x2530 ;  /* 0x0000253000127802 */ /* 0x000fe40000000f00 */
[----:B012---:R-:W-:Y:S05]  /*2520*/  CALL.REL.NOINC `($_ZN2at6native18elementwise_kernelILi128ELi2EZNS0_22gpu_kernel_impl_nocastIZZZNS0_61_GLOBAL__N__132982cb_23_ActivationSiluKernel_cu_1520ed90_293611silu_kernelERNS_18TensorIteratorBaseEENKUlvE_clEvENKUlvE1_clEvEUlN3c107complexIdEEE_EEvS5_RKT_EUliE_EEviT1_$__internal_trig_reduction_slowpathd) ;  /* 0x0000494000007944 */ /* 0x007fea0003c00000 */
[----:B------:R-:W-:Y:S02]  /*2530*/  IMAD.MOV.U32 R2, RZ, RZ, R22 ;  /* 0x000000ffff027224 */ /* 0x000fe400078e0016 */
[----:B------:R-:W-:Y:S01]  /*2540*/  IMAD.MOV.U32 R3, RZ, RZ, R23 ;  /* 0x000000ffff037224 */ /* 0x000fe200078e0017 */
[----:B------:R-:W-:Y:S05]  /*2550*/  BRA `(.L_x_6621) ;  /* 0x0000002000007947 */ /* 0x000fea0003800000 */
.L_x_6620:
[----:B------:R1:W2:Y:S01]  /*2560*/  DMUL R2, RZ, -R10 ;  /* 0x8000000aff027228 */ /* 0x0002a20000000000 */
[----:B------:R-:W-:-:S05]  /*2570*/  MOV R0, RZ ;  /* 0x000000ff00007202 */ /* 0x000fca0000000f00 */
.L_x_6621:
[----:B------:R-:W-:Y:S05]  /*2580*/  BSYNC B3 ;  /* 0x0000000000037941 */ /* 0x000fea0003800000 */
.L_x_6619:
[----:B------:R-:W-:Y:S02]  /*2590*/  IMAD.SHL.U32 R4, R0, 0x8, RZ ;  /* 0x0000000800047824 */ /* 0x000fe400078e00ff */
[----:B-1----:R-:W-:-:S03]  /*25a0*/  IMAD.MOV.U32 R15, RZ, RZ, 0x8 ;  /* 0x00000008ff0f7424 */ /* 0x002fc600078e00ff */
[----:B------:R-:W-:-:S05]  /*25b0*/  LOP3.LUT R4, R4, 0x8, RZ, 0xc0, !PT ;  /* 0x0000000804047812 */ /* 0x000fca00078ec0ff */
[----:B------:R-:W-:-:S05]  /*25c0*/  IMAD.WIDE.U32 R14, R4, R15, c[0x4][0x158] ;  /* 0x01005600040e7625 */ /* 0x000fca00078e000f */
[----:B------:R-:W3:Y:S04]  /*25d0*/  LDG.E.128.CONSTANT R16, [R14.64] ;  /* 0x000000060e107981 */ /* 0x000ee8000c1e9d00 */
[----:B------:R-:W4:Y:S04]  /*25e0*/  LDG.E.128.CONSTANT R20, [R14.64+0x10] ;  /* 0x000010060e147981 */ /* 0x000f28000c1e9d00 */
[----:B------:R-:W5:Y:S01]  /*25f0*/  LDG.E.128.CONSTANT R24, [R14.64+0x20] ;  /* 0x000020060e187981 */ /* 0x000f62000c1e9d00 */
[----:B------:R-:W-:Y:S01]  /*2600*/  R2P PR, R0, 0x3 ;  /* 0x0000000300007804 */ /* 0x000fe20000000000 */
[----:B------:R-:W-:Y:S01]  /*2610*/  IMAD.MOV.U32 R28, RZ, RZ, 0x79785eba ;  /* 0x79785ebaff1c7424 */ /* 0x000fe200078e00ff */
[----:B------:R-:W-:Y:S01]  /*2620*/  MOV R0, 0x3de5db65 ;  /* 0x3de5db6500007802 */ /* 0x000fe20000000f00 */
[----:B--2---:R-:W3:-:S03]  /*2630*/  DMUL R4, R2, R2 ;  /* 0x0000000202047228 */ /* 0x004ec60000000000 */
        /* <DEDUP_REMOVED lines=13> */
.L_x_6594:
[----:B------:R-:W-:Y:S01]  /*2710*/  IMAD.MOV.U32 R2, RZ, RZ, 0x652b82fe ;  /* 0x652b82feff027424 */ /* 0x000fe200078e00ff */
[----:B------:R-:W-:Y:S01]  /*2720*/  MOV R15, 0x3e5ade15 ;  /* 0x3e5ade15000f7802 */ /* 0x000fe20000000f00 */
[----:B------:R-:W-:Y:S01]  /*2730*/  IMAD.MOV.U32 R3, RZ, RZ, 0x3ff71547 ;  /* 0x3ff71547ff037424 */ /* 0x000fe200078e00ff */
[----:B------:R-:W-:Y:S01]  /*2740*/  BSSY B1, `(.L_x_6606) ;  /* 0x0000023000017945 */ /* 0x000fe20003800000 */
[----:B------:R-:W-:-:S04]  /*2750*/  IMAD.MOV.U32 R14, RZ, RZ, 0x69ce2bdf ;  /* 0x69ce2bdfff0e7424 */ /* 0x000fc800078e00ff */
[----:B------:R-:W0:-:S06]  /*2760*/  DFMA R2, -R8, R2, 6.75539944105574400000e+15 ;  /* 0x433800000802742b */ /* 0x000e0c0000000102 */
        /* <DEDUP_REMOVED lines=27> */
[----:B------:R-:W-:Y:S01]  /*2920*/  @!P0 IMAD.IADD R2, R2, 0x1, -R3 ;  /* 0x0000000102028824 */ /* 0x000fe200078e0a03 */
[----:B------:R-:W-:-:S04]  /*2930*/  @!P0 LEA R3, R3, R15, 0x14 ;  /* 0x0000000f03038211 */ /* 0x000fc800078ea0ff */
[----:B------:R-:W-:Y:S01]  /*2940*/  @!P0 LEA R5, R2, 0x3ff00000, 0x14 ;  /* 0x3ff0000002058811 */ /* 0x000fe200078ea0ff */
[----:B------:R-:W-:-:S06]  /*2950*/  @!P0 IMAD.MOV.U32 R2, RZ, RZ, R14 ;  /* 0x000000ffff028224 */ /* 0x000fcc00078e000e */
[----:B------:R0:W1:-:S06]  /*2960*/  @!P0 DMUL R12, R2, R4 ;  /* 0x00000004020c8228 */ /* 0x00004c0000000000 */
.L_x_6622:
[----:B------:R-:W-:Y:S05]  /*2970*/  BSYNC B1 ;  /* 0x0000000000017941 */ /* 0x000fea0003800000 */
.L_x_6606:
[----:B012---:R-:W-:Y:S05]  /*2980*/  BSYNC B2 ;  /* 0x0000000000027941 */ /* 0x007fea0003800000 */
.L_x_6593:
        /* <DEDUP_REMOVED lines=23> */
[----:B------:R-:W-:Y:S01]  /*2b00*/  MOV R12, R28 ;  /* 0x0000001c000c7202 */ /* 0x000fe20000000f00 */
[----:B------:R-:W-:Y:S01]  /*2b10*/  IMAD.MOV.U32 R13, RZ, RZ, R29 ;  /* 0x000000ffff0d7224 */ /* 0x000fe200078e001d */
[----:B------:R-:W-:Y:S01]  /*2b20*/  MOV R0, 0x2b60 ;  /* 0x00002b6000007802 */ /* 0x000fe20000000f00 */
[----:B------:R-:W-:Y:S02]  /*2b30*/  IMAD.MOV.U32 R16, RZ, RZ, R30 ;  /* 0x000000ffff107224 */ /* 0x000fe400078e001e */
[----:B------:R-:W-:Y:S02]  /*2b40*/  IMAD.MOV.U32 R15, RZ, RZ, R31 ;  /* 0x000000ffff0f7224 */ /* 0x000fe400078e001f */
[----:B------:R-:W-:Y:S05]  /*2b50*/  CALL.REL.NOINC `($__internal_11_$__cuda_sm20_div_rn_f64_full) ;  /* 0x00003d3000007944 */ /* 0x000fea0003c00000 */
[----:B------:R-:W-:Y:S01]  /*2b60*/  MOV R2, R4 ;  /* 0x0000000400027202 */ /* 0x000fe20000000f00 */
[----:B------:R-:W-:Y:S02]  /*2b70*/  IMAD.MOV.U32 R3, RZ, RZ, R5 ;  /* 0x000000ffff037224 */ /* 0x000fe400078e0005 */
.L_x_6627:
[----:B------:R-:W-:Y:S05]  /*2b80*/  BSYNC B2 ;  /* 0x0000000000027941 */ /* 0x000fea0003800000 */
.L_x_6626:
[----:B------:R-:W2:Y:S01]  /*2b90*/  DFMA R28, R28, R2, R30 ;  /* 0x000000021c1c722b */ /* 0x000ea2000000001e */
[----:B------:R-:W-:Y:S05]  /*2ba0*/  BSSY B2, `(.L_x_6628) ;  /* 0x000000e000027945 */ /* 0x000fea0003800000 */
[----:B--2---:R-:W2:Y:S04]  /*2bb0*/  MUFU.RCP64H R5, R29 ;  /* 0x0000001d00057308 */ /* 0x004ea80000001800 */
[----:B------:R-:W-:-:S04]  /*2bc0*/  IADD3 R4, R29, 0x300402, RZ ;  /* 0x003004021d047810 */ /* 0x000fc80007ffe0ff */
[----:B------:R-:W-:Y:S02]  /*2bd0*/  FSETP.GEU.AND P0, PT, |R4|, 5.8789094863358348022e-39, PT ;  /* 0x004004020400780b */ /* 0x000fe40003f0e200 */
[----:B--2---:R-:W2:-:S06]  /*2be0*/  DFMA R12, -R28, R4, 1 ;  /* 0x3ff000001c0c742b */ /* 0x004e8c0000000104 */
[----:B--2---:R-:W2:-:S06]  /*2bf0*/  DFMA R12, R12, R12, R12 ;  /* 0x0000000c0c0c722b */ /* 0x004e8c000000000c */
[----:B--2---:R-:W2:-:S06]  /*2c00*/  DFMA R12, R4, R12, R4 ;  /* 0x0000000c040c722b */ /* 0x004e8c0000000004 */
[----:B--2---:R-:W2:-:S06]  /*2c10*/  DFMA R14, -R28, R12, 1 ;  /* 0x3ff000001c0e742b */ /* 0x004e8c000000010c */
[----:B--2---:R2:W3:Y:S01]  /*2c20*/  DFMA R12, R12, R14, R12 ;  /* 0x0000000e0c0c722b */ /* 0x0044e2000000000c */
[----:B------:R-:W-:Y:S05]  /*2c30*/  @P0 BRA `(.L_x_6629) ;  /* 0x0000004000000947 */ /* 0x000fea0003800000 */
[----:B------:R-:W-:-:S04]  /*2c40*/  LOP3.LUT R0, R29, 0x7fffffff, RZ, 0xc0, !PT ;  /* 0x7fffffff1d007812 */ /* 0x000fc800078ec0ff */
[----:B--2---:R-:W-:Y:S02]  /*2c50*/  IADD3 R14, R0, -0x100000, RZ ;  /* 0xfff00000000e7810 */ /* 0x004fe40007ffe0ff */
[----:B------:R-:W-:Y:S02]  /*2c60*/  MOV R0, 0x2c80 ;  /* 0x00002c8000007802 */ /* 0x000fe40000000f00 */
[----:B01-3--:R-:W-:Y:S05]  /*2c70*/  CALL.REL.NOINC `($__internal_10_$__cuda_sm20_dblrcp_rn_slowpath_v3) ;  /* 0x0000397000007944 */ /* 0x00bfea0003c00000 */
.L_x_6629:
[----:B------:R-:W-:Y:S05]  /*2c80*/  BSYNC B2 ;  /* 0x0000000000027941 */ /* 0x000fea0003800000 */
.L_x_6628:
[----:B------:R-:W4:-:S04]  /*2c90*/  DFMA R4, R10, R2, R8 ;  /* 0x000000020a04722b */ /* 0x000f080000000008 */
[----:B------:R-:W5:-:S04]  /*2ca0*/  DFMA R10, -R8, R2, R10 ;  /* 0x00000002080a722b */ /* 0x000f48000000010a */
[----:B-1-34-:R1:W3:-:S04]  /*2cb0*/  DMUL R8, R4, R12 ;  /* 0x0000000c04087228 */ /* 0x01a2c80000000000 */
[----:B-----5:R1:W4:Y:S01]  /*2cc0*/  DMUL R10, R10, R12 ;  /* 0x0000000c0a0a7228 */ /* 0x0203220000000000 */
[----:B------:R-:W-:Y:S05]  /*2cd0*/  BRA `(.L_x_6630) ;  /* 0x000005f000007947 */ /* 0x000fea0003800000 */
.L_x_6625:
        /* <DEDUP_REMOVED lines=17> */
[----:B------:R-:W-:Y:S01]  /*2df0*/  MOV R13, R9 ;  /* 0x00000009000d7202 */ /* 0x000fe20000000f00 */
[----:B------:R-:W-:Y:S01]  /*2e00*/  IMAD.MOV.U32 R15, RZ, RZ, R17 ;  /* 0x000000ffff0f7224 */ /* 0x000fe200078e0011 */
[----:B------:R-:W-:Y:S02]  /*2e10*/  MOV R0, 0x2e30 ;  /* 0x00002e3000007802 */ /* 0x000fe40000000f00 */
[----:B------:R-:W-:Y:S05]  /*2e20*/  CALL.REL.NOINC `($__internal_11_$__cuda_sm20_div_rn_f64_full) ;  /* 0x00003a6000007944 */ /* 0x000fea0003c00000 */
[----:B------:R-:W-:Y:S02]  /*2e30*/  IMAD.MOV.U32 R2, RZ, RZ, R4 ;  /* 0x000000ffff027224 */ /* 0x000fe400078e0004 */
[----:B------:R-:W-:Y:S02]  /*2e40*/  IMAD.MOV.U32 R3, RZ, RZ, R5 ;  /* 0x000000ffff037224 */ /* 0x000fe400078e0005 */
.L_x_6632:
[----:B------:R-:W-:Y:S05]  /*2e50*/  BSYNC B2 ;  /* 0x0000000000027941 */ /* 0x000fea0003800000 */
.L_x_6631:
[----:B------:R-:W2:Y:S01]  /*2e60*/  DADD R16, -RZ, |R28| ;  /* 0x00000000ff107229 */ /* 0x000ea2000000051c */
[----:B------:R-:W-:Y:S01]  /*2e70*/  MOV R4, 0x1 ;  /* 0x0000000100047802 */ /* 0x000fe20000000f00 */
[----:B------:R-:W-:Y:S01]  /*2e80*/  BSSY B2, `(.L_x_6633) ;  /* 0x0000015000027945 */ /* 0x000fe20003800000 */
[----:B------:R-:W-:-:S03]  /*2e90*/  FSETP.GEU.AND P1, PT, |R11|, 6.5827683646048100446e-37, PT ;  /* 0x036000000b00780b */ /* 0x000fc60003f2e200 */
[----:B--2---:R-:W2:Y:S02]  /*2ea0*/  MUFU.RCP64H R5, R17 ;  /* 0x0000001100057308 */ /* 0x004ea40000001800 */
[----:B--2---:R-:W2:-:S06]  /*2eb0*/  DFMA R8, -|R28|, R4, 1 ;  /* 0x3ff000001c08742b */ /* 0x004e8c0000000304 */
[----:B--2---:R-:W2:-:S06]  /*2ec0*/  DFMA R8, R8, R8, R8 ;  /* 0x000000080808722b */ /* 0x004e8c0000000008 */
[----:B--2---:R-:W2:-:S06]  /*2ed0*/  DFMA R8, R4, R8, R4 ;  /* 0x000000080408722b */ /* 0x004e8c0000000004 */
[----:B--2---:R-:W2:-:S06]  /*2ee0*/  DFMA R4, -|R28|, R8, 1 ;  /* 0x3ff000001c04742b */ /* 0x004e8c0000000308 */
[----:B--2---:R-:W2:-:S06]  /*2ef0*/  DFMA R4, R8, R4, R8 ;  /* 0x000000040804722b */ /* 0x004e8c0000000008 */
[----:B--2---:R-:W2:-:S06]  /*2f00*/  DMUL R8, R10, R4 ;  /* 0x000000040a087228 */ /* 0x004e8c0000000000 */
[----:B--2---:R-:W2:-:S06]  /*2f10*/  DFMA R28, -|R28|, R8, R10 ;  /* 0x000000081c1c722b */ /* 0x004e8c000000030a */
[----:B--2---:R2:W3:Y:S02]  /*2f20*/  DFMA R4, R4, R28, R8 ;  /* 0x0000001c0404722b */ /* 0x0044e40000000008 */
[----:B--2---:R-:W-:Y:S02]  /*2f30*/  IMAD.MOV.U32 R8, RZ, RZ, R2 ;  /* 0x000000ffff087224 */ /* 0x004fe400078e0002 */
[----:B------:R-:W-:-:S06]  /*2f40*/  IMAD.MOV.U32 R9, RZ, RZ, R3 ;  /* 0x000000ffff097224 */ /* 0x000fcc00078e0003 */
[----:B---3--:R-:W-:-:S05]  /*2f50*/  FFMA R0, RZ, R17, R5 ;  /* 0x00000011ff007223 */ /* 0x008fca0000000005 */
[----:B------:R-:W-:-:S13]  /*2f60*/  FSETP.GT.AND P0, PT, |R0|, 1.469367938527859385e-39, PT ;  /* 0x001000000000780b */ /* 0x000fda0003f04200 */
[----:B------:R-:W-:Y:S05]  /*2f70*/  @P0 BRA P1, `(.L_x_6634) ;  /* 0x0000005000000947 */ /* 0x000fea0000800000 */
[----:B------:R-:W-:Y:S01]  /*2f80*/  IMAD.MOV.U32 R12, RZ, RZ, R10 ;  /* 0x000000ffff0c7224 */ /* 0x000fe200078e000a */
[----:B------:R-:W-:Y:S01]  /*2f90*/  MOV R13, R11 ;  /* 0x0000000b000d7202 */ /* 0x000fe20000000f00 */
[----:B------:R-:W-:Y:S01]  /*2fa0*/  IMAD.MOV.U32 R15, RZ, RZ, R17 ;  /* 0x000000ffff0f7224 */ /* 0x000fe200078e0011 */
[----:B------:R-:W-:Y:S02]  /*2fb0*/  MOV R0, 0x2fd0 ;  /* 0x00002fd000007802 */ /* 0x000fe40000000f00 */
[----:B01----:R-:W-:Y:S05]  /*2fc0*/  CALL.REL.NOINC `($__internal_11_$__cuda_sm20_div_rn_f64_full) ;  /* 0x000038c000007944 */ /* 0x003fea0003c00000 */
.L_x_6634:
[----:B------:R-:W-:Y:S05]  /*2fd0*/  BSYNC B2 ;  /* 0x0000000000027941 */ /* 0x000fea0003800000 */
.L_x_6633:
[----:B------:R-:W-:Y:S02]  /*2fe0*/  IMAD.MOV.U32 R10, RZ, RZ, R4 ;  /* 0x000000ffff0a7224 */ /* 0x000fe400078e0004 */
[----:B------:R-:W-:Y:S01]  /*2ff0*/  IMAD.MOV.U32 R11, RZ, RZ, R5 ;  /* 0x000000ffff0b7224 */ /* 0x000fe200078e0005 */
[----:B------:R-:W-:Y:S05]  /*3000*/  BRA `(.L_x_6630) ;  /* 0x000002c000007947 */ /* 0x000fea0003800000 */
.L_x_6624:
[----:B------:R-:W0:Y:S01]  /*3010*/  MUFU.RCP64H R3, R29 ;  /* 0x0000001d00037308 */ /* 0x000e220000001800 */
[----:B------:R-:W-:Y:S01]  /*3020*/  MOV R2, 0x1 ;  /* 0x0000000100027802 */ /* 0x000fe20000000f00 */
[----:B------:R-:W-:Y:S01]  /*3030*/  BSSY B2, `(.L_x_6635) ;  /* 0x0000015000027945 */ /* 0x000fe20003800000 */
[----:B------:R-:W-:-:S04]  /*3040*/  FSETP.GEU.AND P1, PT, |R31|, 6.5827683646048100446e-37, PT ;  /* 0x036000001f00780b */ /* 0x000fc80003f2e200 */
        /* <DEDUP_REMOVED lines=12> */
[----:B------:R-:W-:Y:S01]  /*3110*/  MOV R15, R29 ;  /* 0x0000001d000f7202 */ /* 0x000fe20000000f00 */
[----:B------:R-:W-:Y:S01]  /*3120*/  IMAD.MOV.U32 R13, RZ, RZ, R31 ;  /* 0x000000ffff0d7224 */ /* 0x000fe200078e001f */
[----:B------:R-:W-:Y:S01]  /*3130*/  MOV R0, 0x3160 ;  /* 0x0000316000007802 */ /* 0x000fe20000000f00 */
[----:B------:R-:W-:Y:S02]  /*3140*/  IMAD.MOV.U32 R16, RZ, RZ, R28 ;  /* 0x000000ffff107224 */ /* 0x000fe400078e001c */
[----:B------:R-:W-:Y:S05]  /*3150*/  CALL.REL.NOINC `($__internal_11_$__cuda_sm20_div_rn_f64_full) ;  /* 0x0000373000007944 */ /* 0x000fea0003c00000 */
[----:B------:R-:W-:Y:S02]  /*3160*/  IMAD.MOV.U32 R2, RZ, RZ, R4 ;  /* 0x000000ffff027224 */ /* 0x000fe400078e0004 */
[----:B------:R-:W-:Y:S02]  /*3170*/  IMAD.MOV.U32 R3, RZ, RZ, R5 ;  /* 0x000000ffff037224 */ /* 0x000fe400078e0005 */
.L_x_6636:
[----:B------:R-:W-:Y:S05]  /*3180*/  BSYNC B2 ;  /* 0x0000000000027941 */ /* 0x000fea0003800000 */
.L_x_6635:
        /* <DEDUP_REMOVED lines=15> */
.L_x_6638:
[----:B------:R-:W-:Y:S05]  /*3280*/  BSYNC B2 ;  /* 0x0000000000027941 */ /* 0x000fea0003800000 */
.L_x_6637:
[----:B------:R-:W4:-:S04]  /*3290*/  DFMA R4, R8, R2, R10 ;  /* 0x000000020804722b */ /* 0x000f08000000000a */
[----:B------:R-:W5:-:S04]  /*32a0*/  DFMA R10, R10, R2, -R8 ;  /* 0x000000020a0a722b */ /* 0x000f480000000808 */
[----:B-1-34-:R1:W3:-:S04]  /*32b0*/  DMUL R8, R4, R12 ;  /* 0x0000000c04087228 */ /* 0x01a2c80000000000 */
[----:B-----5:R1:W4:-:S06]  /*32c0*/  DMUL R10, R10, R12 ;  /* 0x0000000c0a0a7228 */ /* 0x02030c0000000000 */
.L_x_6630:
[----:B---3--:R-:W-:Y:S05]  /*32d0*/  BSYNC B1 ;  /* 0x0000000000017941 */ /* 0x008fea0003800000 */
.L_x_6623:
[----:B------:R-:W-:Y:S01]  /*32e0*/  IADD3 R6, P0, R6, c[0x0][0x360], RZ ;  /* 0x0000d80006067a10 */ /* 0x000fe20007f1e0ff */
[----:B------:R-:W3:Y:S04]  /*32f0*/  S2R R0, SR_TID.X ;  /* 0x0000000000007919 */ /* 0x000ee80000002100 */
[----:B------:R-:W3:Y:S01]  /*3300*/  S2R R3, SR_CTAID.X ;  /* 0x0000000000037919 */ /* 0x000ee20000002500 */
[----:B------:R-:W-:-:S05]  /*3310*/  IMAD.X R7, RZ, RZ, c[0x0][0x364], P0 ;  /* 0x0000d900ff077624 */ /* 0x000fca00000e06ff */
[----:B----4-:R4:W-:Y:S01]  /*3320*/  STG.E.128 [R6.64], R8 ;  /* 0x0000000806007986 */ /* 0x0109e2000c101d06 */
[----:B---3--:R-:W-:-:S04]  /*3330*/  LEA R0, R3, R0, 0x8 ;  /* 0x0000000003007211 */ /* 0x008fc800078e40ff */
[----:B-1----:R-:W-:Y:S02]  /*3340*/  IADD3 R5, R0, 0x80, RZ ;  /* 0x0000008000057810 */ /* 0x002fe40007ffe0ff */
.L_x_6591:
[----:B----4-:R-:W-:Y:S05]  /*3350*/  BSYNC B0 ;  /* 0x0000000000007941 */ /* 0x010fea0003800000 */
.L_x_6590:
[----:B------:R-:W-:-:S13]  /*3360*/  ISETP.GE.AND P0, PT, R5, c[0x0][0x160], PT ;  /* 0x0000580005007a0c */ /* 0x000fda0003f06270 */
[----:B------:R-:W-:Y:S05]  /*3370*/  @P0 EXIT ;  /* 0x000000000000094d */ /* 0x000fea0003800000 */
[----:B------:R-:W-:Y:S01]  /*3380*/  ISETP.NE.AND P0, PT, RZ, c[0x0][0x168], PT ;  /* 0x00005a00ff007a0c */ /* 0x000fe20003f05270 */
[----:B------:R-:W-:Y:S02]  /*3390*/  IMAD.MOV.U32 R0, RZ, RZ, RZ ;  /* 0x000000ffff007224 */ /* 0x000fe400078e00ff */
[----:B------:R-:W-:-:S10]  /*33a0*/  IMAD.MOV.U32 R6, RZ, RZ, RZ ;  /* 0x000000ffff067224 */ /* 0x000fd400078e00ff */
[----:B------:R-:W-:Y:S05]  /*33b0*/  @!P0 BRA `(.L_x_6639) ;  /* 0x00000e0000008947 */ /* 0x000fea0003800000 */
[----:B------:R-:W-:Y:S01]  /*33c0*/  MOV R3, R5 ;  /* 0x0000000500037202 */ /* 0x000fe20000000f00 */
        /* <DEDUP_REMOVED lines=213> */
[----:B------:R-:W-:-:S03]  /*4120*/  IMAD.MOV R7, RZ, RZ, -R5 ;  /* 0x000000ffff077224 */ /* 0x000fc600078e0a05 */
        /* <DEDUP_REMOVED lines=8> */
[----:B------:R-:W-:-:S05]  /*41b0*/  @P0 IMAD R0, R5, c[0x0][0x35c], R0 ;  /* 0x0000d70005000a24 */ /* 0x000fca00078e0200 */
.L_x_6639:
[----:B------:R-:W-:-:S05]  /*41c0*/  IADD3 R8, P0, R0, c[0x0][0x368], RZ ;  /* 0x0000da0000087a10 */ /* 0x000fca0007f1e0ff */
[----:B------:R-:W-:-:S06]  /*41d0*/  IMAD.X R9, RZ, RZ, c[0x0][0x36c], P0 ;  /* 0x0000db00ff097624 */ /* 0x000fcc00000e06ff */
[----:B------:R-:W3:Y:S01]  /*41e0*/  LDG.E.128 R8, [R8.64] ;  /* 0x0000000608087981 */ /* 0x000ee2000c1e1d00 */
[----:B------:R-:W-:Y:S01]  /*41f0*/  IADD3 R6, P1, R6, c[0x0][0x360], RZ ;  /* 0x0000d80006067a10 */ /* 0x000fe20007f3e0ff */
[----:B------:R-:W-:Y:S03]  /*4200*/  BSSY B0, `(.L_x_6640) ;  /* 0x00001a7000007945 */ /* 0x000fe60003800000 */
[----:B------:R-:W-:Y:S01]  /*4210*/  IADD3.X R7, RZ, c[0x0][0x364], RZ, P1, !PT ;  /* 0x0000d900ff077a10 */ /* 0x000fe20000ffe4ff */
[----:B---3--:R-:W1:-:S04]  /*4220*/  DADD R12, -RZ, -R10 ;  /* 0x00000000ff0c7229 */ /* 0x008e48000000090a */
[----:B------:R3:W4:-:S06]  /*4230*/  DADD R2, -RZ, -R8 ;  /* 0x00000000ff027229 */ /* 0x00070c0000000908 */
[----:B-1----:R-:W-:-:S04]  /*4240*/  LOP3.LUT R5, R13, 0x7fffffff, RZ, 0xc0, !PT ;  /* 0x7fffffff0d057812 */ /* 0x002fc800078ec0ff */
[----:B------:R-:W-:-:S13]  /*4250*/  LOP3.LUT P0, RZ, R5, R12, RZ, 0xfc, !PT ;  /* 0x0000000c05ff7212 */ /* 0x000fda000780fcff */
[----:B------:R-:W-:Y:S05]  /*4260*/  @!P0 BRA `(.L_x_6641) ;  /* 0x000017c000008947 */ /* 0x000fea0003800000 */
[----:B--234-:R-:W-:-:S04]  /*4270*/  LOP3.LUT R15, R3, 0x7fffffff, RZ, 0xc0, !PT ;  /* 0x7fffffff030f7812 */ /* 0x01cfc800078ec0ff */
        /* <DEDUP_REMOVED lines=8> */
[----:B0-----:R-:W-:Y:S01]  /*4300*/  MOV R19, 0x3e5ade15 ;  /* 0x3e5ade1500137802 */ /* 0x001fe20000000f00 */
        /* <DEDUP_REMOVED lines=31> */
[----:B------:R-:W-:Y:S01]  /*4500*/  @!P1 IMAD.IADD R4, R4, 0x1, -R3 ;  /* 0x0000000104049824 */ /* 0x000fe200078e0a03 */
[----:B------:R-:W-:-:S04]  /*4510*/  @!P1 LEA R3, R3, R17, 0x14 ;  /* 0x0000001103039211 */ /* 0x000fc800078ea0ff */
[----:B------:R-:W-:Y:S01]  /*4520*/  @!P1 LEA R5, R4, 0x3ff00000, 0x14 ;  /* 0x3ff0000004059811 */ /* 0x000fe200078ea0ff */
[----:B------:R-:W-:-:S06]  /*4530*/  @!P1 IMAD.MOV.U32 R4, RZ, RZ, RZ ;  /* 0x000000ffff049224 */ /* 0x000fcc00078e00ff */
[----:B------:R0:W1:-:S06]  /*4540*/  @!P1 DMUL R14, R2, R4 ;  /* 0x00000004020e9228 */ /* 0x00004c0000000000 */
.L_x_6646:
[----:B------:R-:W-:Y:S05]  /*4550*/  BSYNC B1 ;  /* 0x0000000000017941 */ /* 0x000fea0003800000 */
.L_x_6645:
        /* <DEDUP_REMOVED lines=11> */
[----:B------:R-:W-:Y:S02]  /*4610*/  MOV R19, R13 ;  /* 0x0000000d00137202 */ /* 0x000fe40000000f00 */
[----:B------:R-:W-:Y:S02]  /*4620*/  MOV R18, 0x4640 ;  /* 0x0000464000127802 */ /* 0x000fe40000000f00 */
[----:B012---:R-:W-:Y:S05]  /*4630*/  CALL.REL.NOINC `($_ZN2at6native18elementwise_kernelILi128ELi2EZNS0_22gpu_kernel_impl_nocastIZZZNS0_61_GLOBAL__N__132982cb_23_ActivationSiluKernel_cu_1520ed90_293611silu_kernelERNS_18TensorIteratorBaseEENKUlvE_clEvENKUlvE1_clEvEUlN3c107complexIdEEE_EEvS5_RKT_EUliE_EEviT1_$__internal_trig_reduction_slowpathd) ;  /* 0x0000283000007944 */ /* 0x007fea0003c00000 */
[----:B------:R-:W-:Y:S02]  /*4640*/  IMAD.MOV.U32 R2, RZ, RZ, R22 ;  /* 0x000000ffff027224 */ /* 0x000fe400078e0016 */
[----:B------:R-:W-:Y:S01]  /*4650*/  IMAD.MOV.U32 R3, RZ, RZ, R23 ;  /* 0x000000ffff037224 */ /* 0x000fe200078e0017 */
[----:B------:R-:W-:Y:S05]  /*4660*/  BRA `(.L_x_6649) ;  /* 0x0000002000007947 */ /* 0x000fea0003800000 */
.L_x_6648:
[----:B0-----:R0:W2:Y:S01]  /*4670*/  DMUL R2, RZ, R12 ;  /* 0x0000000cff027228 */ /* 0x0010a20000000000 */
[----:B------:R-:W-:-:S05]  /*4680*/  IMAD.MOV.U32 R0, RZ, RZ, RZ ;  /* 0x000000ffff007224 */ /* 0x000fca00078e00ff */
.L_x_6649:
[----:B------:R-:W-:Y:S05]  /*4690*/  BSYNC B2 ;  /* 0x0000000000027941 */ /* 0x000fea0003800000 */
.L_x_6647:
[----:B------:R-:W-:Y:S01]  /*46a0*/  IADD3 R4, R0, 0x1, RZ ;  /* 0x0000000100047810 */ /* 0x000fe20007ffe0ff */
[----:B------:R-:W-:-:S03]  /*46b0*/  IMAD.MOV.U32 R29, RZ, RZ, 0x8 ;  /* 0x00000008ff1d7424 */ /* 0x000fc600078e00ff */
[----:B------:R-:W-:-:S04]  /*46c0*/  SHF.L.U32 R0, R4, 0x3, RZ ;  /* 0x0000000304007819 */ /* 0x000fc800000006ff */
[----:B------:R-:W-:-:S05]  /*46d0*/  LOP3.LUT R0, R0, 0x8, RZ, 0xc0, !PT ;  /* 0x0000000800007812 */ /* 0x000fca00078ec0ff */
[----:B------:R-:W-:-:S05]  /*46e0*/  IMAD.WIDE.U32 R28, R0, R29, c[0x4][0x158] ;  /* 0x01005600001c7625 */ /* 0x000fca00078e001d */
[----:B------:R-:W3:Y:S04]  /*46f0*/  LDG.E.128.CONSTANT R24, [R28.64] ;  /* 0x000000061c187981 */ /* 0x000ee8000c1e9d00 */
[----:B------:R-:W4:Y:S04]  /*4700*/  LDG.E.128.CONSTANT R20, [R28.64+0x10] ;  /* 0x000010061c147981 */ /* 0x000f28000c1e9d00 */
[----:B0-----:R-:W5:Y:S01]  /*4710*/  LDG.E.128.CONSTANT R16, [R28.64+0x20] ;  /* 0x000020061c107981 */ /* 0x001f62000c1e9d00 */
        /* <DEDUP_REMOVED lines=25> */
[----:B------:R-:W-:Y:S01]  /*48b0*/  MOV R22, R12 ;  /* 0x0000000c00167202 */ /* 0x000fe20000000f00 */
[----:B--2---:R-:W-:Y:S01]  /*48c0*/  IMAD.MOV.U32 R19, RZ, RZ, R13 ;  /* 0x000000ffff137224 */ /* 0x004fe200078e000d */
[----:B------:R-:W-:-:S03]  /*48d0*/  MOV R18, 0x48f0 ;  /* 0x000048f000127802 */ /* 0x000fc60000000f00 */
[----:B01-3--:R-:W-:Y:S05]  /*48e0*/  CALL.REL.NOINC `($_ZN2at6native18elementwise_kernelILi128ELi2EZNS0_22gpu_kernel_impl_nocastIZZZNS0_61_GLOBAL__N__132982cb_23_ActivationSiluKernel_cu_1520ed90_293611silu_kernelERNS_18TensorIteratorBaseEENKUlvE_clEvENKUlvE1_clEvEUlN3c107complexIdEEE_EEvS5_RKT_EUliE_EEviT1_$__internal_trig_reduction_slowpathd) ;  /* 0x0000258000007944 */ /* 0x00bfea0003c00000 */
[----:B------:R-:W-:Y:S02]  /*48f0*/  IMAD.MOV.U32 R2, RZ, RZ, R22 ;  /* 0x000000ffff027224 */ /* 0x000fe400078e0016 */
[----:B------:R-:W-:Y:S01]  /*4900*/  IMAD.MOV.U32 R3, RZ, RZ, R23 ;  /* 0x000000ffff037224 */ /* 0x000fe200078e0017 */
[----:B------:R-:W-:Y:S05]  /*4910*/  BRA `(.L_x_6652) ;  /* 0x0000002000007947 */ /* 0x000fea0003800000 */
.L_x_6651:
[----:B------:R2:W3:Y:S01]  /*4920*/  DMUL R2, RZ, R12 ;  /* 0x0000000cff027228 */ /* 0x0004e20000000000 */
[----:B------:R-:W-:-:S05]  /*4930*/  MOV R0, RZ ;  /* 0x000000ff00007202 */ /* 0x000fca0000000f00 */
.L_x_6652:
[----:B------:R-:W-:Y:S05]  /*4940*/  BSYNC B2 ;  /* 0x0000000000027941 */ /* 0x000fea0003800000 */
.L_x_6650:
[----:B------:R-:W-:Y:S02]  /*4950*/  IMAD.SHL.U32 R4, R0, 0x8, RZ ;  /* 0x0000000800047824 */ /* 0x000fe400078e00ff */
[----:B--2---:R-:W-:-:S03]  /*4960*/  IMAD.MOV.U32 R13, RZ, RZ, 0x8 ;  /* 0x00000008ff0d7424 */ /* 0x004fc600078e00ff */
[----:B------:R-:W-:-:S05]  /*4970*/  LOP3.LUT R4, R4, 0x8, RZ, 0xc0, !PT ;  /* 0x0000000804047812 */ /* 0x000fca00078ec0ff */
[----:B------:R-:W-:-:S05]  /*4980*/  IMAD.WIDE.U32 R12, R4, R13, c[0x4][0x158] ;  /* 0x01005600040c7625 */ /* 0x000fca00078e000d */
[----:B------:R-:W2:Y:S04]  /*4990*/  LDG.E.128.CONSTANT R28, [R12.64] ;  /* 0x000000060c1c7981 */ /* 0x000ea8000c1e9d00 */
[----:B------:R-:W4:Y:S04]  /*49a0*/  LDG.E.128.CONSTANT R24, [R12.64+0x10] ;  /* 0x000010060c187981 */ /* 0x000f28000c1e9d00 */
[----:B------:R-:W5:Y:S01]  /*49b0*/  LDG.E.128.CONSTANT R20, [R12.64+0x20] ;  /* 0x000020060c147981 */ /* 0x000f62000c1e9d00 */
[----:B------:R-:W-:Y:S01]  /*49c0*/  R2P PR, R0, 0x3 ;  /* 0x0000000300007804 */ /* 0x000fe20000000000 */
[----:B------:R-:W-:Y:S01]  /*49d0*/  IMAD.MOV.U32 R18, RZ, RZ, 0x79785eba ;  /* 0x79785ebaff127424 */ /* 0x000fe200078e00ff */
[----:B------:R-:W-:Y:S01]  /*49e0*/  MOV R0, 0x3de5db65 ;  /* 0x3de5db6500007802 */ /* 0x000fe20000000f00 */
[----:B---3--:R-:W2:-:S03]  /*49f0*/  DMUL R4, R2, R2 ;  /* 0x0000000202047228 */ /* 0x008e860000000000 */
        /* <DEDUP_REMOVED lines=14> */
.L_x_6644:
[----:B------:R-:W1:Y:S01]  /*4ae0*/  DADD R2, -R8, c[0x2][0x78] ;  /* 0x00801e0008027629 */ /* 0x000e620000000100 */
[----:B------:R-:W-:Y:S01]  /*4af0*/  IMAD.MOV.U32 R4, RZ, RZ, 0x652b82fe ;  /* 0x652b82feff047424 */ /* 0x000fe200078e00ff */
[----:B0-----:R-:W-:Y:S01]  /*4b00*/  MOV R19, 0x3e5ade15 ;  /* 0x3e5ade1500137802 */ /* 0x001fe20000000f00 */
[----:B------:R-:W-:Y:S01]  /*4b10*/  IMAD.MOV.U32 R5, RZ, RZ, 0x3ff71547 ;  /* 0x3ff71547ff057424 */ /* 0x000fe200078e00ff */
[----:B------:R-:W-:Y:S01]  /*4b20*/  BSSY B1, `(.L_x_6654) ;  /* 0x0000023000017945 */ /* 0x000fe20003800000 */
[----:B------:R-:W-:Y:S01]  /*4b30*/  IMAD.MOV.U32 R18, RZ, RZ, 0x69ce2bdf ;  /* 0x69ce2bdfff127424 */ /* 0x000fe200078e00ff */
[----:B------:R-:W-:-:S04]  /*4b40*/  DSETP.NEU.AND P2, PT, |R12|, +INF , PT ;  /* 0x7ff000000c00742a */ /* 0x000fc80003f4d200 */
[----:B-1----:R-:W0:Y:S01]  /*4b50*/  DFMA R4, R2, R4, 6.75539944105574400000e+15 ;  /* 0x433800000204742b */ /* 0x002e220000000004 */
        /* <DEDUP_REMOVED lines=26> */
[----:B------:R-:W-:Y:S01]  /*4d00*/  @!P0 IMAD.IADD R4, R4, 0x1, -R3 ;  /* 0x0000000104048824 */ /* 0x000fe200078e0a03 */
[----:B------:R-:W-:-:S04]  /*4d10*/  @!P0 LEA R3, R3, R15, 0x14 ;  /* 0x0000000f03038211 */ /* 0x000fc800078ea0ff */
[----:B------:R-:W-:Y:S01]  /*4d20*/  @!P0 LEA R5, R4, 0x3ff00000, 0x14 ;  /* 0x3ff0000004058811 */ /* 0x000fe200078ea0ff */
[----:B------:R-:W-:-:S06]  /*4d30*/  @!P0 IMAD.MOV.U32 R4, RZ, RZ, RZ ;  /* 0x000000ffff048224 */ /* 0x000fcc00078e00ff */
[----:B------:R0:W1:-:S06]  /*4d40*/  @!P0 DMUL R16, R2, R4 ;  /* 0x0000000402108228 */ /* 0x00004c0000000000 */
.L_x_6655:
[----:B------:R-:W-:Y:S05]  /*4d50*/  BSYNC B1 ;  /* 0x0000000000017941 */ /* 0x000fea0003800000 */
.L_x_6654:
        /* <DEDUP_REMOVED lines=17> */
.L_x_6657:
[----:B------:R2:W3:Y:S01]  /*4e70*/  DMUL R14, RZ, R12 ;  /* 0x0000000cff0e7228 */ /* 0x0004e20000000000 */
[----:B------:R-:W-:-:S05]  /*4e80*/  IMAD.MOV.U32 R0, RZ, RZ, RZ ;  /* 0x000000ffff007224 */ /* 0x000fca00078e00ff */
.L_x_6658:
[----:B------:R-:W-:Y:S05]  /*4e90*/  BSYNC B2 ;  /* 0x0000000000027941 */ /* 0x000fea0003800000 */
.L_x_6656:
        /* <DEDUP_REMOVED lines=40> */
.L_x_6660:
[----:B------:R2:W3:Y:S01]  /*5120*/  DMUL R2, RZ, R12 ;  /* 0x0000000cff027228 */ /* 0x0004e20000000000 */
[----:B------:R-:W-:-:S05]  /*5130*/  MOV R0, RZ ;  /* 0x000000ff00007202 */ /* 0x000fca0000000f00 */
.L_x_6661:
[----:B------:R-:W-:Y:S05]  /*5140*/  BSYNC B2 ;  /* 0x0000000000027941 */ /* 0x000fea0003800000 */
.L_x_6659:
[----:B------:R-:W-:Y:S02]  /*5150*/  IMAD.SHL.U32 R4, R0, 0x8, RZ ;  /* 0x0000000800047824 */ /* 0x000fe400078e00ff */
[----:B--2---:R-:W-:-:S03]  /*5160*/  IMAD.MOV.U32 R13, RZ, RZ, 0x8 ;  /* 0x00000008ff0d7424 */ /* 0x004fc600078e00ff */
[----:B------:R-:W-:-:S05]  /*5170*/  LOP3.LUT R4, R4, 0x8, RZ, 0xc0, !PT ;  /* 0x0000000804047812 */ /* 0x000fca00078ec0ff */
[----:B------:R-:W-:-:S05]  /*5180*/  IMAD.WIDE.U32 R12, R4, R13, c[0x4][0x158] ;  /* 0x01005600040c7625 */ /* 0x000fca00078e000d */
[----:B------:R2:W4:Y:S04]  /*5190*/  LDG.E.128.CONSTANT R28, [R12.64] ;  /* 0x000000060c1c7981 */ /* 0x000528000c1e9d00 */
[----:B------:R2:W5:Y:S04]  /*51a0*/  LDG.E.128.CONSTANT R24, [R12.64+0x10] ;  /* 0x000010060c187981 */ /* 0x000568000c1e9d00 */
[----:B---3--:R2:W3:Y:S01]  /*51b0*/  LDG.E.128.CONSTANT R20, [R12.64+0x20] ;  /* 0x000020060c147981 */ /* 0x0084e2000c1e9d00 */
[----:B------:R-:W-:Y:S01]  /*51c0*/  R2P PR, R0, 0x3 ;  /* 0x0000000300007804 */ /* 0x000fe20000000000 */
[----:B------:R-:W-:Y:S01]  /*51d0*/  IMAD.MOV.U32 R18, RZ, RZ, 0x79785eba ;  /* 0x79785ebaff127424 */ /* 0x000fe200078e00ff */
[----:B------:R-:W-:Y:S01]  /*51e0*/  MOV R0, 0x3de5db65 ;  /* 0x3de5db6500007802 */ /* 0x000fe20000000f00 */
[----:B------:R-:W4:-:S03]  /*51f0*/  DMUL R4, R2, R2 ;  /* 0x0000000202047228 */ /* 0x000f060000000000 */
[----:B------:R-:W-:Y:S02]  /*5200*/  FSEL R18, -R18, 4.2945490664224492434e-19, !P0 ;  /* 0x20fd816412127808 */ /* 0x000fe40004000100 */
[----:B------:R-:W-:Y:S02]  /*5210*/  FSEL R19, R0, -0.082518599927425384521, !P0 ;  /* 0xbda8ff8300137808 */ /* 0x000fe40004000000 */
[C---:B-12---:R-:W-:Y:S02]  /*5220*/  LEA.HI R12, R17.reuse, 0xffffff09, RZ, 0xc ;  /* 0xffffff09110c7811 */ /* 0x046fe400078f60ff */
[----:B------:R-:W-:-:S04]  /*5230*/  LOP3.LUT R0, R17, 0xfffff, RZ, 0xc0, !PT ;  /* 0x000fffff11007812 */ /* 0x000fc800078ec0ff */
[----:B------:R-:W-:-:S06]  /*5240*/  LOP3.LUT R17, R0, 0x7fe00000, RZ, 0xfc, !PT ;  /* 0x7fe0000000117812 */ /* 0x000fcc00078efcff */
[----:B0-----:R-:W-:-:S04]  /*5250*/  DMUL R14, R16, R14 ;  /* 0x0000000e100e7228 */ /* 0x001fc80000000000 */
[----:B----4-:R-:W0:-:S06]  /*5260*/  DFMA R28, R4, R18, R28 ;  /* 0x00000012041c722b */ /* 0x010e0c000000001c */
[----:B0-----:R-:W5:-:S06]  /*5270*/  DFMA R28, R4, R28, R30 ;  /* 0x0000001c041c722b */ /* 0x001f4c000000001e */
[----:B-----5:R-:W0:-:S06]  /*5280*/  DFMA R24, R4, R28, R24 ;  /* 0x0000001c0418722b */ /* 0x020e0c0000000018 */
[----:B0-----:R-:W3:-:S06]  /*5290*/  DFMA R24, R4, R24, R26 ;  /* 0x000000180418722b */ /* 0x001ecc000000001a */
[----:B---3--:R-:W0:-:S06]  /*52a0*/  DFMA R20, R4, R24, R20 ;  /* 0x000000180414722b */ /* 0x008e0c0000000014 */
        /* <DEDUP_REMOVED lines=8> */
[----:B------:R-:W-:Y:S01]  /*5330*/  IMAD.IADD R12, R12, 0x1, -R13 ;  /* 0x000000010c0c7824 */ /* 0x000fe200078e0a0d */
[----:B0-----:R-:W0:-:S04]  /*5340*/  DMUL R2, R16, R2 ;  /* 0x0000000210027228 */ /* 0x001e080000000000 */
[----:B------:R-:W-:Y:S01]  /*5350*/  LEA R13, R12, 0x3ff00000, 0x14 ;  /* 0x3ff000000c0d7811 */ /* 0x000fe200078ea0ff */
[----:B------:R-:W1:Y:S01]  /*5360*/  DMUL R14, R4, R14 ;  /* 0x0000000e040e7228 */ /* 0x000e620000000000 */
[----:B------:R-:W-:-:S03]  /*5370*/  IMAD.MOV.U32 R12, RZ, RZ, RZ ;  /* 0x000000ffff0c7224 */ /* 0x000fc600078e00ff */
[----:B0-----:R-:W0:-:S04]  /*5380*/  DMUL R2, R4, R2 ;  /* 0x0000000204027228 */ /* 0x001e080000000000 */
[----:B-1----:R1:W2:-:S04]  /*5390*/  DMUL R16, R12, R14 ;  /* 0x0000000e0c107228 */ /* 0x0022880000000000 */
[----:B0-----:R1:W0:Y:S01]  /*53a0*/  DMUL R12, R12, R2 ;  /* 0x000000020c0c7228 */ /* 0x0012220000000000 */
[----:B------:R-:W-:Y:S05]  /*53b0*/  BRA `(.L_x_6653) ;  /* 0x000008b000007947 */ /* 0x000fea0003800000 */
.L_x_6643:
        /* <DEDUP_REMOVED lines=8> */
[----:B------:R-:W-:Y:S01]  /*5440*/  MOV R16, R2 ;  /* 0x0000000200107202 */ /* 0x000fe20000000f00 */
[----:B------:R-:W-:Y:S01]  /*5450*/  IMAD.MOV.U32 R17, RZ, RZ, R3 ;  /* 0x000000ffff117224 */ /* 0x000fe200078e0003 */
[----:B------:R-:W-:Y:S05]  /*5460*/  BRA `(.L_x_6653) ;  /* 0x0000080000007947 */ /* 0x000fea0003800000 */
.L_x_6662:
[----:B------:R-:W1:-:S10]  /*5470*/  DADD R16, R10, -R10 ;  /* 0x000000000a107229 */ /* 0x000e54000000080a */
[----:B-1----:R-:W-:Y:S02]  /*5480*/  IMAD.MOV.U32 R12, RZ, RZ, R16 ;  /* 0x000000ffff0c7224 */ /* 0x002fe400078e0010 */
[----:B------:R-:W-:Y:S01]  /*5490*/  IMAD.MOV.U32 R13, RZ, RZ, R17 ;  /* 0x000000ffff0d7224 */ /* 0x000fe200078e0011 */
[----:B------:R-:W-:Y:S05]  /*54a0*/  BRA `(.L_x_6653) ;  /* 0x000007c000007947 */ /* 0x000fea0003800000 */
.L_x_6642:
[----:B------:R-:W1:Y:S01]  /*54b0*/  DSETP.NEU.AND P2, PT, |R12|, +INF , PT ;  /* 0x7ff000000c00742a */ /* 0x000e620003f4d200 */
[----:B------:R-:W-:-:S13]  /*54c0*/  BSSY B2, `(.L_x_6663) ;  /* 0x0000013000027945 */ /* 0x000fda0003800000 */
[----:B-1----:R-:W-:Y:S05]  /*54d0*/  @!P2 BRA `(.L_x_6664) ;  /* 0x000000f00000a947 */ /* 0x002fea0003800000 */
        /* <DEDUP_REMOVED lines=8> */
[----:B------:R-:W-:Y:S01]  /*5560*/  MOV R22, R12 ;  /* 0x0000000c00167202 */ /* 0x000fe20000000f00 */
[----:B0-----:R-:W-:Y:S01]  /*5570*/  IMAD.MOV.U32 R19, RZ, RZ, R13 ;  /* 0x000000ffff137224 */ /* 0x001fe200078e000d */
[----:B------:R-:W-:-:S03]  /*5580*/  MOV R18, 0x55a0 ;  /* 0x000055a000127802 */ /* 0x000fc60000000f00 */
[----:B-12---:R-:W-:Y:S05]  /*5590*/  CALL.REL.NOINC `($_ZN2at6native18elementwise_kernelILi128ELi2EZNS0_22gpu_kernel_impl_nocastIZZZNS0_61_GLOBAL__N__132982cb_23_ActivationSiluKernel_cu_1520ed90_293611silu_kernelERNS_18TensorIteratorBaseEENKUlvE_clEvENKUlvE1_clEvEUlN3c107complexIdEEE_EEvS5_RKT_EUliE_EEviT1_$__internal_trig_reduction_slowpathd) ;  /* 0x000018d000007944 */ /* 0x006fea0003c00000 */
[----:B------:R-:W-:Y:S02]  /*55a0*/  IMAD.MOV.U32 R2, RZ, RZ, R22 ;  /* 0x000000ffff027224 */ /* 0x000fe400078e0016 */
[----:B------:R-:W-:Y:S01]  /*55b0*/  IMAD.MOV.U32 R3, RZ, RZ, R23 ;  /* 0x000000ffff037224 */ /* 0x000fe200078e0017 */
[----:B------:R-:W-:Y:S05]  /*55c0*/  BRA `(.L_x_6665) ;  /* 0x0000002000007947 */ /* 0x000fea0003800000 */
.L_x_6664:
[----:B------:R1:W2:Y:S01]  /*55d0*/  DMUL R2, RZ, R12 ;  /* 0x0000000cff027228 */ /* 0x0002a20000000000 */
[----:B------:R-:W-:-:S05]  /*55e0*/  MOV R0, RZ ;  /* 0x000000ff00007202 */ /* 0x000fca0000000f00 */
.L_x_6665:
[----:B------:R-:W-:Y:S05]  /*55f0*/  BSYNC B2 ;  /* 0x0000000000027941 */ /* 0x000fea0003800000 */
.L_x_6663:
[----:B------:R-:W-:Y:S01]  /*5600*/  IADD3 R4, R0, 0x1, RZ ;  /* 0x0000000100047810 */ /* 0x000fe20007ffe0ff */
[----:B-1----:R-:W-:-:S04]  /*5610*/  IMAD.MOV.U32 R15, RZ, RZ, 0x8 ;  /* 0x00000008ff0f7424 */ /* 0x002fc800078e00ff */
[----:B------:R-:W-:-:S05]  /*5620*/  IMAD.SHL.U32 R0, R4, 0x8, RZ ;  /* 0x0000000804007824 */ /* 0x000fca00078e00ff */
[----:B------:R-:W-:-:S05]  /*5630*/  LOP3.LUT R0, R0, 0x8, RZ, 0xc0, !PT ;  /* 0x0000000800007812 */ /* 0x000fca00078ec0ff */
[----:B------:R-:W-:-:S05]  /*5640*/  IMAD.WIDE.U32 R14, R0, R15, c[0x4][0x158] ;  /* 0x01005600000e7625 */ /* 0x000fca00078e000f */
[----:B0-----:R-:W3:Y:S04]  /*5650*/  LDG.E.128.CONSTANT R16, [R14.64] ;  /* 0x000000060e107981 */ /* 0x001ee8000c1e9d00 */
[----:B------:R-:W4:Y:S04]  /*5660*/  LDG.E.128.CONSTANT R20, [R14.64+0x10] ;  /* 0x000010060e147981 */ /* 0x000f28000c1e9d00 */
[----:B------:R-:W5:Y:S01]  /*5670*/  LDG.E.128.CONSTANT R24, [R14.64+0x20] ;  /* 0x000020060e187981 */ /* 0x000f62000c1e9d00 */
[----:B------:R-:W-:Y:S01]  /*5680*/  R2P PR, R4, 0x3 ;  /* 0x0000000304007804 */ /* 0x000fe20000000000 */
[----:B------:R-:W-:Y:S01]  /*5690*/  IMAD.MOV.U32 R28, RZ, RZ, 0x79785eba ;  /* 0x79785ebaff1c7424 */ /* 0x000fe200078e00ff */
[----:B------:R-:W-:Y:S01]  /*56a0*/  MOV R0, 0x3de5db65 ;  /* 0x3de5db6500007802 */ /* 0x000fe20000000f00 */
[----:B--2---:R-:W3:Y:S01]  /*56b0*/  DMUL R4, R2, R2 ;  /* 0x0000000202047228 */ /* 0x004ee20000000000 */
        /* <DEDUP_REMOVED lines=24> */
[----:B012---:R-:W-:Y:S05]  /*5840*/  CALL.REL.NOINC `($_ZN2at6native18elementwise_kernelILi128ELi2EZNS0_22gpu_kernel_impl_nocastIZZZNS0_61_GLOBAL__N__132982cb_23_ActivationSiluKernel_cu_1520ed90_293611silu_kernelERNS_18TensorIteratorBaseEENKUlvE_clEvENKUlvE1_clEvEUlN3c107complexIdEEE_EEvS5_RKT_EUliE_EEviT1_$__internal_trig_reduction_slowpathd) ;  /* 0x0000162000007944 */ /* 0x007fea0003c00000 */
[----:B------:R-:W-:Y:S01]  /*5850*/  IMAD.MOV.U32 R2, RZ, RZ, R22 ;  /* 0x000000ffff027224 */ /* 0x000fe200078e0016 */
[----:B------:R-:W-:Y:S01]  /*5860*/  MOV R3, R23 ;  /* 0x0000001700037202 */ /* 0x000fe20000000f00 */
[----:B------:R-:W-:Y:S05]  /*5870*/  BRA `(.L_x_6668) ;  /* 0x0000002000007947 */ /* 0x000fea0003800000 */
.L_x_6667:
[----:B------:R1:W2:Y:S01]  /*5880*/  DMUL R2, RZ, R12 ;  /* 0x0000000cff027228 */ /* 0x0002a20000000000 */
[----:B------:R-:W-:-:S05]  /*5890*/  IMAD.MOV.U32 R0, RZ, RZ, RZ ;  /* 0x000000ffff007224 */ /* 0x000fca00078e00ff */
.L_x_6668:
[----:B------:R-:W-:Y:S05]  /*58a0*/  BSYNC B2 ;  /* 0x0000000000027941 */ /* 0x000fea0003800000 */
.L_x_6666:
[----:B------:R-:W-:Y:S02]  /*58b0*/  IMAD.SHL.U32 R4, R0, 0x8, RZ ;  /* 0x0000000800047824 */ /* 0x000fe400078e00ff */
[----:B------:R-:W-:-:S03]  /*58c0*/  IMAD.MOV.U32 R19, RZ, RZ, 0x8 ;  /* 0x00000008ff137424 */ /* 0x000fc600078e00ff */
[----:B------:R-:W-:-:S05]  /*58d0*/  LOP3.LUT R4, R4, 0x8, RZ, 0xc0, !PT ;  /* 0x0000000804047812 */ /* 0x000fca00078ec0ff */
[----:B------:R-:W-:-:S05]  /*58e0*/  IMAD.WIDE.U32 R18, R4, R19, c[0x4][0x158] ;  /* 0x0100560004127625 */ /* 0x000fca00078e0013 */
[----:B-1----:R-:W3:Y:S04]  /*58f0*/  LDG.E.128.CONSTANT R12, [R18.64] ;  /* 0x00000006120c7981 */ /* 0x002ee8000c1e9d00 */
        /* <DEDUP_REMOVED lines=19> */
.L_x_6641:
[----:B---34-:R-:W-:Y:S01]  /*5a30*/  IMAD.MOV.U32 R4, RZ, RZ, 0x652b82fe ;  /* 0x652b82feff047424 */ /* 0x018fe200078e00ff */
[----:B0-----:R-:W-:Y:S01]  /*5a40*/  MOV R18, 0x69ce2bdf ;  /* 0x69ce2bdf00127802 */ /* 0x001fe20000000f00 */
[----:B------:R-:W-:Y:S01]  /*5a50*/  IMAD.MOV.U32 R5, RZ, RZ, 0x3ff71547 ;  /* 0x3ff71547ff057424 */ /* 0x000fe200078e00ff */
[----:B------:R-:W-:Y:S01]  /*5a60*/  FSETP.GEU.FTZ.AND P0, PT, |R3|, 4.1917929649353027344, PT ;  /* 0x4086232b0300780b */ /* 0x000fe20003f1e200 */
[----:B------:R-:W-:-:S04]  /*5a70*/  IMAD.MOV.U32 R19, RZ, RZ, 0x3e5ade15 ;  /* 0x3e5ade15ff137424 */ /* 0x000fc800078e00ff */
[----:B------:R-:W0:-:S06]  /*5a80*/  DFMA R4, -R8, R4, 6.75539944105574400000e+15 ;  /* 0x433800000804742b */ /* 0x000e0c0000000104 */
[----:B0-2---:R-:W0:-:S06]  /*5a90*/  DADD R14, R4, -6.75539944105574400000e+15 ;  /* 0xc3380000040e7429 */ /* 0x005e0c0000000000 */
        /* <DEDUP_REMOVED lines=29> */
.L_x_6653:
[----:B-12---:R-:W-:Y:S05]  /*5c70*/  BSYNC B0 ;  /* 0x0000000000007941 */ /* 0x006fea0003800000 */
.L_x_6640:
[----:B0-----:R-:W-:Y:S01]  /*5c80*/  DADD R28, R16, 1 ;  /* 0x3ff00000101c7429 */ /* 0x001fe20000000000 */
        /* <DEDUP_REMOVED lines=28> */
[----:B------:R-:W-:Y:S01]  /*5e50*/  IMAD.MOV.U32 R2, RZ, RZ, R4 ;  /* 0x000000ffff027224 */ /* 0x000fe200078e0004 */
[----:B------:R-:W-:Y:S02]  /*5e60*/  MOV R3, R5 ;  /* 0x0000000500037202 */ /* 0x000fe40000000f00 */
.L_x_6673:
[----:B------:R-:W-:Y:S05]  /*5e70*/  BSYNC B1 ;  /* 0x0000000000017941 */ /* 0x000fea0003800000 */
.L_x_6672:
        /* <DEDUP_REMOVED lines=15> */
.L_x_6675:
[----:B------:R-:W-:Y:S05]  /*5f70*/  BSYNC B1 ;  /* 0x0000000000017941 */ /* 0x000fea0003800000 */
.L_x_6674:
[----:B------:R-:W4:-:S04]  /*5f80*/  DFMA R4, R10, R2, R8 ;  /* 0x000000020a04722b */ /* 0x000f080000000008 */
[----:B------:R-:W5:-:S04]  /*5f90*/  DFMA R10, -R8, R2, R10 ;  /* 0x00000002080a722b */ /* 0x000f48000000010a */
[----:B-1-34-:R1:W3:-:S04]  /*5fa0*/  DMUL R8, R4, R12 ;  /* 0x0000000c04087228 */ /* 0x01a2c80000000000 */
[----:B-----5:R1:W4:Y:S01]  /*5fb0*/  DMUL R10, R10, R12 ;  /* 0x0000000c0a0a7228 */ /* 0x0203220000000000 */
[----:B------:R-:W-:Y:S05]  /*5fc0*/  BRA `(.L_x_6676) ;  /* 0x000005f000007947 */ /* 0x000fea0003800000 */
.L_x_6671:
        /* <DEDUP_REMOVED lines=21> */
[----:B------:R-:W-:Y:S01]  /*6120*/  IMAD.MOV.U32 R2, RZ, RZ, R4 ;  /* 0x000000ffff027224 */ /* 0x000fe200078e0004 */
[----:B------:R-:W-:Y:S02]  /*6130*/  MOV R3, R5 ;  /* 0x0000000500037202 */ /* 0x000fe40000000f00 */
.L_x_6678:
[----:B------:R-:W-:Y:S05]  /*6140*/  BSYNC B1 ;  /* 0x0000000000017941 */ /* 0x000fea0003800000 */
.L_x_6677:
[----:B------:R-:W2:Y:S01]  /*6150*/  DADD R16, -RZ, |R30| ;  /* 0x00000000ff107229 */ /* 0x000ea2000000051e */
[----:B------:R-:W-:Y:S01]  /*6160*/  IMAD.MOV.U32 R4, RZ, RZ, 0x1 ;  /* 0x00000001ff047424 */ /* 0x000fe200078e00ff */
[----:B------:R-:W-:Y:S01]  /*6170*/  FSETP.GEU.AND P1, PT, |R11|, 6.5827683646048100446e-37, PT ;  /* 0x036000000b00780b */ /* 0x000fe20003f2e200 */
[----:B------:R-:W-:Y:S03]  /*6180*/  BSSY B1, `(.L_x_6679) ;  /* 0x0000014000017945 */ /* 0x000fe60003800000 */
        /* <DEDUP_REMOVED lines=9> */
[----:B--2---:R-:W-:Y:S01]  /*6220*/  IMAD.MOV.U32 R8, RZ, RZ, R2 ;  /* 0x000000ffff087224 */ /* 0x004fe200078e0002 */
[----:B------:R-:W-:-:S07]  /*6230*/  MOV R9, R3 ;  /* 0x0000000300097202 */ /* 0x000fce0000000f00 */
        /* <DEDUP_REMOVED lines=8> */
.L_x_6680:
[----:B------:R-:W-:Y:S05]  /*62c0*/  BSYNC B1 ;  /* 0x0000000000017941 */ /* 0x000fea0003800000 */
.L_x_6679:
[----:B------:R-:W-:Y:S02]  /*62d0*/  IMAD.MOV.U32 R10, RZ, RZ, R4 ;  /* 0x000000ffff0a7224 */ /* 0x000fe400078e0004 */
[----:B------:R-:W-:Y:S01]  /*62e0*/  IMAD.MOV.U32 R11, RZ, RZ, R5 ;  /* 0x000000ffff0b7224 */ /* 0x000fe200078e0005 */
[----:B------:R-:W-:Y:S05]  /*62f0*/  BRA `(.L_x_6676) ;  /* 0x000002c000007947 */ /* 0x000fea0003800000 */
.L_x_6670:
        /* <DEDUP_REMOVED lines=23> */
.L_x_6682:
[----:B------:R-:W-:Y:S05]  /*6470*/  BSYNC B1 ;  /* 0x0000000000017941 */ /* 0x000fea0003800000 */
.L_x_6681:
        /* <DEDUP_REMOVED lines=15> */
.L_x_6684:
[----:B------:R-:W-:Y:S05]  /*6570*/  BSYNC B1 ;  /* 0x0000000000017941 */ /* 0x000fea0003800000 */
.L_x_6683:
[----:B------:R-:W4:-:S04]  /*6580*/  DFMA R4, R8, R2, R10 ;  /* 0x000000020804722b */ /* 0x000f08000000000a */
[----:B------:R-:W5:-:S04]  /*6590*/  DFMA R10, R10, R2, -R8 ;  /* 0x000000020a0a722b */ /* 0x000f480000000808 */
[----:B-1-34-:R1:W3:-:S04]  /*65a0*/  DMUL R8, R4, R12 ;  /* 0x0000000c04087228 */ /* 0x01a2c80000000000 */
[----:B-----5:R1:W4:-:S06]  /*65b0*/  DMUL R10, R10, R12 ;  /* 0x0000000c0a0a7228 */ /* 0x02030c0000000000 */
.L_x_6676:
[----:B---3--:R-:W-:Y:S05]  /*65c0*/  BSYNC B0 ;  /* 0x0000000000007941 */ /* 0x008fea0003800000 */
.L_x_6669:
[----:B----4-:R-:W-:Y:S01]  /*65d0*/  STG.E.128 [R6.64], R8 ;  /* 0x0000000806007986 */ /* 0x010fe2000c101d06 */
[----:B------:R-:W-:Y:S05]  /*65e0*/  EXIT ;  /* 0x000000000000794d */ /* 0x000fea0003800000 */
        .weak           $__internal_10_$__cuda_sm20_dblrcp_rn_slowpath_v3
        .type           $__internal_10_$__cuda_sm20_dblrcp_rn_slowpath_v3,@function
        .size           $__internal_10_$__cuda_sm20_dblrcp_rn_slowpath_v3,($__internal_11_$__cuda_sm20_div_rn_f64_full - $__internal_10_$__cuda_sm20_dblrcp_rn_slowpath_v3)
$__internal_10_$__cuda_sm20_dblrcp_rn_slowpath_v3:
        /* <DEDUP_REMOVED lines=26> */
.L_x_6688:
        /* <DEDUP_REMOVED lines=10> */
.L_x_6686:
[----:B------:R-:W-:Y:S02]  /*6830*/  LOP3.LUT R13, R5, 0x80000, RZ, 0xfc, !PT ;  /* 0x00080000050d7812 */ /* 0x000fe400078efcff */
[----:B------:R-:W-:Y:S02]  /*6840*/  MOV R12, R4 ;  /* 0x00000004000c7202 */ /* 0x000fe40000000f00 */
.L_x_6687:
[----:B------:R-:W-:Y:S05]  /*6850*/  BSYNC B3 ;  /* 0x0000000000037941 */ /* 0x000fea0003800000 */
.L_x_6685:
[----:B0-----:R-:W-:Y:S02]  /*6860*/  IMAD.MOV.U32 R4, RZ, RZ, R0 ;  /* 0x000000ffff047224 */ /* 0x001fe400078e0000 */
[----:B------:R-:W-:-:S04]  /*6870*/  IMAD.MOV.U32 R5, RZ, RZ, 0x0 ;  /* 0x00000000ff057424 */ /* 0x000fc800078e00ff */
[----:B------:R-:W-:Y:S05]  /*6880*/  RET.REL.NODEC R4 `(_ZN2at6native18elementwise_kernelILi128ELi2EZNS0_22gpu_kernel_impl_nocastIZZZNS0_61_GLOBAL__N__132982cb_23_ActivationSiluKernel_cu_1520ed90_293611silu_kernelERNS_18TensorIteratorBaseEENKUlvE_clEvENKUlvE1_clEvEUlN3c107complexIdEEE_EEvS5_RKT_EUliE_EEviT1_) ;  /* 0xffff977004007950 */ /* 0x000fea0003c3ffff */
        .weak           $__internal_11_$__cuda_sm20_div_rn_f64_full
        .type           $__internal_11_$__cuda_sm20_div_rn_f64_full,@function
        .size           $__internal_11_$__cuda_sm20_div_rn_f64_full,($_ZN2at6native18elementwise_kernelILi128ELi2EZNS0_22gpu_kernel_impl_nocastIZZZNS0_61_GLOBAL__N__132982cb_23_ActivationSiluKernel_cu_1520ed90_293611silu_kernelERNS_18TensorIteratorBaseEENKUlvE_clEvENKUlvE1_clEvEUlN3c107complexIdEEE_EEvS5_RKT_EUliE_EEviT1_$__internal_trig_reduction_slowpathd - $__internal_11_$__cuda_sm20_div_rn_f64_full)
$__internal_11_$__cuda_sm20_div_rn_f64_full:
[----:B------:R-:W-:Y:S01]  /*6890*/  FSETP.GEU.AND P0, PT, |R15|, 1.469367938527859385e-39, PT ;  /* 0x001000000f00780b */ /* 0x000fe20003f0e200 */
[----:B------:R-:W-:Y:S01]  /*68a0*/  IMAD.MOV.U32 R22, RZ, RZ, 0x1 ;  /* 0x00000001ff167424 */ /* 0x000fe200078e00ff */
[----:B------:R-:W-:Y:S01]  /*68b0*/  FSETP.GEU.AND P2, PT, |R13|, 1.469367938527859385e-39, PT ;  /* 0x001000000d00780b */ /* 0x000fe20003f4e200 */
[----:B------:R-:W-:Y:S01]  /*68c0*/  BSSY B3, `(.L_x_6689) ;  /* 0x0000055000037945 */ /* 0x000fe20003800000 */
[----:B------:R-:W-:Y:S02]  /*68d0*/  MOV R14, R16 ;  /* 0x00000010000e7202 */ /* 0x000fe40000000f00 */
[----:B------:R-:W-:Y:S02]  /*68e0*/  LOP3.LUT R17, R15, 0x800fffff, RZ, 0xc0, !PT ;  /* 0x800fffff0f117812 */ /* 0x000fe400078ec0ff */
[----:B------:R-:W-:Y:S02]  /*68f0*/  LOP3.LUT R2, R13, 0x7ff00000, RZ, 0xc0, !PT ;  /* 0x7ff000000d027812 */ /* 0x000fe400078ec0ff */
[----:B------:R-:W-:-:S02]  /*6900*/  LOP3.LUT R17, R17, 0x3ff00000, RZ, 0xfc, !PT ;  /* 0x3ff0000011117812 */ /* 0x000fc400078efcff */
[C---:B------:R-:W-:Y:S01]  /*6910*/  LOP3.LUT R25, R15.reuse, 0x7ff00000, RZ, 0xc0, !PT ;  /* 0x7ff000000f197812 */ /* 0x040fe200078ec0ff */
[----:B------:R-:W0:Y:S01]  /*6920*/  @!P0 DMUL R16, R14, 8.98846567431157953865e+307 ;  /* 0x7fe000000e108828 */ /* 0x000e220000000000 */
[----:B------:R-:W-:Y:S01]  /*6930*/  IMAD.MOV.U32 R24, RZ, RZ, R2 ;  /* 0x000000ffff187224 */ /* 0x000fe200078e0002 */
[----:B------:R-:W-:Y:S01]  /*6940*/  @!P2 LOP3.LUT R3, R15, 0x7ff00000, RZ, 0xc0, !PT ;  /* 0x7ff000000f03a812 */ /* 0x000fe200078ec0ff */
[----:B------:R-:W-:Y:S01]  /*6950*/  @!P2 IMAD.MOV.U32 R20, RZ, RZ, RZ ;  /* 0x000000ffff14a224 */ /* 0x000fe200078e00ff */
[C---:B------:R-:W-:Y:S02]  /*6960*/  ISETP.GE.U32.AND P1, PT, R2.reuse, R25, PT ;  /* 0x000000190200720c */ /* 0x040fe40003f26070 */
[----:B0-----:R-:W0:Y:S01]  /*6970*/  MUFU.RCP64H R23, R17 ;  /* 0x0000001100177308 */ /* 0x001e220000001800 */
[----:B------:R-:W-:Y:S01]  /*6980*/  @!P2 ISETP.GE.U32.AND P3, PT, R2, R3, PT ;  /* 0x000000030200a20c */ /* 0x000fe20003f66070 */
[----:B------:R-:W-:Y:S02]  /*6990*/  IMAD.MOV.U32 R3, RZ, RZ, 0x1ca00000 ;  /* 0x1ca00000ff037424 */ /* 0x000fe400078e00ff */
[----:B------:R-:W-:-:S03]  /*69a0*/  @!P0 LOP3.LUT R25, R17, 0x7ff00000, RZ, 0xc0, !PT ;  /* 0x7ff0000011198812 */ /* 0x000fc600078ec0ff */
[C---:B------:R-:W-:Y:S02]  /*69b0*/  @!P2 SEL R21, R3.reuse, 0x63400000, !P3 ;  /* 0x634000000315a807 */ /* 0x040fe40005800000 */
[----:B------:R-:W-:Y:S02]  /*69c0*/  SEL R5, R3, 0x63400000, !P1 ;  /* 0x6340000003057807 */ /* 0x000fe40004800000 */
[--C-:B------:R-:W-:Y:S02]  /*69d0*/  @!P2 LOP3.LUT R4, R21, 0x80000000, R13.reuse, 0xf8, !PT ;  /* 0x800000001504a812 */ /* 0x100fe400078ef80d */
[----:B------:R-:W-:Y:S02]  /*69e0*/  LOP3.LUT R5, R5, 0x800fffff, R13, 0xf8, !PT ;  /* 0x800fffff05057812 */ /* 0x000fe400078ef80d */
[----:B------:R-:W-:Y:S01]  /*69f0*/  @!P2 LOP3.LUT R21, R4, 0x100000, RZ, 0xfc, !PT ;  /* 0x001000000415a812 */ /* 0x000fe200078efcff */
[----:B0-----:R-:W0:Y:S01]  /*6a00*/  DFMA R18, R22, -R16, 1 ;  /* 0x3ff000001612742b */ /* 0x001e220000000810 */
[----:B------:R-:W-:-:S02]  /*6a10*/  MOV R4, R12 ;  /* 0x0000000c00047202 */ /* 0x000fc40000000f00 */
[----:B------:R-:W-:-:S03]  /*6a20*/  IADD3 R26, R25, -0x1, RZ ;  /* 0xffffffff191a7810 */ /* 0x000fc60007ffe0ff */
[----:B0-----:R-:W0:-:S04]  /*6a30*/  DFMA R18, R18, R18, R18 ;  /* 0x000000121212722b */ /* 0x001e080000000012 */
[----:B------:R-:W1:-:S04]  /*6a40*/  @!P2 DFMA R4, R4, 2, -R20 ;  /* 0x400000000404a82b */ /* 0x000e480000000814 */
[----:B0-----:R-:W0:-:S06]  /*6a50*/  DFMA R18, R22, R18, R22 ;  /* 0x000000121612722b */ /* 0x001e0c0000000016 */
[----:B-1----:R-:W-:Y:S01]  /*6a60*/  @!P2 LOP3.LUT R24, R5, 0x7ff00000, RZ, 0xc0, !PT ;  /* 0x7ff000000518a812 */ /* 0x002fe200078ec0ff */
[----:B0-----:R-:W0:-:S03]  /*6a70*/  DFMA R20, R18, -R16, 1 ;  /* 0x3ff000001214742b */ /* 0x001e060000000810 */
[----:B------:R-:W-:-:S03]  /*6a80*/  IADD3 R22, R24, -0x1, RZ ;  /* 0xffffffff18167810 */ /* 0x000fc60007ffe0ff */
[----:B0-----:R-:W0:Y:S01]  /*6a90*/  DFMA R18, R18, R20, R18 ;  /* 0x000000141212722b */ /* 0x001e220000000012 */
[----:B------:R-:W-:-:S04]  /*6aa0*/  ISETP.GT.U32.AND P0, PT, R22, 0x7feffffe, PT ;  /* 0x7feffffe1600780c */ /* 0x000fc80003f04070 */
[----:B------:R-:W-:Y:S01]  /*6ab0*/  ISETP.GT.U32.OR P0, PT, R26, 0x7feffffe, P0 ;  /* 0x7feffffe1a00780c */ /* 0x000fe20000704470 */
[----:B0-----:R-:W0:-:S06]  /*6ac0*/  DMUL R20, R18, R4 ;  /* 0x0000000412147228 */ /* 0x001e0c0000000000 */
[----:B0-----:R-:W0:-:S06]  /*6ad0*/  DFMA R22, R20, -R16, R4 ;  /* 0x800000101416722b */ /* 0x001e0c0000000004 */
[----:B0-----:R0:W1:Y:S01]  /*6ae0*/  DFMA R22, R18, R22, R20 ;  /* 0x000000161216722b */ /* 0x0010620000000014 */
[----:B------:R-:W-:Y:S05]  /*6af0*/  @P0 BRA `(.L_x_6690) ;  /* 0x000001c000000947 */ /* 0x000fea0003800000 */
[----:B------:R-:W-:-:S04]  /*6b00*/  LOP3.LUT R13, R15, 0x7ff00000, RZ, 0xc0, !PT ;  /* 0x7ff000000f0d7812 */ /* 0x000fc800078ec0ff */
[CC--:B------:R-:W-:Y:S02]  /*6b10*/  IADD3 R12, R2.reuse, -R13.reuse, RZ ;  /* 0x8000000d020c7210 */ /* 0x0c0fe40007ffe0ff */
[----:B------:R-:W-:Y:S02]  /*6b20*/  ISETP.GE.U32.AND P0, PT, R2, R13, PT ;  /* 0x0000000d0200720c */ /* 0x000fe40003f06070 */
[----:B------:R-:W-:Y:S02]  /*6b30*/  IMNMX R12, R12, -0x46a00000, !PT ;  /* 0xb96000000c0c7817 */ /* 0x000fe40007800200 */
[----:B------:R-:W-:Y:S02]  /*6b40*/  SEL R3, R3, 0x63400000, !P0 ;  /* 0x6340000003037807 */ /* 0x000fe40004000000 */
[----:B------:R-:W-:-:S05]  /*6b50*/  IMNMX R12, R12, 0x46a00000, PT ;  /* 0x46a000000c0c7817 */ /* 0x000fca0003800200 */
[----:B0-----:R-:W-:Y:S02]  /*6b60*/  IMAD.IADD R18, R12, 0x1, -R3 ;  /* 0x000000010c127824 */ /* 0x001fe400078e0a03 */
[----:B------:R-:W-:-:S03]  /*6b70*/  IMAD.MOV.U32 R12, RZ, RZ, RZ ;  /* 0x000000ffff0c7224 */ /* 0x000fc600078e00ff */
[----:B------:R-:W-:-:S06]  /*6b80*/  IADD3 R13, R18, 0x7fe00000, RZ ;  /* 0x7fe00000120d7810 */ /* 0x000fcc0007ffe0ff */
[----:B-1----:R-:W0:-:S10]  /*6b90*/  DMUL R2, R22, R12 ;  /* 0x0000000c16027228 */ /* 0x002e140000000000 */
[----:B0-----:R-:W-:-:S13]  /*6ba0*/  FSETP.GTU.AND P0, PT, |R3|, 1.469367938527859385e-39, PT ;  /* 0x001000000300780b */ /* 0x001fda0003f0c200 */
[----:B------:R-:W-:Y:S05]  /*6bb0*/  @P0 BRA `(.L_x_6691) ;  /* 0x0000025000000947 */ /* 0x000fea0003800000 */
[----:B------:R-:W0:Y:S01]  /*6bc0*/  DFMA R4, R22, -R16, R4 ;  /* 0x800000101604722b */ /* 0x000e220000000004 */
[----:B------:R-:W-:-:S09]  /*6bd0*/  MOV R12, RZ ;  /* 0x000000ff000c7202 */ /* 0x000fd20000000f00 */
        /* <DEDUP_REMOVED lines=14> */
.L_x_6690:
[----:B------:R-:W2:-:S14]  /*6cc0*/  DSETP.NAN.AND P0, PT, R12, R12, PT ;  /* 0x0000000c0c00722a */ /* 0x000e9c0003f08000 */
[----:B--2---:R-:W-:Y:S05]  /*6cd0*/  @P0 BRA `(.L_x_6692) ;  /* 0x0000011000000947 */ /* 0x004fea0003800000 */
[----:B------:R-:W2:-:S14]  /*6ce0*/  DSETP.NAN.AND P0, PT, R14, R14, PT ;  /* 0x0000000e0e00722a */ /* 0x000e9c0003f08000 */
[----:B--2---:R-:W-:Y:S05]  /*6cf0*/  @P0 BRA `(.L_x_6693) ;  /* 0x000000c000000947 */ /* 0x004fea0003800000 */
[----:B------:R-:W-:Y:S01]  /*6d00*/  ISETP.NE.AND P0, PT, R24, R25, PT ;  /* 0x000000191800720c */ /* 0x000fe20003f05270 */
[----:B------:R-:W-:Y:S01]  /*6d10*/  IMAD.MOV.U32 R3, RZ, RZ, -0x80000 ;  /* 0xfff80000ff037424 */ /* 0x000fe200078e00ff */
[----:B------:R-:W-:-:S11]  /*6d20*/  MOV R2, 0x0 ;  /* 0x0000000000027802 */ /* 0x000fd60000000f00 */
[----:B------:R-:W-:Y:S05]  /*6d30*/  @!P0 BRA `(.L_x_6691) ;  /* 0x000000d000008947 */ /* 0x000fea0003800000 */
[----:B------:R-:W-:Y:S02]  /*6d40*/  ISETP.NE.AND P0, PT, R24, 0x7ff00000, PT ;  /* 0x7ff000001800780c */ /* 0x000fe40003f05270 */
[----:B------:R-:W-:Y:S02]  /*6d50*/  LOP3.LUT R3, R13, 0x80000000, R15, 0x48, !PT ;  /* 0x800000000d037812 */ /* 0x000fe400078e480f */
[----:B------:R-:W-:-:S13]  /*6d60*/  ISETP.EQ.OR P0, PT, R25, RZ, !P0 ;  /* 0x000000ff1900720c */ /* 0x000fda0004702670 */
[----:B------:R-:W-:Y:S01]  /*6d70*/  @P0 LOP3.LUT R4, R3, 0x7ff00000, RZ, 0xfc, !PT ;  /* 0x7ff0000003040812 */ /* 0x000fe200078efcff */
[----:B------:R-:W-:Y:S01]  /*6d80*/  @!P0 IMAD.MOV.U32 R2, RZ, RZ, RZ ;  /* 0x000000ffff028224 */ /* 0x000fe200078e00ff */
[----:B------:R-:W-:-:S03]  /*6d90*/  @P0 MOV R2, RZ ;  /* 0x000000ff00020202 */ /* 0x000fc60000000f00 */
[----:B------:R-:W-:Y:S01]  /*6da0*/  @P0 IMAD.MOV.U32 R3, RZ, RZ, R4 ;  /* 0x000000ffff030224 */ /* 0x000fe200078e0004 */
[----:B------:R-:W-:Y:S05]  /*6db0*/  BRA `(.L_x_6691) ;  /* 0x0000005000007947 */ /* 0x000fea0003800000 */
.L_x_6693:
[----:B------:R-:W-:Y:S01]  /*6dc0*/  LOP3.LUT R3, R15, 0x80000, RZ, 0xfc, !PT ;  /* 0x000800000f037812 */ /* 0x000fe200078efcff */
[----:B------:R-:W-:Y:S01]  /*6dd0*/  IMAD.MOV.U32 R2, RZ, RZ, R14 ;  /* 0x000000ffff027224 */ /* 0x000fe200078e000e */
[----:B------:R-:W-:Y:S05]  /*6de0*/  BRA `(.L_x_6691) ;  /* 0x0000002000007947 */ /* 0x000fea0003800000 */
.L_x_6692:
[----:B------:R-:W-:Y:S02]  /*6df0*/  LOP3.LUT R3, R13, 0x80000, RZ, 0xfc, !PT ;  /* 0x000800000d037812 */ /* 0x000fe400078efcff */
[----:B------:R-:W-:Y:S02]  /*6e00*/  MOV R2, R12 ;  /* 0x0000000c00027202 */ /* 0x000fe40000000f00 */
.L_x_6691:
[----:B------:R-:W-:Y:S05]  /*6e10*/  BSYNC B3 ;  /* 0x0000000000037941 */ /* 0x000fea0003800000 */
.L_x_6689:
[----:B------:R-:W-:Y:S01]  /*6e20*/  IMAD.MOV.U32 R4, RZ, RZ, R2 ;  /* 0x000000ffff047224 */ /* 0x000fe200078e0002 */
[----:B------:R-:W-:Y:S01]  /*6e30*/  MOV R2, R0 ;  /* 0x0000000000027202 */ /* 0x000fe20000000f00 */
[----:B------:R-:W-:Y:S02]  /*6e40*/  IMAD.MOV.U32 R5, RZ, RZ, R3 ;  /* 0x000000ffff057224 */ /* 0x000fe400078e0003 */
[----:B------:R-:W-:-:S04]  /*6e50*/  IMAD.MOV.U32 R3, RZ, RZ, 0x0 ;  /* 0x00000000ff037424 */ /* 0x000fc800078e00ff */
[----:B------:R-:W-:Y:S05]  /*6e60*/  RET.REL.NODEC R2 `(_ZN2at6native18elementwise_kernelILi128ELi2EZNS0_22gpu_kernel_impl_nocastIZZZNS0_61_GLOBAL__N__132982cb_23_ActivationSiluKernel_cu_1520ed90_293611silu_kernelERNS_18TensorIteratorBaseEENKUlvE_clEvENKUlvE1_clEvEUlN3c107complexIdEEE_EEvS5_RKT_EUliE_EEviT1_) ;  /* 0xffff919002007950 */ /* 0x000fea0003c3ffff */
        .type           $_ZN2at6native18elementwise_kernelILi128ELi2EZNS0_22gpu_kernel_impl_nocastIZZZNS0_61_GLOBAL__N__132982cb_23_ActivationSiluKernel_cu_1520ed90_293611silu_kernelERNS_18TensorIteratorBaseEENKUlvE_clEvENKUlvE1_clEvEUlN3c107complexIdEEE_EEvS5_RKT_EUliE_EEviT1_$__internal_trig_reduction_slowpathd,@function
        .size           $_ZN2at6native18elementwise_kernelILi128ELi2EZNS0_22gpu_kernel_impl_nocastIZZZNS0_61_GLOBAL__N__132982cb_23_ActivationSiluKernel_cu_1520ed90_293611silu_kernelERNS_18TensorIteratorBaseEENKUlvE_clEvENKUlvE1_clEvEUlN3c107complexIdEEE_EEvS5_RKT_EUliE_EEviT1_$__internal_trig_reduction_slowpathd,(.L_x_9703 - $_ZN2at6native18elementwise_kernelILi128ELi2EZNS0_22gpu_kernel_impl_nocastIZZZNS0_61_GLOBAL__N__132982cb_23_ActivationSiluKernel_cu_1520ed90_293611silu_kernelERNS_18TensorIteratorBaseEENKUlvE_clEvENKUlvE1_clEvEUlN3c107complexIdEEE_EEvS5_RKT_EUliE_EEviT1_$__internal_trig_reduction_slowpathd)
$_ZN2at6native18elementwise_kernelILi128ELi2EZNS0_22gpu_kernel_impl_nocastIZZZNS0_61_GLOBAL__N__132982cb_23_ActivationSiluKernel_cu_1520ed90_293611silu_kernelERNS_18TensorIteratorBaseEENKUlvE_clEvENKUlvE1_clEvEUlN3c107complexIdEEE_EEvS5_RKT_EUliE_EEviT1_$__internal_trig_reduction_slowpathd:
[----:B------:R-:W-:Y:S01]  /*6e70*/  SHF.R.U32.HI R2, RZ, 0x14, R19 ;  /* 0x00000014ff027819 */ /* 0x000fe20000011613 */
[----:B------:R-:W-:-:S03]  /*6e80*/  IMAD.MOV.U32 R0, RZ, RZ, RZ ;  /* 0x000000ffff007224 */ /* 0x000fc600078e00ff */
        /* <DEDUP_REMOVED lines=14> */
[----:B------:R-:W-:Y:S02]  /*6f70*/  ISETP.GT.AND P1, PT, R4, R3, PT ;  /* 0x000000030400720c */ /* 0x000fe40003f24270 */
[----:B------:R-:W-:-:S11]  /*6f80*/  MOV R4, R2 ;  /* 0x0000000200047202 */ /* 0x000fd60000000f00 */
[----:B------:R-:W-:Y:S05]  /*6f90*/  @P1 BRA `(.L_x_6696) ;  /* 0x0000024000001947 */ /* 0x000fea0003800000 */
[----:B------:R-:W-:Y:S01]  /*6fa0*/  IMAD.MOV.U32 R5, RZ, RZ, 0x8 ;  /* 0x00000008ff057424 */ /* 0x000fe200078e00ff */
[C---:B------:R-:W-:Y:S01]  /*6fb0*/  SHF.L.U64.HI R23, R22.reuse, 0xb, R19 ;  /* 0x0000000b16177819 */ /* 0x040fe20000010213 */
[----:B------:R-:W-:Y:S01]  /*6fc0*/  IMAD.MOV.U32 R0, RZ, RZ, R1 ;  /* 0x000000ffff007224 */ /* 0x000fe200078e0001 */
[----:B------:R-:W-:Y:S01]  /*6fd0*/  SHF.L.U32 R22, R22, 0xb, RZ ;  /* 0x0000000b16167819 */ /* 0x000fe200000006ff */
[----:B------:R-:W-:Y:S01]  /*6fe0*/  IMAD.WIDE R4, R2, R5, c[0x4][0x160] ;  /* 0x0100580002047625 */ /* 0x000fe200078e0205 */
[----:B------:R-:W-:Y:S01]  /*6ff0*/  CS2R R30, SRZ ;  /* 0x00000000001e7805 */ /* 0x000fe2000001ff00 */
[----:B------:R-:W-:Y:S02]  /*7000*/  LOP3.LUT R23, R23, 0x80000000, RZ, 0xfc, !PT ;  /* 0x8000000017177812 */ /* 0x000fe400078efcff */
[----:B------:R-:W-:Y:S02]  /*7010*/  IMAD.MOV.U32 R20, RZ, RZ, R4 ;  /* 0x000000ffff147224 */ /* 0x000fe400078e0004 */
[----:B------:R-:W-:-:S03]  /*7020*/  IMAD.MOV.U32 R4, RZ, RZ, R2 ;  /* 0x000000ffff047224 */ /* 0x000fc600078e0002 */
.L_x_6697:
[----:B------:R-:W-:Y:S01]  /*7030*/  MOV R28, R20 ;  /* 0x00000014001c7202 */ /* 0x000fe20000000f00 */
[----:B------:R-:W-:Y:S01]  /*7040*/  IMAD.MOV.U32 R29, RZ, RZ, R5 ;  /* 0x000000ffff1d7224 */ /* 0x000fe200078e0005 */
[----:B------:R-:W-:-:S05]  /*7050*/  ULDC.64 UR4, c[0x0][0x118] ;  /* 0x0000460000047ab9 */ /* 0x000fca0000000a00 */
[----:B------:R-:W2:Y:S01]  /*7060*/  LDG.E.64.CONSTANT R28, [R28.64] ;  /* 0x000000041c1c7981 */ /* 0x000ea2000c1e9b00 */
[----:B------:R-:W-:Y:S01]  /*7070*/  IADD3 R4, R4, 0x1, RZ ;  /* 0x0000000104047810 */ /* 0x000fe20007ffe0ff */
[----:B--2---:R-:W-:-:S04]  /*7080*/  IMAD.WIDE.U32 R30, P1, R28, R22, R30 ;  /* 0x000000161c1e7225 */ /* 0x004fc8000782001e */
[CC--:B------:R-:W-:Y:S02]  /*7090*/  IMAD R27, R28.reuse, R23.reuse, RZ ;  /* 0x000000171c1b7224 */ /* 0x0c0fe400078e02ff */
[----:B------:R-:W-:Y:S02]  /*70a0*/  IMAD R24, R29, R22, RZ ;  /* 0x000000161d187224 */ /* 0x000fe400078e02ff */
[----:B------:R-:W-:Y:S01]  /*70b0*/  IMAD.HI.U32 R25, R28, R23, RZ ;  /* 0x000000171c197227 */ /* 0x000fe200078e00ff */
[----:B------:R-:W-:-:S03]  /*70c0*/  IADD3 R27, P3, R27, R31, RZ ;  /* 0x0000001f1b1b7210 */ /* 0x000fc60007f7e0ff */
[----:B------:R-:W-:Y:S01]  /*70d0*/  IMAD.X R25, RZ, RZ, R25, P1 ;  /* 0x000000ffff197224 */ /* 0x000fe200008e0619 */
[----:B------:R-:W-:Y:S01]  /*70e0*/  IADD3 R31, P4, R24, R27, RZ ;  /* 0x0000001b181f7210 */ /* 0x000fe20007f9e0ff */
[----:B------:R-:W-:-:S04]  /*70f0*/  IMAD.HI.U32 R24, R29, R22, RZ ;  /* 0x000000161d187227 */ /* 0x000fc800078e00ff */
[C---:B------:R-:W-:Y:S01]  /*7100*/  IMAD.HI.U32 R26, R29.reuse, R23, RZ ;  /* 0x000000171d1a7227 */ /* 0x040fe200078e00ff */
[----:B------:R-:W-:Y:S01]  /*7110*/  IADD3.X R24, P1, R24, R25, RZ, P3, !PT ;  /* 0x0000001918187210 */ /* 0x000fe20001f3e4ff */
[----:B------:R0:W-:Y:S01]  /*7120*/  STL.64 [R0], R30 ;  /* 0x0000001e00007387 */ /* 0x0001e20000100a00 */
[----:B------:R-:W-:Y:S01]  /*7130*/  ISETP.GE.AND P3, PT, R4, R3, PT ;  /* 0x000000030400720c */ /* 0x000fe20003f66270 */
[----:B------:R-:W-:Y:S01]  /*7140*/  IMAD R27, R29, R23, RZ ;  /* 0x000000171d1b7224 */ /* 0x000fe200078e02ff */
[----:B------:R-:W-:Y:S02]  /*7150*/  IADD3.X R26, R26, RZ, RZ, P1, !PT ;  /* 0x000000ff1a1a7210 */ /* 0x000fe40000ffe4ff */
[----:B------:R-:W-:Y:S02]  /*7160*/  IADD3 R20, P1, R20, 0x8, RZ ;  /* 0x0000000814147810 */ /* 0x000fe40007f3e0ff */
[----:B------:R-:W-:-:S03]  /*7170*/  IADD3.X R24, P4, R27, R24, RZ, P4, !PT ;  /* 0x000000181b187210 */ /* 0x000fc6000279e4ff */
[----:B------:R-:W-:Y:S02]  /*7180*/  IMAD.X R5, RZ, RZ, R5, P1 ;  /* 0x000000ffff057224 */ /* 0x000fe400008e0605 */
[----:B------:R-:W-:Y:S01]  /*7190*/  IMAD.X R25, RZ, RZ, R26, P4 ;  /* 0x000000ffff197224 */ /* 0x000fe200020e061a */
[----:B0-----:R-:W-:Y:S02]  /*71a0*/  IADD3 R0, R0, 0x8, RZ ;  /* 0x0000000800007810 */ /* 0x001fe40007ffe0ff */
[----:B------:R-:W-:Y:S01]  /*71b0*/  MOV R30, R24 ;  /* 0x00000018001e7202 */ /* 0x000fe20000000f00 */
[----:B------:R-:W-:Y:S01]  /*71c0*/  IMAD.MOV.U32 R31, RZ, RZ, R25 ;  /* 0x000000ffff1f7224 */ /* 0x000fe200078e0019 */
[----:B------:R-:W-:Y:S05]  /*71d0*/  @!P3 BRA `(.L_x_6697) ;  /* 0xfffffe500000b947 */ /* 0x000fea000383ffff */
.L_x_6696:
[----:B------:R-:W-:Y:S05]  /*71e0*/  BSYNC B1 ;  /* 0x0000000000017941 */ /* 0x000fea0003800000 */
.L_x_6695:
[----:B------:R-:W-:-:S05]  /*71f0*/  IMAD.IADD R2, R4, 0x1, -R2 ;  /* 0x0000000104027824 */ /* 0x000fca00078e0a02 */
[----:B------:R-:W-:-:S05]  /*7200*/  LEA R26, R2, R1, 0x3 ;  /* 0x00000001021a7211 */ /* 0x000fca00078e18ff */
[----:B------:R0:W-:Y:S04]  /*7210*/  STL.64 [R26], R30 ;  /* 0x0000001e1a007387 */ /* 0x0001e80000100a00 */
[----:B------:R-:W2:Y:S04]  /*7220*/  LDL.64 R4, [R1+0x10] ;  /* 0x0000100001047983 */ /* 0x000ea80000100a00 */
[----:B------:R-:W3:Y:S04]  /*7230*/  @P0 LDL.64 R24, [R1+0x8] ;  /* 0x0000080001180983 */ /* 0x000ee80000100a00 */
[----:B------:R-:W4:Y:S01]  /*7240*/  LDL.64 R2, [R1+0x18] ;  /* 0x0000180001027983 */ /* 0x000f220000100a00 */
[----:B------:R-:W-:Y:S01]  /*7250*/  @P0 IADD3 R0, -R21, 0x40, RZ ;  /* 0x0000004015000810 */ /* 0x000fe20007ffe1ff */
[----:B------:R-:W-:Y:S01]  /*7260*/  IMAD.MOV.U32 R27, RZ, RZ, RZ ;  /* 0x000000ffff1b7224 */ /* 0x000fe200078e00ff */
[----:B------:R-:W-:Y:S01]  /*7270*/  UMOV UR4, URZ ;  /* 0x0000003f00047c82 */ /* 0x000fe20008000000 */
[----:B--2---:R-:W-:-:S02]  /*7280*/  @P0 SHF.L.U32 R20, R4, R21, RZ ;  /* 0x0000001504140219 */ /* 0x004fc400000006ff */
[-CC-:B---3--:R-:W-:Y:S02]  /*7290*/  @P0 SHF.R.U64 R23, R24, R0.reuse, R25.reuse ;  /* 0x0000000018170219 */ /* 0x188fe40000001219 */
[-C--:B------:R-:W-:Y:S02]  /*72a0*/  @P0 SHF.R.U32.HI R22, RZ, R0.reuse, R25 ;  /* 0x00000000ff160219 */ /* 0x080fe40000011619 */
[C-C-:B------:R-:W-:Y:S02]  /*72b0*/  @P0 SHF.R.U64 R24, R4.reuse, R0, R5.reuse ;  /* 0x0000000004180219 */ /* 0x140fe40000001205 */
[-C--:B------:R-:W-:Y:S02]  /*72c0*/  @P0 SHF.L.U64.HI R25, R4, R21.reuse, R5 ;  /* 0x0000001504190219 */ /* 0x080fe40000010205 */
[----:B------:R-:W-:Y:S02]  /*72d0*/  @P0 LOP3.LUT R4, R23, R20, RZ, 0xfc, !PT ;  /* 0x0000001417040212 */ /* 0x000fe400078efcff */
[----:B----4-:R-:W-:-:S02]  /*72e0*/  @P0 SHF.L.U32 R23, R2, R21, RZ ;  /* 0x0000001502170219 */ /* 0x010fc400000006ff */
[----:B------:R-:W-:Y:S02]  /*72f0*/  @P0 SHF.R.U32.HI R0, RZ, R0, R5 ;  /* 0x00000000ff000219 */ /* 0x000fe40000011605 */
[----:B------:R-:W-:Y:S02]  /*7300*/  @P0 SHF.L.U64.HI R21, R2, R21, R3 ;  /* 0x0000001502150219 */ /* 0x000fe40000010203 */
[----:B------:R-:W-:Y:S02]  /*7310*/  @P0 LOP3.LUT R5, R22, R25, RZ, 0xfc, !PT ;  /* 0x0000001916050212 */ /* 0x000fe400078efcff */
[----:B------:R-:W-:Y:S02]  /*7320*/  @P0 LOP3.LUT R2, R23, R24, RZ, 0xfc, !PT ;  /* 0x0000001817020212 */ /* 0x000fe400078efcff */
[C-C-:B------:R-:W-:Y:S01]  /*7330*/  SHF.L.U64.HI R20, R4.reuse, 0x2, R5.reuse ;  /* 0x0000000204147819 */ /* 0x140fe20000010205 */
[----:B------:R-:W-:Y:S01]  /*7340*/  IMAD.SHL.U32 R4, R4, 0x4, RZ ;  /* 0x0000000404047824 */ /* 0x000fe200078e00ff */
[----:B------:R-:W-:Y:S01]  /*7350*/  SHF.R.U32.HI R5, RZ, 0x1e, R5 ;  /* 0x0000001eff057819 */ /* 0x000fe20000011605 */
[----:B------:R-:W-:Y:S01]  /*7360*/  IMAD.SHL.U32 R22, R2, 0x4, RZ ;  /* 0x0000000402167824 */ /* 0x000fe200078e00ff */
[----:B------:R-:W-:-:S02]  /*7370*/  @P0 LOP3.LUT R3, R21, R0, RZ, 0xfc, !PT ;  /* 0x0000000015030212 */ /* 0x000fc400078efcff */
[----:B------:R-:W-:Y:S02]  /*7380*/  IADD3 RZ, P0, RZ, -R4, RZ ;  /* 0x80000004ffff7210 */ /* 0x000fe40007f1e0ff */
[----:B------:R-:W-:Y:S02]  /*7390*/  LOP3.LUT R23, RZ, R20, RZ, 0x33, !PT ;  /* 0x00000014ff177212 */ /* 0x000fe400078e33ff */
[----:B------:R-:W-:Y:S02]  /*73a0*/  LOP3.LUT R5, R5, R22, RZ, 0xfc, !PT ;  /* 0x0000001605057212 */ /* 0x000fe400078efcff */
[----:B------:R-:W-:Y:S02]  /*73b0*/  SHF.L.U64.HI R2, R2, 0x2, R3 ;  /* 0x0000000202027819 */ /* 0x000fe40000010203 */
[----:B------:R-:W-:Y:S02]  /*73c0*/  IADD3.X R23, P0, RZ, R23, RZ, P0, !PT ;  /* 0x00000017ff177210 */ /* 0x000fe4000071e4ff */
[----:B------:R-:W-:-:S02]  /*73d0*/  LOP3.LUT R22, RZ, R5, RZ, 0x33, !PT ;  /* 0x00000005ff167212 */ /* 0x000fc400078e33ff */
[----:B------:R-:W-:Y:S02]  /*73e0*/  SHF.R.U32.HI R0, RZ, 0x1d, R3 ;  /* 0x0000001dff007819 */ /* 0x000fe40000011603 */
[----:B------:R-:W-:Y:S02]  /*73f0*/  LOP3.LUT R21, RZ, R2, RZ, 0x33, !PT ;  /* 0x00000002ff157212 */ /* 0x000fe400078e33ff */
[----:B------:R-:W-:Y:S02]  /*7400*/  IADD3.X R22, P1, RZ, R22, RZ, P0, !PT ;  /* 0x00000016ff167210 */ /* 0x000fe4000073e4ff */
[----:B------:R-:W-:Y:S02]  /*7410*/  LOP3.LUT P0, RZ, R0, 0x1, RZ, 0xc0, !PT ;  /* 0x0000000100ff7812 */ /* 0x000fe4000780c0ff */
[----:B------:R-:W-:Y:S02]  /*7420*/  IADD3.X R21, RZ, R21, RZ, P1, !PT ;  /* 0x00000015ff157210 */ /* 0x000fe40000ffe4ff */
[----:B------:R-:W-:-:S02]  /*7430*/  SEL R5, R5, R22, !P0 ;  /* 0x0000001605057207 */ /* 0x000fc40004000000 */
[----:B------:R-:W-:Y:S02]  /*7440*/  SEL R2, R2, R21, !P0 ;  /* 0x0000001502027207 */ /* 0x000fe40004000000 */
[----:B------:R-:W-:Y:S02]  /*7450*/  LOP3.LUT R0, R0, 0x1, RZ, 0xc0, !PT ;  /* 0x0000000100007812 */ /* 0x000fe400078ec0ff */
[----:B------:R-:W-:Y:S02]  /*7460*/  ISETP.NE.U32.AND P1, PT, R2, RZ, PT ;  /* 0x000000ff0200720c */ /* 0x000fe40003f25070 */
[----:B------:R-:W-:Y:S01]  /*7470*/  LEA.HI R0, R3, R0, RZ, 0x2 ;  /* 0x0000000003007211 */ /* 0x000fe200078f10ff */
[----:B------:R-:W-:Y:S01]  /*7480*/  @P0 IMAD.MOV R4, RZ, RZ, -R4 ;  /* 0x000000ffff040224 */ /* 0x000fe200078e0a04 */
[----:B------:R-:W-:-:S04]  /*7490*/  SEL R25, R5, R2, !P1 ;  /* 0x0000000205197207 */ /* 0x000fc80004800000 */
[----:B------:R-:W1:Y:S02]  /*74a0*/  FLO.U32 R22, R25 ;  /* 0x0000001900167300 */ /* 0x000e6400000e0000 */
[C---:B-1----:R-:W-:Y:S02]  /*74b0*/  IADD3 R21, -R22.reuse, 0x1f, RZ ;  /* 0x0000001f16157810 */ /* 0x042fe40007ffe1ff */
[----:B------:R-:W-:-:S03]  /*74c0*/  IADD3 R22, -R22, 0x3f, RZ ;  /* 0x0000003f16167810 */ /* 0x000fc60007ffe1ff */
[----:B------:R-:W-:Y:S01]  /*74d0*/  @P1 IMAD.MOV R22, RZ, RZ, R21 ;  /* 0x000000ffff161224 */ /* 0x000fe200078e0215 */
[----:B------:R-:W-:-:S04]  /*74e0*/  SEL R21, R20, R23, !P0 ;  /* 0x0000001714157207 */ /* 0x000fc80004000000 */
[C---:B------:R-:W-:Y:S02]  /*74f0*/  ISETP.NE.U32.AND P1, PT, R22.reuse, RZ, PT ;  /* 0x000000ff1600720c */ /* 0x040fe40003f25070 */
[----:B------:R-:W-:Y:S02]  /*7500*/  IADD3 R24, -R22, 0x40, RZ ;  /* 0x0000004016187810 */ /* 0x000fe40007ffe1ff */
[----:B------:R-:W-:Y:S02]  /*7510*/  ISETP.NE.AND.EX P1, PT, RZ, RZ, PT, P1 ;  /* 0x000000ffff00720c */ /* 0x000fe40003f25310 */
[C---:B------:R-:W-:Y:S02]  /*7520*/  SHF.L.U32 R20, R5.reuse, R22, RZ ;  /* 0x0000001605147219 */ /* 0x040fe400000006ff */
[----:B------:R-:W-:Y:S02]  /*7530*/  SHF.R.U64 R23, R4, R24, R21 ;  /* 0x0000001804177219 */ /* 0x000fe40000001215 */
[----:B------:R-:W-:-:S02]  /*7540*/  SHF.L.U64.HI R4, R5, R22, R2 ;  /* 0x0000001605047219 */ /* 0x000fc40000010202 */
[----:B------:R-:W-:-:S05]  /*7550*/  SHF.R.U32.HI R21, RZ, R24, R21 ;  /* 0x00000018ff157219 */ /* 0x000fca0000011615 */
[----:B------:R-:W-:Y:S02]  /*7560*/  @P1 LOP3.LUT R5, R23, R20, RZ, 0xfc, !PT ;  /* 0x0000001417051212 */ /* 0x000fe400078efcff */
[----:B------:R-:W-:-:S03]  /*7570*/  @P1 LOP3.LUT R2, R21, R4, RZ, 0xfc, !PT ;  /* 0x0000000415021212 */ /* 0x000fc600078efcff */
[----:B------:R-:W-:-:S04]  /*7580*/  IMAD.WIDE.U32 R24, R5, 0x2168c235, RZ ;  /* 0x2168c23505187825 */ /* 0x000fc800078e00ff */
[----:B------:R-:W-:Y:S01]  /*7590*/  IMAD.HI.U32 R4, R2, -0x36f0255e, RZ ;  /* 0xc90fdaa202047827 */ /* 0x000fe200078e00ff */
[----:B0-----:R-:W-:Y:S02]  /*75a0*/  MOV R26, R25 ;  /* 0x00000019001a7202 */ /* 0x001fe40000000f00 */
[----:B------:R-:W-:Y:S01]  /*75b0*/  IADD3 RZ, P1, R24, R24, RZ ;  /* 0x0000001818ff7210 */ /* 0x000fe20007f3e0ff */
[----:B------:R-:W-:Y:S02]  /*75c0*/  IMAD R21, R2, -0x36f0255e, RZ ;  /* 0xc90fdaa202157824 */ /* 0x000fe400078e02ff */
[----:B------:R-:W-:-:S06]  /*75d0*/  IMAD.WIDE.U32 R26, R5, -0x36f0255e, R26 ;  /* 0xc90fdaa2051a7825 */ /* 0x000fcc00078e001a */
[----:B------:R-:W-:-:S04]  /*75e0*/  IMAD.WIDE.U32 R26, P3, R2, 0x2168c235, R26 ;  /* 0x2168c235021a7825 */ /* 0x000fc8000786001a */
[----:B------:R-:W-:Y:S01]  /*75f0*/  IMAD.X R4, RZ, RZ, R4, P3 ;  /* 0x000000ffff047224 */ /* 0x000fe200018e0604 */
[----:B------:R-:W-:Y:S02]  /*7600*/  IADD3 R21, P3, R21, R27, RZ ;  /* 0x0000001b15157210 */ /* 0x000fe40007f7e0ff */
[----:B------:R-:W-:Y:S02]  /*7610*/  IADD3.X RZ, P1, R26, R26, RZ, P1, !PT ;  /* 0x0000001a1aff7210 */ /* 0x000fe40000f3e4ff */
[----:B------:R-:W-:Y:S02]  /*7620*/  IADD3.X R5, RZ, R4, RZ, P3, !PT ;  /* 0x00000004ff057210 */ /* 0x000fe40001ffe4ff */
[C---:B------:R-:W-:Y:S02]  /*7630*/  ISETP.GT.U32.AND P3, PT, R21.reuse, RZ, PT ;  /* 0x000000ff1500720c */ /* 0x040fe40003f64070 */
[----:B------:R-:W-:Y:S02]  /*7640*/  IADD3.X R4, P1, R21, R21, RZ, P1, !PT ;  /* 0x0000001515047210 */ /* 0x000fe40000f3e4ff */
[----:B------:R-:W-:-:S03]  /*7650*/  ISETP.GT.AND.EX P3, PT, R5, RZ, PT, P3 ;  /* 0x000000ff0500720c */ /* 0x000fc60003f64330 */
[----:B------:R-:W-:Y:S01]  /*7660*/  IMAD.X R2, R5, 0x1, R5, P1 ;  /* 0x0000000105027824 */ /* 0x000fe200008e0605 */
[----:B------:R-:W-:-:S04]  /*7670*/  SEL R4, R4, R21, P3 ;  /* 0x0000001504047207 */ /* 0x000fc80001800000 */
[----:B------:R-:W-:Y:S02]  /*7680*/  SEL R2, R2, R5, P3 ;  /* 0x0000000502027207 */ /* 0x000fe40001800000 */
[----:B------:R-:W-:-:S05]  /*7690*/  IADD3 R5, P1, R4, 0x1, RZ ;  /* 0x0000000104057810 */ /* 0x000fca0007f3e0ff */
[----:B------:R-:W-:-:S05]  /*76a0*/  IMAD.X R2, RZ, RZ, R2, P1 ;  /* 0x000000ffff027224 */ /* 0x000fca00008e0602 */
[----:B------:R-:W-:-:S04]  /*76b0*/  SHF.R.U64 R5, R5, 0xa, R2 ;  /* 0x0000000a05057819 */ /* 0x000fc80000001202 */
[----:B------:R-:W-:Y:S02]  /*76c0*/  IADD3 R21, P1, R5, 0x1, RZ ;  /* 0x0000000105157810 */ /* 0x000fe40007f3e0ff */
[----:B------:R-:W-:Y:S02]  /*76d0*/  SEL R5, RZ, 0x1, !P3 ;  /* 0x00000001ff057807 */ /* 0x000fe40005800000 */
[----:B------:R-:W-:Y:S02]  /*76e0*/  LEA.HI.X R2, R2, RZ, RZ, 0x16, P1 ;  /* 0x000000ff02027211 */ /* 0x000fe400008fb4ff */
[----:B------:R-:W-:Y:S02]  /*76f0*/  IADD3 R5, R5, R22, RZ ;  /* 0x0000001605057210 */ /* 0x000fe40007ffe0ff */
[----:B------:R-:W-:Y:S02]  /*7700*/  LOP3.LUT P1, R19, R19, 0x80000000, RZ, 0xc0, !PT ;  /* 0x8000000013137812 */ /* 0x000fe4000782c0ff */
[--C-:B------:R-:W-:Y:S01]  /*7710*/  SHF.R.U64 R21, R21, 0x1, R2.reuse ;  /* 0x0000000115157819 */ /* 0x100fe20000001202 */
[----:B------:R-:W-:Y:S01]  /*7720*/  IMAD.SHL.U32 R5, R5, 0x100000, RZ ;  /* 0x0010000005057824 */ /* 0x000fe200078e00ff */
[----:B------:R-:W-:-:S02]  /*7730*/  SHF.R.U32.HI R2, RZ, 0x1, R2 ;  /* 0x00000001ff027819 */ /* 0x000fc40000011602 */
[----:B------:R-:W-:Y:S02]  /*7740*/  IADD3 R22, P3, P4, R21, -UR4, RZ ;  /* 0x8000000415167c10 */ /* 0x000fe4000fc7e0ff */
[----:B------:R-:W-:Y:S02]  /*7750*/  @P0 LOP3.LUT R19, R19, 0x80000000, RZ, 0x3c, !PT ;  /* 0x8000000013130812 */ /* 0x000fe400078e3cff */
[----:B------:R-:W-:-:S03]  /*7760*/  IADD3.X R2, R2, 0x3fe00000, ~R5, P3, P4 ;  /* 0x3fe0000002027810 */ /* 0x000fc60001fe8c05 */
[----:B------:R-:W-:Y:S01]  /*7770*/  @P1 IMAD.MOV R0, RZ, RZ, -R0 ;  /* 0x000000ffff001224 */ /* 0x000fe200078e0a00 */
[----:B------:R-:W-:-:S04]  /*7780*/  LOP3.LUT R19, R2, R19, RZ, 0xfc, !PT ;  /* 0x0000001302137212 */ /* 0x000fc800078efcff */
.L_x_6694:
[----:B------:R-:W-:Y:S01]  /*7790*/  MOV R23, R19 ;  /* 0x0000001300177202 */ /* 0x000fe20000000f00 */
[----:B------:R-:W-:-:S04]  /*77a0*/  IMAD.MOV.U32 R19, RZ, RZ, 0x0 ;  /* 0x00000000ff137424 */ /* 0x000fc800078e00ff */
[----:B------:R-:W-:Y:S05]  /*77b0*/  RET.REL.NODEC R18 `(_ZN2at6native18elementwise_kernelILi128ELi2EZNS0_22gpu_kernel_impl_nocastIZZZNS0_61_GLOBAL__N__132982cb_23_ActivationSiluKernel_cu_1520ed90_293611silu_kernelERNS_18TensorIteratorBaseEENKUlvE_clEvENKUlvE1_clEvEUlN3c107complexIdEEE_EEvS5_RKT_EUliE_EEviT1_) ;  /* 0xffff884012007950 */ /* 0x000fea0003c3ffff */
.L_x_6698:
        /* <DEDUP_REMOVED lines=12> */
.L_x_9703:


//--------------------- .text._ZN2at6native27unrolled_elementwise_kernelIZZZNS0_61_GLOBAL__N__132982cb_23_ActivationSiluKernel_cu_1520ed90_293611silu_kernelERNS_18TensorIteratorBaseEENKUlvE_clEvENKUlvE1_clEvEUlN3c107complexIdEEE_St5arrayIPcLm2EELi4E23TrivialOffsetCalculatorILi1EjESF_NS0_6memory15LoadWithoutCastENSG_16StoreWithoutCastEEEviT_T0_T2_T3_T4_T5_ --------------------------
	.section	.text._ZN2at6native27unrolled_elementwise_kernelIZZZNS0_61_GLOBAL__N__132982cb_23_ActivationSiluKernel_cu_1520ed90_293611silu_kernelERNS_18TensorIteratorBaseEENKUlvE_clEvENKUlvE1_clEvEUlN3c107complexIdEEE_St5arrayIPcLm2EELi4E23TrivialOffsetCalculatorILi1EjESF_NS0_6memory15LoadWithoutCastENSG_16StoreWithoutCastEEEviT_T0_T2_T3_T4_T5_,"ax",@progbits
	.sectioninfo	@"SHI_REGISTERS=50"
	.align	128
        .global         _ZN2at6native27unrolled_elementwise_kernelIZZZNS0_61_GLOBAL__N__132982cb_23_ActivationSiluKernel_cu_1520ed90_293611silu_kernelERNS_18TensorIteratorBaseEENKUlvE_clEvENKUlvE1_clEvEUlN3c107complexIdEEE_St5arrayIPcLm2EELi4E23TrivialOffsetCalculatorILi1EjESF_NS0_6memory15LoadWithoutCastENSG_16StoreWithoutCastEEEviT_T0_T2_T3_T4_T5_
        .type           _ZN2at6native27unrolled_elementwise_kernelIZZZNS0_61_GLOBAL__N__132982cb_23_ActivationSiluKernel_cu_1520ed90_293611silu_kernelERNS_18TensorIteratorBaseEENKUlvE_clEvENKUlvE1_clEvEUlN3c107complexIdEEE_St5arrayIPcLm2EELi4E23TrivialOffsetCalculatorILi1EjESF_NS0_6memory15LoadWithoutCastENSG_16StoreWithoutCastEEEviT_T0_T2_T3_T4_T5_,@function
        .size           _ZN2at6native27unrolled_elementwise_kernelIZZZNS0_61_GLOBAL__N__132982cb_23_ActivationSiluKernel_cu_1520ed90_293611silu_kernelERNS_18TensorIteratorBaseEENKUlvE_clEvENKUlvE1_clEvEUlN3c107complexIdEEE_St5arrayIPcLm2EELi4E23TrivialOffsetCalculatorILi1EjESF_NS0_6memory15LoadWithoutCastENSG_16StoreWithoutCastEEEviT_T0_T2_T3_T4_T5_,(.L_x_9706 - _ZN2at6native27unrolled_elementwise_kernelIZZZNS0_61_GLOBAL__N__132982cb_23_ActivationSiluKernel_cu_1520ed90_293611silu_kernelERNS_18TensorIteratorBaseEENKUlvE_clEvENKUlvE1_clEvEUlN3c107complexIdEEE_St5arrayIPcLm2EELi4E23TrivialOffsetCalculatorILi1EjESF_NS0_6memory15LoadWithoutCastENSG_16StoreWithoutCastEEEviT_T0_T2_T3_T4_T5_)
        .other          _ZN2at6native27unrolled_elementwise_kernelIZZZNS0_61_GLOBAL__N__132982cb_23_ActivationSiluKernel_cu_1520ed90_293611silu_kernelERNS_18TensorIteratorBaseEENKUlvE_clEvENKUlvE1_clEvEUlN3c107complexIdEEE_St5arrayIPcLm2EELi4E23TrivialOffsetCalculatorILi1EjESF_NS0_6memory15LoadWithoutCastENSG_16StoreWithoutCastEEEviT_T0_T2_T3_T4_T5_,@"STO_CUDA_ENTRY STV_DEFAULT"
_ZN2at6native27unrolled_elementwise_kernelIZZZNS0_61_GLOBAL__N__132982cb_23_ActivationSiluKernel_cu_1520ed90_293611silu_kernelERNS_18TensorIteratorBaseEENKUlvE_clEvENKUlvE1_clEvEUlN3c107complexIdEEE_St5arrayIPcLm2EELi4E23TrivialOffsetCalculatorILi1EjESF_NS0_6memory15LoadWithoutCastENSG_16StoreWithoutCastEEEviT_T0_T2_T3_T4_T5_:
.text._ZN2at6native27unrolled_elementwise_kernelIZZZNS0_61_GLOBAL__N__132982cb_23_ActivationSiluKernel_cu_1520ed90_293611silu_kernelERNS_18TensorIteratorBaseEENKUlvE_clEvENKUlvE1_clEvEUlN3c107complexIdEEE_St5arrayIPcLm2EELi4E23TrivialOffsetCalculatorILi1EjESF_NS0_6memory15LoadWithoutCastENSG_16StoreWithoutCastEEEviT_T0_T2_T3_T4_T5_:
[----:B------:R-:W-:Y:S02]  /*0000*/  IMAD.MOV.U32 R1, RZ, RZ, c[0x0][0x28] ;  /* 0x00000a00ff017624 */ /* 0x000fe400078e00ff */
[----:B------:R-:W0:Y:S01]  /*0010*/  S2R R26, SR_CTAID.X ;  /* 0x00000000001a7919 */ /* 0x000e220000002500 */
[----:B------:R-:W-:Y:S01]  /*0020*/  IMAD.MOV.U32 R5, RZ, RZ, -0x200 ;  /* 0xfffffe00ff057424 */ /* 0x000fe200078e00ff */
[----:B------:R-:W-:Y:S01]  /*0030*/  CS2R R22, SRZ ;  /* 0x0000000000167805 */ /* 0x000fe2000001ff00 */
[----:B------:R-:W-:Y:S01]  /*0040*/  CS2R R20, SRZ ;  /* 0x0000000000147805 */ /* 0x000fe2000001ff00 */
[----:B------:R-:W1:Y:S01]  /*0050*/  S2R R3, SR_TID.X ;  /* 0x0000000000037919 */ /* 0x000e620000002100 */
[----:B------:R-:W-:Y:S01]  /*0060*/  CS2R R14, SRZ ;  /* 0x00000000000e7805 */ /* 0x000fe2000001ff00 */
[----:B------:R-:W-:Y:S01]  /*0070*/  CS2R R12, SRZ ;  /* 0x00000000000c7805 */ /* 0x000fe2000001ff00 */
[----:B------:R-:W-:Y:S01]  /*0080*/  CS2R R18, SRZ ;  /* 0x0000000000127805 */ /* 0x000fe2000001ff00 */
[----:B------:R-:W-:Y:S01]  /*0090*/  CS2R R16, SRZ ;  /* 0x0000000000107805 */ /* 0x000fe2000001ff00 */
[----:B------:R-:W-:Y:S01]  /*00a0*/  CS2R R10, SRZ ;  /* 0x00000000000a7805 */ /* 0x000fe2000001ff00 */
[----:B------:R-:W-:Y:S01]  /*00b0*/  CS2R R8, SRZ ;  /* 0x0000000000087805 */ /* 0x000fe2000001ff00 */
[----:B------:R-:W-:Y:S01]  /*00c0*/  ULDC.64 UR6, c[0x0][0x118] ;  /* 0x0000460000067ab9 */ /* 0x000fe20000000a00 */
[----:B------:R-:W-:Y:S01]  /*00d0*/  IADD3 R1, R1, -0x28, RZ ;  /* 0xffffffd801017810 */ /* 0x000fe20007ffe0ff */
[----:B0-----:R-:W-:-:S05]  /*00e0*/  IMAD R2, R26, R5, c[0x0][0x160] ;  /* 0x000058001a027624 */ /* 0x001fca00078e0205 */
[----:B-1----:R-:W-:-:S13]  /*00f0*/  ISETP.GE.AND P2, PT, R3, R2, PT ;  /* 0x000000020300720c */ /* 0x002fda0003f46270 */
[----:B------:R-:W-:Y:S01]  /*0100*/  @!P2 IMAD R24, R26, 0x200, R3 ;  /* 0x000002001a18a824 */ /* 0x000fe200078e0203 */
[----:B------:R-:W-:Y:S01]  /*0110*/  @!P2 IADD3 R3, R3, 0x80, RZ ;  /* 0x000000800303a810 */ /* 0x000fe20007ffe0ff */
[----:B------:R-:W-:-:S03]  /*0120*/  @!P2 IMAD.MOV.U32 R25, RZ, RZ, 0x10 ;  /* 0x00000010ff19a424 */ /* 0x000fc600078e00ff */
[----:B------:R-:W-:Y:S01]  /*0130*/  ISETP.GE.AND P0, PT, R3, R2, PT ;  /* 0x000000020300720c */ /* 0x000fe20003f06270 */
[----:B------:R-:W-:-:S05]  /*0140*/  @!P2 IMAD.WIDE.U32 R24, R24, R25, c[0x0][0x170] ;  /* 0x00005c001818a625 */ /* 0x000fca00078e0019 */
[----:B------:R0:W5:Y:S07]  /*0150*/  @!P2 LDG.E.128 R16, [R24.64] ;  /* 0x000000061810a981 */ /* 0x00016e000c1e1d00 */
        /* <DEDUP_REMOVED lines=12> */
[----:B------:R-:W-:Y:S01]  /*0220*/  @!P1 MOV R27, 0x10 ;  /* 0x00000010001b9802 */ /* 0x000fe20000000f00 */
[----:B------:R-:W-:-:S04]  /*0230*/  @!P1 IMAD R26, R26, 0x200, R3 ;  /* 0x000002001a1a9824 */ /* 0x000fc800078e0203 */
[----:B------:R-:W-:-:S05]  /*0240*/  @!P1 IMAD.WIDE.U32 R26, R26, R27, c[0x0][0x170] ;  /* 0x00005c001a1a9625 */ /* 0x000fca00078e001b */
[----:B------:R0:W5:Y:S01]  /*0250*/  @!P1 LDG.E.128 R8, [R26.64] ;  /* 0x000000061a089981 */ /* 0x000162000c1e1d00 */
[----:B------:R-:W-:Y:S01]  /*0260*/  BSSY B0, `(.L_x_6699) ;  /* 0x000024f000007945 */ /* 0x000fe20003800000 */
[----:B------:R-:W-:Y:S01]  /*0270*/  CS2R R6, SRZ ;  /* 0x0000000000067805 */ /* 0x000fe2000001ff00 */
[----:B------:R-:W-:Y:S01]  /*0280*/  CS2R R4, SRZ ;  /* 0x0000000000047805 */ /* 0x000fe2000001ff00 */
[----:B------:R-:W-:Y:S05]  /*0290*/  @P2 BRA `(.L_x_6700) ;  /* 0x000024b000002947 */ /* 0x000fea0003800000 */
[----:B0----5:R-:W0:Y:S01]  /*02a0*/  DADD R24, -RZ, -R18 ;  /* 0x00000000ff187229 */ /* 0x021e220000000912 */
[----:B------:R-:W-:Y:S09]  /*02b0*/  BSSY B2, `(.L_x_6701) ;  /* 0x00001ad000027945 */ /* 0x000ff20003800000 */
[----:B0-----:R-:W-:-:S13]  /*02c0*/  LOP3.LUT P0, RZ, R24, 0x7fffffff, R25, 0xf8, !PT ;  /* 0x7fffffff18ff7812 */ /* 0x001fda000780f819 */
[----:B------:R-:W-:Y:S05]  /*02d0*/  @!P0 BRA `(.L_x_6702) ;  /* 0x0000183000008947 */ /* 0x000fea0003800000 */
[----:B------:R-:W0:-:S10]  /*02e0*/  DADD R26, -RZ, -R16 ;  /* 0x00000000ff1a7229 */ /* 0x000e140000000910 */
        /* <DEDUP_REMOVED lines=39> */
[----:B------:R-:W-:Y:S01]  /*0560*/  @!P1 IMAD.MOV.U32 R26, RZ, RZ, RZ ;  /* 0x000000ffff1a9224 */ /* 0x000fe200078e00ff */
[----:B------:R-:W-:Y:S02]  /*0570*/  FSEL R7, R7, RZ, !P0 ;  /* 0x000000ff07077208 */ /* 0x000fe40004000000 */
[----:B------:R-:W-:-:S05]  /*0580*/  @!P1 SHF.R.S32.HI R5, RZ, 0x1, R0 ;  /* 0x00000001ff059819 */ /* 0x000fca0000011400 */
[----:B------:R-:W-:Y:S02]  /*0590*/  @!P1 IMAD.IADD R4, R4, 0x1, -R5 ;  /* 0x0000000104049824 */ /* 0x000fe400078e0a05 */
[----:B------:R-:W-:-:S03]  /*05a0*/  @!P1 IMAD R5, R5, 0x100000, R29 ;  /* 0x0010000005059824 */ /* 0x000fc600078e021d */
[----:B------:R-:W-:Y:S02]  /*05b0*/  @!P1 LEA R27, R4, 0x3ff00000, 0x14 ;  /* 0x3ff00000041b9811 */ /* 0x000fe400078ea0ff */
[----:B------:R-:W-:-:S06]  /*05c0*/  @!P1 MOV R4, R28 ;  /* 0x0000001c00049202 */ /* 0x000fcc0000000f00 */
[----:B------:R0:W1:-:S06]  /*05d0*/  @!P1 DMUL R6, R4, R26 ;  /* 0x0000001a04069228 */ /* 0x00004c0000000000 */
.L_x_6707:
[----:B------:R-:W-:Y:S05]  /*05e0*/  BSYNC B1 ;  /* 0x0000000000017941 */ /* 0x000fea0003800000 */
.L_x_6706:
        /* <DEDUP_REMOVED lines=11> */
[----:B0-----:R-:W-:Y:S01]  /*06a0*/  MOV R29, 0x6d0 ;  /* 0x000006d0001d7802 */ /* 0x001fe20000000f00 */
[----:B------:R-:W-:-:S03]  /*06b0*/  IMAD.MOV.U32 R28, RZ, RZ, R25 ;  /* 0x000000ffff1c7224 */ /* 0x000fc600078e0019 */
[----:B-12---:R-:W-:Y:S05]  /*06c0*/  CALL.REL.NOINC `($_ZN2at6native27unrolled_elementwise_kernelIZZZNS0_61_GLOBAL__N__132982cb_23_ActivationSiluKernel_cu_1520ed90_293611silu_kernelERNS_18TensorIteratorBaseEENKUlvE_clEvENKUlvE1_clEvEUlN3c107complexIdEEE_St5arrayIPcLm2EELi4E23TrivialOffsetCalculatorILi1EjESF_NS0_6memory15LoadWithoutCastENSG_16StoreWithoutCastEEEviT_T0_T2_T3_T4_T5_$__internal_trig_reduction_slowpathd) ;  /* 0x0000992000007944 */ /* 0x006fea0003c00000 */
[----:B------:R-:W-:Y:S02]  /*06d0*/  IMAD.MOV.U32 R4, RZ, RZ, R24 ;  /* 0x000000ffff047224 */ /* 0x000fe400078e0018 */
[----:B------:R-:W-:Y:S01]  /*06e0*/  IMAD.MOV.U32 R5, RZ, RZ, R25 ;  /* 0x000000ffff057224 */ /* 0x000fe200078e0019 */
[----:B------:R-:W-:Y:S05]  /*06f0*/  BRA `(.L_x_6710) ;  /* 0x0000002000007947 */ /* 0x000fea0003800000 */
.L_x_6709:
[----:B0-----:R0:W2:Y:S01]  /*0700*/  DMUL R4, RZ, -R18 ;  /* 0x80000012ff047228 */ /* 0x0010a20000000000 */
[----:B------:R-:W-:-:S05]  /*0710*/  IMAD.MOV.U32 R3, RZ, RZ, RZ ;  /* 0x000000ffff037224 */ /* 0x000fca00078e00ff */
.L_x_6710:
[----:B------:R-:W-:Y:S05]  /*0720*/  BSYNC B3 ;  /* 0x0000000000037941 */ /* 0x000fea0003800000 */
.L_x_6708:
[----:B------:R-:W-:Y:S01]  /*0730*/  IADD3 R3, R3, 0x1, RZ ;  /* 0x0000000103037810 */ /* 0x000fe20007ffe0ff */
[----:B------:R-:W-:-:S04]  /*0740*/  IMAD.MOV.U32 R39, RZ, RZ, 0x8 ;  /* 0x00000008ff277424 */ /* 0x000fc800078e00ff */
[----:B------:R-:W-:-:S05]  /*0750*/  IMAD.SHL.U32 R0, R3, 0x8, RZ ;  /* 0x0000000803007824 */ /* 0x000fca00078e00ff */
[----:B------:R-:W-:-:S05]  /*0760*/  LOP3.LUT R0, R0, 0x8, RZ, 0xc0, !PT ;  /* 0x0000000800007812 */ /* 0x000fca00078ec0ff */
[----:B------:R-:W-:-:S05]  /*0770*/  IMAD.WIDE.U32 R38, R0, R39, c[0x4][0x158] ;  /* 0x0100560000267625 */ /* 0x000fca00078e0027 */
[----:B------:R-:W3:Y:S04]  /*0780*/  LDG.E.128.CONSTANT R32, [R38.64] ;  /* 0x0000000626207981 */ /* 0x000ee8000c1e9d00 */
[----:B0-----:R-:W4:Y:S04]  /*0790*/  LDG.E.128.CONSTANT R28, [R38.64+0x10] ;  /* 0x00001006261c7981 */ /* 0x001f28000c1e9d00 */
        /* <DEDUP_REMOVED lines=15> */
[----:B------:R-:W0:-:S04]  /*0890*/  @P0 DFMA R4, R36, R24, 1 ;  /* 0x3ff000002404042b */ /* 0x000e080000000018 */
[----:B------:R-:W2:-:S04]  /*08a0*/  DSETP.NEU.AND P0, PT, |R18|, +INF , PT ;  /* 0x7ff000001200742a */ /* 0x000e880003f0d200 */
[----:B0-----:R-:W0:-:S10]  /*08b0*/  @P1 DFMA R4, R4, -1, RZ ;  /* 0xbff000000404182b */ /* 0x001e1400000000ff */
[----:B--2---:R-:W-:Y:S05]  /*08c0*/  @!P0 BRA `(.L_x_6712) ;  /* 0x0000010000008947 */ /* 0x004fea0003800000 */
        /* <DEDUP_REMOVED lines=8> */
[----:B------:R-:W3:Y:S01]  /*0950*/  DADD R24, -RZ, -R18 ;  /* 0x00000000ff187229 */ /* 0x000ee20000000912 */
[----:B------:R-:W-:-:S09]  /*0960*/  MOV R29, 0x9a0 ;  /* 0x000009a0001d7802 */ /* 0x000fd20000000f00 */
[----:B---3--:R-:W-:Y:S02]  /*0970*/  IMAD.MOV.U32 R0, RZ, RZ, R24 ;  /* 0x000000ffff007224 */ /* 0x008fe400078e0018 */
[----:B------:R-:W-:Y:S02]  /*0980*/  IMAD.MOV.U32 R28, RZ, RZ, R25 ;  /* 0x000000ffff1c7224 */ /* 0x000fe400078e0019 */
[----:B012---:R-:W-:Y:S05]  /*0990*/  CALL.REL.NOINC `($_ZN2at6native27unrolled_elementwise_kernelIZZZNS0_61_GLOBAL__N__132982cb_23_ActivationSiluKernel_cu_1520ed90_293611silu_kernelERNS_18TensorIteratorBaseEENKUlvE_clEvENKUlvE1_clEvEUlN3c107complexIdEEE_St5arrayIPcLm2EELi4E23TrivialOffsetCalculatorILi1EjESF_NS0_6memory15LoadWithoutCastENSG_16StoreWithoutCastEEEviT_T0_T2_T3_T4_T5_$__internal_trig_reduction_slowpathd) ;  /* 0x0000965000007944 */ /* 0x007fea0003c00000 */
[----:B------:R-:W-:Y:S02]  /*09a0*/  IMAD.MOV.U32 R36, RZ, RZ, R24 ;  /* 0x000000ffff247224 */ /* 0x000fe400078e0018 */
[----:B------:R-:W-:Y:S01]  /*09b0*/  IMAD.MOV.U32 R37, RZ, RZ, R25 ;  /* 0x000000ffff257224 */ /* 0x000fe200078e0019 */
[----:B------:R-:W-:Y:S05]  /*09c0*/  BRA `(.L_x_6713) ;  /* 0x0000002000007947 */ /* 0x000fea0003800000 */
.L_x_6712:
[----:B0-----:R0:W2:Y:S01]  /*09d0*/  DMUL R36, RZ, -R18 ;  /* 0x80000012ff247228 */ /* 0x0010a20000000000 */
[----:B------:R-:W-:-:S05]  /*09e0*/  IMAD.MOV.U32 R3, RZ, RZ, RZ ;  /* 0x000000ffff037224 */ /* 0x000fca00078e00ff */
.L_x_6713:
[----:B------:R-:W-:Y:S05]  /*09f0*/  BSYNC B3 ;  /* 0x0000000000037941 */ /* 0x000fea0003800000 */
.L_x_6711:
[----:B------:R-:W-:Y:S02]  /*0a00*/  IMAD.SHL.U32 R0, R3, 0x8, RZ ;  /* 0x0000000803007824 */ /* 0x000fe400078e00ff */
[----:B------:R-:W-:-:S03]  /*0a10*/  IMAD.MOV.U32 R41, RZ, RZ, 0x8 ;  /* 0x00000008ff297424 */ /* 0x000fc600078e00ff */
        /* <DEDUP_REMOVED lines=8> */
[----:B--2---:R-:W3:-:S03]  /*0aa0*/  DMUL R38, R36, R36 ;  /* 0x0000002424267228 */ /* 0x004ec60000000000 */
[----:B------:R-:W-:Y:S01]  /*0ab0*/  FSEL R42, -R42, 4.2945490664224492434e-19, !P0 ;  /* 0x20fd81642a2a7808 */ /* 0x000fe20004000100 */
[----:B-1----:R-:W-:Y:S01]  /*0ac0*/  DMUL R4, R4, R6 ;  /* 0x0000000604047228 */ /* 0x002fe20000000000 */
        /* <DEDUP_REMOVED lines=12> */
.L_x_6705:
        /* <DEDUP_REMOVED lines=39> */
.L_x_6716:
[----:B------:R-:W-:Y:S05]  /*0e00*/  BSYNC B1 ;  /* 0x0000000000017941 */ /* 0x000fea0003800000 */
.L_x_6715:
        /* <DEDUP_REMOVED lines=17> */
.L_x_6718:
[----:B0-----:R0:W2:Y:S01]  /*0f20*/  DMUL R4, RZ, -R18 ;  /* 0x80000012ff047228 */ /* 0x0010a20000000000 */
[----:B------:R-:W-:-:S05]  /*0f30*/  IMAD.MOV.U32 R3, RZ, RZ, RZ ;  /* 0x000000ffff037224 */ /* 0x000fca00078e00ff */
.L_x_6719:
[----:B------:R-:W-:Y:S05]  /*0f40*/  BSYNC B3 ;  /* 0x0000000000037941 */ /* 0x000fea0003800000 */
.L_x_6717:
[----:B------:R-:W-:Y:S02]  /*0f50*/  IADD3 R3, R3, 0x1, RZ ;  /* 0x0000000103037810 */ /* 0x000fe40007ffe0ff */
[----:B------:R-:W-:-:S03]  /*0f60*/  MOV R39, 0x8 ;  /* 0x0000000800277802 */ /* 0x000fc60000000f00 */
        /* <DEDUP_REMOVED lines=40> */
.L_x_6721:
[----:B0-----:R0:W2:Y:S01]  /*11f0*/  DMUL R36, RZ, -R18 ;  /* 0x80000012ff247228 */ /* 0x0010a20000000000 */
[----:B------:R-:W-:-:S05]  /*1200*/  IMAD.MOV.U32 R3, RZ, RZ, RZ ;  /* 0x000000ffff037224 */ /* 0x000fca00078e00ff */
.L_x_6722:
[----:B------:R-:W-:Y:S05]  /*1210*/  BSYNC B3 ;  /* 0x0000000000037941 */ /* 0x000fea0003800000 */
.L_x_6720:
[----:B------:R-:W-:Y:S01]  /*1220*/  IMAD.SHL.U32 R0, R3, 0x8, RZ ;  /* 0x0000000803007824 */ /* 0x000fe200078e00ff */
[----:B------:R-:W-:-:S04]  /*1230*/  MOV R41, 0x8 ;  /* 0x0000000800297802 */ /* 0x000fc80000000f00 */
[----:B------:R-:W-:-:S05]  /*1240*/  LOP3.LUT R0, R0, 0x8, RZ, 0xc0, !PT ;  /* 0x0000000800007812 */ /* 0x000fca00078ec0ff */
[----:B------:R-:W-:-:S05]  /*1250*/  IMAD.WIDE.U32 R40, R0, R41, c[0x4][0x158] ;  /* 0x0100560000287625 */ /* 0x000fca00078e0029 */
[----:B0-----:R-:W3:Y:S04]  /*1260*/  LDG.E.128.CONSTANT R24, [R40.64] ;  /* 0x0000000628187981 */ /* 0x001ee8000c1e9d00 */
[----:B------:R-:W4:Y:S04]  /*1270*/  LDG.E.128.CONSTANT R28, [R40.64+0x10] ;  /* 0x00001006281c7981 */ /* 0x000f28000c1e9d00 */
[----:B------:R-:W5:Y:S01]  /*1280*/  LDG.E.128.CONSTANT R32, [R40.64+0x20] ;  /* 0x0000200628207981 */ /* 0x000f62000c1e9d00 */
[----:B------:R-:W-:Y:S01]  /*1290*/  R2P PR, R3, 0x3 ;  /* 0x0000000303007804 */ /* 0x000fe20000000000 */
[----:B------:R-:W-:Y:S01]  /*12a0*/  IMAD.MOV.U32 R42, RZ, RZ, 0x79785eba ;  /* 0x79785ebaff2a7424 */ /* 0x000fe200078e00ff */
[----:B--2---:R-:W3:Y:S01]  /*12b0*/  DMUL R38, R36, R36 ;  /* 0x0000002424267228 */ /* 0x004ee20000000000 */
[----:B------:R-:W-:Y:S01]  /*12c0*/  IMAD.MOV.U32 R0, RZ, RZ, 0x3de5db65 ;  /* 0x3de5db65ff007424 */ /* 0x000fe200078e00ff */
[----:B-1----:R-:W-:-:S02]  /*12d0*/  LEA.HI R3, R7, 0xffffff09, RZ, 0xc ;  /* 0xffffff0907037811 */ /* 0x002fc400078f60ff */
[----:B------:R-:W-:Y:S02]  /*12e0*/  FSEL R42, -R42, 4.2945490664224492434e-19, !P0 ;  /* 0x20fd81642a2a7808 */ /* 0x000fe40004000100 */
[----:B------:R-:W-:Y:S02]  /*12f0*/  FSEL R43, R0, -0.082518599927425384521, !P0 ;  /* 0xbda8ff83002b7808 */ /* 0x000fe40004000000 */
[----:B------:R-:W-:-:S04]  /*1300*/  LOP3.LUT R0, R7, 0xfffff, RZ, 0xc0, !PT ;  /* 0x000fffff07007812 */ /* 0x000fc800078ec0ff */
[----:B------:R-:W-:Y:S01]  /*1310*/  LOP3.LUT R7, R0, 0x7fe00000, RZ, 0xfc, !PT ;  /* 0x7fe0000000077812 */ /* 0x000fe200078efcff */
[----:B---3--:R-:W0:-:S06]  /*1320*/  DFMA R24, R38, R42, R24 ;  /* 0x0000002a2618722b */ /* 0x008e0c0000000018 */
[----:B0-----:R-:W4:-:S06]  /*1330*/  DFMA R24, R38, R24, R26 ;  /* 0x000000182618722b */ /* 0x001f0c000000001a */
[----:B----4-:R-:W0:-:S06]  /*1340*/  DFMA R24, R38, R24, R28 ;  /* 0x000000182618722b */ /* 0x010e0c000000001c */
[----:B0-----:R-:W5:-:S06]  /*1350*/  DFMA R24, R38, R24, R30 ;  /* 0x000000182618722b */ /* 0x001f4c000000001e */
[----:B-----5:R-:W0:-:S06]  /*1360*/  DFMA R24, R38, R24, R32 ;  /* 0x000000182618722b */ /* 0x020e0c0000000020 */
[----:B0-----:R-:W0:-:S06]  /*1370*/  DFMA R24, R38, R24, R34 ;  /* 0x000000182618722b */ /* 0x001e0c0000000022 */
[----:B0-----:R-:W-:-:S04]  /*1380*/  DFMA R36, R24, R36, R36 ;  /* 0x000000241824722b */ /* 0x001fc80000000024 */
[----:B------:R0:W1:Y:S02]  /*1390*/  @P0 DFMA R36, R38, R24, 1 ;  /* 0x3ff000002624042b */ /* 0x0000640000000018 */
[----:B0-----:R-:W-:-:S04]  /*13a0*/  LEA.HI R24, R3, R3, RZ, 0x1 ;  /* 0x0000000303187211 */ /* 0x001fc800078f08ff */
[----:B-1----:R-:W0:Y:S01]  /*13b0*/  @P1 DFMA R36, R36, -1, RZ ;  /* 0xbff000002424182b */ /* 0x002e2200000000ff */
[----:B------:R-:W-:-:S03]  /*13c0*/  SHF.R.S32.HI R0, RZ, 0x1, R24 ;  /* 0x00000001ff007819 */ /* 0x000fc60000011418 */
[C---:B------:R1:W2:Y:S02]  /*13d0*/  DMUL R24, R6.reuse, R4 ;  /* 0x0000000406187228 */ /* 0x0402a40000000000 */
[----:B-1----:R-:W-:Y:S01]  /*13e0*/  LEA R5, R0, 0x3ff00000, 0x14 ;  /* 0x3ff0000000057811 */ /* 0x002fe200078ea0ff */
[----:B------:R-:W-:Y:S01]  /*13f0*/  IMAD.MOV.U32 R4, RZ, RZ, RZ ;  /* 0x000000ffff047224 */ /* 0x000fe200078e00ff */
[----:B0-----:R-:W0:Y:S01]  /*1400*/  DMUL R6, R6, R36 ;  /* 0x0000002406067228 */ /* 0x001e220000000000 */
[----:B------:R-:W-:-:S04]  /*1410*/  IMAD.IADD R0, R3, 0x1, -R0 ;  /* 0x0000000103007824 */ /* 0x000fc800078e0a00 */
[C---:B--2---:R1:W2:Y:S02]  /*1420*/  DMUL R26, R4.reuse, R24 ;  /* 0x00000018041a7228 */ /* 0x0442a40000000000 */
[----:B-1----:R-:W-:Y:S01]  /*1430*/  LEA R25, R0, 0x3ff00000, 0x14 ;  /* 0x3ff0000000197811 */ /* 0x002fe200078ea0ff */
[----:B------:R-:W-:Y:S01]  /*1440*/  IMAD.MOV.U32 R24, RZ, RZ, RZ ;  /* 0x000000ffff187224 */ /* 0x000fe200078e00ff */
[----:B0-----:R-:W0:-:S05]  /*1450*/  DMUL R6, R4, R6 ;  /* 0x0000000604067228 */ /* 0x001e0a0000000000 */
[----:B--2---:R1:W2:-:S04]  /*1460*/  DMUL R4, R24, R26 ;  /* 0x0000001a18047228 */ /* 0x0042880000000000 */
[----:B0-----:R1:W0:Y:S01]  /*1470*/  DMUL R24, R24, R6 ;  /* 0x0000000618187228 */ /* 0x0012220000000000 */
[----:B------:R-:W-:Y:S05]  /*1480*/  BRA `(.L_x_6714) ;  /* 0x000008f000007947 */ /* 0x000fea0003800000 */
.L_x_6704:
        /* <DEDUP_REMOVED lines=11> */
.L_x_6723:
[----:B------:R-:W0:-:S10]  /*1540*/  DADD R4, R18, -R18 ;  /* 0x0000000012047229 */ /* 0x000e140000000812 */
[----:B0-----:R-:W-:Y:S01]  /*1550*/  IMAD.MOV.U32 R24, RZ, RZ, R4 ;  /* 0x000000ffff187224 */ /* 0x001fe200078e0004 */
[----:B------:R-:W-:Y:S01]  /*1560*/  MOV R25, R5 ;  /* 0x0000000500197202 */ /* 0x000fe20000000f00 */
[----:B------:R-:W-:Y:S05]  /*1570*/  BRA `(.L_x_6714) ;  /* 0x0000080000007947 */ /* 0x000fea0003800000 */
.L_x_6703:
        /* <DEDUP_REMOVED lines=12> */
[----:B------:R-:W-:Y:S01]  /*1640*/  MOV R29, 0x1670 ;  /* 0x00001670001d7802 */ /* 0x000fe20000000f00 */
[----:B------:R-:W-:-:S03]  /*1650*/  IMAD.MOV.U32 R28, RZ, RZ, R25 ;  /* 0x000000ffff1c7224 */ /* 0x000fc600078e0019 */
[----:B01----:R-:W-:Y:S05]  /*1660*/  CALL.REL.NOINC `($_ZN2at6native27unrolled_elementwise_kernelIZZZNS0_61_GLOBAL__N__132982cb_23_ActivationSiluKernel_cu_1520ed90_293611silu_kernelERNS_18TensorIteratorBaseEENKUlvE_clEvENKUlvE1_clEvEUlN3c107complexIdEEE_St5arrayIPcLm2EELi4E23TrivialOffsetCalculatorILi1EjESF_NS0_6memory15LoadWithoutCastENSG_16StoreWithoutCastEEEviT_T0_T2_T3_T4_T5_$__internal_trig_reduction_slowpathd) ;  /* 0x0000898000007944 */ /* 0x003fea0003c00000 */
[----:B------:R-:W-:Y:S02]  /*1670*/  IMAD.MOV.U32 R32, RZ, RZ, R24 ;  /* 0x000000ffff207224 */ /* 0x000fe400078e0018 */
[----:B------:R-:W-:Y:S01]  /*1680*/  IMAD.MOV.U32 R33, RZ, RZ, R25 ;  /* 0x000000ffff217224 */ /* 0x000fe200078e0019 */
[----:B------:R-:W-:Y:S05]  /*1690*/  BRA `(.L_x_6726) ;  /* 0x0000002000007947 */ /* 0x000fea0003800000 */
.L_x_6725:
[----:B------:R0:W1:Y:S01]  /*16a0*/  DMUL R32, RZ, -R18 ;  /* 0x80000012ff207228 */ /* 0x0000620000000000 */
[----:B------:R-:W-:-:S05]  /*16b0*/  IMAD.MOV.U32 R3, RZ, RZ, RZ ;  /* 0x000000ffff037224 */ /* 0x000fca00078e00ff */
.L_x_6726:
[----:B------:R-:W-:Y:S05]  /*16c0*/  BSYNC B3 ;  /* 0x0000000000037941 */ /* 0x000fea0003800000 */
.L_x_6724:
[----:B------:R-:W-:Y:S01]  /*16d0*/  IADD3 R3, R3, 0x1, RZ ;  /* 0x0000000103037810 */ /* 0x000fe20007ffe0ff */
[----:B------:R-:W-:-:S04]  /*16e0*/  IMAD.MOV.U32 R37, RZ, RZ, 0x8 ;  /* 0x00000008ff257424 */ /* 0x000fc800078e00ff */
[----:B------:R-:W-:-:S05]  /*16f0*/  IMAD.SHL.U32 R0, R3, 0x8, RZ ;  /* 0x0000000803007824 */ /* 0x000fca00078e00ff */
[----:B------:R-:W-:-:S05]  /*1700*/  LOP3.LUT R0, R0, 0x8, RZ, 0xc0, !PT ;  /* 0x0000000800007812 */ /* 0x000fca00078ec0ff */
[----:B------:R-:W-:-:S05]  /*1710*/  IMAD.WIDE.U32 R36, R0, R37, c[0x4][0x158] ;  /* 0x0100560000247625 */ /* 0x000fca00078e0025 */
[----:B0-----:R-:W2:Y:S04]  /*1720*/  LDG.E.128.CONSTANT R4, [R36.64] ;  /* 0x0000000624047981 */ /* 0x001ea8000c1e9d00 */
[----:B------:R-:W3:Y:S04]  /*1730*/  LDG.E.128.CONSTANT R24, [R36.64+0x10] ;  /* 0x0000100624187981 */ /* 0x000ee8000c1e9d00 */
        /* <DEDUP_REMOVED lines=26> */
[----:B--2---:R-:W2:Y:S01]  /*18e0*/  DADD R6, -RZ, -R18 ;  /* 0x00000000ff067229 */ /* 0x004ea20000000912 */
[----:B------:R-:W-:-:S09]  /*18f0*/  MOV R29, 0x1930 ;  /* 0x00001930001d7802 */ /* 0x000fd20000000f00 */
[----:B--2---:R-:W-:Y:S02]  /*1900*/  IMAD.MOV.U32 R0, RZ, RZ, R6 ;  /* 0x000000ffff007224 */ /* 0x004fe400078e0006 */
[----:B------:R-:W-:Y:S02]  /*1910*/  IMAD.MOV.U32 R28, RZ, RZ, R7 ;  /* 0x000000ffff1c7224 */ /* 0x000fe400078e0007 */
[----:B01----:R-:W-:Y:S05]  /*1920*/  CALL.REL.NOINC `($_ZN2at6native27unrolled_elementwise_kernelIZZZNS0_61_GLOBAL__N__132982cb_23_ActivationSiluKernel_cu_1520ed90_293611silu_kernelERNS_18TensorIteratorBaseEENKUlvE_clEvENKUlvE1_clEvEUlN3c107complexIdEEE_St5arrayIPcLm2EELi4E23TrivialOffsetCalculatorILi1EjESF_NS0_6memory15LoadWithoutCastENSG_16StoreWithoutCastEEEviT_T0_T2_T3_T4_T5_$__internal_trig_reduction_slowpathd) ;  /* 0x000086c000007944 */ /* 0x003fea0003c00000 */
[----:B------:R-:W-:Y:S02]  /*1930*/  IMAD.MOV.U32 R6, RZ, RZ, R24 ;  /* 0x000000ffff067224 */ /* 0x000fe400078e0018 */
[----:B------:R-:W-:Y:S01]  /*1940*/  IMAD.MOV.U32 R7, RZ, RZ, R25 ;  /* 0x000000ffff077224 */ /* 0x000fe200078e0019 */
[----:B------:R-:W-:Y:S05]  /*1950*/  BRA `(.L_x_6729) ;  /* 0x0000002000007947 */ /* 0x000fea0003800000 */
.L_x_6728:
[----:B------:R1:W2:Y:S01]  /*1960*/  DMUL R6, RZ, -R18 ;  /* 0x80000012ff067228 */ /* 0x0002a20000000000 */
[----:B------:R-:W-:-:S05]  /*1970*/  IMAD.MOV.U32 R3, RZ, RZ, RZ ;  /* 0x000000ffff037224 */ /* 0x000fca00078e00ff */
.L_x_6729:
[----:B------:R-:W-:Y:S05]  /*1980*/  BSYNC B3 ;  /* 0x0000000000037941 */ /* 0x000fea0003800000 */
.L_x_6727:
        /* <DEDUP_REMOVED lines=24> */
.L_x_6702:
        /* <DEDUP_REMOVED lines=38> */
.L_x_6730:
[----:B------:R-:W-:Y:S05]  /*1d70*/  BSYNC B1 ;  /* 0x0000000000017941 */ /* 0x000fea0003800000 */
.L_x_6714:
[----:B012---:R-:W-:Y:S05]  /*1d80*/  BSYNC B2 ;  /* 0x0000000000027941 */ /* 0x007fea0003800000 */
.L_x_6701:
        /* <DEDUP_REMOVED lines=27> */
[----:B------:R-:W-:Y:S05]  /*1f40*/  CALL.REL.NOINC `($__internal_13_$__cuda_sm20_div_rn_f64_full) ;  /* 0x00007a3000007944 */ /* 0x000fea0003c00000 */
[----:B------:R-:W-:Y:S02]  /*1f50*/  IMAD.MOV.U32 R26, RZ, RZ, R28 ;  /* 0x000000ffff1a7224 */ /* 0x000fe400078e001c */
[----:B------:R-:W-:Y:S02]  /*1f60*/  IMAD.MOV.U32 R27, RZ, RZ, R3 ;  /* 0x000000ffff1b7224 */ /* 0x000fe400078e0003 */
.L_x_6734:
[----:B------:R-:W-:Y:S05]  /*1f70*/  BSYNC B2 ;  /* 0x0000000000027941 */ /* 0x000fea0003800000 */
.L_x_6733:
        /* <DEDUP_REMOVED lines=11> */
[----:B------:R-:W-:Y:S02]  /*2030*/  LOP3.LUT R3, R29, 0x7fffffff, RZ, 0xc0, !PT ;  /* 0x7fffffff1d037812 */ /* 0x000fe400078ec0ff */
[----:B0-----:R-:W-:Y:S02]  /*2040*/  MOV R24, R29 ;  /* 0x0000001d00187202 */ /* 0x001fe40000000f00 */
[----:B------:R-:W-:Y:S02]  /*2050*/  IADD3 R3, R3, -0x100000, RZ ;  /* 0xfff0000003037810 */ /* 0x000fe40007ffe0ff */
[----:B------:R-:W-:Y:S02]  /*2060*/  MOV R0, 0x2080 ;  /* 0x0000208000007802 */ /* 0x000fe40000000f00 */
[----:B-1----:R-:W-:Y:S05]  /*2070*/  CALL.REL.NOINC `($__internal_12_$__cuda_sm20_dblrcp_rn_slowpath_v3) ;  /* 0x0000764000007944 */ /* 0x002fea0003c00000 */
[----:B------:R-:W-:Y:S02]  /*2080*/  IMAD.MOV.U32 R6, RZ, RZ, R3 ;  /* 0x000000ffff067224 */ /* 0x000fe400078e0003 */
[----:B------:R-:W-:Y:S02]  /*2090*/  IMAD.MOV.U32 R7, RZ, RZ, R24 ;  /* 0x000000ffff077224 */ /* 0x000fe400078e0018 */
.L_x_6736:
[----:B------:R-:W-:Y:S05]  /*20a0*/  BSYNC B2 ;  /* 0x0000000000027941 */ /* 0x000fea0003800000 */
.L_x_6735:
[----:B------:R-:W2:-:S04]  /*20b0*/  DFMA R4, R26, R18, R16 ;  /* 0x000000121a04722b */ /* 0x000e880000000010 */
[----:B------:R-:W3:-:S04]  /*20c0*/  DFMA R16, R26, -R16, R18 ;  /* 0x800000101a10722b */ /* 0x000ec80000000012 */
[----:B-12---:R1:W2:-:S04]  /*20d0*/  DMUL R4, R4, R6 ;  /* 0x0000000604047228 */ /* 0x0062880000000000 */
[----:B---3--:R1:W3:Y:S01]  /*20e0*/  DMUL R6, R16, R6 ;  /* 0x0000000610067228 */ /* 0x0082e20000000000 */
[----:B------:R-:W-:Y:S05]  /*20f0*/  BRA `(.L_x_6700) ;  /* 0x0000065000007947 */ /* 0x000fea0003800000 */
.L_x_6732:
        /* <DEDUP_REMOVED lines=23> */
.L_x_6738:
[----:B------:R-:W-:Y:S05]  /*2270*/  BSYNC B2 ;  /* 0x0000000000027941 */ /* 0x000fea0003800000 */
.L_x_6737:
[----:B------:R-:W0:Y:S01]  /*2280*/  DADD R6, -RZ, |R4| ;  /* 0x00000000ff067229 */ /* 0x000e220000000504 */
[----:B------:R-:W-:Y:S01]  /*2290*/  MOV R16, 0x1 ;  /* 0x0000000100107802 */ /* 0x000fe20000000f00 */
[----:B------:R-:W-:Y:S01]  /*22a0*/  BSSY B2, `(.L_x_6739) ;  /* 0x0000018000027945 */ /* 0x000fe20003800000 */
[----:B------:R-:W-:-:S03]  /*22b0*/  FSETP.GEU.AND P1, PT, |R19|, 6.5827683646048100446e-37, PT ;  /* 0x036000001300780b */ /* 0x000fc60003f2e200 */
        /* <DEDUP_REMOVED lines=22> */
.L_x_6740:
[----:B------:R-:W-:Y:S05]  /*2420*/  BSYNC B2 ;  /* 0x0000000000027941 */ /* 0x000fea0003800000 */
.L_x_6739:
[----:B------:R-:W-:Y:S01]  /*2430*/  MOV R6, R16 ;  /* 0x0000001000067202 */ /* 0x000fe20000000f00 */
[----:B------:R-:W-:Y:S01]  /*2440*/  IMAD.MOV.U32 R7, RZ, RZ, R17 ;  /* 0x000000ffff077224 */ /* 0x000fe200078e0011 */
[----:B------:R-:W-:Y:S05]  /*2450*/  BRA `(.L_x_6700) ;  /* 0x000002f000007947 */ /* 0x000fea0003800000 */
.L_x_6731:
        /* <DEDUP_REMOVED lines=23> */
.L_x_6742:
[----:B------:R-:W-:Y:S05]  /*25d0*/  BSYNC B2 ;  /* 0x0000000000027941 */ /* 0x000fea0003800000 */
.L_x_6741:
        /* <DEDUP_REMOVED lines=18> */
.L_x_6744:
[----:B------:R-:W-:Y:S05]  /*2700*/  BSYNC B2 ;  /* 0x0000000000027941 */ /* 0x000fea0003800000 */
.L_x_6743:
[----:B------:R-:W2:-:S04]  /*2710*/  DFMA R4, R26, R16, R18 ;  /* 0x000000101a04722b */ /* 0x000e880000000012 */
[----:B------:R-:W3:-:S04]  /*2720*/  DFMA R16, R26, R18, -R16 ;  /* 0x000000121a10722b */ /* 0x000ec80000000810 */
[----:B-12---:R1:W2:-:S04]  /*2730*/  DMUL R4, R4, R6 ;  /* 0x0000000604047228 */ /* 0x0062880000000000 */
[----:B---3--:R1:W3:-:S06]  /*2740*/  DMUL R6, R16, R6 ;  /* 0x0000000610067228 */ /* 0x0082cc0000000000 */
.L_x_6700:
[----:B--2---:R-:W-:Y:S05]  /*2750*/  BSYNC B0 ;  /* 0x0000000000007941 */ /* 0x004fea0003800000 */
.L_x_6699:
[----:B------:R-:W2:Y:S01]  /*2760*/  S2R R3, SR_TID.X ;  /* 0x0000000000037919 */ /* 0x000ea20000002100 */
[----:B------:R-:W-:Y:S01]  /*2770*/  BSSY B0, `(.L_x_6745) ;  /* 0x000024e000007945 */ /* 0x000fe20003800000 */
[----:B-----5:R-:W-:Y:S01]  /*2780*/  CS2R R18, SRZ ;  /* 0x0000000000127805 */ /* 0x020fe2000001ff00 */
[----:B-1----:R-:W-:Y:S01]  /*2790*/  CS2R R16, SRZ ;  /* 0x0000000000107805 */ /* 0x002fe2000001ff00 */
[----:B--2---:R-:W-:-:S04]  /*27a0*/  IADD3 R3, R3, 0x80, RZ ;  /* 0x0000008003037810 */ /* 0x004fc80007ffe0ff */
[----:B------:R-:W-:-:S13]  /*27b0*/  ISETP.GE.AND P0, PT, R3, R2, PT ;  /* 0x000000020300720c */ /* 0x000fda0003f06270 */
[----:B------:R-:W-:Y:S05]  /*27c0*/  @P0 BRA `(.L_x_6746) ;  /* 0x0000248000000947 */ /* 0x000fea0003800000 */
[----:B0-----:R-:W0:Y:S01]  /*27d0*/  DADD R24, -RZ, -R22 ;  /* 0x00000000ff187229 */ /* 0x001e220000000916 */
[----:B------:R-:W-:Y:S03]  /*27e0*/  BSSY B2, `(.L_x_6747) ;  /* 0x00001aa000027945 */ /* 0x000fe60003800000 */
[----:B------:R1:W2:-:S06]  /*27f0*/  DADD R26, -RZ, -R20 ;  /* 0x00000000ff1a7229 */ /* 0x00028c0000000914 */
        /* <DEDUP_REMOVED lines=43> */
[----:B------:R-:W-:-:S04]  /*2ab0*/  @!P1 SHF.R.S32.HI R17, RZ, 0x1, R0 ;  /* 0x00000001ff119819 */ /* 0x000fc80000011400 */
[----:B------:R-:W-:Y:S01]  /*2ac0*/  @!P1 IADD3 R16, R16, -R17, RZ ;  /* 0x8000001110109210 */ /* 0x000fe20007ffe0ff */
[----:B------:R-:W-:-:S03]  /*2ad0*/  @!P1 IMAD R17, R17, 0x100000, R29 ;  /* 0x0010000011119824 */ /* 0x000fc600078e021d */
[----:B------:R-:W-:Y:S01]  /*2ae0*/  @!P1 LEA R27, R16, 0x3ff00000, 0x14 ;  /* 0x3ff00000101b9811 */ /* 0x000fe200078ea0ff */
[----:B------:R-:W-:-:S06]  /*2af0*/  @!P1 IMAD.MOV.U32 R16, RZ, RZ, R28 ;  /* 0x000000ffff109224 */ /* 0x000fcc00078e001c */
[----:B------:R0:W1:-:S06]  /*2b00*/  @!P1 DMUL R18, R16, R26 ;  /* 0x0000001a10129228 */ /* 0x00004c0000000000 */
.L_x_6753:
[----:B------:R-:W-:Y:S05]  /*2b10*/  BSYNC B1 ;  /* 0x0000000000017941 */ /* 0x000fea0003800000 */
.L_x_6752:
        /* <DEDUP_REMOVED lines=13> */
[----:B-123--:R-:W-:Y:S05]  /*2bf0*/  CALL.REL.NOINC `($_ZN2at6native27unrolled_elementwise_kernelIZZZNS0_61_GLOBAL__N__132982cb_23_ActivationSiluKernel_cu_1520ed90_293611silu_kernelERNS_18TensorIteratorBaseEENKUlvE_clEvENKUlvE1_clEvEUlN3c107complexIdEEE_St5arrayIPcLm2EELi4E23TrivialOffsetCalculatorILi1EjESF_NS0_6memory15LoadWithoutCastENSG_16StoreWithoutCastEEEviT_T0_T2_T3_T4_T5_$__internal_trig_reduction_slowpathd) ;  /* 0x000073f000007944 */ /* 0x00efea0003c00000 */
[----:B------:R-:W-:Y:S02]  /*2c00*/  IMAD.MOV.U32 R16, RZ, RZ, R24 ;  /* 0x000000ffff107224 */ /* 0x000fe400078e0018 */
[----:B------:R-:W-:Y:S01]  /*2c10*/  IMAD.MOV.U32 R17, RZ, RZ, R25 ;  /* 0x000000ffff117224 */ /* 0x000fe200078e0019 */
[----:B------:R-:W-:Y:S05]  /*2c20*/  BRA `(.L_x_6756) ;  /* 0x0000002000007947 */ /* 0x000fea0003800000 */
.L_x_6755:
[----:B0-----:R0:W2:Y:S01]  /*2c30*/  DMUL R16, RZ, -R22 ;  /* 0x80000016ff107228 */ /* 0x0010a20000000000 */
[----:B------:R-:W-:-:S05]  /*2c40*/  IMAD.MOV.U32 R3, RZ, RZ, RZ ;  /* 0x000000ffff037224 */ /* 0x000fca00078e00ff */
.L_x_6756:
[----:B------:R-:W-:Y:S05]  /*2c50*/  BSYNC B3 ;  /* 0x0000000000037941 */ /* 0x000fea0003800000 */
.L_x_6754:
[----:B------:R-:W-:Y:S01]  /*2c60*/  IADD3 R3, R3, 0x1, RZ ;  /* 0x0000000103037810 */ /* 0x000fe20007ffe0ff */
[----:B------:R-:W-:-:S03]  /*2c70*/  IMAD.MOV.U32 R39, RZ, RZ, 0x8 ;  /* 0x00000008ff277424 */ /* 0x000fc600078e00ff */
[----:B------:R-:W-:-:S04]  /*2c80*/  SHF.L.U32 R0, R3, 0x3, RZ ;  /* 0x0000000303007819 */ /* 0x000fc800000006ff */
        /* <DEDUP_REMOVED lines=30> */
[----:B------:R-:W4:Y:S01]  /*2e70*/  DADD R24, -RZ, -R22 ;  /* 0x00000000ff187229 */ /* 0x000f220000000916 */
[----:B------:R-:W-:-:S09]  /*2e80*/  MOV R29, 0x2ec0 ;  /* 0x00002ec0001d7802 */ /* 0x000fd20000000f00 */
[----:B----4-:R-:W-:Y:S02]  /*2e90*/  IMAD.MOV.U32 R0, RZ, RZ, R24 ;  /* 0x000000ffff007224 */ /* 0x010fe400078e0018 */
[----:B------:R-:W-:Y:S02]  /*2ea0*/  IMAD.MOV.U32 R28, RZ, RZ, R25 ;  /* 0x000000ffff1c7224 */ /* 0x000fe400078e0019 */
[----:B0123--:R-:W-:Y:S05]  /*2eb0*/  CALL.REL.NOINC `($_ZN2at6native27unrolled_elementwise_kernelIZZZNS0_61_GLOBAL__N__132982cb_23_ActivationSiluKernel_cu_1520ed90_293611silu_kernelERNS_18TensorIteratorBaseEENKUlvE_clEvENKUlvE1_clEvEUlN3c107complexIdEEE_St5arrayIPcLm2EELi4E23TrivialOffsetCalculatorILi1EjESF_NS0_6memory15LoadWithoutCastENSG_16StoreWithoutCastEEEviT_T0_T2_T3_T4_T5_$__internal_trig_reduction_slowpathd) ;  /* 0x0000713000007944 */ /* 0x00ffea0003c00000 */
[----:B------:R-:W-:Y:S02]  /*2ec0*/  IMAD.MOV.U32 R36, RZ, RZ, R24 ;  /* 0x000000ffff247224 */ /* 0x000fe400078e0018 */
[----:B------:R-:W-:Y:S01]  /*2ed0*/  IMAD.MOV.U32 R37, RZ, RZ, R25 ;  /* 0x000000ffff257224 */ /* 0x000fe200078e0019 */
[----:B------:R-:W-:Y:S05]  /*2ee0*/  BRA `(.L_x_6759) ;  /* 0x0000002000007947 */ /* 0x000fea0003800000 */
.L_x_6758:
[----:B------:R2:W3:Y:S01]  /*2ef0*/  DMUL R36, RZ, -R22 ;  /* 0x80000016ff247228 */ /* 0x0004e20000000000 */
[----:B------:R-:W-:-:S05]  /*2f00*/  IMAD.MOV.U32 R3, RZ, RZ, RZ ;  /* 0x000000ffff037224 */ /* 0x000fca00078e00ff */
.L_x_6759:
[----:B------:R-:W-:Y:S05]  /*2f10*/  BSYNC B3 ;  /* 0x0000000000037941 */ /* 0x000fea0003800000 */
.L_x_6757:
[----:B------:R-:W-:Y:S01]  /*2f20*/  SHF.L.U32 R0, R3, 0x3, RZ ;  /* 0x0000000303007819 */ /* 0x000fe200000006ff */
        /* <DEDUP_REMOVED lines=24> */
.L_x_6751:
        /* <DEDUP_REMOVED lines=39> */
.L_x_6762:
[----:B------:R-:W-:Y:S05]  /*3320*/  BSYNC B1 ;  /* 0x0000000000017941 */ /* 0x000fea0003800000 */
.L_x_6761:
        /* <DEDUP_REMOVED lines=17> */
.L_x_6764:
[----:B0-----:R0:W2:Y:S01]  /*3440*/  DMUL R16, RZ, -R22 ;  /* 0x80000016ff107228 */ /* 0x0010a20000000000 */
[----:B------:R-:W-:-:S05]  /*3450*/  MOV R3, RZ ;  /* 0x000000ff00037202 */ /* 0x000fca0000000f00 */
.L_x_6765:
[----:B------:R-:W-:Y:S05]  /*3460*/  BSYNC B3 ;  /* 0x0000000000037941 */ /* 0x000fea0003800000 */
.L_x_6763:
        /* <DEDUP_REMOVED lines=41> */
.L_x_6767:
[----:B------:R2:W3:Y:S01]  /*3700*/  DMUL R36, RZ, -R22 ;  /* 0x80000016ff247228 */ /* 0x0004e20000000000 */
[----:B------:R-:W-:-:S05]  /*3710*/  MOV R3, RZ ;  /* 0x000000ff00037202 */ /* 0x000fca0000000f00 */
.L_x_6768:
[----:B------:R-:W-:Y:S05]  /*3720*/  BSYNC B3 ;  /* 0x0000000000037941 */ /* 0x000fea0003800000 */
.L_x_6766:
        /* <DEDUP_REMOVED lines=10> */
[----:B------:R-:W-:Y:S01]  /*37d0*/  IMAD.MOV.U32 R0, RZ, RZ, 0x3de5db65 ;  /* 0x3de5db65ff007424 */ /* 0x000fe200078e00ff */
[----:B-1----:R-:W-:-:S02]  /*37e0*/  LEA.HI R3, R19, 0xffffff09, RZ, 0xc ;  /* 0xffffff0913037811 */ /* 0x002fc400078f60ff */
[----:B------:R-:W-:Y:S02]  /*37f0*/  FSEL R42, -R42, 4.2945490664224492434e-19, !P0 ;  /* 0x20fd81642a2a7808 */ /* 0x000fe40004000100 */
[----:B------:R-:W-:Y:S02]  /*3800*/  FSEL R43, R0, -0.082518599927425384521, !P0 ;  /* 0xbda8ff83002b7808 */ /* 0x000fe40004000000 */
[----:B------:R-:W-:-:S04]  /*3810*/  LOP3.LUT R0, R19, 0xfffff, RZ, 0xc0, !PT ;  /* 0x000fffff13007812 */ /* 0x000fc800078ec0ff */
[----:B------:R-:W-:Y:S01]  /*3820*/  LOP3.LUT R19, R0, 0x7fe00000, RZ, 0xfc, !PT ;  /* 0x7fe0000000137812 */ /* 0x000fe200078efcff */
[----:B--2---:R-:W1:-:S06]  /*3830*/  DFMA R24, R38, R42, R24 ;  /* 0x0000002a2618722b */ /* 0x004e4c0000000018 */
[----:B-1----:R-:W4:-:S06]  /*3840*/  DFMA R24, R38, R24, R26 ;  /* 0x000000182618722b */ /* 0x002f0c000000001a */
[----:B----4-:R-:W1:-:S06]  /*3850*/  DFMA R24, R38, R24, R28 ;  /* 0x000000182618722b */ /* 0x010e4c000000001c */
[----:B-1----:R-:W5:-:S06]  /*3860*/  DFMA R24, R38, R24, R30 ;  /* 0x000000182618722b */ /* 0x002f4c000000001e */
[----:B-----5:R-:W1:-:S06]  /*3870*/  DFMA R24, R38, R24, R32 ;  /* 0x000000182618722b */ /* 0x020e4c0000000020 */
[----:B-1----:R-:W1:-:S06]  /*3880*/  DFMA R24, R38, R24, R34 ;  /* 0x000000182618722b */ /* 0x002e4c0000000022 */
[----:B-1----:R-:W-:-:S04]  /*3890*/  DFMA R36, R24, R36, R36 ;  /* 0x000000241824722b */ /* 0x002fc80000000024 */
[----:B------:R1:W2:Y:S02]  /*38a0*/  @P0 DFMA R36, R38, R24, 1 ;  /* 0x3ff000002624042b */ /* 0x0002a40000000018 */
[----:B-1----:R-:W-:-:S04]  /*38b0*/  LEA.HI R24, R3, R3, RZ, 0x1 ;  /* 0x0000000303187211 */ /* 0x002fc800078f08ff */
[----:B--2---:R-:W1:Y:S01]  /*38c0*/  @P1 DFMA R36, R36, -1, RZ ;  /* 0xbff000002424182b */ /* 0x004e6200000000ff */
[----:B------:R-:W-:-:S03]  /*38d0*/  SHF.R.S32.HI R0, RZ, 0x1, R24 ;  /* 0x00000001ff007819 */ /* 0x000fc60000011418 */
[C---:B0-----:R0:W2:Y:S02]  /*38e0*/  DMUL R24, R18.reuse, R16 ;  /* 0x0000001012187228 */ /* 0x0410a40000000000 */
[----:B0-----:R-:W-:Y:S01]  /*38f0*/  LEA R17, R0, 0x3ff00000, 0x14 ;  /* 0x3ff0000000117811 */ /* 0x001fe200078ea0ff */
[----:B------:R-:W-:Y:S01]  /*3900*/  IMAD.MOV.U32 R16, RZ, RZ, RZ ;  /* 0x000000ffff107224 */ /* 0x000fe200078e00ff */
[----:B-1----:R-:W0:Y:S01]  /*3910*/  DMUL R18, R18, R36 ;  /* 0x0000002412127228 */ /* 0x002e220000000000 */
        /* <DEDUP_REMOVED lines=8> */
.L_x_6750:
        /* <DEDUP_REMOVED lines=8> */
[----:B------:R-:W-:Y:S01]  /*3a20*/  IMAD.MOV.U32 R16, RZ, RZ, R26 ;  /* 0x000000ffff107224 */ /* 0x000fe200078e001a */
[----:B------:R-:W-:Y:S01]  /*3a30*/  MOV R17, R27 ;  /* 0x0000001b00117202 */ /* 0x000fe20000000f00 */
[----:B------:R-:W-:Y:S05]  /*3a40*/  BRA `(.L_x_6760) ;  /* 0x0000083000007947 */ /* 0x000fea0003800000 */
.L_x_6769:
[----:B------:R-:W0:-:S10]  /*3a50*/  DADD R16, R22, -R22 ;  /* 0x0000000016107229 */ /* 0x000e140000000816 */
[----:B0-----:R-:W-:Y:S02]  /*3a60*/  IMAD.MOV.U32 R24, RZ, RZ, R16 ;  /* 0x000000ffff187224 */ /* 0x001fe400078e0010 */
[----:B------:R-:W-:Y:S01]  /*3a70*/  IMAD.MOV.U32 R25, RZ, RZ, R17 ;  /* 0x000000ffff197224 */ /* 0x000fe200078e0011 */
[----:B------:R-:W-:Y:S05]  /*3a80*/  BRA `(.L_x_6760) ;  /* 0x000007f000007947 */ /* 0x000fea0003800000 */
.L_x_6749:
        /* <DEDUP_REMOVED lines=14> */
[----:B01-3--:R-:W-:Y:S05]  /*3b70*/  CALL.REL.NOINC `($_ZN2at6native27unrolled_elementwise_kernelIZZZNS0_61_GLOBAL__N__132982cb_23_ActivationSiluKernel_cu_1520ed90_293611silu_kernelERNS_18TensorIteratorBaseEENKUlvE_clEvENKUlvE1_clEvEUlN3c107complexIdEEE_St5arrayIPcLm2EELi4E23TrivialOffsetCalculatorILi1EjESF_NS0_6memory15LoadWithoutCastENSG_16StoreWithoutCastEEEviT_T0_T2_T3_T4_T5_$__internal_trig_reduction_slowpathd) ;  /* 0x0000647000007944 */ /* 0x00bfea0003c00000 */
[----:B------:R-:W-:Y:S02]  /*3b80*/  IMAD.MOV.U32 R32, RZ, RZ, R24 ;  /* 0x000000ffff207224 */ /* 0x000fe400078e0018 */
[----:B------:R-:W-:Y:S01]  /*3b90*/  IMAD.MOV.U32 R33, RZ, RZ, R25 ;  /* 0x000000ffff217224 */ /* 0x000fe200078e0019 */
[----:B------:R-:W-:Y:S05]  /*3ba0*/  BRA `(.L_x_6772) ;  /* 0x0000002000007947 */ /* 0x000fea0003800000 */
.L_x_6771:
[----:B------:R0:W1:Y:S01]  /*3bb0*/  DMUL R32, RZ, -R22 ;  /* 0x80000016ff207228 */ /* 0x0000620000000000 */
[----:B------:R-:W-:-:S05]  /*3bc0*/  IMAD.MOV.U32 R3, RZ, RZ, RZ ;  /* 0x000000ffff037224 */ /* 0x000fca00078e00ff */
.L_x_6772:
[----:B------:R-:W-:Y:S05]  /*3bd0*/  BSYNC B3 ;  /* 0x0000000000037941 */ /* 0x000fea0003800000 */
.L_x_6770:
[----:B------:R-:W-:Y:S02]  /*3be0*/  IADD3 R3, R3, 0x1, RZ ;  /* 0x0000000103037810 */ /* 0x000fe40007ffe0ff */
[----:B------:R-:W-:-:S03]  /*3bf0*/  MOV R37, 0x8 ;  /* 0x0000000800257802 */ /* 0x000fc60000000f00 */
        /* <DEDUP_REMOVED lines=35> */
[----:B01-3--:R-:W-:Y:S05]  /*3e30*/  CALL.REL.NOINC `($_ZN2at6native27unrolled_elementwise_kernelIZZZNS0_61_GLOBAL__N__132982cb_23_ActivationSiluKernel_cu_1520ed90_293611silu_kernelERNS_18TensorIteratorBaseEENKUlvE_clEvENKUlvE1_clEvEUlN3c107complexIdEEE_St5arrayIPcLm2EELi4E23TrivialOffsetCalculatorILi1EjESF_NS0_6memory15LoadWithoutCastENSG_16StoreWithoutCastEEEviT_T0_T2_T3_T4_T5_$__internal_trig_reduction_slowpathd) ;  /* 0x000061b000007944 */ /* 0x00bfea0003c00000 */
[----:B------:R-:W-:Y:S02]  /*3e40*/  IMAD.MOV.U32 R18, RZ, RZ, R24 ;  /* 0x000000ffff127224 */ /* 0x000fe400078e0018 */
[----:B------:R-:W-:Y:S01]  /*3e50*/  IMAD.MOV.U32 R19, RZ, RZ, R25 ;  /* 0x000000ffff137224 */ /* 0x000fe200078e0019 */
[----:B------:R-:W-:Y:S05]  /*3e60*/  BRA `(.L_x_6775) ;  /* 0x0000002000007947 */ /* 0x000fea0003800000 */
.L_x_6774:
[----:B------:R1:W2:Y:S01]  /*3e70*/  DMUL R18, RZ, -R22 ;  /* 0x80000016ff127228 */ /* 0x0002a20000000000 */
[----:B------:R-:W-:-:S05]  /*3e80*/  IMAD.MOV.U32 R3, RZ, RZ, RZ ;  /* 0x000000ffff037224 */ /* 0x000fca00078e00ff */
.L_x_6775:
[----:B------:R-:W-:Y:S05]  /*3e90*/  BSYNC B3 ;  /* 0x0000000000037941 */ /* 0x000fea0003800000 */
.L_x_6773:
[----:B------:R-:W-:Y:S01]  /*3ea0*/  IMAD.SHL.U32 R0, R3, 0x8, RZ ;  /* 0x0000000803007824 */ /* 0x000fe200078e00ff */
[----:B------:R-:W-:-:S04]  /*3eb0*/  MOV R39, 0x8 ;  /* 0x0000000800277802 */ /* 0x000fc80000000f00 */
[----:B------:R-:W-:-:S05]  /*3ec0*/  LOP3.LUT R0, R0, 0x8, RZ, 0xc0, !PT ;  /* 0x0000000800007812 */ /* 0x000fca00078ec0ff */
[----:B------:R-:W-:-:S05]  /*3ed0*/  IMAD.WIDE.U32 R38, R0, R39, c[0x4][0x158] ;  /* 0x0100560000267625 */ /* 0x000fca00078e0027 */
[----:B------:R-:W4:Y:S04]  /*3ee0*/  LDG.E.128.CONSTANT R32, [R38.64] ;  /* 0x0000000626207981 */ /* 0x000f28000c1e9d00 */
[----:B------:R-:W5:Y:S04]  /*3ef0*/  LDG.E.128.CONSTANT R28, [R38.64+0x10] ;  /* 0x00001006261c7981 */ /* 0x000f68000c1e9d00 */
[----:B-1-3--:R-:W3:Y:S01]  /*3f00*/  LDG.E.128.CONSTANT R24, [R38.64+0x20] ;  /* 0x0000200626187981 */ /* 0x00aee2000c1e9d00 */
        /* <DEDUP_REMOVED lines=17> */
.L_x_6748:
[----:B-12---:R-:W-:Y:S01]  /*4020*/  IMAD.MOV.U32 R18, RZ, RZ, 0x652b82fe ;  /* 0x652b82feff127424 */ /* 0x006fe200078e00ff */
        /* <DEDUP_REMOVED lines=36> */
.L_x_6776:
[----:B------:R-:W-:Y:S05]  /*4270*/  BSYNC B1 ;  /* 0x0000000000017941 */ /* 0x000fea0003800000 */
.L_x_6760:
[----:B012---:R-:W-:Y:S05]  /*4280*/  BSYNC B2 ;  /* 0x0000000000027941 */ /* 0x007fea0003800000 */
.L_x_6747:
        /* <DEDUP_REMOVED lines=28> */
[----:B------:R-:W-:Y:S01]  /*4450*/  MOV R26, R28 ;  /* 0x0000001c001a7202 */ /* 0x000fe20000000f00 */
[----:B------:R-:W-:Y:S02]  /*4460*/  IMAD.MOV.U32 R27, RZ, RZ, R3 ;  /* 0x000000ffff1b7224 */ /* 0x000fe400078e0003 */
.L_x_6780:
[----:B------:R-:W-:Y:S05]  /*4470*/  BSYNC B2 ;  /* 0x0000000000027941 */ /* 0x000fea0003800000 */
.L_x_6779:
        /* <DEDUP_REMOVED lines=13> */
[----:B------:R-:W-:Y:S02]  /*4550*/  MOV R0, 0x4580 ;  /* 0x0000458000007802 */ /* 0x000fe40000000f00 */
[----:B------:R-:W-:Y:S02]  /*4560*/  IADD3 R3, R3, -0x100000, RZ ;  /* 0xfff0000003037810 */ /* 0x000fe40007ffe0ff */
[----:B-1----:R-:W-:Y:S05]  /*4570*/  CALL.REL.NOINC `($__internal_12_$__cuda_sm20_dblrcp_rn_slowpath_v3) ;  /* 0x0000514000007944 */ /* 0x002fea0003c00000 */
[----:B------:R-:W-:Y:S02]  /*4580*/  IMAD.MOV.U32 R18, RZ, RZ, R3 ;  /* 0x000000ffff127224 */ /* 0x000fe400078e0003 */
[----:B------:R-:W-:Y:S02]  /*4590*/  IMAD.MOV.U32 R19, RZ, RZ, R24 ;  /* 0x000000ffff137224 */ /* 0x000fe400078e0018 */
.L_x_6782:
[----:B------:R-:W-:Y:S05]  /*45a0*/  BSYNC B2 ;  /* 0x0000000000027941 */ /* 0x000fea0003800000 */
.L_x_6781:
[----:B------:R-:W2:-:S04]  /*45b0*/  DFMA R16, R26, R22, R20 ;  /* 0x000000161a10722b */ /* 0x000e880000000014 */
[----:B------:R-:W3:-:S04]  /*45c0*/  DFMA R20, R26, -R20, R22 ;  /* 0x800000141a14722b */ /* 0x000ec80000000016 */
[----:B-12---:R1:W2:-:S04]  /*45d0*/  DMUL R16, R16, R18 ;  /* 0x0000001210107228 */ /* 0x0062880000000000 */
[----:B---3--:R1:W3:Y:S01]  /*45e0*/  DMUL R18, R20, R18 ;  /* 0x0000001214127228 */ /* 0x0082e20000000000 */
[----:B------:R-:W-:Y:S05]  /*45f0*/  BRA `(.L_x_6746) ;  /* 0x0000065000007947 */ /* 0x000fea0003800000 */
.L_x_6778:
        /* <DEDUP_REMOVED lines=21> */
[----:B------:R-:W-:Y:S05]  /*4750*/  CALL.REL.NOINC `($__internal_13_$__cuda_sm20_div_rn_f64_full) ;  /* 0x0000522000007944 */ /* 0x000fea0003c00000 */
[----:B------:R-:W-:Y:S02]  /*4760*/  IMAD.MOV.U32 R29, RZ, RZ, R3 ;  /* 0x000000ffff1d7224 */ /* 0x000fe400078e0003 */
.L_x_6784:
[----:B------:R-:W-:Y:S05]  /*4770*/  BSYNC B2 ;  /* 0x0000000000027941 */ /* 0x000fea0003800000 */
.L_x_6783:
        /* <DEDUP_REMOVED lines=26> */
.L_x_6786:
[----:B------:R-:W-:Y:S05]  /*4920*/  BSYNC B2 ;  /* 0x0000000000027941 */ /* 0x000fea0003800000 */
.L_x_6785:
[----:B------:R-:W-:Y:S02]  /*4930*/  IMAD.MOV.U32 R18, RZ, RZ, R20 ;  /* 0x000000ffff127224 */ /* 0x000fe400078e0014 */
[----:B------:R-:W-:Y:S01]  /*4940*/  IMAD.MOV.U32 R19, RZ, RZ, R21 ;  /* 0x000000ffff137224 */ /* 0x000fe200078e0015 */
[----:B------:R-:W-:Y:S05]  /*4950*/  BRA `(.L_x_6746) ;  /* 0x000002f000007947 */ /* 0x000fea0003800000 */
.L_x_6777:
        /* <DEDUP_REMOVED lines=23> */
.L_x_6788:
[----:B------:R-:W-:Y:S05]  /*4ad0*/  BSYNC B2 ;  /* 0x0000000000027941 */ /* 0x000fea0003800000 */
.L_x_6787:
        /* <DEDUP_REMOVED lines=18> */
.L_x_6790:
[----:B------:R-:W-:Y:S05]  /*4c00*/  BSYNC B2 ;  /* 0x0000000000027941 */ /* 0x000fea0003800000 */
.L_x_6789:
[----:B------:R-:W2:-:S04]  /*4c10*/  DFMA R16, R26, R20, R22 ;  /* 0x000000141a10722b */ /* 0x000e880000000016 */
[----:B------:R-:W3:-:S04]  /*4c20*/  DFMA R20, R26, R22, -R20 ;  /* 0x000000161a14722b */ /* 0x000ec80000000814 */
[----:B-12---:R1:W2:-:S04]  /*4c30*/  DMUL R16, R16, R18 ;  /* 0x0000001210107228 */ /* 0x0062880000000000 */
[----:B---3--:R1:W3:-:S06]  /*4c40*/  DMUL R18, R20, R18 ;  /* 0x0000001214127228 */ /* 0x0082cc0000000000 */
.L_x_6746:
[----:B--2---:R-:W-:Y:S05]  /*4c50*/  BSYNC B0 ;  /* 0x0000000000007941 */ /* 0x004fea0003800000 */
.L_x_6745:
[----:B------:R-:W2:Y:S01]  /*4c60*/  S2R R3, SR_TID.X ;  /* 0x0000000000037919 */ /* 0x000ea20000002100 */
[----:B------:R-:W-:Y:S01]  /*4c70*/  BSSY B0, `(.L_x_6791) ;  /* 0x000023f000007945 */ /* 0x000fe20003800000 */
[----:B0-----:R-:W-:Y:S01]  /*4c80*/  CS2R R26, SRZ ;  /* 0x00000000001a7805 */ /* 0x001fe2000001ff00 */
[----:B------:R-:W-:Y:S01]  /*4c90*/  CS2R R22, SRZ ;  /* 0x0000000000167805 */ /* 0x000fe2000001ff00 */
[----:B-1----:R-:W-:Y:S01]  /*4ca0*/  CS2R R20, SRZ ;  /* 0x0000000000147805 */ /* 0x002fe2000001ff00 */
[----:B--2---:R-:W-:-:S04]  /*4cb0*/  IADD3 R3, R3, 0x100, RZ ;  /* 0x0000010003037810 */ /* 0x004fc80007ffe0ff */
[----:B------:R-:W-:-:S13]  /*4cc0*/  ISETP.GE.AND P0, PT, R3, R2, PT ;  /* 0x000000020300720c */ /* 0x000fda0003f06270 */
[----:B------:R-:W-:Y:S05]  /*4cd0*/  @P0 BRA `(.L_x_6792) ;  /* 0x0000238000000947 */ /* 0x000fea0003800000 */
[----:B------:R-:W0:Y:S01]  /*4ce0*/  DADD R40, -RZ, -R14 ;  /* 0x00000000ff287229 */ /* 0x000e22000000090e */
        /* <DEDUP_REMOVED lines=48> */
[----:B------:R-:W-:Y:S01]  /*4ff0*/  @!P1 LEA R25, R20, 0x3ff00000, 0x14 ;  /* 0x3ff0000014199811 */ /* 0x000fe200078ea0ff */
[----:B------:R-:W-:-:S06]  /*5000*/  @!P1 IMAD.MOV.U32 R20, RZ, RZ, R28 ;  /* 0x000000ffff149224 */ /* 0x000fcc00078e001c */
[----:B------:R0:W1:-:S06]  /*5010*/  @!P1 DMUL R22, R20, R24 ;  /* 0x0000001814169228 */ /* 0x00004c0000000000 */
.L_x_6799:
[----:B------:R-:W-:Y:S05]  /*5020*/  BSYNC B1 ;  /* 0x0000000000017941 */ /* 0x000fea0003800000 */
.L_x_6798:
        /* <DEDUP_REMOVED lines=11> */
[----:B0-----:R-:W-:Y:S01]  /*50e0*/  MOV R29, 0x5110 ;  /* 0x00005110001d7802 */ /* 0x001fe20000000f00 */
[----:B------:R-:W-:-:S03]  /*50f0*/  IMAD.MOV.U32 R28, RZ, RZ, R41 ;  /* 0x000000ffff1c7224 */ /* 0x000fc600078e0029 */
[----:B-123--:R-:W-:Y:S05]  /*5100*/  CALL.REL.NOINC `($_ZN2at6native27unrolled_elementwise_kernelIZZZNS0_61_GLOBAL__N__132982cb_23_ActivationSiluKernel_cu_1520ed90_293611silu_kernelERNS_18TensorIteratorBaseEENKUlvE_clEvENKUlvE1_clEvEUlN3c107complexIdEEE_St5arrayIPcLm2EELi4E23TrivialOffsetCalculatorILi1EjESF_NS0_6memory15LoadWithoutCastENSG_16StoreWithoutCastEEEviT_T0_T2_T3_T4_T5_$__internal_trig_reduction_slowpathd) ;  /* 0x00004ee000007944 */ /* 0x00efea0003c00000 */
[----:B------:R-:W-:Y:S01]  /*5110*/  IMAD.MOV.U32 R20, RZ, RZ, R24 ;  /* 0x000000ffff147224 */ /* 0x000fe200078e0018 */
[----:B------:R-:W-:Y:S01]  /*5120*/  MOV R21, R25 ;  /* 0x0000001900157202 */ /* 0x000fe20000000f00 */
[----:B------:R-:W-:Y:S05]  /*5130*/  BRA `(.L_x_6802) ;  /* 0x0000002000007947 */ /* 0x000fea0003800000 */
.L_x_6801:
[----:B0-----:R0:W2:Y:S01]  /*5140*/  DMUL R20, RZ, R40 ;  /* 0x00000028ff147228 */ /* 0x0010a20000000000 */
[----:B------:R-:W-:-:S05]  /*5150*/  IMAD.MOV.U32 R3, RZ, RZ, RZ ;  /* 0x000000ffff037224 */ /* 0x000fca00078e00ff */
.L_x_6802:
[----:B------:R-:W-:Y:S05]  /*5160*/  BSYNC B3 ;  /* 0x0000000000037941 */ /* 0x000fea0003800000 */
.L_x_6800:
[----:B------:R-:W-:Y:S01]  /*5170*/  IADD3 R3, R3, 0x1, RZ ;  /* 0x0000000103037810 */ /* 0x000fe20007ffe0ff */
[----:B------:R-:W-:-:S04]  /*5180*/  IMAD.MOV.U32 R43, RZ, RZ, 0x8 ;  /* 0x00000008ff2b7424 */ /* 0x000fc800078e00ff */
[----:B------:R-:W-:-:S05]  /*5190*/  IMAD.SHL.U32 R0, R3, 0x8, RZ ;  /* 0x0000000803007824 */ /* 0x000fca00078e00ff */
[----:B------:R-:W-:-:S05]  /*51a0*/  LOP3.LUT R0, R0, 0x8, RZ, 0xc0, !PT ;  /* 0x0000000800007812 */ /* 0x000fca00078ec0ff */
[----:B------:R-:W-:-:S05]  /*51b0*/  IMAD.WIDE.U32 R42, R0, R43, c[0x4][0x158] ;  /* 0x01005600002a7625 */ /* 0x000fca00078e002b */
[----:B0-----:R-:W4:Y:S04]  /*51c0*/  LDG.E.128.CONSTANT R28, [R42.64] ;  /* 0x000000062a1c7981 */ /* 0x001f28000c1e9d00 */
        /* <DEDUP_REMOVED lines=30> */
[----:B0123--:R-:W-:Y:S05]  /*53b0*/  CALL.REL.NOINC `($_ZN2at6native27unrolled_elementwise_kernelIZZZNS0_61_GLOBAL__N__132982cb_23_ActivationSiluKernel_cu_1520ed90_293611silu_kernelERNS_18TensorIteratorBaseEENKUlvE_clEvENKUlvE1_clEvEUlN3c107complexIdEEE_St5arrayIPcLm2EELi4E23TrivialOffsetCalculatorILi1EjESF_NS0_6memory15LoadWithoutCastENSG_16StoreWithoutCastEEEviT_T0_T2_T3_T4_T5_$__internal_trig_reduction_slowpathd) ;  /* 0x00004c3000007944 */ /* 0x00ffea0003c00000 */
[----:B------:R-:W-:Y:S05]  /*53c0*/  BRA `(.L_x_6805) ;  /* 0x0000002000007947 */ /* 0x000fea0003800000 */
.L_x_6804:
[----:B------:R2:W3:Y:S01]  /*53d0*/  DMUL R24, RZ, R40 ;  /* 0x00000028ff187228 */ /* 0x0004e20000000000 */
[----:B------:R-:W-:-:S05]  /*53e0*/  IMAD.MOV.U32 R3, RZ, RZ, RZ ;  /* 0x000000ffff037224 */ /* 0x000fca00078e00ff */
.L_x_6805:
[----:B------:R-:W-:Y:S05]  /*53f0*/  BSYNC B3 ;  /* 0x0000000000037941 */ /* 0x000fea0003800000 */
.L_x_6803:
        /* <DEDUP_REMOVED lines=25> */
.L_x_6797:
        /* <DEDUP_REMOVED lines=39> */
.L_x_6808:
[----:B------:R-:W-:Y:S05]  /*5800*/  BSYNC B1 ;  /* 0x0000000000017941 */ /* 0x000fea0003800000 */
.L_x_6807:
        /* <DEDUP_REMOVED lines=13> */
[----:B0123--:R-:W-:Y:S05]  /*58e0*/  CALL.REL.NOINC `($_ZN2at6native27unrolled_elementwise_kernelIZZZNS0_61_GLOBAL__N__132982cb_23_ActivationSiluKernel_cu_1520ed90_293611silu_kernelERNS_18TensorIteratorBaseEENKUlvE_clEvENKUlvE1_clEvEUlN3c107complexIdEEE_St5arrayIPcLm2EELi4E23TrivialOffsetCalculatorILi1EjESF_NS0_6memory15LoadWithoutCastENSG_16StoreWithoutCastEEEviT_T0_T2_T3_T4_T5_$__internal_trig_reduction_slowpathd) ;  /* 0x0000470000007944 */ /* 0x00ffea0003c00000 */
[----:B------:R-:W-:Y:S05]  /*58f0*/  BRA `(.L_x_6811) ;  /* 0x0000002000007947 */ /* 0x000fea0003800000 */
.L_x_6810:
[----:B------:R2:W4:Y:S01]  /*5900*/  DMUL R24, RZ, R40 ;  /* 0x00000028ff187228 */ /* 0x0005220000000000 */
[----:B------:R-:W-:-:S05]  /*5910*/  IMAD.MOV.U32 R3, RZ, RZ, RZ ;  /* 0x000000ffff037224 */ /* 0x000fca00078e00ff */
.L_x_6811:
[----:B------:R-:W-:Y:S05]  /*5920*/  BSYNC B3 ;  /* 0x0000000000037941 */ /* 0x000fea0003800000 */
.L_x_6809:
[----:B------:R-:W-:Y:S02]  /*5930*/  IADD3 R3, R3, 0x1, RZ ;  /* 0x0000000103037810 */ /* 0x000fe40007ffe0ff */
[----:B------:R-:W-:-:S03]  /*5940*/  MOV R43, 0x8 ;  /* 0x00000008002b7802 */ /* 0x000fc60000000f00 */
[----:B------:R-:W-:-:S05]  /*5950*/  IMAD.SHL.U32 R0, R3, 0x8, RZ ;  /* 0x0000000803007824 */ /* 0x000fca00078e00ff */
[----:B------:R-:W-:-:S05]  /*5960*/  LOP3.LUT R0, R0, 0x8, RZ, 0xc0, !PT ;  /* 0x0000000800007812 */ /* 0x000fca00078ec0ff */
[----:B------:R-:W-:-:S05]  /*5970*/  IMAD.WIDE.U32 R42, R0, R43, c[0x4][0x158] ;  /* 0x01005600002a7625 */ /* 0x000fca00078e002b */
[----:B0-----:R-:W5:Y:S04]  /*5980*/  LDG.E.128.CONSTANT R20, [R42.64] ;  /* 0x000000062a147981 */ /* 0x001f68000c1e9d00 */
        /* <DEDUP_REMOVED lines=32> */
.L_x_6813:
[----:B------:R2:W3:Y:S01]  /*5b90*/  DMUL R24, RZ, R40 ;  /* 0x00000028ff187228 */ /* 0x0004e20000000000 */
[----:B------:R-:W-:-:S05]  /*5ba0*/  IMAD.MOV.U32 R3, RZ, RZ, RZ ;  /* 0x000000ffff037224 */ /* 0x000fca00078e00ff */
.L_x_6814:
[----:B------:R-:W-:Y:S05]  /*5bb0*/  BSYNC B3 ;  /* 0x0000000000037941 */ /* 0x000fea0003800000 */
.L_x_6812:
        /* <DEDUP_REMOVED lines=10> */
[----:B------:R-:W4:Y:S01]  /*5c60*/  DMUL R36, R24, R24 ;  /* 0x0000001818247228 */ /* 0x000f220000000000 */
[----:B-1----:R-:W-:-:S02]  /*5c70*/  LEA.HI R3, R39, 0xffffff09, RZ, 0xc ;  /* 0xffffff0927037811 */ /* 0x002fc400078f60ff */
[----:B------:R-:W-:Y:S02]  /*5c80*/  FSEL R44, -R44, 4.2945490664224492434e-19, !P0 ;  /* 0x20fd81642c2c7808 */ /* 0x000fe40004000100 */
[----:B------:R-:W-:Y:S01]  /*5c90*/  FSEL R45, R0, -0.082518599927425384521, !P0 ;  /* 0xbda8ff83002d7808 */ /* 0x000fe20004000000 */
[----:B--2---:R-:W-:Y:S01]  /*5ca0*/  IMAD.MOV.U32 R40, RZ, RZ, RZ ;  /* 0x000000ffff287224 */ /* 0x004fe200078e00ff */
        /* <DEDUP_REMOVED lines=24> */
.L_x_6796:
        /* <DEDUP_REMOVED lines=11> */
.L_x_6815:
[----:B------:R-:W0:-:S10]  /*5ee0*/  DADD R20, R14, -R14 ;  /* 0x000000000e147229 */ /* 0x000e14000000080e */
[----:B0-----:R-:W-:Y:S02]  /*5ef0*/  IMAD.MOV.U32 R40, RZ, RZ, R20 ;  /* 0x000000ffff287224 */ /* 0x001fe400078e0014 */
[----:B------:R-:W-:Y:S01]  /*5f00*/  IMAD.MOV.U32 R41, RZ, RZ, R21 ;  /* 0x000000ffff297224 */ /* 0x000fe200078e0015 */
[----:B------:R-:W-:Y:S05]  /*5f10*/  BRA `(.L_x_6806) ;  /* 0x0000078000007947 */ /* 0x000fea0003800000 */
.L_x_6795:
        /* <DEDUP_REMOVED lines=12> */
[----:B------:R-:W-:Y:S02]  /*5fe0*/  MOV R28, R41 ;  /* 0x00000029001c7202 */ /* 0x000fe40000000f00 */
[----:B------:R-:W-:Y:S02]  /*5ff0*/  MOV R29, 0x6010 ;  /* 0x00006010001d7802 */ /* 0x000fe40000000f00 */
[----:B01-3--:R-:W-:Y:S05]  /*6000*/  CALL.REL.NOINC `($_ZN2at6native27unrolled_elementwise_kernelIZZZNS0_61_GLOBAL__N__132982cb_23_ActivationSiluKernel_cu_1520ed90_293611silu_kernelERNS_18TensorIteratorBaseEENKUlvE_clEvENKUlvE1_clEvEUlN3c107complexIdEEE_St5arrayIPcLm2EELi4E23TrivialOffsetCalculatorILi1EjESF_NS0_6memory15LoadWithoutCastENSG_16StoreWithoutCastEEEviT_T0_T2_T3_T4_T5_$__internal_trig_reduction_slowpathd) ;  /* 0x00003fe000007944 */ /* 0x00bfea0003c00000 */
[----:B------:R-:W-:Y:S05]  /*6010*/  BRA `(.L_x_6818) ;  /* 0x0000002000007947 */ /* 0x000fea0003800000 */
.L_x_6817:
[----:B------:R0:W1:Y:S01]  /*6020*/  DMUL R24, RZ, R40 ;  /* 0x00000028ff187228 */ /* 0x0000620000000000 */
[----:B------:R-:W-:-:S05]  /*6030*/  IMAD.MOV.U32 R3, RZ, RZ, RZ ;  /* 0x000000ffff037224 */ /* 0x000fca00078e00ff */
.L_x_6818:
[----:B------:R-:W-:Y:S05]  /*6040*/  BSYNC B3 ;  /* 0x0000000000037941 */ /* 0x000fea0003800000 */
.L_x_6816:
        /* <DEDUP_REMOVED lines=34> */
[----:B-1----:R-:W-:Y:S01]  /*6270*/  MOV R29, 0x62a0 ;  /* 0x000062a0001d7802 */ /* 0x002fe20000000f00 */
[----:B------:R-:W-:-:S03]  /*6280*/  IMAD.MOV.U32 R28, RZ, RZ, R41 ;  /* 0x000000ffff1c7224 */ /* 0x000fc600078e0029 */
[----:B0-23--:R-:W-:Y:S05]  /*6290*/  CALL.REL.NOINC `($_ZN2at6native27unrolled_elementwise_kernelIZZZNS0_61_GLOBAL__N__132982cb_23_ActivationSiluKernel_cu_1520ed90_293611silu_kernelERNS_18TensorIteratorBaseEENKUlvE_clEvENKUlvE1_clEvEUlN3c107complexIdEEE_St5arrayIPcLm2EELi4E23TrivialOffsetCalculatorILi1EjESF_NS0_6memory15LoadWithoutCastENSG_16StoreWithoutCastEEEviT_T0_T2_T3_T4_T5_$__internal_trig_reduction_slowpathd) ;  /* 0x00003d5000007944 */ /* 0x00dfea0003c00000 */
[----:B------:R-:W-:Y:S05]  /*62a0*/  BRA `(.L_x_6821) ;  /* 0x0000002000007947 */ /* 0x000fea0003800000 */
.L_x_6820:
[----:B------:R1:W2:Y:S01]  /*62b0*/  DMUL R24, RZ, R40 ;  /* 0x00000028ff187228 */ /* 0x0002a20000000000 */
[----:B------:R-:W-:-:S05]  /*62c0*/  IMAD.MOV.U32 R3, RZ, RZ, RZ ;  /* 0x000000ffff037224 */ /* 0x000fca00078e00ff */
.L_x_6821:
[----:B------:R-:W-:Y:S05]  /*62d0*/  BSYNC B3 ;  /* 0x0000000000037941 */ /* 0x000fea0003800000 */
.L_x_6819:
[----:B------:R-:W-:Y:S01]  /*62e0*/  SHF.L.U32 R0, R3, 0x3, RZ ;  /* 0x0000000303007819 */ /* 0x000fe200000006ff */
        /* <DEDUP_REMOVED lines=23> */
.L_x_6794:
        /* <DEDUP_REMOVED lines=36> */
.L_x_6806:
[----:B012---:R-:W-:Y:S05]  /*66a0*/  BSYNC B2 ;  /* 0x0000000000027941 */ /* 0x007fea0003800000 */
.L_x_6793:
        /* <DEDUP_REMOVED lines=29> */
[----:B------:R-:W-:Y:S02]  /*6880*/  IMAD.MOV.U32 R23, RZ, RZ, R3 ;  /* 0x000000ffff177224 */ /* 0x000fe400078e0003 */
.L_x_6825:
[----:B------:R-:W-:Y:S05]  /*6890*/  BSYNC B2 ;  /* 0x0000000000027941 */ /* 0x000fea0003800000 */
.L_x_6824:
        /* <DEDUP_REMOVED lines=14> */
[----:B-1----:R-:W-:Y:S01]  /*6980*/  IMAD.MOV.U32 R24, RZ, RZ, R41 ;  /* 0x000000ffff187224 */ /* 0x002fe200078e0029 */
[----:B------:R-:W-:Y:S02]  /*6990*/  IADD3 R3, R3, -0x100000, RZ ;  /* 0xfff0000003037810 */ /* 0x000fe40007ffe0ff */
[----:B------:R-:W-:Y:S05]  /*69a0*/  CALL.REL.NOINC `($__internal_12_$__cuda_sm20_dblrcp_rn_slowpath_v3) ;  /* 0x00002d1000007944 */ /* 0x000fea0003c00000 */
[----:B------:R-:W-:Y:S02]  /*69b0*/  IMAD.MOV.U32 R25, RZ, RZ, R24 ;  /* 0x000000ffff197224 */ /* 0x000fe400078e0018 */
[----:B------:R-:W-:Y:S02]  /*69c0*/  IMAD.MOV.U32 R24, RZ, RZ, R3 ;  /* 0x000000ffff187224 */ /* 0x000fe400078e0003 */
.L_x_6827:
[----:B------:R-:W-:Y:S05]  /*69d0*/  BSYNC B2 ;  /* 0x0000000000027941 */ /* 0x000fea0003800000 */
.L_x_6826:
[----:B------:R-:W2:-:S04]  /*69e0*/  DFMA R20, R22, R14, R12 ;  /* 0x0000000e1614722b */ /* 0x000e88000000000c */
[----:B------:R-:W3:-:S04]  /*69f0*/  DFMA R22, R22, -R12, R14 ;  /* 0x8000000c1616722b */ /* 0x000ec8000000000e */
[----:B-12---:R1:W2:-:S04]  /*6a00*/  DMUL R20, R20, R24 ;  /* 0x0000001814147228 */ /* 0x0062880000000000 */
[----:B---3--:R1:W3:Y:S01]  /*6a10*/  DMUL R22, R22, R24 ;  /* 0x0000001816167228 */ /* 0x0082e20000000000 */
[----:B------:R-:W-:Y:S05]  /*6a20*/  BRA `(.L_x_6792) ;  /* 0x0000063000007947 */ /* 0x000fea0003800000 */
.L_x_6823:
        /* <DEDUP_REMOVED lines=24> */
.L_x_6829:
[----:B------:R-:W-:Y:S05]  /*6bb0*/  BSYNC B2 ;  /* 0x0000000000027941 */ /* 0x000fea0003800000 */
.L_x_6828:
        /* <DEDUP_REMOVED lines=24> */
.L_x_6831:
[----:B------:R-:W-:Y:S05]  /*6d40*/  BSYNC B2 ;  /* 0x0000000000027941 */ /* 0x000fea0003800000 */
.L_x_6830:
[----:B------:R-:W-:Y:S05]  /*6d50*/  BRA `(.L_x_6792) ;  /* 0x0000030000007947 */ /* 0x000fea0003800000 */
.L_x_6822:
        /* <DEDUP_REMOVED lines=21> */
[----:B------:R-:W-:Y:S01]  /*6eb0*/  IMAD.MOV.U32 R22, RZ, RZ, R28 ;  /* 0x000000ffff167224 */ /* 0x000fe200078e001c */
[----:B------:R-:W-:Y:S02]  /*6ec0*/  MOV R23, R3 ;  /* 0x0000000300177202 */ /* 0x000fe40000000f00 */
.L_x_6833:
[----:B------:R-:W-:Y:S05]  /*6ed0*/  BSYNC B2 ;  /* 0x0000000000027941 */ /* 0x000fea0003800000 */
.L_x_6832:
        /* <DEDUP_REMOVED lines=19> */
.L_x_6835:
[----:B------:R-:W-:Y:S05]  /*7010*/  BSYNC B2 ;  /* 0x0000000000027941 */ /* 0x000fea0003800000 */
.L_x_6834:
[----:B------:R-:W2:-:S04]  /*7020*/  DFMA R20, R22, R12, R14 ;  /* 0x0000000c1614722b */ /* 0x000e88000000000e */
[----:B------:R-:W3:-:S04]  /*7030*/  DFMA R22, R22, R14, -R12 ;  /* 0x0000000e1616722b */ /* 0x000ec8000000080c */
[----:B-12---:R1:W2:-:S04]  /*7040*/  DMUL R20, R20, R24 ;  /* 0x0000001814147228 */ /* 0x0062880000000000 */
[----:B---3--:R1:W3:-:S06]  /*7050*/  DMUL R22, R22, R24 ;  /* 0x0000001816167228 */ /* 0x0082cc0000000000 */
.L_x_6792:
[----:B--2---:R-:W-:Y:S05]  /*7060*/  BSYNC B0 ;  /* 0x0000000000007941 */ /* 0x004fea0003800000 */
.L_x_6791:
[----:B------:R-:W2:Y:S01]  /*7070*/  S2R R3, SR_TID.X ;  /* 0x0000000000037919 */ /* 0x000ea20000002100 */
[----:B------:R-:W-:Y:S01]  /*7080*/  BSSY B0, `(.L_x_6836) ;  /* 0x0000243000007945 */ /* 0x000fe20003800000 */
[----:B-1----:R-:W-:Y:S01]  /*7090*/  CS2R R24, SRZ ;  /* 0x0000000000187805 */ /* 0x002fe2000001ff00 */
[----:B--2---:R-:W-:-:S04]  /*70a0*/  IADD3 R3, R3, 0x180, RZ ;  /* 0x0000018003037810 */ /* 0x004fc80007ffe0ff */
[----:B------:R-:W-:-:S13]  /*70b0*/  ISETP.GE.AND P0, PT, R3, R2, PT ;  /* 0x000000020300720c */ /* 0x000fda0003f06270 */
[----:B------:R-:W-:Y:S05]  /*70c0*/  @P0 BRA `(.L_x_6837) ;  /* 0x000023e000000947 */ /* 0x000fea0003800000 */
[----:B------:R-:W1:Y:S01]  /*70d0*/  DADD R26, -RZ, -R10 ;  /* 0x00000000ff1a7229 */ /* 0x000e62000000090a */
[----:B------:R-:W-:Y:S03]  /*70e0*/  BSSY B2, `(.L_x_6838) ;  /* 0x00001a3000027945 */ /* 0x000fe60003800000 */
[----:B------:R2:W4:-:S06]  /*70f0*/  DADD R24, -RZ, -R8 ;  /* 0x00000000ff187229 */ /* 0x00050c0000000908 */
[----:B-1----:R-:W-:-:S04]  /*7100*/  LOP3.LUT R3, R27, 0x7fffffff, RZ, 0xc0, !PT ;  /* 0x7fffffff1b037812 */ /* 0x002fc800078ec0ff */
        /* <DEDUP_REMOVED lines=17> */
[----:B------:R-:W1:-:S06]  /*7220*/  DFMA R12, -R8, R12, 6.75539944105574400000e+15 ;  /* 0x43380000080c742b */ /* 0x000e4c000000010c */
[----:B-1----:R-:W1:-:S06]  /*7230*/  DADD R14, R12, -6.75539944105574400000e+15 ;  /* 0xc33800000c0e7429 */ /* 0x002e4c0000000000 */
[----:B01----:R-:W0:-:S06]  /*7240*/  DFMA R28, R14, c[0x2][0x0], -R8 ;  /* 0x008000000e1c7a2b */ /* 0x003e0c0000000808 */
        /* <DEDUP_REMOVED lines=28> */
.L_x_6844:
[----:B------:R-:W-:Y:S05]  /*7410*/  BSYNC B1 ;  /* 0x0000000000017941 */ /* 0x000fea0003800000 */
.L_x_6843:
        /* <DEDUP_REMOVED lines=17> */
.L_x_6846:
[----:B0-----:R0:W2:Y:S01]  /*7530*/  DMUL R12, RZ, R26 ;  /* 0x0000001aff0c7228 */ /* 0x0010a20000000000 */
[----:B------:R-:W-:-:S05]  /*7540*/  IMAD.MOV.U32 R3, RZ, RZ, RZ ;  /* 0x000000ffff037224 */ /* 0x000fca00078e00ff */
.L_x_6847:
[----:B------:R-:W-:Y:S05]  /*7550*/  BSYNC B3 ;  /* 0x0000000000037941 */ /* 0x000fea0003800000 */
.L_x_6845:
        /* <DEDUP_REMOVED lines=34> */
[----:B--2---:R-:W-:Y:S01]  /*7780*/  MOV R29, 0x77b0 ;  /* 0x000077b0001d7802 */ /* 0x004fe20000000f00 */
[----:B------:R-:W-:-:S03]  /*7790*/  IMAD.MOV.U32 R28, RZ, RZ, R27 ;  /* 0x000000ffff1c7224 */ /* 0x000fc600078e001b */
[----:B01-3--:R-:W-:Y:S05]  /*77a0*/  CALL.REL.NOINC `($_ZN2at6native27unrolled_elementwise_kernelIZZZNS0_61_GLOBAL__N__132982cb_23_ActivationSiluKernel_cu_1520ed90_293611silu_kernelERNS_18TensorIteratorBaseEENKUlvE_clEvENKUlvE1_clEvEUlN3c107complexIdEEE_St5arrayIPcLm2EELi4E23TrivialOffsetCalculatorILi1EjESF_NS0_6memory15LoadWithoutCastENSG_16StoreWithoutCastEEEviT_T0_T2_T3_T4_T5_$__internal_trig_reduction_slowpathd) ;  /* 0x0000284000007944 */ /* 0x00bfea0003c00000 */
[----:B------:R-:W-:Y:S01]  /*77b0*/  IMAD.MOV.U32 R36, RZ, RZ, R24 ;  /* 0x000000ffff247224 */ /* 0x000fe200078e0018 */
[----:B------:R-:W-:Y:S01]  /*77c0*/  MOV R37, R25 ;  /* 0x0000001900257202 */ /* 0x000fe20000000f00 */
[----:B------:R-:W-:Y:S05]  /*77d0*/  BRA `(.L_x_6850) ;  /* 0x0000002000007947 */ /* 0x000fea0003800000 */
.L_x_6849:
[----:B------:R2:W3:Y:S01]  /*77e0*/  DMUL R36, RZ, R26 ;  /* 0x0000001aff247228 */ /* 0x0004e20000000000 */
[----:B------:R-:W-:-:S05]  /*77f0*/  IMAD.MOV.U32 R3, RZ, RZ, RZ ;  /* 0x000000ffff037224 */ /* 0x000fca00078e00ff */
.L_x_6850:
[----:B------:R-:W-:Y:S05]  /*7800*/  BSYNC B3 ;  /* 0x0000000000037941 */ /* 0x000fea0003800000 */
.L_x_6848:
        /* <DEDUP_REMOVED lines=25> */
.L_x_6842:
[----:B------:R-:W1:Y:S01]  /*79a0*/  DADD R12, -R8, c[0x2][0x78] ;  /* 0x00801e00080c7629 */ /* 0x000e620000000100 */
[----:B------:R-:W-:Y:S01]  /*79b0*/  IMAD.MOV.U32 R24, RZ, RZ, 0x652b82fe ;  /* 0x652b82feff187424 */ /* 0x000fe200078e00ff */
[----:B------:R-:W-:Y:S01]  /*79c0*/  MOV R31, 0x3e5ade15 ;  /* 0x3e5ade15001f7802 */ /* 0x000fe20000000f00 */
[----:B------:R-:W-:Y:S01]  /*79d0*/  IMAD.MOV.U32 R25, RZ, RZ, 0x3ff71547 ;  /* 0x3ff71547ff197424 */ /* 0x000fe200078e00ff */
[----:B------:R-:W-:Y:S01]  /*79e0*/  BSSY B1, `(.L_x_6852) ;  /* 0x0000023000017945 */ /* 0x000fe20003800000 */
[----:B------:R-:W-:Y:S01]  /*79f0*/  IMAD.MOV.U32 R30, RZ, RZ, 0x69ce2bdf ;  /* 0x69ce2bdfff1e7424 */ /* 0x000fe200078e00ff */
[----:B------:R-:W-:-:S04]  /*7a00*/  DSETP.NEU.AND P2, PT, |R26|, +INF , PT ;  /* 0x7ff000001a00742a */ /* 0x000fc80003f4d200 */
[----:B-1----:R-:W1:Y:S01]  /*7a10*/  DFMA R24, R12, R24, 6.75539944105574400000e+15 ;  /* 0x433800000c18742b */ /* 0x002e620000000018 */
[----:B------:R-:W-:-:S05]  /*7a20*/  FSETP.GEU.FTZ.AND P0, PT, |R13|, 4.1917929649353027344, PT ;  /* 0x4086232b0d00780b */ /* 0x000fca0003f1e200 */
[----:B-1----:R-:W1:-:S06]  /*7a30*/  DADD R14, R24, -6.75539944105574400000e+15 ;  /* 0xc3380000180e7429 */ /* 0x002e4c0000000000 */
[----:B01----:R-:W0:-:S06]  /*7a40*/  DFMA R28, R14, c[0x2][0x0], R12 ;  /* 0x008000000e1c7a2b */ /* 0x003e0c000000000c */
        /* <DEDUP_REMOVED lines=28> */
.L_x_6853:
[----:B------:R-:W-:Y:S05]  /*7c10*/  BSYNC B1 ;  /* 0x0000000000017941 */ /* 0x000fea0003800000 */
.L_x_6852:
        /* <DEDUP_REMOVED lines=14> */
[----:B------:R-:W-:Y:S01]  /*7d00*/  MOV R12, R24 ;  /* 0x00000018000c7202 */ /* 0x000fe20000000f00 */
[----:B------:R-:W-:Y:S01]  /*7d10*/  IMAD.MOV.U32 R13, RZ, RZ, R25 ;  /* 0x000000ffff0d7224 */ /* 0x000fe200078e0019 */
[----:B------:R-:W-:Y:S05]  /*7d20*/  BRA `(.L_x_6856) ;  /* 0x0000002000007947 */ /* 0x000fea0003800000 */
.L_x_6855:
[----:B0-----:R0:W2:Y:S01]  /*7d30*/  DMUL R12, RZ, R26 ;  /* 0x0000001aff0c7228 */ /* 0x0010a20000000000 */
[----:B------:R-:W-:-:S05]  /*7d40*/  IMAD.MOV.U32 R3, RZ, RZ, RZ ;  /* 0x000000ffff037224 */ /* 0x000fca00078e00ff */
.L_x_6856:
[----:B------:R-:W-:Y:S05]  /*7d50*/  BSYNC B3 ;  /* 0x0000000000037941 */ /* 0x000fea0003800000 */
.L_x_6854:
        /* <DEDUP_REMOVED lines=37> */
[----:B------:R-:W-:Y:S01]  /*7fb0*/  MOV R36, R24 ;  /* 0x0000001800247202 */ /* 0x000fe20000000f00 */
[----:B------:R-:W-:Y:S01]  /*7fc0*/  IMAD.MOV.U32 R37, RZ, RZ, R25 ;  /* 0x000000ffff257224 */ /* 0x000fe200078e0019 */
[----:B------:R-:W-:Y:S05]  /*7fd0*/  BRA `(.L_x_6859) ;  /* 0x0000002000007947 */ /* 0x000fea0003800000 */
.L_x_6858:
[----:B------:R2:W3:Y:S01]  /*7fe0*/  DMUL R36, RZ, R26 ;  /* 0x0000001aff247228 */ /* 0x0004e20000000000 */
[----:B------:R-:W-:-:S05]  /*7ff0*/  IMAD.MOV.U32 R3, RZ, RZ, RZ ;  /* 0x000000ffff037224 */ /* 0x000fca00078e00ff */
.L_x_6859:
[----:B------:R-:W-:Y:S05]  /*8000*/  BSYNC B3 ;  /* 0x0000000000037941 */ /* 0x000fea0003800000 */
.L_x_6857:
        /* <DEDUP_REMOVED lines=17> */
[----:B-1----:R1:W4:Y:S02]  /*8120*/  DFMA R24, R38, R24, R26 ;  /* 0x000000182618722b */ /* 0x002324000000001a */
[----:B-1----:R-:W-:-:S04]  /*8130*/  MOV R26, RZ ;  /* 0x000000ff001a7202 */ /* 0x002fc80000000f00 */
        /* <DEDUP_REMOVED lines=14> */
[----:B--2---:R-:W1:Y:S01]  /*8220*/  DMUL R24, R12, R24 ;  /* 0x000000180c187228 */ /* 0x004e620000000000 */
[----:B------:R-:W-:-:S03]  /*8230*/  LEA R27, R0, 0x3ff00000, 0x14 ;  /* 0x3ff00000001b7811 */ /* 0x000fc600078ea0ff */
[----:B0-----:R-:W0:-:S04]  /*8240*/  DMUL R14, R12, R14 ;  /* 0x0000000e0c0e7228 */ /* 0x001e080000000000 */
[----:B-1----:R1:W2:-:S04]  /*8250*/  DMUL R12, R26, R24 ;  /* 0x000000181a0c7228 */ /* 0x0022880000000000 */
[----:B0-----:R1:W0:Y:S01]  /*8260*/  DMUL R26, R26, R14 ;  /* 0x0000000e1a1a7228 */ /* 0x0012220000000000 */
[----:B------:R-:W-:Y:S05]  /*8270*/  BRA `(.L_x_6851) ;  /* 0x0000089000007947 */ /* 0x000fea0003800000 */
.L_x_6841:
        /* <DEDUP_REMOVED lines=11> */
.L_x_6860:
[----:B------:R-:W1:-:S10]  /*8330*/  DADD R12, R10, -R10 ;  /* 0x000000000a0c7229 */ /* 0x000e54000000080a */
[----:B-1----:R-:W-:Y:S02]  /*8340*/  IMAD.MOV.U32 R26, RZ, RZ, R12 ;  /* 0x000000ffff1a7224 */ /* 0x002fe400078e000c */
[----:B------:R-:W-:Y:S01]  /*8350*/  IMAD.MOV.U32 R27, RZ, RZ, R13 ;  /* 0x000000ffff1b7224 */ /* 0x000fe200078e000d */
[----:B------:R-:W-:Y:S05]  /*8360*/  BRA `(.L_x_6851) ;  /* 0x000007a000007947 */ /* 0x000fea0003800000 */
.L_x_6840:
        /* <DEDUP_REMOVED lines=12> */
[----:B0-----:R-:W-:Y:S01]  /*8430*/  MOV R29, 0x8460 ;  /* 0x00008460001d7802 */ /* 0x001fe20000000f00 */
[----:B------:R-:W-:-:S03]  /*8440*/  IMAD.MOV.U32 R28, RZ, RZ, R27 ;  /* 0x000000ffff1c7224 */ /* 0x000fc600078e001b */
[----:B-123--:R-:W-:Y:S05]  /*8450*/  CALL.REL.NOINC `($_ZN2at6native27unrolled_elementwise_kernelIZZZNS0_61_GLOBAL__N__132982cb_23_ActivationSiluKernel_cu_1520ed90_293611silu_kernelERNS_18TensorIteratorBaseEENKUlvE_clEvENKUlvE1_clEvEUlN3c107complexIdEEE_St5arrayIPcLm2EELi4E23TrivialOffsetCalculatorILi1EjESF_NS0_6memory15LoadWithoutCastENSG_16StoreWithoutCastEEEviT_T0_T2_T3_T4_T5_$__internal_trig_reduction_slowpathd) ;  /* 0x00001b9000007944 */ /* 0x00efea0003c00000 */
[----:B------:R-:W-:Y:S05]  /*8460*/  BRA `(.L_x_6863) ;  /* 0x0000002000007947 */ /* 0x000fea0003800000 */
.L_x_6862:
[----:B------:R1:W2:Y:S01]  /*8470*/  DMUL R24, RZ, R26 ;  /* 0x0000001aff187228 */ /* 0x0002a20000000000 */
[----:B------:R-:W-:-:S05]  /*8480*/  IMAD.MOV.U32 R3, RZ, RZ, RZ ;  /* 0x000000ffff037224 */ /* 0x000fca00078e00ff */
.L_x_6863:
[----:B------:R-:W-:Y:S05]  /*8490*/  BSYNC B3 ;  /* 0x0000000000037941 */ /* 0x000fea0003800000 */
.L_x_6861:
[----:B------:R-:W-:Y:S02]  /*84a0*/  IADD3 R3, R3, 0x1, RZ ;  /* 0x0000000103037810 */ /* 0x000fe40007ffe0ff */
[----:B------:R-:W-:-:S03]  /*84b0*/  MOV R39, 0x8 ;  /* 0x0000000800277802 */ /* 0x000fc60000000f00 */
[----:B------:R-:W-:-:S05]  /*84c0*/  IMAD.SHL.U32 R0, R3, 0x8, RZ ;  /* 0x0000000803007824 */ /* 0x000fca00078e00ff */
[----:B------:R-:W-:-:S05]  /*84d0*/  LOP3.LUT R0, R0, 0x8, RZ, 0xc0, !PT ;  /* 0x0000000800007812 */ /* 0x000fca00078ec0ff */
[----:B------:R-:W-:-:S05]  /*84e0*/  IMAD.WIDE.U32 R38, R0, R39, c[0x4][0x158] ;  /* 0x0100560000267625 */ /* 0x000fca00078e0027 */
[----:B------:R-:W4:Y:S04]  /*84f0*/  LDG.E.128.CONSTANT R32, [R38.64] ;  /* 0x0000000626207981 */ /* 0x000f28000c1e9d00 */
[----:B0-----:R-:W5:Y:S04]  /*8500*/  LDG.E.128.CONSTANT R28, [R38.64+0x10] ;  /* 0x00001006261c7981 */ /* 0x001f68000c1e9d00 */
[----:B-1-3--:R-:W3:Y:S01]  /*8510*/  LDG.E.128.CONSTANT R12, [R38.64+0x20] ;  /* 0x00002006260c7981 */ /* 0x00aee2000c1e9d00 */
        /* <DEDUP_REMOVED lines=28> */
[----:B0-2---:R-:W-:Y:S05]  /*86e0*/  CALL.REL.NOINC `($_ZN2at6native27unrolled_elementwise_kernelIZZZNS0_61_GLOBAL__N__132982cb_23_ActivationSiluKernel_cu_1520ed90_293611silu_kernelERNS_18TensorIteratorBaseEENKUlvE_clEvENKUlvE1_clEvEUlN3c107complexIdEEE_St5arrayIPcLm2EELi4E23TrivialOffsetCalculatorILi1EjESF_NS0_6memory15LoadWithoutCastENSG_16StoreWithoutCastEEEviT_T0_T2_T3_T4_T5_$__internal_trig_reduction_slowpathd) ;  /* 0x0000190000007944 */ /* 0x005fea0003c00000 */
[----:B------:R-:W-:Y:S02]  /*86f0*/  IMAD.MOV.U32 R14, RZ, RZ, R24 ;  /* 0x000000ffff0e7224 */ /* 0x000fe400078e0018 */
[----:B------:R-:W-:Y:S01]  /*8700*/  IMAD.MOV.U32 R15, RZ, RZ, R25 ;  /* 0x000000ffff0f7224 */ /* 0x000fe200078e0019 */
[----:B------:R-:W-:Y:S05]  /*8710*/  BRA `(.L_x_6866) ;  /* 0x0000002000007947 */ /* 0x000fea0003800000 */
.L_x_6865:
[----:B------:R1:W2:Y:S01]  /*8720*/  DMUL R14, RZ, R26 ;  /* 0x0000001aff0e7228 */ /* 0x0002a20000000000 */
[----:B------:R-:W-:-:S05]  /*8730*/  IMAD.MOV.U32 R3, RZ, RZ, RZ ;  /* 0x000000ffff037224 */ /* 0x000fca00078e00ff */
.L_x_6866:
[----:B------:R-:W-:Y:S05]  /*8740*/  BSYNC B3 ;  /* 0x0000000000037941 */ /* 0x000fea0003800000 */
.L_x_6864:
[----:B------:R-:W-:Y:S01]  /*8750*/  IMAD.SHL.U32 R0, R3, 0x8, RZ ;  /* 0x0000000803007824 */ /* 0x000fe200078e00ff */
[----:B------:R-:W-:-:S04]  /*8760*/  MOV R39, 0x8 ;  /* 0x0000000800277802 */ /* 0x000fc80000000f00 */
[----:B------:R-:W-:-:S05]  /*8770*/  LOP3.LUT R0, R0, 0x8, RZ, 0xc0, !PT ;  /* 0x0000000800007812 */ /* 0x000fca00078ec0ff */
[----:B------:R-:W-:-:S05]  /*8780*/  IMAD.WIDE.U32 R38, R0, R39, c[0x4][0x158] ;  /* 0x0100560000267625 */ /* 0x000fca00078e0027 */
[----:B------:R-:W3:Y:S04]  /*8790*/  LDG.E.128.CONSTANT R32, [R38.64] ;  /* 0x0000000626207981 */ /* 0x000ee8000c1e9d00 */
[----:B-1----:R-:W4:Y:S04]  /*87a0*/  LDG.E.128.CONSTANT R28, [R38.64+0x10] ;  /* 0x00001006261c7981 */ /* 0x002f28000c1e9d00 */
[----:B------:R-:W5:Y:S01]  /*87b0*/  LDG.E.128.CONSTANT R24, [R38.64+0x20] ;  /* 0x0000200626187981 */ /* 0x000f62000c1e9d00 */
        /* <DEDUP_REMOVED lines=17> */
.L_x_6839:
[----:B--2-4-:R-:W-:Y:S01]  /*88d0*/  IMAD.MOV.U32 R14, RZ, RZ, 0x652b82fe ;  /* 0x652b82feff0e7424 */ /* 0x014fe200078e00ff */
[----:B------:R-:W-:Y:S01]  /*88e0*/  FSETP.GEU.FTZ.AND P0, PT, |R25|, 4.1917929649353027344, PT ;  /* 0x4086232b1900780b */ /* 0x000fe20003f1e200 */
[----:B------:R-:W-:Y:S02]  /*88f0*/  IMAD.MOV.U32 R15, RZ, RZ, 0x3ff71547 ;  /* 0x3ff71547ff0f7424 */ /* 0x000fe400078e00ff */
[----:B------:R-:W-:Y:S02]  /*8900*/  IMAD.MOV.U32 R30, RZ, RZ, 0x69ce2bdf ;  /* 0x69ce2bdfff1e7424 */ /* 0x000fe400078e00ff */
[----:B------:R-:W-:Y:S02]  /*8910*/  IMAD.MOV.U32 R31, RZ, RZ, 0x3e5ade15 ;  /* 0x3e5ade15ff1f7424 */ /* 0x000fe400078e00ff */
        /* <DEDUP_REMOVED lines=31> */
.L_x_6851:
[----:B-12---:R-:W-:Y:S05]  /*8b10*/  BSYNC B2 ;  /* 0x0000000000027941 */ /* 0x006fea0003800000 */
.L_x_6838:
[----:B0-----:R-:W-:-:S04]  /*8b20*/  DADD R12, R12, 1 ;  /* 0x3ff000000c0c7429 */ /* 0x001fc80000000000 */
        /* <DEDUP_REMOVED lines=29> */
.L_x_6870:
[----:B------:R-:W-:Y:S05]  /*8d00*/  BSYNC B2 ;  /* 0x0000000000027941 */ /* 0x000fea0003800000 */
.L_x_6869:
        /* <DEDUP_REMOVED lines=18> */
.L_x_6872:
[----:B------:R-:W-:Y:S05]  /*8e30*/  BSYNC B2 ;  /* 0x0000000000027941 */ /* 0x000fea0003800000 */
.L_x_6871:
[----:B0-----:R-:W0:-:S04]  /*8e40*/  DFMA R24, R14, R10, R8 ;  /* 0x0000000a0e18722b */ /* 0x001e080000000008 */
[----:B------:R-:W2:-:S04]  /*8e50*/  DFMA R8, R14, -R8, R10 ;  /* 0x800000080e08722b */ /* 0x000e88000000000a */
[----:B01----:R0:W1:-:S04]  /*8e60*/  DMUL R24, R24, R26 ;  /* 0x0000001a18187228 */ /* 0x0030480000000000 */
[----:B--2---:R0:W2:Y:S01]  /*8e70*/  DMUL R26, R8, R26 ;  /* 0x0000001a081a7228 */ /* 0x0040a20000000000 */
[----:B------:R-:W-:Y:S05]  /*8e80*/  BRA `(.L_x_6837) ;  /* 0x0000062000007947 */ /* 0x000fea0003800000 */
.L_x_6868:
        /* <DEDUP_REMOVED lines=24> */
.L_x_6874:
[----:B------:R-:W-:Y:S05]  /*9010*/  BSYNC B2 ;  /* 0x0000000000027941 */ /* 0x000fea0003800000 */
.L_x_6873:
        /* <DEDUP_REMOVED lines=24> */
.L_x_6876:
[----:B------:R-:W-:Y:S05]  /*91a0*/  BSYNC B2 ;  /* 0x0000000000027941 */ /* 0x000fea0003800000 */
.L_x_6875:
[----:B------:R-:W-:Y:S05]  /*91b0*/  BRA `(.L_x_6837) ;  /* 0x000002f000007947 */ /* 0x000fea0003800000 */
.L_x_6867:
        /* <DEDUP_REMOVED lines=23> */
.L_x_6878:
[----:B------:R-:W-:Y:S05]  /*9330*/  BSYNC B2 ;  /* 0x0000000000027941 */ /* 0x000fea0003800000 */
.L_x_6877:
        /* <DEDUP_REMOVED lines=16> */
[----:B------:R-:W-:Y:S01]  /*9440*/  MOV R26, R3 ;  /* 0x00000003001a7202 */ /* 0x000fe20000000f00 */
[----:B------:R-:W-:Y:S02]  /*9450*/  IMAD.MOV.U32 R27, RZ, RZ, R24 ;  /* 0x000000ffff1b7224 */ /* 0x000fe400078e0018 */
.L_x_6880:
[----:B------:R-:W-:Y:S05]  /*9460*/  BSYNC B2 ;  /* 0x0000000000027941 */ /* 0x000fea0003800000 */
.L_x_6879:
[----:B0-----:R-:W0:-:S04]  /*9470*/  DFMA R24, R14, R8, R10 ;  /* 0x000000080e18722b */ /* 0x001e08000000000a */
[----:B------:R-:W2:-:S04]  /*9480*/  DFMA R8, R14, R10, -R8 ;  /* 0x0000000a0e08722b */ /* 0x000e880000000808 */
[----:B01----:R0:W1:-:S04]  /*9490*/  DMUL R24, R24, R26 ;  /* 0x0000001a18187228 */ /* 0x0030480000000000 */
[----:B--2---:R0:W2:-:S06]  /*94a0*/  DMUL R26, R8, R26 ;  /* 0x0000001a081a7228 */ /* 0x00408c0000000000 */
.L_x_6837:
[----:B-1----:R-:W-:Y:S05]  /*94b0*/  BSYNC B0 ;  /* 0x0000000000007941 */ /* 0x002fea0003800000 */
.L_x_6836:
[----:B0-----:R-:W0:Y:S01]  /*94c0*/  S2R R9, SR_TID.X ;  /* 0x0000000000097919 */ /* 0x001e220000002100 */
[----:B------:R-:W-:Y:S01]  /*94d0*/  BSSY B0, `(.L_x_6881) ;  /* 0x0000016000007945 */ /* 0x000fe20003800000 */
[----:B0-----:R-:W-:Y:S01]  /*94e0*/  ISETP.GE.AND P1, PT, R9, R2, PT ;  /* 0x000000020900720c */ /* 0x001fe20003f26270 */
[----:B------:R-:W-:-:S12]  /*94f0*/  IMAD.MOV.U32 R3, RZ, RZ, R9 ;  /* 0x000000ffff037224 */ /* 0x000fd800078e0009 */
[----:B------:R-:W0:Y:S01]  /*9500*/  @!P1 S2R R8, SR_CTAID.X ;  /* 0x0000000000089919 */ /* 0x000e220000002500 */
[----:B------:R-:W-:Y:S01]  /*9510*/  @!P1 IMAD.MOV.U32 R11, RZ, RZ, 0x10 ;  /* 0x00000010ff0b9424 */ /* 0x000fe200078e00ff */
[----:B------:R-:W-:-:S04]  /*9520*/  @!P1 IADD3 R3, R9, 0x80, RZ ;  /* 0x0000008009039810 */ /* 0x000fc80007ffe0ff */
[----:B------:R-:W-:Y:S01]  /*9530*/  ISETP.GE.AND P0, PT, R3, R2, PT ;  /* 0x000000020300720c */ /* 0x000fe20003f06270 */
[----:B0-----:R-:W-:-:S04]  /*9540*/  @!P1 IMAD R8, R8, 0x200, R9 ;  /* 0x0000020008089824 */ /* 0x001fc800078e0209 */
[----:B------:R-:W-:-:S05]  /*9550*/  @!P1 IMAD.WIDE.U32 R8, R8, R11, c[0x0][0x168] ;  /* 0x00005a0008089625 */ /* 0x000fca00078e000b */
[----:B---3--:R0:W-:Y:S03]  /*9560*/  @!P1 STG.E.128 [R8.64], R4 ;  /* 0x0000000408009986 */ /* 0x0081e6000c101d06 */
[----:B------:R-:W-:Y:S05]  /*9570*/  @P0 BRA `(.L_x_6882) ;  /* 0x000000b000000947 */ /* 0x000fea0003800000 */
[----:B------:R-:W1:Y:S01]  /*9580*/  S2R R0, SR_CTAID.X ;  /* 0x0000000000007919 */ /* 0x000e620000002500 */
[----:B0-----:R-:W-:Y:S02]  /*9590*/  IMAD.MOV.U32 R7, RZ, RZ, 0x10 ;  /* 0x00000010ff077424 */ /* 0x001fe400078e00ff */
[----:B-1----:R-:W-:Y:S01]  /*95a0*/  IMAD R4, R0, 0x200, R3 ;  /* 0x0000020000047824 */ /* 0x002fe200078e0203 */
[----:B------:R-:W-:-:S03]  /*95b0*/  IADD3 R3, R3, 0x80, RZ ;  /* 0x0000008003037810 */ /* 0x000fc60007ffe0ff */
[----:B------:R-:W-:Y:S01]  /*95c0*/  IMAD.WIDE.U32 R4, R4, R7, c[0x0][0x168] ;  /* 0x00005a0004047625 */ /* 0x000fe200078e0007 */
[----:B------:R-:W-:-:S04]  /*95d0*/  ISETP.GE.AND P0, PT, R3, R2, PT ;  /* 0x000000020300720c */ /* 0x000fc80003f06270 */
[----:B------:R0:W-:Y:S09]  /*95e0*/  STG.E.128 [R4.64], R16 ;  /* 0x0000001004007986 */ /* 0x0001f2000c101d06 */
[----:B------:R-:W-:Y:S01]  /*95f0*/  @!P0 IMAD R6, R0, 0x200, R3 ;  /* 0x0000020000068824 */ /* 0x000fe200078e0203 */
[----:B------:R-:W-:-:S03]  /*9600*/  @!P0 IADD3 R3, R3, 0x80, RZ ;  /* 0x0000008003038810 */ /* 0x000fc60007ffe0ff */
[----:B------:R-:W-:-:S05]  /*9610*/  @!P0 IMAD.WIDE.U32 R6, R6, R7, c[0x0][0x168] ;  /* 0x00005a0006068625 */ /* 0x000fca00078e0007 */
[----:B------:R0:W-:Y:S02]  /*9620*/  @!P0 STG.E.128 [R6.64], R20 ;  /* 0x0000001406008986 */ /* 0x0001e4000c101d06 */
.L_x_6882:
[----:B------:R-:W-:Y:S05]  /*9630*/  BSYNC B0 ;  /* 0x0000000000007941 */ /* 0x000fea0003800000 */
.L_x_6881:
[----:B------:R-:W-:-:S13]  /*9640*/  ISETP.GE.AND P0, PT, R3, R2, PT ;  /* 0x000000020300720c */ /* 0x000fda0003f06270 */
[----:B------:R-:W-:Y:S05]  /*9650*/  @P0 EXIT ;  /* 0x000000000000094d */ /* 0x000fea0003800000 */
[----:B------:R-:W1:Y:S01]  /*9660*/  S2R R0, SR_CTAID.X ;  /* 0x0000000000007919 */ /* 0x000e620000002500 */
[----:B------:R-:W-:Y:S01]  /*9670*/  IMAD.MOV.U32 R2, RZ, RZ, 0x10 ;  /* 0x00000010ff027424 */ /* 0x000fe200078e00ff */
[----:B-1----:R-:W-:-:S05]  /*9680*/  LEA R3, R0, R3, 0x9 ;  /* 0x0000000300037211 */ /* 0x002fca00078e48ff */
[----:B------:R-:W-:-:S05]  /*9690*/  IMAD.WIDE.U32 R2, R3, R2, c[0x0][0x168] ;  /* 0x00005a0003027625 */ /* 0x000fca00078e0002 */
[----:B--2---:R-:W-:Y:S01]  /*96a0*/  STG.E.128 [R2.64], R24 ;  /* 0x0000001802007986 */ /* 0x004fe2000c101d06 */
[----:B------:R-:W-:Y:S05]  /*96b0*/  EXIT ;  /* 0x000000000000794d */ /* 0x000fea0003800000 */
        .weak           $__internal_12_$__cuda_sm20_dblrcp_rn_slowpath_v3
        .type           $__internal_12_$__cuda_sm20_dblrcp_rn_slowpath_v3,@function
        .size           $__internal_12_$__cuda_sm20_dblrcp_rn_slowpath_v3,($__internal_13_$__cuda_sm20_div_rn_f64_full - $__internal_12_$__cuda_sm20_dblrcp_rn_slowpath_v3)
$__internal_12_$__cuda_sm20_dblrcp_rn_slowpath_v3:
        /* <DEDUP_REMOVED lines=26> */
.L_x_6886:
        /* <DEDUP_REMOVED lines=10> */
.L_x_6884:
[----:B------:R-:W-:Y:S01]  /*9900*/  LOP3.LUT R31, R29, 0x80000, RZ, 0xfc, !PT ;  /* 0x000800001d1f7812 */ /* 0x000fe200078efcff */
[----:B------:R-:W-:Y:S02]  /*9910*/  IMAD.MOV.U32 R30, RZ, RZ, R28 ;  /* 0x000000ffff1e7224 */ /* 0x000fe400078e001c */
.L_x_6885:
[----:B------:R-:W-:Y:S05]  /*9920*/  BSYNC B1 ;  /* 0x0000000000017941 */ /* 0x000fea0003800000 */
.L_x_6883:
[----:B------:R-:W-:Y:S01]  /*9930*/  MOV R28, R0 ;  /* 0x00000000001c7202 */ /* 0x000fe20000000f00 */
[----:B------:R-:W-:Y:S02]  /*9940*/  IMAD.MOV.U32 R29, RZ, RZ, 0x0 ;  /* 0x00000000ff1d7424 */ /* 0x000fe400078e00ff */
[----:B01----:R-:W-:Y:S02]  /*9950*/  IMAD.MOV.U32 R3, RZ, RZ, R30 ;  /* 0x000000ffff037224 */ /* 0x003fe400078e001e */
[----:B------:R-:W-:Y:S01]  /*9960*/  IMAD.MOV.U32 R24, RZ, RZ, R31 ;  /* 0x000000ffff187224 */ /* 0x000fe200078e001f */
[----:B------:R-:W-:Y:S06]  /*9970*/  RET.REL.NODEC R28 `(_ZN2at6native27unrolled_elementwise_kernelIZZZNS0_61_GLOBAL__N__132982cb_23_ActivationSiluKernel_cu_1520ed90_293611silu_kernelERNS_18TensorIteratorBaseEENKUlvE_clEvENKUlvE1_clEvEUlN3c107complexIdEEE_St5arrayIPcLm2EELi4E23TrivialOffsetCalculatorILi1EjESF_NS0_6memory15LoadWithoutCastENSG_16StoreWithoutCastEEEviT_T0_T2_T3_T4_T5_) ;  /* 0xffff66801c007950 */ /* 0x000fec0003c3ffff */
        .weak           $__internal_13_$__cuda_sm20_div_rn_f64_full
        .type           $__internal_13_$__cuda_sm20_div_rn_f64_full,@function
        .size           $__internal_13_$__cuda_sm20_div_rn_f64_full,($_ZN2at6native27unrolled_elementwise_kernelIZZZNS0_61_GLOBAL__N__132982cb_23_ActivationSiluKernel_cu_1520ed90_293611silu_kernelERNS_18TensorIteratorBaseEENKUlvE_clEvENKUlvE1_clEvEUlN3c107complexIdEEE_St5arrayIPcLm2EELi4E23TrivialOffsetCalculatorILi1EjESF_NS0_6memory15LoadWithoutCastENSG_16StoreWithoutCastEEEviT_T0_T2_T3_T4_T5_$__internal_trig_reduction_slowpathd - $__internal_13_$__cuda_sm20_div_rn_f64_full)
$__internal_13_$__cuda_sm20_div_rn_f64_full:
[C---:B------:R-:W-:Y:S01]  /*9980*/  FSETP.GEU.AND P0, PT, |R28|.reuse, 1.469367938527859385e-39, PT ;  /* 0x001000001c00780b */ /* 0x040fe20003f0e200 */
[----:B------:R-:W-:Y:S01]  /*9990*/  IMAD.MOV.U32 R31, RZ, RZ, R28 ;  /* 0x000000ffff1f7224 */ /* 0x000fe200078e001c */
[----:B------:R-:W-:Y:S01]  /*99a0*/  LOP3.LUT R30, R28, 0x800fffff, RZ, 0xc0, !PT ;  /* 0x800fffff1c1e7812 */ /* 0x000fe200078ec0ff */
[----:B------:R-:W-:Y:S01]  /*99b0*/  IMAD.MOV.U32 R36, RZ, RZ, R3 ;  /* 0x000000ffff247224 */ /* 0x000fe200078e0003 */
[----:B------:R-:W-:Y:S01]  /*99c0*/  BSSY B1, `(.L_x_6887) ;  /* 0x000005d000017945 */ /* 0x000fe20003800000 */
[----:B------:R-:W-:Y:S01]  /*99d0*/  IMAD.MOV.U32 R45, RZ, RZ, R29 ;  /* 0x000000ffff2d7224 */ /* 0x000fe200078e001d */
[----:B------:R-:W-:Y:S01]  /*99e0*/  LOP3.LUT R37, R30, 0x3ff00000, RZ, 0xfc, !PT ;  /* 0x3ff000001e257812 */ /* 0x000fe200078efcff */
[----:B------:R-:W-:-:S02]  /*99f0*/  IMAD.MOV.U32 R30, RZ, RZ, R3 ;  /* 0x000000ffff1e7224 */ /* 0x000fc400078e0003 */
[----:B------:R-:W-:Y:S01]  /*9a00*/  IMAD.MOV.U32 R34, RZ, RZ, 0x1 ;  /* 0x00000001ff227424 */ /* 0x000fe200078e00ff */
[C---:B------:R-:W-:Y:S01]  /*9a10*/  FSETP.GEU.AND P2, PT, |R45|.reuse, 1.469367938527859385e-39, PT ;  /* 0x001000002d00780b */ /* 0x040fe20003f4e200 */
[----:B------:R-:W-:Y:S01]  /*9a20*/  IMAD.MOV.U32 R44, RZ, RZ, R32 ;  /* 0x000000ffff2c7224 */ /* 0x000fe200078e0020 */
[----:B------:R-:W-:Y:S01]  /*9a30*/  LOP3.LUT R3, R45, 0x7ff00000, RZ, 0xc0, !PT ;  /* 0x7ff000002d037812 */ /* 0x000fe200078ec0ff */
[----:B------:R-:W0:Y:S01]  /*9a40*/  @!P0 DMUL R36, R30, 8.98846567431157953865e+307 ;  /* 0x7fe000001e248828 */ /* 0x000e220000000000 */
[----:B------:R-:W-:Y:S01]  /*9a50*/  LOP3.LUT R32, R28, 0x7ff00000, RZ, 0xc0, !PT ;  /* 0x7ff000001c207812 */ /* 0x000fe200078ec0ff */
[----:B------:R-:W-:Y:S01]  /*9a60*/  IMAD.MOV.U32 R28, RZ, RZ, 0x1ca00000 ;  /* 0x1ca00000ff1c7424 */ /* 0x000fe200078e00ff */
[----:B------:R-:W-:Y:S02]  /*9a70*/  MOV R42, R44 ;  /* 0x0000002c002a7202 */ /* 0x000fe40000000f00 */
[----:B------:R-:W-:Y:S01]  /*9a80*/  ISETP.GE.U32.AND P1, PT, R3, R32, PT ;  /* 0x000000200300720c */ /* 0x000fe20003f26070 */
[----:B0-----:R-:W0:Y:S04]  /*9a90*/  MUFU.RCP64H R35, R37 ;  /* 0x0000002500237308 */ /* 0x001e280000001800 */
[----:B------:R-:W-:-:S02]  /*9aa0*/  @!P2 LOP3.LUT R29, R31, 0x7ff00000, RZ, 0xc0, !PT ;  /* 0x7ff000001f1da812 */ /* 0x000fc400078ec0ff */
[----:B------:R-:W-:Y:S02]  /*9ab0*/  @!P0 LOP3.LUT R32, R37, 0x7ff00000, RZ, 0xc0, !PT ;  /* 0x7ff0000025208812 */ /* 0x000fe400078ec0ff */
[----:B------:R-:W-:Y:S02]  /*9ac0*/  @!P2 ISETP.GE.U32.AND P3, PT, R3, R29, PT ;  /* 0x0000001d0300a20c */ /* 0x000fe40003f66070 */
[C---:B------:R-:W-:Y:S02]  /*9ad0*/  SEL R29, R28.reuse, 0x63400000, !P1 ;  /* 0x634000001c1d7807 */ /* 0x040fe40004800000 */
[----:B------:R-:W-:Y:S02]  /*9ae0*/  @!P2 SEL R33, R28, 0x63400000, !P3 ;  /* 0x634000001c21a807 */ /* 0x000fe40005800000 */
[----:B------:R-:W-:Y:S01]  /*9af0*/  LOP3.LUT R43, R29, 0x800fffff, R45, 0xf8, !PT ;  /* 0x800fffff1d2b7812 */ /* 0x000fe200078ef82d */
[----:B------:R-:W-:Y:S01]  /*9b00*/  IMAD.MOV.U32 R29, RZ, RZ, R3 ;  /* 0x000000ffff1d7224 */ /* 0x000fe200078e0003 */
[----:B0-----:R-:W0:Y:S01]  /*9b10*/  DFMA R38, R34, -R36, 1 ;  /* 0x3ff000002226742b */ /* 0x001e220000000824 */
[----:B------:R-:W-:-:S05]  /*9b20*/  @!P2 LOP3.LUT R33, R33, 0x80000000, R45, 0xf8, !PT ;  /* 0x800000002121a812 */ /* 0x000fca00078ef82d */
[----:B0-----:R-:W0:-:S06]  /*9b30*/  DFMA R38, R38, R38, R38 ;  /* 0x000000262626722b */ /* 0x001e0c0000000026 */
[----:B0-----:R0:W1:Y:S02]  /*9b40*/  DFMA R34, R34, R38, R34 ;  /* 0x000000262222722b */ /* 0x0010640000000022 */
[----:B0-----:R-:W-:Y:S01]  /*9b50*/  @!P2 LOP3.LUT R39, R33, 0x100000, RZ, 0xfc, !PT ;  /* 0x001000002127a812 */ /* 0x001fe200078efcff */
[----:B------:R-:W-:-:S03]  /*9b60*/  @!P2 IMAD.MOV.U32 R38, RZ, RZ, RZ ;  /* 0x000000ffff26a224 */ /* 0x000fc600078e00ff */
[----:B-1----:R-:W0:-:S04]  /*9b70*/  DFMA R46, R34, -R36, 1 ;  /* 0x3ff00000222e742b */ /* 0x002e080000000824 */
[----:B------:R-:W-:-:S04]  /*9b80*/  @!P2 DFMA R42, R42, 2, -R38 ;  /* 0x400000002a2aa82b */ /* 0x000fc80000000826 */
[----:B0-----:R-:W0:-:S06]  /*9b90*/  DFMA R46, R34, R46, R34 ;  /* 0x0000002e222e722b */ /* 0x001e0c0000000022 */
[----:B0-----:R-:W0:Y:S01]  /*9ba0*/  DMUL R34, R46, R42 ;  /* 0x0000002a2e227228 */ /* 0x001e220000000000 */
[----:B------:R-:W-:-:S04]  /*9bb0*/  @!P2 LOP3.LUT R29, R43, 0x7ff00000, RZ, 0xc0, !PT ;  /* 0x7ff000002b1da812 */ /* 0x000fc800078ec0ff */
[----:B------:R-:W-:Y:S01]  /*9bc0*/  IADD3 R33, R29, -0x1, RZ ;  /* 0xffffffff1d217810 */ /* 0x000fe20007ffe0ff */
[----:B0-----:R-:W0:-:S03]  /*9bd0*/  DFMA R38, R34, -R36, R42 ;  /* 0x800000242226722b */ /* 0x001e06000000002a */
[----:B------:R-:W-:-:S03]  /*9be0*/  ISETP.GT.U32.AND P0, PT, R33, 0x7feffffe, PT ;  /* 0x7feffffe2100780c */ /* 0x000fc60003f04070 */
[----:B0-----:R0:W1:Y:S02]  /*9bf0*/  DFMA R38, R46, R38, R34 ;  /* 0x000000262e26722b */ /* 0x0010640000000022 */
[----:B0-----:R-:W-:-:S04]  /*9c00*/  IADD3 R34, R32, -0x1, RZ ;  /* 0xffffffff20227810 */ /* 0x001fc80007ffe0ff */
        /* <DEDUP_REMOVED lines=14> */
[----:B------:R-:W0:-:S06]  /*9cf0*/  DFMA R36, R38, -R36, R42 ;  /* 0x800000242624722b */ /* 0x000e0c000000002a */
[----:B0-----:R-:W-:-:S04]  /*9d00*/  IMAD.MOV.U32 R36, RZ, RZ, RZ ;  /* 0x000000ffff247224 */ /* 0x001fc800078e00ff */
[C---:B------:R-:W-:Y:S02]  /*9d10*/  FSETP.NEU.AND P0, PT, R37.reuse, RZ, PT ;  /* 0x000000ff2500720b */ /* 0x040fe40003f0d000 */
[----:B------:R-:W-:-:S04]  /*9d20*/  LOP3.LUT R30, R37, 0x80000000, R31, 0x48, !PT ;  /* 0x80000000251e7812 */ /* 0x000fc800078e481f */
[----:B------:R-:W-:-:S07]  /*9d30*/  LOP3.LUT R37, R30, R33, RZ, 0xfc, !PT ;  /* 0x000000211e257212 */ /* 0x000fce00078efcff */
[----:B------:R-:W-:Y:S05]  /*9d40*/  @!P0 BRA `(.L_x_6889) ;  /* 0x0000024000008947 */ /* 0x000fea0003800000 */
[----:B------:R-:W-:Y:S01]  /*9d50*/  IMAD.MOV R33, RZ, RZ, -R28 ;  /* 0x000000ffff217224 */ /* 0x000fe200078e0a1c */
[----:B------:R-:W-:Y:S01]  /*9d60*/  IADD3 R28, -R28, -0x43300000, RZ ;  /* 0xbcd000001c1c7810 */ /* 0x000fe20007ffe1ff */
[----:B------:R-:W-:-:S06]  /*9d70*/  IMAD.MOV.U32 R32, RZ, RZ, RZ ;  /* 0x000000ffff207224 */ /* 0x000fcc00078e00ff */
[----:B------:R-:W0:-:S04]  /*9d80*/  DFMA R32, R34, -R32, R38 ;  /* 0x800000202220722b */ /* 0x000e080000000026 */
[----:B------:R-:W1:-:S06]  /*9d90*/  DMUL.RP R38, R38, R36 ;  /* 0x0000002426267228 */ /* 0x000e4c0000008000 */
[----:B0-----:R-:W-:-:S04]  /*9da0*/  FSETP.NEU.AND P0, PT, |R33|, R28, PT ;  /* 0x0000001c2100720b */ /* 0x001fc80003f0d200 */
[----:B-1----:R-:W-:Y:S02]  /*9db0*/  LOP3.LUT R30, R39, R30, RZ, 0x3c, !PT ;  /* 0x0000001e271e7212 */ /* 0x002fe400078e3cff */
[----:B------:R-:W-:Y:S02]  /*9dc0*/  FSEL R3, R38, R34, !P0 ;  /* 0x0000002226037208 */ /* 0x000fe40004000000 */
[----:B------:R-:W-:Y:S02]  /*9dd0*/  FSEL R30, R30, R35, !P0 ;  /* 0x000000231e1e7208 */ /* 0x000fe40004000000 */
[----:B------:R-:W-:-:S03]  /*9de0*/  MOV R34, R3 ;  /* 0x0000000300227202 */ /* 0x000fc60000000f00 */
[----:B------:R-:W-:Y:S01]  /*9df0*/  IMAD.MOV.U32 R35, RZ, RZ, R30 ;  /* 0x000000ffff237224 */ /* 0x000fe200078e001e */
[----:B------:R-:W-:Y:S05]  /*9e00*/  BRA `(.L_x_6889) ;  /* 0x0000018000007947 */ /* 0x000fea0003800000 */
.L_x_6888:
        /* <DEDUP_REMOVED lines=17> */
.L_x_6891:
[----:B------:R-:W-:Y:S02]  /*9f20*/  LOP3.LUT R3, R31, 0x80000, RZ, 0xfc, !PT ;  /* 0x000800001f037812 */ /* 0x000fe400078efcff */
[----:B------:R-:W-:-:S03]  /*9f30*/  MOV R34, R30 ;  /* 0x0000001e00227202 */ /* 0x000fc60000000f00 */
[----:B------:R-:W-:Y:S01]  /*9f40*/  IMAD.MOV.U32 R35, RZ, RZ, R3 ;  /* 0x000000ffff237224 */ /* 0x000fe200078e0003 */
[----:B------:R-:W-:Y:S05]  /*9f50*/  BRA `(.L_x_6889) ;  /* 0x0000003000007947 */ /* 0x000fea0003800000 */
.L_x_6890:
[----:B------:R-:W-:Y:S01]  /*9f60*/  LOP3.LUT R3, R45, 0x80000, RZ, 0xfc, !PT ;  /* 0x000800002d037812 */ /* 0x000fe200078efcff */
[----:B------:R-:W-:-:S04]  /*9f70*/  IMAD.MOV.U32 R34, RZ, RZ, R44 ;  /* 0x000000ffff227224 */ /* 0x000fc800078e002c */
[----:B------:R-:W-:Y:S02]  /*9f80*/  IMAD.MOV.U32 R35, RZ, RZ, R3 ;  /* 0x000000ffff237224 */ /* 0x000fe400078e0003 */
.L_x_6889:
[----:B------:R-:W-:Y:S05]  /*9f90*/  BSYNC B1 ;  /* 0x0000000000017941 */ /* 0x000fea0003800000 */
.L_x_6887:
[----:B------:R-:W-:Y:S02]  /*9fa0*/  IMAD.MOV.U32 R30, RZ, RZ, R0 ;  /* 0x000000ffff1e7224 */ /* 0x000fe400078e0000 */
[----:B------:R-:W-:Y:S02]  /*9fb0*/  IMAD.MOV.U32 R31, RZ, RZ, 0x0 ;  /* 0x00000000ff1f7424 */ /* 0x000fe400078e00ff */
[----:B------:R-:W-:Y:S02]  /*9fc0*/  IMAD.MOV.U32 R28, RZ, RZ, R34 ;  /* 0x000000ffff1c7224 */ /* 0x000fe400078e0022 */
[----:B------:R-:W-:Y:S01]  /*9fd0*/  IMAD.MOV.U32 R3, RZ, RZ, R35 ;  /* 0x000000ffff037224 */ /* 0x000fe200078e0023 */
[----:B------:R-:W-:Y:S06]  /*9fe0*/  RET.REL.NODEC R30 `(_ZN2at6native27unrolled_elementwise_kernelIZZZNS0_61_GLOBAL__N__132982cb_23_ActivationSiluKernel_cu_1520ed90_293611silu_kernelERNS_18TensorIteratorBaseEENKUlvE_clEvENKUlvE1_clEvEUlN3c107complexIdEEE_St5arrayIPcLm2EELi4E23TrivialOffsetCalculatorILi1EjESF_NS0_6memory15LoadWithoutCastENSG_16StoreWithoutCastEEEviT_T0_T2_T3_T4_T5_) ;  /* 0xffff60101e007950 */ /* 0x000fec0003c3ffff */
        .type           $_ZN2at6native27unrolled_elementwise_kernelIZZZNS0_61_GLOBAL__N__132982cb_23_ActivationSiluKernel_cu_1520ed90_293611silu_kernelERNS_18TensorIteratorBaseEENKUlvE_clEvENKUlvE1_clEvEUlN3c107complexIdEEE_St5arrayIPcLm2EELi4E23TrivialOffsetCalculatorILi1EjESF_NS0_6memory15LoadWithoutCastENSG_16StoreWithoutCastEEEviT_T0_T2_T3_T4_T5_$__internal_trig_reduction_slowpathd,@function
        .size           $_ZN2at6native27unrolled_elementwise_kernelIZZZNS0_61_GLOBAL__N__132982cb_23_ActivationSiluKernel_cu_1520ed90_293611silu_kernelERNS_18TensorIteratorBaseEENKUlvE_clEvENKUlvE1_clEvEUlN3c107complexIdEEE_St5arrayIPcLm2EELi4E23TrivialOffsetCalculatorILi1EjESF_NS0_6memory15LoadWithoutCastENSG_16StoreWithoutCastEEEviT_T0_T2_T3_T4_T5_$__internal_trig_reduction_slowpathd,(.L_x_9706 - $_ZN2at6native27unrolled_elementwise_kernelIZZZNS0_61_GLOBAL__N__132982cb_23_ActivationSiluKernel_cu_1520ed90_293611silu_kernelERNS_18TensorIteratorBaseEENKUlvE_clEvENKUlvE1_clEvEUlN3c107complexIdEEE_St5arrayIPcLm2EELi4E23TrivialOffsetCalculatorILi1EjESF_NS0_6memory15LoadWithoutCastENSG_16StoreWithoutCastEEEviT_T0_T2_T3_T4_T5_$__internal_trig_reduction_slowpathd)
$_ZN2at6native27unrolled_elementwise_kernelIZZZNS0_61_GLOBAL__N__132982cb_23_ActivationSiluKernel_cu_1520ed90_293611silu_kernelERNS_18TensorIteratorBaseEENKUlvE_clEvENKUlvE1_clEvEUlN3c107complexIdEEE_St5arrayIPcLm2EELi4E23TrivialOffsetCalculatorILi1EjESF_NS0_6memory15LoadWithoutCastENSG_16StoreWithoutCastEEEviT_T0_T2_T3_T4_T5_$__internal_trig_reduction_slowpathd:
[----:B------:R-:W-:Y:S02]  /*9ff0*/  SHF.R.U32.HI R24, RZ, 0x14, R28 ;  /* 0x00000014ff187819 */ /* 0x000fe4000001161c */
[----:B------:R-:W-:Y:S02]  /*a000*/  MOV R3, RZ ;  /* 0x000000ff00037202 */ /* 0x000fe40000000f00 */
        /* <DEDUP_REMOVED lines=19> */
[----:B------:R-:W-:Y:S02]  /*a140*/  CS2R R36, SRZ ;  /* 0x0000000000247805 */ /* 0x000fe4000001ff00 */
[----:B------:R-:W-:Y:S01]  /*a150*/  IMAD.WIDE R32, R3, R30, c[0x4][0x160] ;  /* 0x0100580003207625 */ /* 0x000fe200078e021e */
[----:B------:R-:W-:-:S03]  /*a160*/  LOP3.LUT R34, R34, 0x80000000, RZ, 0xfc, !PT ;  /* 0x8000000022227812 */ /* 0x000fc600078efcff */
[----:B------:R-:W-:Y:S02]  /*a170*/  IMAD.MOV.U32 R31, RZ, RZ, R32 ;  /* 0x000000ffff1f7224 */ /* 0x000fe400078e0020 */
[----:B------:R-:W-:Y:S02]  /*a180*/  IMAD.MOV.U32 R32, RZ, RZ, R33 ;  /* 0x000000ffff207224 */ /* 0x000fe400078e0021 */
[----:B------:R-:W-:Y:S02]  /*a190*/  IMAD.SHL.U32 R33, R0, 0x800, RZ ;  /* 0x0000080000217824 */ /* 0x000fe400078e00ff */
[----:B------:R-:W-:Y:S02]  /*a1a0*/  IMAD.MOV.U32 R0, RZ, RZ, R1 ;  /* 0x000000ffff007224 */ /* 0x000fe400078e0001 */
[----:B------:R-:W-:Y:S02]  /*a1b0*/  IMAD.MOV.U32 R30, RZ, RZ, R3 ;  /* 0x000000ffff1e7224 */ /* 0x000fe400078e0003 */
.L_x_6895:
[----:B------:R-:W-:Y:S01]  /*a1c0*/  MOV R44, R31 ;  /* 0x0000001f002c7202 */ /* 0x000fe20000000f00 */
[----:B------:R-:W-:Y:S01]  /*a1d0*/  IMAD.MOV.U32 R45, RZ, RZ, R32 ;  /* 0x000000ffff2d7224 */ /* 0x000fe200078e0020 */
[----:B------:R-:W-:-:S05]  /*a1e0*/  ULDC.64 UR4, c[0x0][0x118] ;  /* 0x0000460000047ab9 */ /* 0x000fca0000000a00 */
[----:B------:R-:W2:Y:S01]  /*a1f0*/  LDG.E.64.CONSTANT R44, [R44.64] ;  /* 0x000000042c2c7981 */ /* 0x000ea2000c1e9b00 */
[----:B------:R-:W-:Y:S01]  /*a200*/  IMAD.MOV.U32 R46, RZ, RZ, R36 ;  /* 0x000000ffff2e7224 */ /* 0x000fe200078e0024 */
[----:B------:R-:W-:Y:S01]  /*a210*/  IADD3 R30, R30, 0x1, RZ ;  /* 0x000000011e1e7810 */ /* 0x000fe20007ffe0ff */
[----:B------:R-:W-:-:S04]  /*a220*/  IMAD.MOV.U32 R47, RZ, RZ, R37 ;  /* 0x000000ffff2f7224 */ /* 0x000fc800078e0025 */
[----:B--2---:R-:W-:-:S04]  /*a230*/  IMAD.WIDE.U32 R46, P1, R44, R33, R46 ;  /* 0x000000212c2e7225 */ /* 0x004fc8000782002e */
[----:B------:R-:W-:Y:S02]  /*a240*/  IMAD R36, R44, R34, RZ ;  /* 0x000000222c247224 */ /* 0x000fe400078e02ff */
[----:B------:R-:W-:-:S03]  /*a250*/  IMAD R35, R45, R33, RZ ;  /* 0x000000212d237224 */ /* 0x000fc600078e02ff */
[----:B------:R-:W-:-:S04]  /*a260*/  IADD3 R36, P3, R36, R47, RZ ;  /* 0x0000002f24247210 */ /* 0x000fc80007f7e0ff */
[----:B------:R-:W-:Y:S01]  /*a270*/  IADD3 R37, P4, R35, R36, RZ ;  /* 0x0000002423257210 */ /* 0x000fe20007f9e0ff */
[----:B------:R-:W-:Y:S02]  /*a280*/  IMAD.MOV.U32 R36, RZ, RZ, R46 ;  /* 0x000000ffff247224 */ /* 0x000fe400078e002e */
[----:B------:R-:W-:-:S03]  /*a290*/  IMAD.HI.U32 R35, R45, R33, RZ ;  /* 0x000000212d237227 */ /* 0x000fc600078e00ff */
[----:B------:R0:W-:Y:S02]  /*a2a0*/  STL.64 [R0], R36 ;  /* 0x0000002400007387 */ /* 0x0001e40000100a00 */
[----:B0-----:R-:W-:Y:S01]  /*a2b0*/  IMAD.HI.U32 R36, R44, R34, RZ ;  /* 0x000000222c247227 */ /* 0x001fe200078e00ff */
[----:B------:R-:W-:-:S03]  /*a2c0*/  IADD3 R0, R0, 0x8, RZ ;  /* 0x0000000800007810 */ /* 0x000fc60007ffe0ff */
[----:B------:R-:W-:Y:S02]  /*a2d0*/  IMAD.X R36, RZ, RZ, R36, P1 ;  /* 0x000000ffff247224 */ /* 0x000fe400008e0624 */
[----:B------:R-:W-:-:S03]  /*a2e0*/  IMAD R37, R45, R34, RZ ;  /* 0x000000222d257224 */ /* 0x000fc600078e02ff */
[----:B------:R-:W-:Y:S01]  /*a2f0*/  IADD3.X R35, P1, R35, R36, RZ, P3, !PT ;  /* 0x0000002423237210 */ /* 0x000fe20001f3e4ff */
[----:B------:R-:W-:Y:S01]  /*a300*/  IMAD.HI.U32 R36, R45, R34, RZ ;  /* 0x000000222d247227 */ /* 0x000fe200078e00ff */
[----:B------:R-:W-:Y:S02]  /*a310*/  ISETP.GE.AND P3, PT, R30, R25, PT ;  /* 0x000000191e00720c */ /* 0x000fe40003f66270 */
[----:B------:R-:W-:Y:S01]  /*a320*/  IADD3.X R35, P4, R37, R35, RZ, P4, !PT ;  /* 0x0000002325237210 */ /* 0x000fe2000279e4ff */
[----:B------:R-:W-:Y:S01]  /*a330*/  IMAD.X R36, RZ, RZ, R36, P1 ;  /* 0x000000ffff247224 */ /* 0x000fe200008e0624 */
[----:B------:R-:W-:-:S03]  /*a340*/  IADD3 R31, P1, R31, 0x8, RZ ;  /* 0x000000081f1f7810 */ /* 0x000fc60007f3e0ff */
[----:B------:R-:W-:Y:S01]  /*a350*/  IMAD.X R36, RZ, RZ, R36, P4 ;  /* 0x000000ffff247224 */ /* 0x000fe200020e0624 */
[----:B------:R-:W-:-:S03]  /*a360*/  IADD3.X R32, RZ, R32, RZ, P1, !PT ;  /* 0x00000020ff207210 */ /* 0x000fc60000ffe4ff */
[----:B------:R-:W-:Y:S02]  /*a370*/  IMAD.MOV.U32 R37, RZ, RZ, R36 ;  /* 0x000000ffff257224 */ /* 0x000fe400078e0024 */
[----:B------:R-:W-:Y:S01]  /*a380*/  IMAD.MOV.U32 R36, RZ, RZ, R35 ;  /* 0x000000ffff247224 */ /* 0x000fe200078e0023 */
[----:B------:R-:W-:Y:S05]  /*a390*/  @!P3 BRA `(.L_x_6895) ;  /* 0xfffffe200000b947 */ /* 0x000fea000383ffff */
.L_x_6894:
[----:B------:R-:W-:Y:S05]  /*a3a0*/  BSYNC B1 ;  /* 0x0000000000017941 */ /* 0x000fea0003800000 */
.L_x_6893:
[----:B------:R-:W-:-:S04]  /*a3b0*/  IMAD.IADD R3, R30, 0x1, -R3 ;  /* 0x000000011e037824 */ /* 0x000fc800078e0a03 */
[----:B------:R-:W-:-:S05]  /*a3c0*/  IMAD R3, R3, 0x8, R1 ;  /* 0x0000000803037824 */ /* 0x000fca00078e0201 */
[----:B------:R0:W-:Y:S04]  /*a3d0*/  STL.64 [R3], R36 ;  /* 0x0000002403007387 */ /* 0x0001e80000100a00 */
[----:B------:R-:W2:Y:S04]  /*a3e0*/  LDL.64 R30, [R1+0x10] ;  /* 0x00001000011e7983 */ /* 0x000ea80000100a00 */
[----:B------:R-:W3:Y:S04]  /*a3f0*/  @P0 LDL.64 R44, [R1+0x8] ;  /* 0x00000800012c0983 */ /* 0x000ee80000100a00 */
[----:B------:R-:W4:Y:S01]  /*a400*/  LDL.64 R32, [R1+0x18] ;  /* 0x0000180001207983 */ /* 0x000f220000100a00 */
[----:B0-----:R-:W-:Y:S01]  /*a410*/  @P0 IADD3 R36, -R24, 0x40, RZ ;  /* 0x0000004018240810 */ /* 0x001fe20007ffe1ff */
[----:B------:R-:W-:Y:S01]  /*a420*/  IMAD.MOV.U32 R37, RZ, RZ, RZ ;  /* 0x000000ffff257224 */ /* 0x000fe200078e00ff */
[----:B------:R-:W-:Y:S01]  /*a430*/  UMOV UR4, URZ ;  /* 0x0000003f00047c82 */ /* 0x000fe20008000000 */
[----:B--2---:R-:W-:-:S02]  /*a440*/  @P0 SHF.L.U32 R25, R30, R24, RZ ;  /* 0x000000181e190219 */ /* 0x004fc400000006ff */
[-C--:B------:R-:W-:Y:S02]  /*a450*/  @P0 SHF.R.U64 R0, R30, R36.reuse, R31 ;  /* 0x000000241e000219 */ /* 0x080fe4000000121f */
[----:B---3--:R-:W-:Y:S02]  /*a460*/  @P0 SHF.R.U64 R35, R44, R36, R45 ;  /* 0x000000242c230219 */ /* 0x008fe4000000122d */
[----:B------:R-:W-:Y:S02]  /*a470*/  @P0 SHF.L.U64.HI R3, R30, R24, R31 ;  /* 0x000000181e030219 */ /* 0x000fe4000001021f */
[----:B------:R-:W-:Y:S02]  /*a480*/  @P0 LOP3.LUT R30, R35, R25, RZ, 0xfc, !PT ;  /* 0x00000019231e0212 */ /* 0x000fe400078efcff */
[----:B------:R-:W-:Y:S02]  /*a490*/  @P0 SHF.R.U32.HI R34, RZ, R36, R45 ;  /* 0x00000024ff220219 */ /* 0x000fe4000001162d */
        /* <DEDUP_REMOVED lines=29> */
[----:B------:R-:W0:Y:S02]  /*a670*/  FLO.U32 R31, R31 ;  /* 0x0000001f001f7300 */ /* 0x000e2400000e0000 */
[C---:B0-----:R-:W-:Y:S02]  /*a680*/  IADD3 R32, -R31.reuse, 0x1f, RZ ;  /* 0x0000001f1f207810 */ /* 0x041fe40007ffe1ff */
[----:B------:R-:W-:Y:S02]  /*a690*/  IADD3 R31, -R31, 0x3f, RZ ;  /* 0x0000003f1f1f7810 */ /* 0x000fe40007ffe1ff */
[----:B------:R-:W-:-:S04]  /*a6a0*/  @P1 IADD3 R31, R32, RZ, RZ ;  /* 0x000000ff201f1210 */ /* 0x000fc80007ffe0ff */
[C---:B------:R-:W-:Y:S02]  /*a6b0*/  ISETP.NE.U32.AND P1, PT, R31.reuse, RZ, PT ;  /* 0x000000ff1f00720c */ /* 0x040fe40003f25070 */
[----:B------:R-:W-:Y:S02]  /*a6c0*/  IADD3 R34, -R31, 0x40, RZ ;  /* 0x000000401f227810 */ /* 0x000fe40007ffe1ff */
[----:B------:R-:W-:Y:S02]  /*a6d0*/  ISETP.NE.AND.EX P1, PT, RZ, RZ, PT, P1 ;  /* 0x000000ffff00720c */ /* 0x000fe40003f25310 */
[CC--:B------:R-:W-:Y:S02]  /*a6e0*/  SHF.L.U32 R32, R25.reuse, R31.reuse, RZ ;  /* 0x0000001f19207219 */ /* 0x0c0fe400000006ff */
[----:B------:R-:W-:Y:S02]  /*a6f0*/  SHF.R.U64 R35, R30, R34, R0 ;  /* 0x000000221e237219 */ /* 0x000fe40000001200 */
[----:B------:R-:W-:-:S02]  /*a700*/  SHF.L.U64.HI R30, R25, R31, R24 ;  /* 0x0000001f191e7219 */ /* 0x000fc40000010218 */
[----:B------:R-:W-:-:S05]  /*a710*/  SHF.R.U32.HI R0, RZ, R34, R0 ;  /* 0x00000022ff007219 */ /* 0x000fca0000011600 */
[----:B------:R-:W-:Y:S02]  /*a720*/  @P1 LOP3.LUT R25, R35, R32, RZ, 0xfc, !PT ;  /* 0x0000002023191212 */ /* 0x000fe400078efcff */
[----:B------:R-:W-:-:S03]  /*a730*/  @P1 LOP3.LUT R24, R0, R30, RZ, 0xfc, !PT ;  /* 0x0000001e00181212 */ /* 0x000fc600078efcff */
[----:B------:R-:W-:-:S04]  /*a740*/  IMAD.WIDE.U32 R34, R25, 0x2168c235, RZ ;  /* 0x2168c23519227825 */ /* 0x000fc800078e00ff */
[----:B------:R-:W-:Y:S01]  /*a750*/  IMAD.MOV.U32 R36, RZ, RZ, R35 ;  /* 0x000000ffff247224 */ /* 0x000fe200078e0023 */
[----:B------:R-:W-:Y:S01]  /*a760*/  IADD3 RZ, P1, R34, R34, RZ ;  /* 0x0000002222ff7210 */ /* 0x000fe20007f3e0ff */
[----:B------:R-:W-:-:S04]  /*a770*/  IMAD.HI.U32 R0, R24, -0x36f0255e, RZ ;  /* 0xc90fdaa218007827 */ /* 0x000fc800078e00ff */
[----:B------:R-:W-:-:S04]  /*a780*/  IMAD.WIDE.U32 R36, R25, -0x36f0255e, R36 ;  /* 0xc90fdaa219247825 */ /* 0x000fc800078e0024 */
[C---:B------:R-:W-:Y:S02]  /*a790*/  IMAD R30, R24.reuse, -0x36f0255e, RZ ;  /* 0xc90fdaa2181e7824 */ /* 0x040fe400078e02ff */
        /* <DEDUP_REMOVED lines=9> */
[----:B------:R-:W-:-:S04]  /*a830*/  SEL R24, R24, R30, P3 ;  /* 0x0000001e18187207 */ /* 0x000fc80001800000 */
[----:B------:R-:W-:Y:S02]  /*a840*/  SEL R0, R0, R25, P3 ;  /* 0x0000001900007207 */ /* 0x000fe40001800000 */
[----:B------:R-:W-:-:S05]  /*a850*/  IADD3 R25, P1, R24, 0x1, RZ ;  /* 0x0000000118197810 */ /* 0x000fca0007f3e0ff */
[----:B------:R-:W-:Y:S01]  /*a860*/  IMAD.X R24, RZ, RZ, R0, P1 ;  /* 0x000000ffff187224 */ /* 0x000fe200008e0600 */
[----:B------:R-:W-:-:S04]  /*a870*/  SEL R0, RZ, 0x1, !P3 ;  /* 0x00000001ff007807 */ /* 0x000fc80005800000 */
[----:B------:R-:W-:Y:S02]  /*a880*/  SHF.R.U64 R25, R25, 0xa, R24 ;  /* 0x0000000a19197819 */ /* 0x000fe40000001218 */
[----:B------:R-:W-:Y:S02]  /*a890*/  IADD3 R0, R0, R31, RZ ;  /* 0x0000001f00007210 */ /* 0x000fe40007ffe0ff */
[----:B------:R-:W-:-:S03]  /*a8a0*/  IADD3 R25, P1, R25, 0x1, RZ ;  /* 0x0000000119197810 */ /* 0x000fc60007f3e0ff */
[----:B------:R-:W-:Y:S01]  /*a8b0*/  IMAD.SHL.U32 R30, R0, 0x100000, RZ ;  /* 0x00100000001e7824 */ /* 0x000fe200078e00ff */
        /* <DEDUP_REMOVED lines=8> */
[----:B------:R-:W-:-:S05]  /*a940*/  LOP3.LUT R28, R24, R28, RZ, 0xfc, !PT ;  /* 0x0000001c181c7212 */ /* 0x000fca00078efcff */
.L_x_6892:
[----:B------:R-:W-:Y:S02]  /*a950*/  IMAD.MOV.U32 R25, RZ, RZ, R28 ;  /* 0x000000ffff197224 */ /* 0x000fe400078e001c */
[----:B------:R-:W-:Y:S02]  /*a960*/  IMAD.MOV.U32 R28, RZ, RZ, R29 ;  /* 0x000000ffff1c7224 */ /* 0x000fe400078e001d */
[----:B------:R-:W-:Y:S02]  /*a970*/  IMAD.MOV.U32 R29, RZ, RZ, 0x0 ;  /* 0x00000000ff1d7424 */ /* 0x000fe400078e00ff */
[----:B------:R-:W-:Y:S02]  /*a980*/  IMAD.MOV.U32 R24, RZ, RZ, R0 ;  /* 0x000000ffff187224 */ /* 0x000fe400078e0000 */
[----:B------:R-:W-:Y:S05]  /*a990*/  RET.REL.NODEC R28 `(_ZN2at6native27unrolled_elementwise_kernelIZZZNS0_61_GLOBAL__N__132982cb_23_ActivationSiluKernel_cu_1520ed90_293611silu_kernelERNS_18TensorIteratorBaseEENKUlvE_clEvENKUlvE1_clEvEUlN3c107complexIdEEE_St5arrayIPcLm2EELi4E23TrivialOffsetCalculatorILi1EjESF_NS0_6memory15LoadWithoutCastENSG_16StoreWithoutCastEEEviT_T0_T2_T3_T4_T5_) ;  /* 0xffff56601c007950 */ /* 0x000fea0003c3ffff */
.L_x_6896:
        /* <DEDUP_REMOVED lines=14> */
.L_x_9706:


//--------------------- .text._ZN2at6native29vectorized_elementwise_kernelILi2EZZZNS0_61_GLOBAL__N__132982cb_23_ActivationSiluKernel_cu_1520ed90_293611silu_kernelERNS_18TensorIteratorBaseEENKUlvE_clEvENKUlvE1_clEvEUlN3c107complexIdEEE_St5arrayIPcLm2EEEEviT0_T1_ --------------------------
	.section	.text._ZN2at6native29vectorized_elementwise_kernelILi2EZZZNS0_61_GLOBAL__N__132982cb_23_ActivationSiluKernel_cu_1520ed90_293611silu_kernelERNS_18TensorIteratorBaseEENKUlvE_clEvENKUlvE1_clEvEUlN3c107complexIdEEE_St5arrayIPcLm2EEEEviT0_T1_,"ax",@progbits
	.sectioninfo	@"SHI_REGISTERS=72"
	.align	128
        .global         _ZN2at6native29vectorized_elementwise_kernelILi2EZZZNS0_61_GLOBAL__N__132982cb_23_ActivationSiluKernel_cu_1520ed90_293611silu_kernelERNS_18TensorIteratorBaseEENKUlvE_clEvENKUlvE1_clEvEUlN3c107complexIdEEE_St5arrayIPcLm2EEEEviT0_T1_
        .type           _ZN2at6native29vectorized_elementwise_kernelILi2EZZZNS0_61_GLOBAL__N__132982cb_23_ActivationSiluKernel_cu_1520ed90_293611silu_kernelERNS_18TensorIteratorBaseEENKUlvE_clEvENKUlvE1_clEvEUlN3c107complexIdEEE_St5arrayIPcLm2EEEEviT0_T1_,@function
        .size           _ZN2at6native29vectorized_elementwise_kernelILi2EZZZNS0_61_GLOBAL__N__132982cb_23_ActivationSiluKernel_cu_1520ed90_293611silu_kernelERNS_18TensorIteratorBaseEENKUlvE_clEvENKUlvE1_clEvEUlN3c107complexIdEEE_St5arrayIPcLm2EEEEviT0_T1_,(.L_x_9709 - _ZN2at6native29vectorized_elementwise_kernelILi2EZZZNS0_61_GLOBAL__N__132982cb_23_ActivationSiluKernel_cu_1520ed90_293611silu_kernelERNS_18TensorIteratorBaseEENKUlvE_clEvENKUlvE1_clEvEUlN3c107complexIdEEE_St5arrayIPcLm2EEEEviT0_T1_)
        .other          _ZN2at6native29vectorized_elementwise_kernelILi2EZZZNS0_61_GLOBAL__N__132982cb_23_ActivationSiluKernel_cu_1520ed90_293611silu_kernelERNS_18TensorIteratorBaseEENKUlvE_clEvENKUlvE1_clEvEUlN3c107complexIdEEE_St5arrayIPcLm2EEEEviT0_T1_,@"STO_CUDA_ENTRY STV_DEFAULT"
_ZN2at6native29vectorized_elementwise_kernelILi2EZZZNS0_61_GLOBAL__N__132982cb_23_ActivationSiluKernel_cu_1520ed90_293611silu_kernelERNS_18TensorIteratorBaseEENKUlvE_clEvENKUlvE1_clEvEUlN3c107complexIdEEE_St5arrayIPcLm2EEEEviT0_T1_:
.text._ZN2at6native29vectorized_elementwise_kernelILi2EZZZNS0_61_GLOBAL__N__132982cb_23_ActivationSiluKernel_cu_1520ed90_293611silu_kernelERNS_18TensorIteratorBaseEENKUlvE_clEvENKUlvE1_clEvEUlN3c107complexIdEEE_St5arrayIPcLm2EEEEviT0_T1_:
[----:B------:R-:W-:-:S03]  /*0000*/  IMAD.MOV.U32 R1, RZ, RZ, c[0x0][0x28] ;  /* 0x00000a00ff017624 */ /* 0x000fc600078e00ff */
[----:B------:R-:W0:Y:S01]  /*0010*/  S2R R7, SR_CTAID.X ;  /* 0x0000000000077919 */ /* 0x000e220000002500 */
[----:B------:R-:W-:Y:S01]  /*0020*/  ULDC.64 UR6, c[0x0][0x118] ;  /* 0x0000460000067ab9 */ /* 0x000fe20000000a00 */
[----:B------:R-:W-:Y:S01]  /*0030*/  IADD3 R1, R1, -0x28, RZ ;  /* 0xffffffd801017810 */ /* 0x000fe20007ffe0ff */
        /* <DEDUP_REMOVED lines=8> */
[----:B------:R-:W2:Y:S04]  /*00c0*/  LDG.E.128 R16, [R4.64] ;  /* 0x0000000604107981 */ /* 0x000ea8000c1e1d00 */
[----:B------:R0:W5:Y:S04]  /*00d0*/  LDG.E.128 R12, [R4.64+0x10] ;  /* 0x00001006040c7981 */ /* 0x000168000c1e1d00 */
[----:B------:R0:W5:Y:S04]  /*00e0*/  LDG.E.128 R8, [R4.64+0x1000] ;  /* 0x0010000604087981 */ /* 0x000168000c1e1d00 */
[----:B------:R0:W5:Y:S04]  /*00f0*/  LDG.E.128 R36, [R4.64+0x1010] ;  /* 0x0010100604247981 */ /* 0x000168000c1e1d00 */
[----:B------:R0:W5:Y:S04]  /*0100*/  LDG.E.128 R32, [R4.64+0x2000] ;  /* 0x0020000604207981 */ /* 0x000168000c1e1d00 */
[----:B------:R0:W5:Y:S04]  /*0110*/  LDG.E.128 R28, [R4.64+0x2010] ;  /* 0x00201006041c7981 */ /* 0x000168000c1e1d00 */
[----:B------:R0:W5:Y:S04]  /*0120*/  LDG.E.128 R24, [R4.64+0x3000] ;  /* 0x0030000604187981 */ /* 0x000168000c1e1d00 */
[----:B------:R0:W5:Y:S01]  /*0130*/  LDG.E.128 R20, [R4.64+0x3010] ;  /* 0x0030100604147981 */ /* 0x000162000c1e1d00 */
[----:B------:R-:W-:Y:S01]  /*0140*/  BSSY B1, `(.L_x_6898) ;  /* 0x0000197000017945 */ /* 0x000fe20003800000 */
[----:B--2---:R-:W1:-:S04]  /*0150*/  DADD R60, -RZ, -R18 ;  /* 0x00000000ff3c7229 */ /* 0x004e480000000912 */
[----:B------:R0:W2:-:S06]  /*0160*/  DADD R2, -RZ, -R16 ;  /* 0x00000000ff027229 */ /* 0x00008c0000000910 */
[----:B-1----:R-:W-:-:S13]  /*0170*/  LOP3.LUT P0, RZ, R60, 0x7fffffff, R61, 0xf8, !PT ;  /* 0x7fffffff3cff7812 */ /* 0x002fda000780f83d */
[----:B------:R-:W-:Y:S05]  /*0180*/  @!P0 BRA `(.L_x_6899) ;  /* 0x000016f000008947 */ /* 0x000fea0003800000 */
[----:B0-2---:R-:W-:-:S13]  /*0190*/  LOP3.LUT P0, RZ, R2, 0x7fffffff, R3, 0xf8, !PT ;  /* 0x7fffffff02ff7812 */ /* 0x005fda000780f803 */
[----:B------:R-:W-:Y:S05]  /*01a0*/  @!P0 BRA `(.L_x_6900) ;  /* 0x0000119000008947 */ /* 0x000fea0003800000 */
[----:B------:R-:W-:-:S04]  /*01b0*/  LOP3.LUT R4, R61, 0x7fffffff, RZ, 0xc0, !PT ;  /* 0x7fffffff3d047812 */ /* 0x000fc800078ec0ff */
[----:B------:R-:W-:Y:S02]  /*01c0*/  ISETP.GT.U32.AND P0, PT, R4, 0x7fefffff, PT ;  /* 0x7fefffff0400780c */ /* 0x000fe40003f04070 */
[----:B------:R-:W-:-:S11]  /*01d0*/  LOP3.LUT R4, R3, 0x7fffffff, RZ, 0xc0, !PT ;  /* 0x7fffffff03047812 */ /* 0x000fd600078ec0ff */
        /* <DEDUP_REMOVED lines=41> */
.L_x_6904:
[----:B------:R-:W-:Y:S05]  /*0470*/  BSYNC B0 ;  /* 0x0000000000007941 */ /* 0x000fea0003800000 */
.L_x_6903:
        /* <DEDUP_REMOVED lines=13> */
[----:B012--5:R-:W-:Y:S05]  /*0550*/  CALL.REL.NOINC `($_ZN2at6native29vectorized_elementwise_kernelILi2EZZZNS0_61_GLOBAL__N__132982cb_23_ActivationSiluKernel_cu_1520ed90_293611silu_kernelERNS_18TensorIteratorBaseEENKUlvE_clEvENKUlvE1_clEvEUlN3c107complexIdEEE_St5arrayIPcLm2EEEEviT0_T1_$__internal_trig_reduction_slowpathd) ;  /* 0x000245d000007944 */ /* 0x027fea0003c00000 */
[----:B------:R-:W-:Y:S05]  /*0560*/  BRA `(.L_x_6907) ;  /* 0x0000002000007947 */ /* 0x000fea0003800000 */
.L_x_6906:
[----:B------:R2:W3:Y:S01]  /*0570*/  DMUL R4, RZ, R60 ;  /* 0x0000003cff047228 */ /* 0x0004e20000000000 */
[----:B0-----:R-:W-:-:S05]  /*0580*/  IMAD.MOV.U32 R3, RZ, RZ, RZ ;  /* 0x000000ffff037224 */ /* 0x001fca00078e00ff */
.L_x_6907:
[----:B------:R-:W-:Y:S05]  /*0590*/  BSYNC B2 ;  /* 0x0000000000027941 */ /* 0x000fea0003800000 */
.L_x_6905:
[----:B------:R-:W-:Y:S01]  /*05a0*/  IADD3 R3, R3, 0x1, RZ ;  /* 0x0000000103037810 */ /* 0x000fe20007ffe0ff */
[----:B0-----:R-:W-:-:S04]  /*05b0*/  IMAD.MOV.U32 R41, RZ, RZ, 0x8 ;  /* 0x00000008ff297424 */ /* 0x001fc800078e00ff */
[----:B------:R-:W-:-:S05]  /*05c0*/  IMAD.SHL.U32 R2, R3, 0x8, RZ ;  /* 0x0000000803027824 */ /* 0x000fca00078e00ff */
[----:B------:R-:W-:-:S05]  /*05d0*/  LOP3.LUT R2, R2, 0x8, RZ, 0xc0, !PT ;  /* 0x0000000802027812 */ /* 0x000fca00078ec0ff */
[----:B------:R-:W-:-:S05]  /*05e0*/  IMAD.WIDE.U32 R40, R2, R41, c[0x4][0x158] ;  /* 0x0100560002287625 */ /* 0x000fca00078e0029 */
[----:B------:R-:W4:Y:S04]  /*05f0*/  LDG.E.128.CONSTANT R44, [R40.64] ;  /* 0x00000006282c7981 */ /* 0x000f28000c1e9d00 */
[----:B---3--:R-:W3:Y:S04]  /*0600*/  LDG.E.128.CONSTANT R48, [R40.64+0x10] ;  /* 0x0000100628307981 */ /* 0x008ee8000c1e9d00 */
[----:B--2---:R-:W2:Y:S01]  /*0610*/  LDG.E.128.CONSTANT R52, [R40.64+0x20] ;  /* 0x0000200628347981 */ /* 0x004ea2000c1e9d00 */
[----:B------:R-:W-:Y:S01]  /*0620*/  R2P PR, R3, 0x3 ;  /* 0x0000000303007804 */ /* 0x000fe20000000000 */
[----:B------:R-:W-:Y:S01]  /*0630*/  IMAD.MOV.U32 R2, RZ, RZ, 0x3de5db65 ;  /* 0x3de5db65ff027424 */ /* 0x000fe200078e00ff */
[----:B------:R-:W-:Y:S01]  /*0640*/  MOV R56, 0x79785eba ;  /* 0x79785eba00387802 */ /* 0x000fe20000000f00 */
[----:B------:R-:W-:Y:S03]  /*0650*/  BSSY B2, `(.L_x_6908) ;  /* 0x000001d000027945 */ /* 0x000fe60003800000 */
[----:B------:R-:W-:Y:S01]  /*0660*/  FSEL R57, R2, -0.082518599927425384521, !P0 ;  /* 0xbda8ff8302397808 */ /* 0x000fe20004000000 */
[----:B------:R-:W4:Y:S01]  /*0670*/  DMUL R2, R4, R4 ;  /* 0x0000000404027228 */ /* 0x000f220000000000 */
[----:B------:R-:W-:-:S06]  /*0680*/  FSEL R56, -R56, 4.2945490664224492434e-19, !P0 ;  /* 0x20fd816438387808 */ /* 0x000fcc0004000100 */
[----:B----4-:R-:W0:-:S06]  /*0690*/  DFMA R44, R2, R56, R44 ;  /* 0x00000038022c722b */ /* 0x010e0c000000002c */
[----:B0-----:R-:W3:-:S06]  /*06a0*/  DFMA R44, R2, R44, R46 ;  /* 0x0000002c022c722b */ /* 0x001ecc000000002e */
[----:B---3--:R-:W0:-:S06]  /*06b0*/  DFMA R44, R2, R44, R48 ;  /* 0x0000002c022c722b */ /* 0x008e0c0000000030 */
[----:B0-----:R-:W2:-:S06]  /*06c0*/  DFMA R44, R2, R44, R50 ;  /* 0x0000002c022c722b */ /* 0x001e8c0000000032 */
[----:B--2---:R-:W0:-:S06]  /*06d0*/  DFMA R44, R2, R44, R52 ;  /* 0x0000002c022c722b */ /* 0x004e0c0000000034 */
[----:B0-----:R-:W0:-:S06]  /*06e0*/  DFMA R44, R2, R44, R54 ;  /* 0x0000002c022c722b */ /* 0x001e0c0000000036 */
[----:B0-----:R-:W-:-:S04]  /*06f0*/  DFMA R40, R44, R4, R4 ;  /* 0x000000042c28722b */ /* 0x001fc80000000004 */
[----:B------:R-:W0:-:S06]  /*0700*/  @P0 DFMA R40, R2, R44, 1 ;  /* 0x3ff000000228042b */ /* 0x000e0c000000002c */
[----:B0-----:R-:W0:Y:S01]  /*0710*/  @P1 DFMA R40, R40, -1, RZ ;  /* 0xbff000002828182b */ /* 0x001e2200000000ff */
[----:B------:R-:W-:Y:S05]  /*0720*/  @!P2 BRA `(.L_x_6909) ;  /* 0x000000d00000a947 */ /* 0x000fea0003800000 */
[----:B------:R-:W2:-:S04]  /*0730*/  DMUL R2, R18, c[0x2][0x58] ;  /* 0x0080160012027a28 */ /* 0x000e880000000000 */
[----:B------:R-:W-:-:S06]  /*0740*/  DSETP.GE.AND P0, PT, |R60|, 2.14748364800000000000e+09, PT ;  /* 0x41e000003c00742a */ /* 0x000fcc0003f06200 */
        /* <DEDUP_REMOVED lines=9> */
[----:B0123-5:R-:W-:Y:S05]  /*07e0*/  CALL.REL.NOINC `($_ZN2at6native29vectorized_elementwise_kernelILi2EZZZNS0_61_GLOBAL__N__132982cb_23_ActivationSiluKernel_cu_1520ed90_293611silu_kernelERNS_18TensorIteratorBaseEENKUlvE_clEvENKUlvE1_clEvEUlN3c107complexIdEEE_St5arrayIPcLm2EEEEviT0_T1_$__internal_trig_reduction_slowpathd) ;  /* 0x0002434000007944 */ /* 0x02ffea0003c00000 */
[----:B------:R-:W-:Y:S05]  /*07f0*/  BRA `(.L_x_6910) ;  /* 0x0000002000007947 */ /* 0x000fea0003800000 */
.L_x_6909:
[----:B------:R2:W3:Y:S01]  /*0800*/  DMUL R4, RZ, R60 ;  /* 0x0000003cff047228 */ /* 0x0004e20000000000 */
[----:B------:R-:W-:-:S05]  /*0810*/  IMAD.MOV.U32 R3, RZ, RZ, RZ ;  /* 0x000000ffff037224 */ /* 0x000fca00078e00ff */
.L_x_6910:
[----:B------:R-:W-:Y:S05]  /*0820*/  BSYNC B2 ;  /* 0x0000000000027941 */ /* 0x000fea0003800000 */
.L_x_6908:
[----:B------:R-:W-:Y:S02]  /*0830*/  IMAD.SHL.U32 R2, R3, 0x8, RZ ;  /* 0x0000000803027824 */ /* 0x000fe400078e00ff */
[----:B------:R-:W-:-:S03]  /*0840*/  IMAD.MOV.U32 R57, RZ, RZ, 0x8 ;  /* 0x00000008ff397424 */ /* 0x000fc600078e00ff */
[----:B------:R-:W-:-:S05]  /*0850*/  LOP3.LUT R2, R2, 0x8, RZ, 0xc0, !PT ;  /* 0x0000000802027812 */ /* 0x000fca00078ec0ff */
[----:B------:R-:W-:-:S05]  /*0860*/  IMAD.WIDE.U32 R56, R2, R57, c[0x4][0x158] ;  /* 0x0100560002387625 */ /* 0x000fca00078e0039 */
[----:B--2---:R-:W2:Y:S04]  /*0870*/  LDG.E.128.CONSTANT R44, [R56.64] ;  /* 0x00000006382c7981 */ /* 0x004ea8000c1e9d00 */
[----:B------:R-:W4:Y:S04]  /*0880*/  LDG.E.128.CONSTANT R48, [R56.64+0x10] ;  /* 0x0000100638307981 */ /* 0x000f28000c1e9d00 */
[----:B---3--:R-:W3:Y:S01]  /*0890*/  LDG.E.128.CONSTANT R52, [R56.64+0x20] ;  /* 0x0000200638347981 */ /* 0x008ee2000c1e9d00 */
[----:B------:R-:W-:Y:S01]  /*08a0*/  R2P PR, R3, 0x3 ;  /* 0x0000000303007804 */ /* 0x000fe20000000000 */
[----:B------:R-:W-:Y:S01]  /*08b0*/  IMAD.MOV.U32 R2, RZ, RZ, 0x3de5db65 ;  /* 0x3de5db65ff027424 */ /* 0x000fe200078e00ff */
[----:B01----:R-:W-:Y:S01]  /*08c0*/  DMUL R40, R40, R42 ;  /* 0x0000002a28287228 */ /* 0x003fe20000000000 */
[----:B------:R-:W-:-:S03]  /*08d0*/  IMAD.MOV.U32 R58, RZ, RZ, 0x79785eba ;  /* 0x79785ebaff3a7424 */ /* 0x000fc600078e00ff */
[----:B------:R-:W-:Y:S01]  /*08e0*/  FSEL R59, R2, -0.082518599927425384521, !P0 ;  /* 0xbda8ff83023b7808 */ /* 0x000fe20004000000 */
[----:B------:R-:W2:Y:S01]  /*08f0*/  DMUL R2, R4, R4 ;  /* 0x0000000404027228 */ /* 0x000ea20000000000 */
[----:B------:R-:W-:-:S06]  /*0900*/  FSEL R58, -R58, 4.2945490664224492434e-19, !P0 ;  /* 0x20fd81643a3a7808 */ /* 0x000fcc0004000100 */
[----:B--2---:R-:W0:-:S06]  /*0910*/  DFMA R44, R2, R58, R44 ;  /* 0x0000003a022c722b */ /* 0x004e0c000000002c */
[----:B0-----:R-:W4:-:S06]  /*0920*/  DFMA R44, R2, R44, R46 ;  /* 0x0000002c022c722b */ /* 0x001f0c000000002e */
[----:B----4-:R-:W0:-:S06]  /*0930*/  DFMA R44, R2, R44, R48 ;  /* 0x0000002c022c722b */ /* 0x010e0c0000000030 */
[----:B0-----:R-:W3:-:S06]  /*0940*/  DFMA R44, R2, R44, R50 ;  /* 0x0000002c022c722b */ /* 0x001ecc0000000032 */
[----:B---3--:R-:W0:-:S06]  /*0950*/  DFMA R44, R2, R44, R52 ;  /* 0x0000002c022c722b */ /* 0x008e0c0000000034 */
[----:B0-----:R-:W0:-:S06]  /*0960*/  DFMA R44, R2, R44, R54 ;  /* 0x0000002c022c722b */ /* 0x001e0c0000000036 */
[----:B0-----:R-:W-:-:S04]  /*0970*/  DFMA R4, R44, R4, R4 ;  /* 0x000000042c04722b */ /* 0x001fc80000000004 */
[----:B------:R-:W0:-:S06]  /*0980*/  @P0 DFMA R4, R2, R44, 1 ;  /* 0x3ff000000204042b */ /* 0x000e0c000000002c */
[----:B0-----:R-:W0:-:S06]  /*0990*/  @P1 DFMA R4, R4, -1, RZ ;  /* 0xbff000000404182b */ /* 0x001e0c00000000ff */
[----:B0-----:R0:W1:Y:S01]  /*09a0*/  DMUL R60, R4, R42 ;  /* 0x0000002a043c7228 */ /* 0x0010620000000000 */
[----:B------:R-:W-:Y:S05]  /*09b0*/  BRA `(.L_x_6911) ;  /* 0x000010f000007947 */ /* 0x000fea0003800000 */
.L_x_6902:
        /* <DEDUP_REMOVED lines=38> */
.L_x_6913:
[----:B------:R-:W-:Y:S05]  /*0c20*/  BSYNC B0 ;  /* 0x0000000000007941 */ /* 0x000fea0003800000 */
.L_x_6912:
        /* <DEDUP_REMOVED lines=13> */
[----:B012--5:R-:W-:Y:S05]  /*0d00*/  CALL.REL.NOINC `($_ZN2at6native29vectorized_elementwise_kernelILi2EZZZNS0_61_GLOBAL__N__132982cb_23_ActivationSiluKernel_cu_1520ed90_293611silu_kernelERNS_18TensorIteratorBaseEENKUlvE_clEvENKUlvE1_clEvEUlN3c107complexIdEEE_St5arrayIPcLm2EEEEviT0_T1_$__internal_trig_reduction_slowpathd) ;  /* 0x00023e2000007944 */ /* 0x027fea0003c00000 */
[----:B------:R-:W-:Y:S05]  /*0d10*/  BRA `(.L_x_6916) ;  /* 0x0000002000007947 */ /* 0x000fea0003800000 */
.L_x_6915:
[----:B------:R2:W3:Y:S01]  /*0d20*/  DMUL R4, RZ, R60 ;  /* 0x0000003cff047228 */ /* 0x0004e20000000000 */
[----:B0-----:R-:W-:-:S05]  /*0d30*/  IMAD.MOV.U32 R3, RZ, RZ, RZ ;  /* 0x000000ffff037224 */ /* 0x001fca00078e00ff */
.L_x_6916:
[----:B------:R-:W-:Y:S05]  /*0d40*/  BSYNC B2 ;  /* 0x0000000000027941 */ /* 0x000fea0003800000 */
.L_x_6914:
[----:B------:R-:W-:Y:S01]  /*0d50*/  IADD3 R3, R3, 0x1, RZ ;  /* 0x0000000103037810 */ /* 0x000fe20007ffe0ff */
[----:B------:R-:W-:-:S04]  /*0d60*/  IMAD.MOV.U32 R53, RZ, RZ, 0x8 ;  /* 0x00000008ff357424 */ /* 0x000fc800078e00ff */
[----:B------:R-:W-:-:S05]  /*0d70*/  IMAD.SHL.U32 R2, R3, 0x8, RZ ;  /* 0x0000000803027824 */ /* 0x000fca00078e00ff */
[----:B------:R-:W-:-:S05]  /*0d80*/  LOP3.LUT R2, R2, 0x8, RZ, 0xc0, !PT ;  /* 0x0000000802027812 */ /* 0x000fca00078ec0ff */
[----:B------:R-:W-:-:S05]  /*0d90*/  IMAD.WIDE.U32 R52, R2, R53, c[0x4][0x158] ;  /* 0x0100560002347625 */ /* 0x000fca00078e0035 */
[----:B0-----:R-:W4:Y:S04]  /*0da0*/  LDG.E.128.CONSTANT R40, [R52.64] ;  /* 0x0000000634287981 */ /* 0x001f28000c1e9d00 */
[----:B---3--:R-:W3:Y:S04]  /*0db0*/  LDG.E.128.CONSTANT R44, [R52.64+0x10] ;  /* 0x00001006342c7981 */ /* 0x008ee8000c1e9d00 */
[----:B--2---:R-:W2:Y:S01]  /*0dc0*/  LDG.E.128.CONSTANT R48, [R52.64+0x20] ;  /* 0x0000200634307981 */ /* 0x004ea2000c1e9d00 */
[----:B------:R-:W-:Y:S01]  /*0dd0*/  R2P PR, R3, 0x3 ;  /* 0x0000000303007804 */ /* 0x000fe20000000000 */
[----:B------:R-:W-:Y:S01]  /*0de0*/  IMAD.MOV.U32 R2, RZ, RZ, 0x3de5db65 ;  /* 0x3de5db65ff027424 */ /* 0x000fe200078e00ff */
[----:B------:R-:W-:Y:S01]  /*0df0*/  BSSY B2, `(.L_x_6917) ;  /* 0x000001e000027945 */ /* 0x000fe20003800000 */
[----:B------:R-:W-:-:S03]  /*0e00*/  IMAD.MOV.U32 R54, RZ, RZ, 0x79785eba ;  /* 0x79785ebaff367424 */ /* 0x000fc600078e00ff */
        /* <DEDUP_REMOVED lines=26> */
.L_x_6918:
[----:B------:R2:W3:Y:S01]  /*0fb0*/  DMUL R4, RZ, R60 ;  /* 0x0000003cff047228 */ /* 0x0004e20000000000 */
[----:B------:R-:W-:-:S05]  /*0fc0*/  MOV R3, RZ ;  /* 0x000000ff00037202 */ /* 0x000fca0000000f00 */
.L_x_6919:
[----:B------:R-:W-:Y:S05]  /*0fd0*/  BSYNC B2 ;  /* 0x0000000000027941 */ /* 0x000fea0003800000 */
.L_x_6917:
        /* <DEDUP_REMOVED lines=9> */
[----:B-1----:R-:W-:Y:S01]  /*1070*/  LOP3.LUT R6, R63, 0xfffff, RZ, 0xc0, !PT ;  /* 0x000fffff3f067812 */ /* 0x002fe200078ec0ff */
[----:B------:R-:W-:-:S02]  /*1080*/  IMAD.MOV.U32 R54, RZ, RZ, 0x79785eba ;  /* 0x79785ebaff367424 */ /* 0x000fc400078e00ff */
[----:B------:R-:W-:Y:S01]  /*1090*/  IMAD.MOV.U32 R60, RZ, RZ, RZ ;  /* 0x000000ffff3c7224 */ /* 0x000fe200078e00ff */
[----:B------:R-:W-:Y:S01]  /*10a0*/  FSEL R55, R2, -0.082518599927425384521, !P0 ;  /* 0xbda8ff8302377808 */ /* 0x000fe20004000000 */
[----:B------:R-:W2:Y:S01]  /*10b0*/  DMUL R2, R4, R4 ;  /* 0x0000000404027228 */ /* 0x000ea20000000000 */
[----:B------:R-:W-:-:S06]  /*10c0*/  FSEL R54, -R54, 4.2945490664224492434e-19, !P0 ;  /* 0x20fd816436367808 */ /* 0x000fcc0004000100 */
[----:B--2---:R-:W1:-:S06]  /*10d0*/  DFMA R40, R2, R54, R40 ;  /* 0x000000360228722b */ /* 0x004e4c0000000028 */
[C---:B-1----:R1:W4:Y:S02]  /*10e0*/  DFMA R40, R2.reuse, R40, R42 ;  /* 0x000000280228722b */ /* 0x042324000000002a */
[----:B-1----:R-:W-:Y:S02]  /*10f0*/  LEA.HI R42, R63, 0xffffff09, RZ, 0xc ;  /* 0xffffff093f2a7811 */ /* 0x002fe400078f60ff */
[----:B------:R-:W-:Y:S02]  /*1100*/  LOP3.LUT R63, R6, 0x7fe00000, RZ, 0xfc, !PT ;  /* 0x7fe00000063f7812 */ /* 0x000fe400078efcff */
[----:B----4-:R-:W1:-:S04]  /*1110*/  DFMA R40, R2, R40, R44 ;  /* 0x000000280228722b */ /* 0x010e48000000002c */
[----:B0-----:R-:W-:-:S04]  /*1120*/  DMUL R64, R62, R64 ;  /* 0x000000403e407228 */ /* 0x001fc80000000000 */
[----:B-1----:R-:W3:-:S06]  /*1130*/  DFMA R40, R2, R40, R46 ;  /* 0x000000280228722b */ /* 0x002ecc000000002e */
        /* <DEDUP_REMOVED lines=17> */
.L_x_6901:
        /* <DEDUP_REMOVED lines=11> */
.L_x_6920:
[----:B------:R-:W0:-:S10]  /*1300*/  DADD R40, R18, -R18 ;  /* 0x0000000012287229 */ /* 0x000e140000000812 */
[----:B0-----:R-:W-:Y:S02]  /*1310*/  IMAD.MOV.U32 R60, RZ, RZ, R40 ;  /* 0x000000ffff3c7224 */ /* 0x001fe400078e0028 */
[----:B------:R-:W-:Y:S01]  /*1320*/  IMAD.MOV.U32 R61, RZ, RZ, R41 ;  /* 0x000000ffff3d7224 */ /* 0x000fe200078e0029 */
[----:B------:R-:W-:Y:S05]  /*1330*/  BRA `(.L_x_6911) ;  /* 0x0000077000007947 */ /* 0x000fea0003800000 */
.L_x_6900:
        /* <DEDUP_REMOVED lines=14> */
[----:B01---5:R-:W-:Y:S05]  /*1420*/  CALL.REL.NOINC `($_ZN2at6native29vectorized_elementwise_kernelILi2EZZZNS0_61_GLOBAL__N__132982cb_23_ActivationSiluKernel_cu_1520ed90_293611silu_kernelERNS_18TensorIteratorBaseEENKUlvE_clEvENKUlvE1_clEvEUlN3c107complexIdEEE_St5arrayIPcLm2EEEEviT0_T1_$__internal_trig_reduction_slowpathd) ;  /* 0x0002370000007944 */ /* 0x023fea0003c00000 */
[----:B------:R-:W-:Y:S05]  /*1430*/  BRA `(.L_x_6923) ;  /* 0x0000002000007947 */ /* 0x000fea0003800000 */
.L_x_6922:
[----:B------:R0:W1:Y:S01]  /*1440*/  DMUL R4, RZ, R60 ;  /* 0x0000003cff047228 */ /* 0x0000620000000000 */
[----:B------:R-:W-:-:S05]  /*1450*/  IMAD.MOV.U32 R3, RZ, RZ, RZ ;  /* 0x000000ffff037224 */ /* 0x000fca00078e00ff */
.L_x_6923:
[----:B------:R-:W-:Y:S05]  /*1460*/  BSYNC B2 ;  /* 0x0000000000027941 */ /* 0x000fea0003800000 */
.L_x_6921:
        /* <DEDUP_REMOVED lines=26> */
[----:B------:R-:W-:-:S06]  /*1610*/  DSETP.GE.AND P0, PT, |R60|, 2.14748364800000000000e+09, PT ;  /* 0x41e000003c00742a */ /* 0x000fcc0003f06200 */
        /* <DEDUP_REMOVED lines=9> */
[----:B012--5:R-:W-:Y:S05]  /*16b0*/  CALL.REL.NOINC `($_ZN2at6native29vectorized_elementwise_kernelILi2EZZZNS0_61_GLOBAL__N__132982cb_23_ActivationSiluKernel_cu_1520ed90_293611silu_kernelERNS_18TensorIteratorBaseEENKUlvE_clEvENKUlvE1_clEvEUlN3c107complexIdEEE_St5arrayIPcLm2EEEEviT0_T1_$__internal_trig_reduction_slowpathd) ;  /* 0x0002347000007944 */ /* 0x027fea0003c00000 */
[----:B------:R-:W-:Y:S05]  /*16c0*/  BRA `(.L_x_6926) ;  /* 0x0000002000007947 */ /* 0x000fea0003800000 */
.L_x_6925:
[----:B------:R1:W2:Y:S01]  /*16d0*/  DMUL R4, RZ, R60 ;  /* 0x0000003cff047228 */ /* 0x0002a20000000000 */
[----:B------:R-:W-:-:S05]  /*16e0*/  IMAD.MOV.U32 R3, RZ, RZ, RZ ;  /* 0x000000ffff037224 */ /* 0x000fca00078e00ff */
.L_x_6926:
[----:B------:R-:W-:Y:S05]  /*16f0*/  BSYNC B2 ;  /* 0x0000000000027941 */ /* 0x000fea0003800000 */
.L_x_6924:
[----:B------:R-:W-:Y:S02]  /*1700*/  IMAD.SHL.U32 R2, R3, 0x8, RZ ;  /* 0x0000000803027824 */ /* 0x000fe400078e00ff */
[----:B-1----:R-:W-:-:S03]  /*1710*/  IMAD.MOV.U32 R43, RZ, RZ, 0x8 ;  /* 0x00000008ff2b7424 */ /* 0x002fc600078e00ff */
[----:B------:R-:W-:-:S05]  /*1720*/  LOP3.LUT R2, R2, 0x8, RZ, 0xc0, !PT ;  /* 0x0000000802027812 */ /* 0x000fca00078ec0ff */
[----:B------:R-:W-:-:S05]  /*1730*/  IMAD.WIDE.U32 R42, R2, R43, c[0x4][0x158] ;  /* 0x01005600022a7625 */ /* 0x000fca00078e002b */
[----:B------:R-:W3:Y:S04]  /*1740*/  LDG.E.128.CONSTANT R44, [R42.64] ;  /* 0x000000062a2c7981 */ /* 0x000ee8000c1e9d00 */
[----:B------:R-:W4:Y:S04]  /*1750*/  LDG.E.128.CONSTANT R48, [R42.64+0x10] ;  /* 0x000010062a307981 */ /* 0x000f28000c1e9d00 */
[----:B--2---:R-:W2:Y:S01]  /*1760*/  LDG.E.128.CONSTANT R52, [R42.64+0x20] ;  /* 0x000020062a347981 */ /* 0x004ea2000c1e9d00 */
[----:B------:R-:W-:Y:S01]  /*1770*/  R2P PR, R3, 0x3 ;  /* 0x0000000303007804 */ /* 0x000fe20000000000 */
[----:B------:R-:W-:Y:S01]  /*1780*/  IMAD.MOV.U32 R56, RZ, RZ, 0x79785eba ;  /* 0x79785ebaff387424 */ /* 0x000fe200078e00ff */
[----:B------:R-:W3:Y:S01]  /*1790*/  DMUL R2, R4, R4 ;  /* 0x0000000404027228 */ /* 0x000ee20000000000 */
[----:B------:R-:W-:-:S03]  /*17a0*/  IMAD.MOV.U32 R6, RZ, RZ, 0x3de5db65 ;  /* 0x3de5db65ff067424 */ /* 0x000fc600078e00ff */
[----:B------:R-:W-:Y:S02]  /*17b0*/  FSEL R56, -R56, 4.2945490664224492434e-19, !P0 ;  /* 0x20fd816438387808 */ /* 0x000fe40004000100 */
[----:B------:R-:W-:-:S06]  /*17c0*/  FSEL R57, R6, -0.082518599927425384521, !P0 ;  /* 0xbda8ff8306397808 */ /* 0x000fcc0004000000 */
[----:B---3--:R-:W1:-:S06]  /*17d0*/  DFMA R44, R2, R56, R44 ;  /* 0x00000038022c722b */ /* 0x008e4c000000002c */
[----:B-1----:R-:W4:-:S06]  /*17e0*/  DFMA R44, R2, R44, R46 ;  /* 0x0000002c022c722b */ /* 0x002f0c000000002e */
[----:B----4-:R-:W1:-:S06]  /*17f0*/  DFMA R44, R2, R44, R48 ;  /* 0x0000002c022c722b */ /* 0x010e4c0000000030 */
[----:B-1----:R-:W2:-:S06]  /*1800*/  DFMA R44, R2, R44, R50 ;  /* 0x0000002c022c722b */ /* 0x002e8c0000000032 */
[----:B--2---:R-:W1:-:S06]  /*1810*/  DFMA R44, R2, R44, R52 ;  /* 0x0000002c022c722b */ /* 0x004e4c0000000034 */
[----:B-1----:R-:W1:-:S06]  /*1820*/  DFMA R44, R2, R44, R54 ;  /* 0x0000002c022c722b */ /* 0x002e4c0000000036 */
[----:B-1----:R1:W2:-:S04]  /*1830*/  DFMA R60, R44, R4, R4 ;  /* 0x000000042c3c722b */ /* 0x0022880000000004 */
[----:B------:R1:W3:Y:S01]  /*1840*/  @P0 DFMA R60, R2, R44, 1 ;  /* 0x3ff00000023c042b */ /* 0x0002e2000000002c */
[----:B------:R-:W-:Y:S05]  /*1850*/  @!P1 BRA `(.L_x_6911) ;  /* 0x0000025000009947 */ /* 0x000fea0003800000 */
[----:B--23--:R-:W2:Y:S01]  /*1860*/  DFMA R60, R60, -1, RZ ;  /* 0xbff000003c3c782b */ /* 0x00cea200000000ff */
[----:B------:R-:W-:Y:S05]  /*1870*/  BRA `(.L_x_6911) ;  /* 0x0000023000007947 */ /* 0x000fea0003800000 */
.L_x_6899:
[----:B0-2---:R-:W-:Y:S01]  /*1880*/  IMAD.MOV.U32 R4, RZ, RZ, 0x652b82fe ;  /* 0x652b82feff047424 */ /* 0x005fe200078e00ff */
[----:B------:R-:W-:Y:S01]  /*1890*/  MOV R5, 0x3ff71547 ;  /* 0x3ff7154700057802 */ /* 0x000fe20000000f00 */
[----:B------:R-:W-:Y:S01]  /*18a0*/  IMAD.MOV.U32 R44, RZ, RZ, 0x69ce2bdf ;  /* 0x69ce2bdfff2c7424 */ /* 0x000fe200078e00ff */
[----:B------:R-:W-:Y:S01]  /*18b0*/  FSETP.GEU.FTZ.AND P0, PT, |R3|, 4.1917929649353027344, PT ;  /* 0x4086232b0300780b */ /* 0x000fe20003f1e200 */
        /* <DEDUP_REMOVED lines=31> */
.L_x_6911:
[----:B012---:R-:W-:Y:S05]  /*1ab0*/  BSYNC B1 ;  /* 0x0000000000017941 */ /* 0x007fea0003800000 */
.L_x_6898:
        /* <DEDUP_REMOVED lines=28> */
[----:B-----5:R-:W-:Y:S05]  /*1c80*/  CALL.REL.NOINC `($__internal_15_$__cuda_sm20_div_rn_f64_full) ;  /* 0x0002284000007944 */ /* 0x020fea0003c00000 */
[----:B------:R-:W-:Y:S02]  /*1c90*/  IMAD.MOV.U32 R44, RZ, RZ, R2 ;  /* 0x000000ffff2c7224 */ /* 0x000fe400078e0002 */
[----:B------:R-:W-:Y:S02]  /*1ca0*/  IMAD.MOV.U32 R45, RZ, RZ, R3 ;  /* 0x000000ffff2d7224 */ /* 0x000fe400078e0003 */
.L_x_6931:
[----:B------:R-:W-:Y:S05]  /*1cb0*/  BSYNC B2 ;  /* 0x0000000000027941 */ /* 0x000fea0003800000 */
.L_x_6930:
        /* <DEDUP_REMOVED lines=12> */
[----:B--2---:R-:W-:Y:S01]  /*1d80*/  IMAD.MOV.U32 R5, RZ, RZ, R42 ;  /* 0x000000ffff057224 */ /* 0x004fe200078e002a */
[----:B------:R-:W-:Y:S01]  /*1d90*/  MOV R2, 0x1dd0 ;  /* 0x00001dd000027802 */ /* 0x000fe20000000f00 */
[----:B------:R-:W-:Y:S01]  /*1da0*/  IMAD.MOV.U32 R4, RZ, RZ, R43 ;  /* 0x000000ffff047224 */ /* 0x000fe200078e002b */
[----:B------:R-:W-:Y:S02]  /*1db0*/  IADD3 R3, R3, -0x100000, RZ ;  /* 0xfff0000003037810 */ /* 0x000fe40007ffe0ff */
[----:B01---5:R-:W-:Y:S05]  /*1dc0*/  CALL.REL.NOINC `($__internal_14_$__cuda_sm20_dblrcp_rn_slowpath_v3) ;  /* 0x0002243000007944 */ /* 0x023fea0003c00000 */
[----:B------:R-:W-:Y:S02]  /*1dd0*/  IMAD.MOV.U32 R5, RZ, RZ, R3 ;  /* 0x000000ffff057224 */ /* 0x000fe400078e0003 */
.L_x_6933:
[----:B------:R-:W-:Y:S05]  /*1de0*/  BSYNC B2 ;  /* 0x0000000000027941 */ /* 0x000fea0003800000 */
.L_x_6932:
[----:B------:R-:W3:-:S04]  /*1df0*/  DFMA R2, R18, R44, R16 ;  /* 0x0000002c1202722b */ /* 0x000ec80000000010 */
[----:B------:R-:W4:-:S04]  /*1e00*/  DFMA R18, -R16, R44, R18 ;  /* 0x0000002c1012722b */ /* 0x000f080000000112 */
[----:B--23--:R2:W3:-:S04]  /*1e10*/  DMUL R16, R2, R4 ;  /* 0x0000000402107228 */ /* 0x00c4c80000000000 */
[----:B----4-:R2:W4:Y:S01]  /*1e20*/  DMUL R18, R18, R4 ;  /* 0x0000000412127228 */ /* 0x0105220000000000 */
[----:B------:R-:W-:Y:S05]  /*1e30*/  BRA `(.L_x_6934) ;  /* 0x0000062000007947 */ /* 0x000fea0003800000 */
.L_x_6929:
        /* <DEDUP_REMOVED lines=20> */
[----:B-----5:R-:W-:Y:S05]  /*1f80*/  CALL.REL.NOINC `($__internal_15_$__cuda_sm20_div_rn_f64_full) ;  /* 0x0002254000007944 */ /* 0x020fea0003c00000 */
.L_x_6936:
[----:B------:R-:W-:Y:S05]  /*1f90*/  BSYNC B2 ;  /* 0x0000000000027941 */ /* 0x000fea0003800000 */
.L_x_6935:
        /* <DEDUP_REMOVED lines=12> */
[----:B0-----:R0:W2:Y:S02]  /*2060*/  DFMA R40, R16, R42, R40 ;  /* 0x0000002a1028722b */ /* 0x0010a40000000028 */
[----:B0-----:R-:W-:Y:S02]  /*2070*/  IMAD.MOV.U32 R16, RZ, RZ, R2 ;  /* 0x000000ffff107224 */ /* 0x001fe400078e0002 */
[----:B------:R-:W-:-:S06]  /*2080*/  IMAD.MOV.U32 R17, RZ, RZ, R3 ;  /* 0x000000ffff117224 */ /* 0x000fcc00078e0003 */
[----:B--2---:R-:W-:-:S05]  /*2090*/  FFMA R6, RZ, R5, R41 ;  /* 0x00000005ff067223 */ /* 0x004fca0000000029 */
[----:B------:R-:W-:-:S13]  /*20a0*/  FSETP.GT.AND P0, PT, |R6|, 1.469367938527859385e-39, PT ;  /* 0x001000000600780b */ /* 0x000fda0003f04200 */
[----:B------:R-:W-:Y:S05]  /*20b0*/  @P0 BRA P1, `(.L_x_6938) ;  /* 0x0000007000000947 */ /* 0x000fea0000800000 */
[----:B------:R-:W-:Y:S01]  /*20c0*/  MOV R48, R4 ;  /* 0x0000000400307202 */ /* 0x000fe20000000f00 */
[----:B------:R-:W-:Y:S01]  /*20d0*/  IMAD.MOV.U32 R2, RZ, RZ, R18 ;  /* 0x000000ffff027224 */ /* 0x000fe200078e0012 */
[----:B------:R-:W-:Y:S01]  /*20e0*/  MOV R4, 0x2110 ;  /* 0x0000211000047802 */ /* 0x000fe20000000f00 */
[----:B------:R-:W-:Y:S02]  /*20f0*/  IMAD.MOV.U32 R3, RZ, RZ, R19 ;  /* 0x000000ffff037224 */ /* 0x000fe400078e0013 */
[----:B-1---5:R-:W-:Y:S05]  /*2100*/  CALL.REL.NOINC `($__internal_15_$__cuda_sm20_div_rn_f64_full) ;  /* 0x000223c000007944 */ /* 0x022fea0003c00000 */
[----:B------:R-:W-:Y:S02]  /*2110*/  IMAD.MOV.U32 R40, RZ, RZ, R2 ;  /* 0x000000ffff287224 */ /* 0x000fe400078e0002 */
[----:B------:R-:W-:Y:S02]  /*2120*/  IMAD.MOV.U32 R41, RZ, RZ, R3 ;  /* 0x000000ffff297224 */ /* 0x000fe400078e0003 */
.L_x_6938:
[----:B------:R-:W-:Y:S05]  /*2130*/  BSYNC B2 ;  /* 0x0000000000027941 */ /* 0x000fea0003800000 */
.L_x_6937:
[----:B------:R-:W-:Y:S02]  /*2140*/  IMAD.MOV.U32 R18, RZ, RZ, R40 ;  /* 0x000000ffff127224 */ /* 0x000fe400078e0028 */
[----:B------:R-:W-:Y:S01]  /*2150*/  IMAD.MOV.U32 R19, RZ, RZ, R41 ;  /* 0x000000ffff137224 */ /* 0x000fe200078e0029 */
[----:B------:R-:W-:Y:S05]  /*2160*/  BRA `(.L_x_6934) ;  /* 0x000002f000007947 */ /* 0x000fea0003800000 */
.L_x_6928:
        /* <DEDUP_REMOVED lines=20> */
[----:B-----5:R-:W-:Y:S05]  /*22b0*/  CALL.REL.NOINC `($__internal_15_$__cuda_sm20_div_rn_f64_full) ;  /* 0x0002221000007944 */ /* 0x020fea0003c00000 */
[----:B------:R-:W-:Y:S02]  /*22c0*/  IMAD.MOV.U32 R44, RZ, RZ, R2 ;  /* 0x000000ffff2c7224 */ /* 0x000fe400078e0002 */
[----:B------:R-:W-:Y:S02]  /*22d0*/  IMAD.MOV.U32 R45, RZ, RZ, R3 ;  /* 0x000000ffff2d7224 */ /* 0x000fe400078e0003 */
.L_x_6940:
[----:B------:R-:W-:Y:S05]  /*22e0*/  BSYNC B2 ;  /* 0x0000000000027941 */ /* 0x000fea0003800000 */
.L_x_6939:
        /* <DEDUP_REMOVED lines=18> */
.L_x_6942:
[----:B------:R-:W-:Y:S05]  /*2410*/  BSYNC B2 ;  /* 0x0000000000027941 */ /* 0x000fea0003800000 */
.L_x_6941:
[----:B------:R-:W3:-:S04]  /*2420*/  DFMA R2, R16, R44, R18 ;  /* 0x0000002c1002722b */ /* 0x000ec80000000012 */
[----:B------:R-:W4:-:S04]  /*2430*/  DFMA R18, R18, R44, -R16 ;  /* 0x0000002c1212722b */ /* 0x000f080000000810 */
[----:B--23--:R2:W3:-:S04]  /*2440*/  DMUL R16, R2, R4 ;  /* 0x0000000402107228 */ /* 0x00c4c80000000000 */
[----:B----4-:R2:W4:-:S06]  /*2450*/  DMUL R18, R18, R4 ;  /* 0x0000000412127228 */ /* 0x01050c0000000000 */
.L_x_6934:
[----:B---3--:R-:W-:Y:S05]  /*2460*/  BSYNC B1 ;  /* 0x0000000000017941 */ /* 0x008fea0003800000 */
.L_x_6927:
[----:B-----5:R-:W3:Y:S01]  /*2470*/  DADD R60, -RZ, -R14 ;  /* 0x00000000ff3c7229 */ /* 0x020ee2000000090e */
[----:B------:R-:W-:Y:S03]  /*2480*/  BSSY B1, `(.L_x_6943) ;  /* 0x0000196000017945 */ /* 0x000fe60003800000 */
[----:B--2---:R2:W0:-:S06]  /*2490*/  DADD R2, -RZ, -R12 ;  /* 0x00000000ff027229 */ /* 0x00440c000000090c */
[----:B---3--:R-:W-:-:S13]  /*24a0*/  LOP3.LUT P0, RZ, R60, 0x7fffffff, R61, 0xf8, !PT ;  /* 0x7fffffff3cff7812 */ /* 0x008fda000780f83d */
        /* <DEDUP_REMOVED lines=47> */
.L_x_6949:
[----:B------:R-:W-:Y:S05]  /*27a0*/  BSYNC B0 ;  /* 0x0000000000007941 */ /* 0x000fea0003800000 */
.L_x_6948:
        /* <DEDUP_REMOVED lines=8> */
[----:B0-----:R0:W3:Y:S01]  /*2830*/  DFMA R4, -R4, c[0x2][0x70], R40 ;  /* 0x00801c0004047a2b */ /* 0x0010e20000000128 */
[----:B------:R-:W-:Y:S05]  /*2840*/  @!P0 BRA `(.L_x_6952) ;  /* 0x0000007000008947 */ /* 0x000fea0003800000 */
[----:B------:R-:W-:Y:S01]  /*2850*/  IMAD.MOV.U32 R2, RZ, RZ, R60 ;  /* 0x000000ffff027224 */ /* 0x000fe200078e003c */
[----:B------:R-:W-:Y:S01]  /*2860*/  MOV R49, 0x2890 ;  /* 0x0000289000317802 */ /* 0x000fe20000000f00 */
[----:B------:R-:W-:-:S03]  /*2870*/  IMAD.MOV.U32 R51, RZ, RZ, R61 ;  /* 0x000000ffff337224 */ /* 0x000fc600078e003d */
[----:B01234-:R-:W-:Y:S05]  /*2880*/  CALL.REL.NOINC `($_ZN2at6native29vectorized_elementwise_kernelILi2EZZZNS0_61_GLOBAL__N__132982cb_23_ActivationSiluKernel_cu_1520ed90_293611silu_kernelERNS_18TensorIteratorBaseEENKUlvE_clEvENKUlvE1_clEvEUlN3c107complexIdEEE_St5arrayIPcLm2EEEEviT0_T1_$__internal_trig_reduction_slowpathd) ;  /* 0x000222a000007944 */ /* 0x01ffea0003c00000 */
[----:B------:R-:W-:Y:S05]  /*2890*/  BRA `(.L_x_6952) ;  /* 0x0000002000007947 */ /* 0x000fea0003800000 */
.L_x_6951:
[----:B------:R3:W0:Y:S02]  /*28a0*/  DMUL R4, RZ, R60 ;  /* 0x0000003cff047228 */ /* 0x0006240000000000 */
[----:B0-----:R-:W-:-:S04]  /*28b0*/  IMAD.MOV.U32 R3, RZ, RZ, RZ ;  /* 0x000000ffff037224 */ /* 0x001fc800078e00ff */
.L_x_6952:
[----:B------:R-:W-:Y:S05]  /*28c0*/  BSYNC B2 ;  /* 0x0000000000027941 */ /* 0x000fea0003800000 */
.L_x_6950:
[----:B------:R-:W-:Y:S01]  /*28d0*/  IADD3 R3, R3, 0x1, RZ ;  /* 0x0000000103037810 */ /* 0x000fe20007ffe0ff */
[----:B0-----:R-:W-:-:S03]  /*28e0*/  IMAD.MOV.U32 R41, RZ, RZ, 0x8 ;  /* 0x00000008ff297424 */ /* 0x001fc600078e00ff */
[----:B------:R-:W-:-:S04]  /*28f0*/  SHF.L.U32 R2, R3, 0x3, RZ ;  /* 0x0000000303027819 */ /* 0x000fc800000006ff */
[----:B------:R-:W-:-:S05]  /*2900*/  LOP3.LUT R2, R2, 0x8, RZ, 0xc0, !PT ;  /* 0x0000000802027812 */ /* 0x000fca00078ec0ff */
[----:B------:R-:W-:-:S05]  /*2910*/  IMAD.WIDE.U32 R40, R2, R41, c[0x4][0x158] ;  /* 0x0100560002287625 */ /* 0x000fca00078e0029 */
[----:B------:R-:W5:Y:S04]  /*2920*/  LDG.E.128.CONSTANT R44, [R40.64] ;  /* 0x00000006282c7981 */ /* 0x000f68000c1e9d00 */
[----:B----4-:R-:W4:Y:S04]  /*2930*/  LDG.E.128.CONSTANT R48, [R40.64+0x10] ;  /* 0x0000100628307981 */ /* 0x010f28000c1e9d00 */
[----:B---3--:R-:W3:Y:S01]  /*2940*/  LDG.E.128.CONSTANT R52, [R40.64+0x20] ;  /* 0x0000200628347981 */ /* 0x008ee2000c1e9d00 */
[----:B------:R-:W-:Y:S01]  /*2950*/  R2P PR, R3, 0x3 ;  /* 0x0000000303007804 */ /* 0x000fe20000000000 */
[----:B------:R-:W-:Y:S01]  /*2960*/  IMAD.MOV.U32 R2, RZ, RZ, 0x3de5db65 ;  /* 0x3de5db65ff027424 */ /* 0x000fe200078e00ff */
[----:B------:R-:W-:Y:S01]  /*2970*/  BSSY B2, `(.L_x_6953) ;  /* 0x000001e000027945 */ /* 0x000fe20003800000 */
[----:B------:R-:W-:-:S03]  /*2980*/  IMAD.MOV.U32 R56, RZ, RZ, 0x79785eba ;  /* 0x79785ebaff387424 */ /* 0x000fc600078e00ff */
[----:B------:R-:W-:Y:S01]  /*2990*/  FSEL R57, R2, -0.082518599927425384521, !P0 ;  /* 0xbda8ff8302397808 */ /* 0x000fe20004000000 */
[----:B------:R-:W5:Y:S01]  /*29a0*/  DMUL R2, R4, R4 ;  /* 0x0000000404027228 */ /* 0x000f620000000000 */
[----:B------:R-:W-:-:S06]  /*29b0*/  FSEL R56, -R56, 4.2945490664224492434e-19, !P0 ;  /* 0x20fd816438387808 */ /* 0x000fcc0004000100 */
        /* <DEDUP_REMOVED lines=11> */
[----:B------:R-:W-:-:S06]  /*2a70*/  DSETP.GE.AND P0, PT, |R60|, 2.14748364800000000000e+09, PT ;  /* 0x41e000003c00742a */ /* 0x000fcc0003f06200 */
[----:B---3--:R-:W3:Y:S08]  /*2a80*/  F2I.F64 R3, R2 ;  /* 0x0000000200037311 */ /* 0x008ef00000301100 */
[----:B---3--:R-:W3:Y:S02]  /*2a90*/  I2F.F64 R4, R3 ;  /* 0x0000000300047312 */ /* 0x008ee40000201c00 */
[----:B---3--:R-:W3:-:S06]  /*2aa0*/  DFMA R44, -R4, c[0x2][0x60], R60 ;  /* 0x00801800042c7a2b */ /* 0x008ecc000000013c */
[----:B---3--:R-:W3:-:S06]  /*2ab0*/  DFMA R44, -R4, c[0x2][0x68], R44 ;  /* 0x00801a00042c7a2b */ /* 0x008ecc000000012c */
[----:B---3--:R3:W4:Y:S01]  /*2ac0*/  DFMA R4, -R4, c[0x2][0x70], R44 ;  /* 0x00801c0004047a2b */ /* 0x008722000000012c */
[----:B------:R-:W-:Y:S05]  /*2ad0*/  @!P0 BRA `(.L_x_6955) ;  /* 0x0000007000008947 */ /* 0x000fea0003800000 */
[----:B------:R-:W-:Y:S01]  /*2ae0*/  IMAD.MOV.U32 R2, RZ, RZ, R60 ;  /* 0x000000ffff027224 */ /* 0x000fe200078e003c */
[----:B------:R-:W-:Y:S01]  /*2af0*/  MOV R49, 0x2b20 ;  /* 0x00002b2000317802 */ /* 0x000fe20000000f00 */
[----:B------:R-:W-:-:S03]  /*2b00*/  IMAD.MOV.U32 R51, RZ, RZ, R61 ;  /* 0x000000ffff337224 */ /* 0x000fc600078e003d */
[----:B01234-:R-:W-:Y:S05]  /*2b10*/  CALL.REL.NOINC `($_ZN2at6native29vectorized_elementwise_kernelILi2EZZZNS0_61_GLOBAL__N__132982cb_23_ActivationSiluKernel_cu_1520ed90_293611silu_kernelERNS_18TensorIteratorBaseEENKUlvE_clEvENKUlvE1_clEvEUlN3c107complexIdEEE_St5arrayIPcLm2EEEEviT0_T1_$__internal_trig_reduction_slowpathd) ;  /* 0x0002201000007944 */ /* 0x01ffea0003c00000 */
[----:B------:R-:W-:Y:S05]  /*2b20*/  BRA `(.L_x_6955) ;  /* 0x0000002000007947 */ /* 0x000fea0003800000 */
.L_x_6954:
[----:B------:R3:W4:Y:S01]  /*2b30*/  DMUL R4, RZ, R60 ;  /* 0x0000003cff047228 */ /* 0x0007220000000000 */
[----:B------:R-:W-:-:S05]  /*2b40*/  IMAD.MOV.U32 R3, RZ, RZ, RZ ;  /* 0x000000ffff037224 */ /* 0x000fca00078e00ff */
.L_x_6955:
[----:B------:R-:W-:Y:S05]  /*2b50*/  BSYNC B2 ;  /* 0x0000000000027941 */ /* 0x000fea0003800000 */
.L_x_6953:
        /* <DEDUP_REMOVED lines=9> */
[----:B-1----:R-:W-:Y:S01]  /*2bf0*/  MOV R58, 0x79785eba ;  /* 0x79785eba003a7802 */ /* 0x002fe20000000f00 */
[----:B0-2---:R-:W-:-:S03]  /*2c00*/  DMUL R40, R40, R42 ;  /* 0x0000002a28287228 */ /* 0x005fc60000000000 */
[----:B------:R-:W-:Y:S01]  /*2c10*/  FSEL R59, R2, -0.082518599927425384521, !P0 ;  /* 0xbda8ff83023b7808 */ /* 0x000fe20004000000 */
[----:B------:R-:W3:Y:S01]  /*2c20*/  DMUL R2, R4, R4 ;  /* 0x0000000404027228 */ /* 0x000ee20000000000 */
[----:B------:R-:W-:-:S06]  /*2c30*/  FSEL R58, -R58, 4.2945490664224492434e-19, !P0 ;  /* 0x20fd81643a3a7808 */ /* 0x000fcc0004000100 */
        /* <DEDUP_REMOVED lines=9> */
[----:B0-----:R0:W1:Y:S01]  /*2cd0*/  DMUL R60, R4, R42 ;  /* 0x0000002a043c7228 */ /* 0x0010620000000000 */
[----:B------:R-:W-:Y:S05]  /*2ce0*/  BRA `(.L_x_6956) ;  /* 0x000010f000007947 */ /* 0x000fea0003800000 */
.L_x_6947:
        /* <DEDUP_REMOVED lines=32> */
[----:B------:R-:W-:-:S04]  /*2ef0*/  @!P0 SHF.R.S32.HI R5, RZ, 0x1, R5 ;  /* 0x00000001ff058819 */ /* 0x000fc80000011405 */
[----:B------:R-:W-:Y:S01]  /*2f00*/  @!P0 LEA R43, R5, R43, 0x14 ;  /* 0x0000002b052b8211 */ /* 0x000fe200078ea0ff */
[----:B------:R-:W-:-:S05]  /*2f10*/  @!P0 IMAD.IADD R2, R4, 0x1, -R5 ;  /* 0x0000000104028824 */ /* 0x000fca00078e0a05 */
[----:B------:R-:W-:Y:S01]  /*2f20*/  @!P0 LEA R3, R2, 0x3ff00000, 0x14 ;  /* 0x3ff0000002038811 */ /* 0x000fe200078ea0ff */
[----:B------:R-:W-:-:S06]  /*2f30*/  @!P0 IMAD.MOV.U32 R2, RZ, RZ, RZ ;  /* 0x000000ffff028224 */ /* 0x000fcc00078e00ff */
[----:B------:R0:W2:-:S06]  /*2f40*/  @!P0 DMUL R62, R42, R2 ;  /* 0x000000022a3e8228 */ /* 0x00008c0000000000 */
.L_x_6958:
[----:B------:R-:W-:Y:S05]  /*2f50*/  BSYNC B0 ;  /* 0x0000000000007941 */ /* 0x000fea0003800000 */
.L_x_6957:
        /* <DEDUP_REMOVED lines=15> */
.L_x_6960:
[----:B------:R3:W0:Y:S02]  /*3050*/  DMUL R4, RZ, R60 ;  /* 0x0000003cff047228 */ /* 0x0006240000000000 */
[----:B0-----:R-:W-:-:S04]  /*3060*/  IMAD.MOV.U32 R3, RZ, RZ, RZ ;  /* 0x000000ffff037224 */ /* 0x001fc800078e00ff */
.L_x_6961:
[----:B------:R-:W-:Y:S05]  /*3070*/  BSYNC B2 ;  /* 0x0000000000027941 */ /* 0x000fea0003800000 */
.L_x_6959:
[----:B------:R-:W-:Y:S01]  /*3080*/  IADD3 R3, R3, 0x1, RZ ;  /* 0x0000000103037810 */ /* 0x000fe20007ffe0ff */
[----:B------:R-:W-:-:S04]  /*3090*/  IMAD.MOV.U32 R53, RZ, RZ, 0x8 ;  /* 0x00000008ff357424 */ /* 0x000fc800078e00ff */
        /* <DEDUP_REMOVED lines=31> */
[----:B------:R-:W-:Y:S01]  /*3290*/  MOV R2, R60 ;  /* 0x0000003c00027202 */ /* 0x000fe20000000f00 */
[----:B------:R-:W-:Y:S01]  /*32a0*/  IMAD.MOV.U32 R51, RZ, RZ, R61 ;  /* 0x000000ffff337224 */ /* 0x000fe200078e003d */
[----:B------:R-:W-:-:S03]  /*32b0*/  MOV R49, 0x32d0 ;  /* 0x000032d000317802 */ /* 0x000fc60000000f00 */
[----:B01234-:R-:W-:Y:S05]  /*32c0*/  CALL.REL.NOINC `($_ZN2at6native29vectorized_elementwise_kernelILi2EZZZNS0_61_GLOBAL__N__132982cb_23_ActivationSiluKernel_cu_1520ed90_293611silu_kernelERNS_18TensorIteratorBaseEENKUlvE_clEvENKUlvE1_clEvEUlN3c107complexIdEEE_St5arrayIPcLm2EEEEviT0_T1_$__internal_trig_reduction_slowpathd) ;  /* 0x0002186000007944 */ /* 0x01ffea0003c00000 */
[----:B------:R-:W-:Y:S05]  /*32d0*/  BRA `(.L_x_6964) ;  /* 0x0000002000007947 */ /* 0x000fea0003800000 */
.L_x_6963:
[----:B------:R3:W4:Y:S01]  /*32e0*/  DMUL R4, RZ, R60 ;  /* 0x0000003cff047228 */ /* 0x0007220000000000 */
[----:B------:R-:W-:-:S05]  /*32f0*/  IMAD.MOV.U32 R3, RZ, RZ, RZ ;  /* 0x000000ffff037224 */ /* 0x000fca00078e00ff */
.L_x_6964:
[----:B------:R-:W-:Y:S05]  /*3300*/  BSYNC B2 ;  /* 0x0000000000027941 */ /* 0x000fea0003800000 */
.L_x_6962:
        /* <DEDUP_REMOVED lines=9> */
[----:B--2---:R-:W-:Y:S01]  /*33a0*/  LOP3.LUT R6, R63, 0xfffff, RZ, 0xc0, !PT ;  /* 0x000fffff3f067812 */ /* 0x004fe200078ec0ff */
[----:B------:R-:W-:Y:S01]  /*33b0*/  IMAD.MOV.U32 R54, RZ, RZ, 0x79785eba ;  /* 0x79785ebaff367424 */ /* 0x000fe200078e00ff */
[----:B------:R-:W-:-:S02]  /*33c0*/  MOV R60, RZ ;  /* 0x000000ff003c7202 */ /* 0x000fc40000000f00 */
[----:B------:R-:W-:Y:S01]  /*33d0*/  FSEL R55, R2, -0.082518599927425384521, !P0 ;  /* 0xbda8ff8302377808 */ /* 0x000fe20004000000 */
[----:B------:R-:W3:Y:S01]  /*33e0*/  DMUL R2, R4, R4 ;  /* 0x0000000404027228 */ /* 0x000ee20000000000 */
[----:B------:R-:W-:-:S06]  /*33f0*/  FSEL R54, -R54, 4.2945490664224492434e-19, !P0 ;  /* 0x20fd816436367808 */ /* 0x000fcc0004000100 */
        /* <DEDUP_REMOVED lines=11> */
[----:B0-----:R-:W-:-:S04]  /*34b0*/  LEA.HI R2, R42, R42, RZ, 0x1 ;  /* 0x0000002a2a027211 */ /* 0x001fc800078f08ff */
        /* <DEDUP_REMOVED lines=12> */
.L_x_6946:
        /* <DEDUP_REMOVED lines=11> */
.L_x_6965:
[----:B------:R-:W0:-:S10]  /*3630*/  DADD R40, R14, -R14 ;  /* 0x000000000e287229 */ /* 0x000e14000000080e */
[----:B0-----:R-:W-:Y:S02]  /*3640*/  IMAD.MOV.U32 R60, RZ, RZ, R40 ;  /* 0x000000ffff3c7224 */ /* 0x001fe400078e0028 */
[----:B------:R-:W-:Y:S01]  /*3650*/  IMAD.MOV.U32 R61, RZ, RZ, R41 ;  /* 0x000000ffff3d7224 */ /* 0x000fe200078e0029 */
[----:B------:R-:W-:Y:S05]  /*3660*/  BRA `(.L_x_6956) ;  /* 0x0000077000007947 */ /* 0x000fea0003800000 */
.L_x_6945:
        /* <DEDUP_REMOVED lines=14> */
[----:B012-4-:R-:W-:Y:S05]  /*3750*/  CALL.REL.NOINC `($_ZN2at6native29vectorized_elementwise_kernelILi2EZZZNS0_61_GLOBAL__N__132982cb_23_ActivationSiluKernel_cu_1520ed90_293611silu_kernelERNS_18TensorIteratorBaseEENKUlvE_clEvENKUlvE1_clEvEUlN3c107complexIdEEE_St5arrayIPcLm2EEEEviT0_T1_$__internal_trig_reduction_slowpathd) ;  /* 0x000213d000007944 */ /* 0x017fea0003c00000 */
[----:B------:R-:W-:Y:S05]  /*3760*/  BRA `(.L_x_6968) ;  /* 0x0000002000007947 */ /* 0x000fea0003800000 */
.L_x_6967:
[----:B------:R0:W2:Y:S01]  /*3770*/  DMUL R4, RZ, R60 ;  /* 0x0000003cff047228 */ /* 0x0000a20000000000 */
[----:B------:R-:W-:-:S05]  /*3780*/  IMAD.MOV.U32 R3, RZ, RZ, RZ ;  /* 0x000000ffff037224 */ /* 0x000fca00078e00ff */
.L_x_6968:
[----:B------:R-:W-:Y:S05]  /*3790*/  BSYNC B2 ;  /* 0x0000000000027941 */ /* 0x000fea0003800000 */
.L_x_6966:
[----:B------:R-:W-:Y:S02]  /*37a0*/  IADD3 R3, R3, 0x1, RZ ;  /* 0x0000000103037810 */ /* 0x000fe40007ffe0ff */
[----:B------:R-:W-:-:S03]  /*37b0*/  MOV R53, 0x8 ;  /* 0x0000000800357802 */ /* 0x000fc60000000f00 */
[----:B------:R-:W-:-:S05]  /*37c0*/  IMAD.SHL.U32 R2, R3, 0x8, RZ ;  /* 0x0000000803027824 */ /* 0x000fca00078e00ff */
[----:B------:R-:W-:-:S05]  /*37d0*/  LOP3.LUT R2, R2, 0x8, RZ, 0xc0, !PT ;  /* 0x0000000802027812 */ /* 0x000fca00078ec0ff */
[----:B------:R-:W-:-:S05]  /*37e0*/  IMAD.WIDE.U32 R52, R2, R53, c[0x4][0x158] ;  /* 0x0100560002347625 */ /* 0x000fca00078e0035 */
[----:B0-----:R-:W3:Y:S04]  /*37f0*/  LDG.E.128.CONSTANT R40, [R52.64] ;  /* 0x0000000634287981 */ /* 0x001ee8000c1e9d00 */
[----:B------:R-:W5:Y:S04]  /*3800*/  LDG.E.128.CONSTANT R44, [R52.64+0x10] ;  /* 0x00001006342c7981 */ /* 0x000f68000c1e9d00 */
[----:B----4-:R-:W4:Y:S01]  /*3810*/  LDG.E.128.CONSTANT R48, [R52.64+0x20] ;  /* 0x0000200634307981 */ /* 0x010f22000c1e9d00 */
        /* <DEDUP_REMOVED lines=28> */
[----:B0123--:R-:W-:Y:S05]  /*39e0*/  CALL.REL.NOINC `($_ZN2at6native29vectorized_elementwise_kernelILi2EZZZNS0_61_GLOBAL__N__132982cb_23_ActivationSiluKernel_cu_1520ed90_293611silu_kernelERNS_18TensorIteratorBaseEENKUlvE_clEvENKUlvE1_clEvEUlN3c107complexIdEEE_St5arrayIPcLm2EEEEviT0_T1_$__internal_trig_reduction_slowpathd) ;  /* 0x0002114000007944 */ /* 0x00ffea0003c00000 */
[----:B------:R-:W-:Y:S05]  /*39f0*/  BRA `(.L_x_6971) ;  /* 0x0000002000007947 */ /* 0x000fea0003800000 */
.L_x_6970:
[----:B------:R2:W3:Y:S01]  /*3a00*/  DMUL R4, RZ, R60 ;  /* 0x0000003cff047228 */ /* 0x0004e20000000000 */
[----:B------:R-:W-:-:S05]  /*3a10*/  IMAD.MOV.U32 R3, RZ, RZ, RZ ;  /* 0x000000ffff037224 */ /* 0x000fca00078e00ff */
.L_x_6971:
[----:B------:R-:W-:Y:S05]  /*3a20*/  BSYNC B2 ;  /* 0x0000000000027941 */ /* 0x000fea0003800000 */
.L_x_6969:
        /* <DEDUP_REMOVED lines=11> */
[----:B------:R-:W-:Y:S02]  /*3ae0*/  FSEL R56, -R56, 4.2945490664224492434e-19, !P0 ;  /* 0x20fd816438387808 */ /* 0x000fe40004000100 */
[----:B------:R-:W-:-:S06]  /*3af0*/  FSEL R57, R6, -0.082518599927425384521, !P0 ;  /* 0xbda8ff8306397808 */ /* 0x000fcc0004000000 */
[----:B--2---:R-:W2:-:S06]  /*3b00*/  DFMA R44, R2, R56, R44 ;  /* 0x00000038022c722b */ /* 0x004e8c000000002c */
[----:B--2---:R-:W4:-:S06]  /*3b10*/  DFMA R44, R2, R44, R46 ;  /* 0x0000002c022c722b */ /* 0x004f0c000000002e */
[----:B----4-:R-:W2:-:S06]  /*3b20*/  DFMA R44, R2, R44, R48 ;  /* 0x0000002c022c722b */ /* 0x010e8c0000000030 */
        /* <DEDUP_REMOVED lines=8> */
.L_x_6944:
[----:B0-2---:R-:W-:Y:S01]  /*3bb0*/  IMAD.MOV.U32 R4, RZ, RZ, 0x652b82fe ;  /* 0x652b82feff047424 */ /* 0x005fe200078e00ff */
        /* <DEDUP_REMOVED lines=32> */
[----:B------:R-:W-:-:S06]  /*3dc0*/  @!P1 MOV R2, RZ ;  /* 0x000000ff00029202 */ /* 0x000fcc0000000f00 */
[----:B------:R0:W2:-:S06]  /*3dd0*/  @!P1 DMUL R40, R44, R2 ;  /* 0x000000022c289228 */ /* 0x00008c0000000000 */
.L_x_6956:
[----:B0-23--:R-:W-:Y:S05]  /*3de0*/  BSYNC B1 ;  /* 0x0000000000017941 */ /* 0x00dfea0003800000 */
.L_x_6943:
[----:B------:R-:W-:Y:S01]  /*3df0*/  DADD R40, R40, 1 ;  /* 0x3ff0000028287429 */ /* 0x000fe20000000000 */
[----:B------:R-:W-:Y:S03]  /*3e00*/  BSSY B1, `(.L_x_6972) ;  /* 0x0000099000017945 */ /* 0x000fe60003800000 */
[----:B-1--4-:R-:W0:-:S06]  /*3e10*/  DADD R42, RZ, R60 ;  /* 0x00000000ff2a7229 */ /* 0x012e0c000000003c */
        /* <DEDUP_REMOVED lines=25> */
[----:B------:R-:W-:Y:S05]  /*3fb0*/  CALL.REL.NOINC `($__internal_15_$__cuda_sm20_div_rn_f64_full) ;  /* 0x0002051000007944 */ /* 0x000fea0003c00000 */
[----:B------:R-:W-:Y:S02]  /*3fc0*/  IMAD.MOV.U32 R44, RZ, RZ, R2 ;  /* 0x000000ffff2c7224 */ /* 0x000fe400078e0002 */
[----:B------:R-:W-:Y:S02]  /*3fd0*/  IMAD.MOV.U32 R45, RZ, RZ, R3 ;  /* 0x000000ffff2d7224 */ /* 0x000fe400078e0003 */
.L_x_6976:
[----:B------:R-:W-:Y:S05]  /*3fe0*/  BSYNC B2 ;  /* 0x0000000000027941 */ /* 0x000fea0003800000 */
.L_x_6975:
        /* <DEDUP_REMOVED lines=13> */
[----:B------:R-:W-:Y:S02]  /*40c0*/  MOV R4, R43 ;  /* 0x0000002b00047202 */ /* 0x000fe40000000f00 */
[----:B------:R-:W-:Y:S02]  /*40d0*/  IADD3 R3, R3, -0x100000, RZ ;  /* 0xfff0000003037810 */ /* 0x000fe40007ffe0ff */
[----:B------:R-:W-:Y:S02]  /*40e0*/  MOV R2, 0x4100 ;  /* 0x0000410000027802 */ /* 0x000fe40000000f00 */
[----:B01----:R-:W-:Y:S05]  /*40f0*/  CALL.REL.NOINC `($__internal_14_$__cuda_sm20_dblrcp_rn_slowpath_v3) ;  /* 0x0002010000007944 */ /* 0x003fea0003c00000 */
[----:B------:R-:W-:Y:S02]  /*4100*/  IMAD.MOV.U32 R5, RZ, RZ, R3 ;  /* 0x000000ffff057224 */ /* 0x000fe400078e0003 */
.L_x_6978:
[----:B------:R-:W-:Y:S05]  /*4110*/  BSYNC B2 ;  /* 0x0000000000027941 */ /* 0x000fea0003800000 */
.L_x_6977:
[----:B------:R-:W3:-:S04]  /*4120*/  DFMA R2, R14, R44, R12 ;  /* 0x0000002c0e02722b */ /* 0x000ec8000000000c */
[----:B------:R-:W4:-:S04]  /*4130*/  DFMA R14, -R12, R44, R14 ;  /* 0x0000002c0c0e722b */ /* 0x000f08000000010e */
[----:B--23--:R2:W3:-:S04]  /*4140*/  DMUL R12, R2, R4 ;  /* 0x00000004020c7228 */ /* 0x00c4c80000000000 */
[----:B----4-:R2:W4:Y:S01]  /*4150*/  DMUL R14, R14, R4 ;  /* 0x000000040e0e7228 */ /* 0x0105220000000000 */
[----:B------:R-:W-:Y:S05]  /*4160*/  BRA `(.L_x_6979) ;  /* 0x0000062000007947 */ /* 0x000fea0003800000 */
.L_x_6974:
        /* <DEDUP_REMOVED lines=20> */
[----:B------:R-:W-:Y:S05]  /*42b0*/  CALL.REL.NOINC `($__internal_15_$__cuda_sm20_div_rn_f64_full) ;  /* 0x0002021000007944 */ /* 0x000fea0003c00000 */
.L_x_6981:
[----:B------:R-:W-:Y:S05]  /*42c0*/  BSYNC B2 ;  /* 0x0000000000027941 */ /* 0x000fea0003800000 */
.L_x_6980:
        /* <DEDUP_REMOVED lines=18> */
[----:B------:R-:W-:Y:S01]  /*43f0*/  IMAD.MOV.U32 R48, RZ, RZ, R4 ;  /* 0x000000ffff307224 */ /* 0x000fe200078e0004 */
[----:B------:R-:W-:Y:S01]  /*4400*/  MOV R2, R14 ;  /* 0x0000000e00027202 */ /* 0x000fe20000000f00 */
[----:B------:R-:W-:Y:S01]  /*4410*/  IMAD.MOV.U32 R3, RZ, RZ, R15 ;  /* 0x000000ffff037224 */ /* 0x000fe200078e000f */
[----:B------:R-:W-:Y:S02]  /*4420*/  MOV R4, 0x4440 ;  /* 0x0000444000047802 */ /* 0x000fe40000000f00 */
[----:B-1----:R-:W-:Y:S05]  /*4430*/  CALL.REL.NOINC `($__internal_15_$__cuda_sm20_div_rn_f64_full) ;  /* 0x0002009000007944 */ /* 0x002fea0003c00000 */
[----:B------:R-:W-:Y:S02]  /*4440*/  IMAD.MOV.U32 R40, RZ, RZ, R2 ;  /* 0x000000ffff287224 */ /* 0x000fe400078e0002 */
[----:B------:R-:W-:Y:S02]  /*4450*/  IMAD.MOV.U32 R41, RZ, RZ, R3 ;  /* 0x000000ffff297224 */ /* 0x000fe400078e0003 */
.L_x_6983:
[----:B------:R-:W-:Y:S05]  /*4460*/  BSYNC B2 ;  /* 0x0000000000027941 */ /* 0x000fea0003800000 */
.L_x_6982:
[----:B------:R-:W-:Y:S02]  /*4470*/  IMAD.MOV.U32 R14, RZ, RZ, R40 ;  /* 0x000000ffff0e7224 */ /* 0x000fe400078e0028 */
[----:B------:R-:W-:Y:S01]  /*4480*/  IMAD.MOV.U32 R15, RZ, RZ, R41 ;  /* 0x000000ffff0f7224 */ /* 0x000fe200078e0029 */
[----:B------:R-:W-:Y:S05]  /*4490*/  BRA `(.L_x_6979) ;  /* 0x000002f000007947 */ /* 0x000fea0003800000 */
.L_x_6973:
        /* <DEDUP_REMOVED lines=20> */
[----:B------:R-:W-:Y:S05]  /*45e0*/  CALL.REL.NOINC `($__internal_15_$__cuda_sm20_div_rn_f64_full) ;  /* 0x0001fee000007944 */ /* 0x000fea0003c00000 */
[----:B------:R-:W-:Y:S02]  /*45f0*/  IMAD.MOV.U32 R44, RZ, RZ, R2 ;  /* 0x000000ffff2c7224 */ /* 0x000fe400078e0002 */
[----:B------:R-:W-:Y:S02]  /*4600*/  IMAD.MOV.U32 R45, RZ, RZ, R3 ;  /* 0x000000ffff2d7224 */ /* 0x000fe400078e0003 */
.L_x_6985:
[----:B------:R-:W-:Y:S05]  /*4610*/  BSYNC B2 ;  /* 0x0000000000027941 */ /* 0x000fea0003800000 */
.L_x_6984:
        /* <DEDUP_REMOVED lines=16> */
[----:B01----:R-:W-:Y:S05]  /*4720*/  CALL.REL.NOINC `($__internal_14_$__cuda_sm20_dblrcp_rn_slowpath_v3) ;  /* 0x0001fad000007944 */ /* 0x003fea0003c00000 */
[----:B------:R-:W-:Y:S02]  /*4730*/  IMAD.MOV.U32 R5, RZ, RZ, R3 ;  /* 0x000000ffff057224 */ /* 0x000fe400078e0003 */
.L_x_6987:
[----:B------:R-:W-:Y:S05]  /*4740*/  BSYNC B2 ;  /* 0x0000000000027941 */ /* 0x000fea0003800000 */
.L_x_6986:
[----:B------:R-:W3:-:S04]  /*4750*/  DFMA R2, R12, R44, R14 ;  /* 0x0000002c0c02722b */ /* 0x000ec8000000000e */
[----:B------:R-:W4:-:S04]  /*4760*/  DFMA R14, R14, R44, -R12 ;  /* 0x0000002c0e0e722b */ /* 0x000f08000000080c */
[----:B--23--:R2:W3:-:S04]  /*4770*/  DMUL R12, R2, R4 ;  /* 0x00000004020c7228 */ /* 0x00c4c80000000000 */
[----:B----4-:R2:W4:-:S06]  /*4780*/  DMUL R14, R14, R4 ;  /* 0x000000040e0e7228 */ /* 0x01050c0000000000 */
.L_x_6979:
[----:B---3--:R-:W-:Y:S05]  /*4790*/  BSYNC B1 ;  /* 0x0000000000017941 */ /* 0x008fea0003800000 */
.L_x_6972:
[----:B------:R-:W3:Y:S01]  /*47a0*/  DADD R60, -RZ, -R10 ;  /* 0x00000000ff3c7229 */ /* 0x000ee2000000090a */
        /* <DEDUP_REMOVED lines=50> */
.L_x_6994:
[----:B------:R-:W-:Y:S05]  /*4ad0*/  BSYNC B0 ;  /* 0x0000000000007941 */ /* 0x000fea0003800000 */
.L_x_6993:
        /* <DEDUP_REMOVED lines=11> */
[----:B------:R-:W-:Y:S02]  /*4b90*/  MOV R51, R61 ;  /* 0x0000003d00337202 */ /* 0x000fe40000000f00 */
[----:B------:R-:W-:Y:S02]  /*4ba0*/  MOV R49, 0x4bc0 ;  /* 0x00004bc000317802 */ /* 0x000fe40000000f00 */
[----:B01234-:R-:W-:Y:S05]  /*4bb0*/  CALL.REL.NOINC `($_ZN2at6native29vectorized_elementwise_kernelILi2EZZZNS0_61_GLOBAL__N__132982cb_23_ActivationSiluKernel_cu_1520ed90_293611silu_kernelERNS_18TensorIteratorBaseEENKUlvE_clEvENKUlvE1_clEvEUlN3c107complexIdEEE_St5arrayIPcLm2EEEEviT0_T1_$__internal_trig_reduction_slowpathd) ;  /* 0x0001ff7000007944 */ /* 0x01ffea0003c00000 */
[----:B------:R-:W-:Y:S05]  /*4bc0*/  BRA `(.L_x_6997) ;  /* 0x0000002000007947 */ /* 0x000fea0003800000 */
.L_x_6996:
[----:B------:R3:W0:Y:S02]  /*4bd0*/  DMUL R4, RZ, R60 ;  /* 0x0000003cff047228 */ /* 0x0006240000000000 */
[----:B0-----:R-:W-:-:S04]  /*4be0*/  IMAD.MOV.U32 R3, RZ, RZ, RZ ;  /* 0x000000ffff037224 */ /* 0x001fc800078e00ff */
.L_x_6997:
[----:B------:R-:W-:Y:S05]  /*4bf0*/  BSYNC B2 ;  /* 0x0000000000027941 */ /* 0x000fea0003800000 */
.L_x_6995:
[----:B------:R-:W-:Y:S01]  /*4c00*/  IADD3 R3, R3, 0x1, RZ ;  /* 0x0000000103037810 */ /* 0x000fe20007ffe0ff */
[----:B0-----:R-:W-:-:S04]  /*4c10*/  IMAD.MOV.U32 R41, RZ, RZ, 0x8 ;  /* 0x00000008ff297424 */ /* 0x001fc800078e00ff */
        /* <DEDUP_REMOVED lines=36> */
.L_x_6999:
[----:B------:R3:W4:Y:S01]  /*4e60*/  DMUL R4, RZ, R60 ;  /* 0x0000003cff047228 */ /* 0x0007220000000000 */
[----:B------:R-:W-:-:S05]  /*4e70*/  IMAD.MOV.U32 R3, RZ, RZ, RZ ;  /* 0x000000ffff037224 */ /* 0x000fca00078e00ff */
.L_x_7000:
[----:B------:R-:W-:Y:S05]  /*4e80*/  BSYNC B2 ;  /* 0x0000000000027941 */ /* 0x000fea0003800000 */
.L_x_6998:
[----:B------:R-:W-:Y:S01]  /*4e90*/  SHF.L.U32 R2, R3, 0x3, RZ ;  /* 0x0000000303027819 */ /* 0x000fe200000006ff */
        /* <DEDUP_REMOVED lines=8> */
[----:B0-2---:R-:W-:Y:S01]  /*4f20*/  DMUL R40, R40, R42 ;  /* 0x0000002a28287228 */ /* 0x005fe20000000000 */
[----:B-1----:R-:W-:-:S03]  /*4f30*/  IMAD.MOV.U32 R58, RZ, RZ, 0x79785eba ;  /* 0x79785ebaff3a7424 */ /* 0x002fc600078e00ff */
        /* <DEDUP_REMOVED lines=14> */
.L_x_6992:
        /* <DEDUP_REMOVED lines=37> */
[----:B------:R0:W2:-:S06]  /*5270*/  @!P0 DMUL R62, R42, R2 ;  /* 0x000000022a3e8228 */ /* 0x00008c0000000000 */
.L_x_7003:
[----:B------:R-:W-:Y:S05]  /*5280*/  BSYNC B0 ;  /* 0x0000000000007941 */ /* 0x000fea0003800000 */
.L_x_7002:
        /* <DEDUP_REMOVED lines=15> */
.L_x_7005:
[----:B------:R3:W0:Y:S02]  /*5380*/  DMUL R4, RZ, R60 ;  /* 0x0000003cff047228 */ /* 0x0006240000000000 */
[----:B0-----:R-:W-:-:S04]  /*5390*/  IMAD.MOV.U32 R3, RZ, RZ, RZ ;  /* 0x000000ffff037224 */ /* 0x001fc800078e00ff */
.L_x_7006:
[----:B------:R-:W-:Y:S05]  /*53a0*/  BSYNC B2 ;  /* 0x0000000000027941 */ /* 0x000fea0003800000 */
.L_x_7004:
        /* <DEDUP_REMOVED lines=10> */
[----:B------:R-:W-:Y:S01]  /*5450*/  MOV R54, 0x79785eba ;  /* 0x79785eba00367802 */ /* 0x000fe20000000f00 */
[----:B------:R-:W-:Y:S03]  /*5460*/  BSSY B2, `(.L_x_7007) ;  /* 0x000001d000027945 */ /* 0x000fe60003800000 */
        /* <DEDUP_REMOVED lines=26> */
.L_x_7008:
[----:B------:R3:W4:Y:S01]  /*5610*/  DMUL R4, RZ, R60 ;  /* 0x0000003cff047228 */ /* 0x0007220000000000 */
[----:B------:R-:W-:-:S05]  /*5620*/  IMAD.MOV.U32 R3, RZ, RZ, RZ ;  /* 0x000000ffff037224 */ /* 0x000fca00078e00ff */
.L_x_7009:
[----:B------:R-:W-:Y:S05]  /*5630*/  BSYNC B2 ;  /* 0x0000000000027941 */ /* 0x000fea0003800000 */
.L_x_7007:
        /* <DEDUP_REMOVED lines=10> */
[----:B------:R-:W-:-:S02]  /*56e0*/  IMAD.MOV.U32 R54, RZ, RZ, 0x79785eba ;  /* 0x79785ebaff367424 */ /* 0x000fc400078e00ff */
[----:B------:R-:W-:Y:S01]  /*56f0*/  IMAD.MOV.U32 R60, RZ, RZ, RZ ;  /* 0x000000ffff3c7224 */ /* 0x000fe200078e00ff */
        /* <DEDUP_REMOVED lines=20> */
[----:B------:R-:W-:-:S04]  /*5840*/  IADD3 R41, R42, -R41, RZ ;  /* 0x800000292a297210 */ /* 0x000fc80007ffe0ff */
[----:B------:R-:W2:Y:S01]  /*5850*/  DMUL R64, R2, R64 ;  /* 0x0000004002407228 */ /* 0x000ea20000000000 */
[----:B------:R-:W-:-:S03]  /*5860*/  LEA R61, R41, 0x3ff00000, 0x14 ;  /* 0x3ff00000293d7811 */ /* 0x000fc600078ea0ff */
[----:B0-----:R-:W0:-:S04]  /*5870*/  DMUL R4, R2, R4 ;  /* 0x0000000402047228 */ /* 0x001e080000000000 */
[----:B--2---:R2:W3:-:S04]  /*5880*/  DMUL R40, R60, R64 ;  /* 0x000000403c287228 */ /* 0x0044c80000000000 */
[----:B0-----:R2:W0:Y:S01]  /*5890*/  DMUL R60, R60, R4 ;  /* 0x000000043c3c7228 */ /* 0x0014220000000000 */
[----:B------:R-:W-:Y:S05]  /*58a0*/  BRA `(.L_x_7001) ;  /* 0x0000086000007947 */ /* 0x000fea0003800000 */
.L_x_6991:
        /* <DEDUP_REMOVED lines=11> */
.L_x_7010:
[----:B------:R-:W0:-:S10]  /*5960*/  DADD R40, R10, -R10 ;  /* 0x000000000a287229 */ /* 0x000e14000000080a */
[----:B0-----:R-:W-:Y:S02]  /*5970*/  IMAD.MOV.U32 R60, RZ, RZ, R40 ;  /* 0x000000ffff3c7224 */ /* 0x001fe400078e0028 */
[----:B------:R-:W-:Y:S01]  /*5980*/  IMAD.MOV.U32 R61, RZ, RZ, R41 ;  /* 0x000000ffff3d7224 */ /* 0x000fe200078e0029 */
[----:B------:R-:W-:Y:S05]  /*5990*/  BRA `(.L_x_7001) ;  /* 0x0000077000007947 */ /* 0x000fea0003800000 */
.L_x_6990:
        /* <DEDUP_REMOVED lines=16> */
.L_x_7012:
[----:B------:R0:W2:Y:S01]  /*5aa0*/  DMUL R4, RZ, R60 ;  /* 0x0000003cff047228 */ /* 0x0000a20000000000 */
[----:B------:R-:W-:-:S05]  /*5ab0*/  MOV R3, RZ ;  /* 0x000000ff00037202 */ /* 0x000fca0000000f00 */
.L_x_7013:
[----:B------:R-:W-:Y:S05]  /*5ac0*/  BSYNC B2 ;  /* 0x0000000000027941 */ /* 0x000fea0003800000 */
.L_x_7011:
[----:B------:R-:W-:Y:S01]  /*5ad0*/  IADD3 R3, R3, 0x1, RZ ;  /* 0x0000000103037810 */ /* 0x000fe20007ffe0ff */
[----:B------:R-:W-:-:S04]  /*5ae0*/  IMAD.MOV.U32 R53, RZ, RZ, 0x8 ;  /* 0x00000008ff357424 */ /* 0x000fc800078e00ff */
        /* <DEDUP_REMOVED lines=36> */
.L_x_7015:
[----:B------:R2:W3:Y:S01]  /*5d30*/  DMUL R4, RZ, R60 ;  /* 0x0000003cff047228 */ /* 0x0004e20000000000 */
[----:B------:R-:W-:-:S05]  /*5d40*/  IMAD.MOV.U32 R3, RZ, RZ, RZ ;  /* 0x000000ffff037224 */ /* 0x000fca00078e00ff */
.L_x_7016:
[----:B------:R-:W-:Y:S05]  /*5d50*/  BSYNC B2 ;  /* 0x0000000000027941 */ /* 0x000fea0003800000 */
.L_x_7014:
[----:B------:R-:W-:Y:S01]  /*5d60*/  IMAD.SHL.U32 R2, R3, 0x8, RZ ;  /* 0x0000000803027824 */ /* 0x000fe200078e00ff */
[----:B--2---:R-:W-:-:S04]  /*5d70*/  MOV R43, 0x8 ;  /* 0x00000008002b7802 */ /* 0x004fc80000000f00 */
[----:B------:R-:W-:-:S05]  /*5d80*/  LOP3.LUT R2, R2, 0x8, RZ, 0xc0, !PT ;  /* 0x0000000802027812 */ /* 0x000fca00078ec0ff */
[----:B------:R-:W-:-:S05]  /*5d90*/  IMAD.WIDE.U32 R42, R2, R43, c[0x4][0x158] ;  /* 0x01005600022a7625 */ /* 0x000fca00078e002b */
[----:B------:R-:W2:Y:S04]  /*5da0*/  LDG.E.128.CONSTANT R44, [R42.64] ;  /* 0x000000062a2c7981 */ /* 0x000ea8000c1e9d00 */
[----:B------:R-:W4:Y:S04]  /*5db0*/  LDG.E.128.CONSTANT R48, [R42.64+0x10] ;  /* 0x000010062a307981 */ /* 0x000f28000c1e9d00 */
[----:B------:R-:W5:Y:S01]  /*5dc0*/  LDG.E.128.CONSTANT R52, [R42.64+0x20] ;  /* 0x000020062a347981 */ /* 0x000f62000c1e9d00 */
[----:B------:R-:W-:Y:S01]  /*5dd0*/  R2P PR, R3, 0x3 ;  /* 0x0000000303007804 */ /* 0x000fe20000000000 */
[----:B------:R-:W-:Y:S01]  /*5de0*/  IMAD.MOV.U32 R56, RZ, RZ, 0x79785eba ;  /* 0x79785ebaff387424 */ /* 0x000fe200078e00ff */
[----:B---3--:R-:W2:Y:S01]  /*5df0*/  DMUL R2, R4, R4 ;  /* 0x0000000404027228 */ /* 0x008ea20000000000 */
[----:B------:R-:W-:-:S03]  /*5e00*/  IMAD.MOV.U32 R6, RZ, RZ, 0x3de5db65 ;  /* 0x3de5db65ff067424 */ /* 0x000fc600078e00ff */
        /* <DEDUP_REMOVED lines=13> */
.L_x_6989:
        /* <DEDUP_REMOVED lines=33> */
[----:B------:R-:W-:-:S06]  /*60f0*/  @!P1 IMAD.MOV.U32 R2, RZ, RZ, RZ ;  /* 0x000000ffff029224 */ /* 0x000fcc00078e00ff */
[----:B------:R0:W2:-:S06]  /*6100*/  @!P1 DMUL R40, R44, R2 ;  /* 0x000000022c289228 */ /* 0x00008c0000000000 */
.L_x_7001:
[----:B0-23--:R-:W-:Y:S05]  /*6110*/  BSYNC B1 ;  /* 0x0000000000017941 */ /* 0x00dfea0003800000 */
.L_x_6988:
        /* <DEDUP_REMOVED lines=29> */
[----:B------:R-:W-:Y:S01]  /*62f0*/  IMAD.MOV.U32 R44, RZ, RZ, R2 ;  /* 0x000000ffff2c7224 */ /* 0x000fe200078e0002 */
[----:B------:R-:W-:Y:S02]  /*6300*/  MOV R45, R3 ;  /* 0x00000003002d7202 */ /* 0x000fe40000000f00 */
.L_x_7021:
[----:B------:R-:W-:Y:S05]  /*6310*/  BSYNC B2 ;  /* 0x0000000000027941 */ /* 0x000fea0003800000 */
.L_x_7020:
        /* <DEDUP_REMOVED lines=18> */
.L_x_7023:
[----:B------:R-:W-:Y:S05]  /*6440*/  BSYNC B2 ;  /* 0x0000000000027941 */ /* 0x000fea0003800000 */
.L_x_7022:
[----:B------:R-:W3:-:S04]  /*6450*/  DFMA R2, R10, R44, R8 ;  /* 0x0000002c0a02722b */ /* 0x000ec80000000008 */
[----:B------:R-:W4:-:S04]  /*6460*/  DFMA R10, -R8, R44, R10 ;  /* 0x0000002c080a722b */ /* 0x000f08000000010a */
[----:B--23--:R2:W3:-:S04]  /*6470*/  DMUL R8, R2, R4 ;  /* 0x0000000402087228 */ /* 0x00c4c80000000000 */
[----:B----4-:R2:W4:Y:S01]  /*6480*/  DMUL R10, R10, R4 ;  /* 0x000000040a0a7228 */ /* 0x0105220000000000 */
[----:B------:R-:W-:Y:S05]  /*6490*/  BRA `(.L_x_7024) ;  /* 0x0000062000007947 */ /* 0x000fea0003800000 */
.L_x_7019:
        /* <DEDUP_REMOVED lines=21> */
.L_x_7026:
[----:B------:R-:W-:Y:S05]  /*65f0*/  BSYNC B2 ;  /* 0x0000000000027941 */ /* 0x000fea0003800000 */
.L_x_7025:
        /* <DEDUP_REMOVED lines=13> */
[----:B0-----:R-:W-:Y:S01]  /*66d0*/  MOV R8, R2 ;  /* 0x0000000200087202 */ /* 0x001fe20000000f00 */
[----:B------:R-:W-:-:S07]  /*66e0*/  IMAD.MOV.U32 R9, RZ, RZ, R3 ;  /* 0x000000ffff097224 */ /* 0x000fce00078e0003 */
[----:B--2---:R-:W-:-:S05]  /*66f0*/  FFMA R6, RZ, R5, R41 ;  /* 0x00000005ff067223 */ /* 0x004fca0000000029 */
[----:B------:R-:W-:-:S13]  /*6700*/  FSETP.GT.AND P0, PT, |R6|, 1.469367938527859385e-39, PT ;  /* 0x001000000600780b */ /* 0x000fda0003f04200 */
[----:B------:R-:W-:Y:S05]  /*6710*/  @P0 BRA P1, `(.L_x_7028) ;  /* 0x0000007000000947 */ /* 0x000fea0000800000 */
[----:B------:R-:W-:Y:S01]  /*6720*/  IMAD.MOV.U32 R48, RZ, RZ, R4 ;  /* 0x000000ffff307224 */ /* 0x000fe200078e0004 */
[----:B------:R-:W-:Y:S01]  /*6730*/  MOV R4, 0x6770 ;  /* 0x0000677000047802 */ /* 0x000fe20000000f00 */
[----:B------:R-:W-:Y:S02]  /*6740*/  IMAD.MOV.U32 R2, RZ, RZ, R10 ;  /* 0x000000ffff027224 */ /* 0x000fe400078e000a */
[----:B------:R-:W-:Y:S02]  /*6750*/  IMAD.MOV.U32 R3, RZ, RZ, R11 ;  /* 0x000000ffff037224 */ /* 0x000fe400078e000b */
[----:B-1----:R-:W-:Y:S05]  /*6760*/  CALL.REL.NOINC `($__internal_15_$__cuda_sm20_div_rn_f64_full) ;  /* 0x0001dd6000007944 */ /* 0x002fea0003c00000 */
[----:B------:R-:W-:Y:S02]  /*6770*/  IMAD.MOV.U32 R40, RZ, RZ, R2 ;  /* 0x000000ffff287224 */ /* 0x000fe400078e0002 */
[----:B------:R-:W-:Y:S02]  /*6780*/  IMAD.MOV.U32 R41, RZ, RZ, R3 ;  /* 0x000000ffff297224 */ /* 0x000fe400078e0003 */
.L_x_7028:
[----:B------:R-:W-:Y:S05]  /*6790*/  BSYNC B2 ;  /* 0x0000000000027941 */ /* 0x000fea0003800000 */
.L_x_7027:
[----:B------:R-:W-:Y:S02]  /*67a0*/  IMAD.MOV.U32 R10, RZ, RZ, R40 ;  /* 0x000000ffff0a7224 */ /* 0x000fe400078e0028 */
[----:B------:R-:W-:Y:S01]  /*67b0*/  IMAD.MOV.U32 R11, RZ, RZ, R41 ;  /* 0x000000ffff0b7224 */ /* 0x000fe200078e0029 */
[----:B------:R-:W-:Y:S05]  /*67c0*/  BRA `(.L_x_7024) ;  /* 0x000002f000007947 */ /* 0x000fea0003800000 */
.L_x_7018:
        /* <DEDUP_REMOVED lines=23> */
.L_x_7030:
[----:B------:R-:W-:Y:S05]  /*6940*/  BSYNC B2 ;  /* 0x0000000000027941 */ /* 0x000fea0003800000 */
.L_x_7029:
        /* <DEDUP_REMOVED lines=17> */
[----:B------:R-:W-:Y:S02]  /*6a60*/  MOV R5, R3 ;  /* 0x0000000300057202 */ /* 0x000fe40000000f00 */
.L_x_7032:
[----:B------:R-:W-:Y:S05]  /*6a70*/  BSYNC B2 ;  /* 0x0000000000027941 */ /* 0x000fea0003800000 */
.L_x_7031:
[----:B------:R-:W3:-:S04]  /*6a80*/  DFMA R2, R8, R44, R10 ;  /* 0x0000002c0802722b */ /* 0x000ec8000000000a */
[----:B------:R-:W4:-:S04]  /*6a90*/  DFMA R10, R10, R44, -R8 ;  /* 0x0000002c0a0a722b */ /* 0x000f080000000808 */
[----:B--23--:R2:W3:-:S04]  /*6aa0*/  DMUL R8, R2, R4 ;  /* 0x0000000402087228 */ /* 0x00c4c80000000000 */
[----:B----4-:R2:W4:-:S06]  /*6ab0*/  DMUL R10, R10, R4 ;  /* 0x000000040a0a7228 */ /* 0x01050c0000000000 */
.L_x_7024:
[----:B---3--:R-:W-:Y:S05]  /*6ac0*/  BSYNC B1 ;  /* 0x0000000000017941 */ /* 0x008fea0003800000 */
.L_x_7017:
        /* <DEDUP_REMOVED lines=51> */
.L_x_7039:
[----:B------:R-:W-:Y:S05]  /*6e00*/  BSYNC B0 ;  /* 0x0000000000007941 */ /* 0x000fea0003800000 */
.L_x_7038:
        /* <DEDUP_REMOVED lines=15> */
.L_x_7041:
[----:B------:R3:W0:Y:S02]  /*6f00*/  DMUL R4, RZ, R60 ;  /* 0x0000003cff047228 */ /* 0x0006240000000000 */
[----:B0-----:R-:W-:-:S04]  /*6f10*/  IMAD.MOV.U32 R3, RZ, RZ, RZ ;  /* 0x000000ffff037224 */ /* 0x001fc800078e00ff */
.L_x_7042:
[----:B------:R-:W-:Y:S05]  /*6f20*/  BSYNC B2 ;  /* 0x0000000000027941 */ /* 0x000fea0003800000 */
.L_x_7040:
        /* <DEDUP_REMOVED lines=34> */
[----:B------:R-:W-:Y:S02]  /*7150*/  MOV R51, R61 ;  /* 0x0000003d00337202 */ /* 0x000fe40000000f00 */
[----:B------:R-:W-:Y:S02]  /*7160*/  MOV R49, 0x7180 ;  /* 0x0000718000317802 */ /* 0x000fe40000000f00 */
[----:B01234-:R-:W-:Y:S05]  /*7170*/  CALL.REL.NOINC `($_ZN2at6native29vectorized_elementwise_kernelILi2EZZZNS0_61_GLOBAL__N__132982cb_23_ActivationSiluKernel_cu_1520ed90_293611silu_kernelERNS_18TensorIteratorBaseEENKUlvE_clEvENKUlvE1_clEvEUlN3c107complexIdEEE_St5arrayIPcLm2EEEEviT0_T1_$__internal_trig_reduction_slowpathd) ;  /* 0x0001d9b000007944 */ /* 0x01ffea0003c00000 */
[----:B------:R-:W-:Y:S05]  /*7180*/  BRA `(.L_x_7045) ;  /* 0x0000002000007947 */ /* 0x000fea0003800000 */
.L_x_7044:
[----:B------:R3:W4:Y:S01]  /*7190*/  DMUL R4, RZ, R60 ;  /* 0x0000003cff047228 */ /* 0x0007220000000000 */
[----:B------:R-:W-:-:S05]  /*71a0*/  IMAD.MOV.U32 R3, RZ, RZ, RZ ;  /* 0x000000ffff037224 */ /* 0x000fca00078e00ff */
.L_x_7045:
[----:B------:R-:W-:Y:S05]  /*71b0*/  BSYNC B2 ;  /* 0x0000000000027941 */ /* 0x000fea0003800000 */
.L_x_7043:
        /* <DEDUP_REMOVED lines=25> */
.L_x_7037:
[----:B------:R-:W0:Y:S01]  /*7350*/  DADD R2, -R36, c[0x2][0x78] ;  /* 0x00801e0024027629 */ /* 0x000e220000000100 */
[----:B------:R-:W-:Y:S01]  /*7360*/  IMAD.MOV.U32 R4, RZ, RZ, 0x652b82fe ;  /* 0x652b82feff047424 */ /* 0x000fe200078e00ff */
[----:B------:R-:W-:Y:S01]  /*7370*/  MOV R45, 0x3e5ade15 ;  /* 0x3e5ade15002d7802 */ /* 0x000fe20000000f00 */
[----:B------:R-:W-:Y:S01]  /*7380*/  IMAD.MOV.U32 R5, RZ, RZ, 0x3ff71547 ;  /* 0x3ff71547ff057424 */ /* 0x000fe200078e00ff */
[----:B------:R-:W-:Y:S01]  /*7390*/  BSSY B0, `(.L_x_7047) ;  /* 0x0000022000007945 */ /* 0x000fe20003800000 */
[----:B------:R-:W-:Y:S01]  /*73a0*/  IMAD.MOV.U32 R44, RZ, RZ, 0x69ce2bdf ;  /* 0x69ce2bdfff2c7424 */ /* 0x000fe200078e00ff */
[----:B------:R-:W-:-:S04]  /*73b0*/  DSETP.NEU.AND P2, PT, |R60|, +INF , PT ;  /* 0x7ff000003c00742a */ /* 0x000fc80003f4d200 */
        /* <DEDUP_REMOVED lines=31> */
.L_x_7048:
[----:B------:R-:W-:Y:S05]  /*75b0*/  BSYNC B0 ;  /* 0x0000000000007941 */ /* 0x000fea0003800000 */
.L_x_7047:
        /* <DEDUP_REMOVED lines=15> */
.L_x_7050:
[----:B------:R3:W0:Y:S02]  /*76b0*/  DMUL R4, RZ, R60 ;  /* 0x0000003cff047228 */ /* 0x0006240000000000 */
[----:B0-----:R-:W-:-:S04]  /*76c0*/  IMAD.MOV.U32 R3, RZ, RZ, RZ ;  /* 0x000000ffff037224 */ /* 0x001fc800078e00ff */
.L_x_7051:
[----:B------:R-:W-:Y:S05]  /*76d0*/  BSYNC B2 ;  /* 0x0000000000027941 */ /* 0x000fea0003800000 */
.L_x_7049:
[----:B------:R-:W-:Y:S01]  /*76e0*/  IADD3 R3, R3, 0x1, RZ ;  /* 0x0000000103037810 */ /* 0x000fe20007ffe0ff */
[----:B------:R-:W-:-:S03]  /*76f0*/  IMAD.MOV.U32 R53, RZ, RZ, 0x8 ;  /* 0x00000008ff357424 */ /* 0x000fc600078e00ff */
[----:B------:R-:W-:-:S04]  /*7700*/  SHF.L.U32 R2, R3, 0x3, RZ ;  /* 0x0000000303027819 */ /* 0x000fc800000006ff */
        /* <DEDUP_REMOVED lines=35> */
.L_x_7053:
[----:B------:R3:W4:Y:S01]  /*7940*/  DMUL R4, RZ, R60 ;  /* 0x0000003cff047228 */ /* 0x0007220000000000 */
[----:B------:R-:W-:-:S05]  /*7950*/  IMAD.MOV.U32 R3, RZ, RZ, RZ ;  /* 0x000000ffff037224 */ /* 0x000fca00078e00ff */
.L_x_7054:
[----:B------:R-:W-:Y:S05]  /*7960*/  BSYNC B2 ;  /* 0x0000000000027941 */ /* 0x000fea0003800000 */
.L_x_7052:
        /* <DEDUP_REMOVED lines=9> */
[----:B------:R-:W-:Y:S01]  /*7a00*/  MOV R54, 0x79785eba ;  /* 0x79785eba00367802 */ /* 0x000fe20000000f00 */
[----:B------:R-:W-:Y:S01]  /*7a10*/  IMAD.MOV.U32 R60, RZ, RZ, RZ ;  /* 0x000000ffff3c7224 */ /* 0x000fe200078e00ff */
[----:B--2---:R-:W-:-:S02]  /*7a20*/  LOP3.LUT R6, R63, 0xfffff, RZ, 0xc0, !PT ;  /* 0x000fffff3f067812 */ /* 0x004fc400078ec0ff */
        /* <DEDUP_REMOVED lines=27> */
.L_x_7036:
        /* <DEDUP_REMOVED lines=11> */
.L_x_7055:
[----:B------:R-:W0:-:S10]  /*7c90*/  DADD R40, R38, -R38 ;  /* 0x0000000026287229 */ /* 0x000e140000000826 */
[----:B0-----:R-:W-:Y:S02]  /*7ca0*/  IMAD.MOV.U32 R60, RZ, RZ, R40 ;  /* 0x000000ffff3c7224 */ /* 0x001fe400078e0028 */
[----:B------:R-:W-:Y:S01]  /*7cb0*/  IMAD.MOV.U32 R61, RZ, RZ, R41 ;  /* 0x000000ffff3d7224 */ /* 0x000fe200078e0029 */
[----:B------:R-:W-:Y:S05]  /*7cc0*/  BRA `(.L_x_7046) ;  /* 0x0000077000007947 */ /* 0x000fea0003800000 */
.L_x_7035:
        /* <DEDUP_REMOVED lines=14> */
[----:B012-4-:R-:W-:Y:S05]  /*7db0*/  CALL.REL.NOINC `($_ZN2at6native29vectorized_elementwise_kernelILi2EZZZNS0_61_GLOBAL__N__132982cb_23_ActivationSiluKernel_cu_1520ed90_293611silu_kernelERNS_18TensorIteratorBaseEENKUlvE_clEvENKUlvE1_clEvEUlN3c107complexIdEEE_St5arrayIPcLm2EEEEviT0_T1_$__internal_trig_reduction_slowpathd) ;  /* 0x0001cd7000007944 */ /* 0x017fea0003c00000 */
[----:B------:R-:W-:Y:S05]  /*7dc0*/  BRA `(.L_x_7058) ;  /* 0x0000002000007947 */ /* 0x000fea0003800000 */
.L_x_7057:
[----:B------:R0:W2:Y:S01]  /*7dd0*/  DMUL R4, RZ, R60 ;  /* 0x0000003cff047228 */ /* 0x0000a20000000000 */
[----:B------:R-:W-:-:S05]  /*7de0*/  IMAD.MOV.U32 R3, RZ, RZ, RZ ;  /* 0x000000ffff037224 */ /* 0x000fca00078e00ff */
.L_x_7058:
[----:B------:R-:W-:Y:S05]  /*7df0*/  BSYNC B2 ;  /* 0x0000000000027941 */ /* 0x000fea0003800000 */
.L_x_7056:
        /* <DEDUP_REMOVED lines=38> */
.L_x_7060:
[----:B------:R2:W3:Y:S01]  /*8060*/  DMUL R4, RZ, R60 ;  /* 0x0000003cff047228 */ /* 0x0004e20000000000 */
[----:B------:R-:W-:-:S05]  /*8070*/  MOV R3, RZ ;  /* 0x000000ff00037202 */ /* 0x000fca0000000f00 */
.L_x_7061:
[----:B------:R-:W-:Y:S05]  /*8080*/  BSYNC B2 ;  /* 0x0000000000027941 */ /* 0x000fea0003800000 */
.L_x_7059:
        /* <DEDUP_REMOVED lines=24> */
.L_x_7034:
        /* <DEDUP_REMOVED lines=35> */
.L_x_7046:
[----:B0-23--:R-:W-:Y:S05]  /*8440*/  BSYNC B1 ;  /* 0x0000000000017941 */ /* 0x00dfea0003800000 */
.L_x_7033:
        /* <DEDUP_REMOVED lines=31> */
.L_x_7066:
[----:B------:R-:W-:Y:S05]  /*8640*/  BSYNC B2 ;  /* 0x0000000000027941 */ /* 0x000fea0003800000 */
.L_x_7065:
        /* <DEDUP_REMOVED lines=18> */
.L_x_7068:
[----:B------:R-:W-:Y:S05]  /*8770*/  BSYNC B2 ;  /* 0x0000000000027941 */ /* 0x000fea0003800000 */
.L_x_7067:
[----:B------:R-:W3:-:S04]  /*8780*/  DFMA R2, R38, R44, R36 ;  /* 0x0000002c2602722b */ /* 0x000ec80000000024 */
[----:B------:R-:W4:-:S04]  /*8790*/  DFMA R38, -R36, R44, R38 ;  /* 0x0000002c2426722b */ /* 0x000f080000000126 */
[----:B--23--:R2:W3:-:S04]  /*87a0*/  DMUL R36, R2, R4 ;  /* 0x0000000402247228 */ /* 0x00c4c80000000000 */
[----:B----4-:R2:W4:Y:S01]  /*87b0*/  DMUL R38, R38, R4 ;  /* 0x0000000426267228 */ /* 0x0105220000000000 */
[----:B------:R-:W-:Y:S05]  /*87c0*/  BRA `(.L_x_7069) ;  /* 0x0000062000007947 */ /* 0x000fea0003800000 */
.L_x_7064:
        /* <DEDUP_REMOVED lines=20> */
[----:B------:R-:W-:Y:S05]  /*8910*/  CALL.REL.NOINC `($__internal_15_$__cuda_sm20_div_rn_f64_full) ;  /* 0x0001bbb000007944 */ /* 0x000fea0003c00000 */
.L_x_7071:
[----:B------:R-:W-:Y:S05]  /*8920*/  BSYNC B2 ;  /* 0x0000000000027941 */ /* 0x000fea0003800000 */
.L_x_7070:
        /* <DEDUP_REMOVED lines=25> */
.L_x_7073:
[----:B------:R-:W-:Y:S05]  /*8ac0*/  BSYNC B2 ;  /* 0x0000000000027941 */ /* 0x000fea0003800000 */
.L_x_7072:
[----:B------:R-:W-:Y:S01]  /*8ad0*/  MOV R38, R40 ;  /* 0x0000002800267202 */ /* 0x000fe20000000f00 */
[----:B------:R-:W-:Y:S01]  /*8ae0*/  IMAD.MOV.U32 R39, RZ, RZ, R41 ;  /* 0x000000ffff277224 */ /* 0x000fe200078e0029 */
[----:B------:R-:W-:Y:S05]  /*8af0*/  BRA `(.L_x_7069) ;  /* 0x000002f000007947 */ /* 0x000fea0003800000 */
.L_x_7063:
        /* <DEDUP_REMOVED lines=23> */
.L_x_7075:
[----:B------:R-:W-:Y:S05]  /*8c70*/  BSYNC B2 ;  /* 0x0000000000027941 */ /* 0x000fea0003800000 */
.L_x_7074:
        /* <DEDUP_REMOVED lines=18> */
.L_x_7077:
[----:B------:R-:W-:Y:S05]  /*8da0*/  BSYNC B2 ;  /* 0x0000000000027941 */ /* 0x000fea0003800000 */
.L_x_7076:
[----:B------:R-:W3:-:S04]  /*8db0*/  DFMA R2, R36, R44, R38 ;  /* 0x0000002c2402722b */ /* 0x000ec80000000026 */
[----:B------:R-:W4:-:S04]  /*8dc0*/  DFMA R38, R38, R44, -R36 ;  /* 0x0000002c2626722b */ /* 0x000f080000000824 */
[----:B--23--:R2:W3:-:S04]  /*8dd0*/  DMUL R36, R2, R4 ;  /* 0x0000000402247228 */ /* 0x00c4c80000000000 */
[----:B----4-:R2:W4:-:S06]  /*8de0*/  DMUL R38, R38, R4 ;  /* 0x0000000426267228 */ /* 0x01050c0000000000 */
.L_x_7069:
[----:B---3--:R-:W-:Y:S05]  /*8df0*/  BSYNC B1 ;  /* 0x0000000000017941 */ /* 0x008fea0003800000 */
.L_x_7062:
        /* <DEDUP_REMOVED lines=51> */
.L_x_7084:
[----:B------:R-:W-:Y:S05]  /*9130*/  BSYNC B0 ;  /* 0x0000000000007941 */ /* 0x000fea0003800000 */
.L_x_7083:
        /* <DEDUP_REMOVED lines=15> */
.L_x_7086:
[----:B------:R3:W0:Y:S02]  /*9230*/  DMUL R4, RZ, R60 ;  /* 0x0000003cff047228 */ /* 0x0006240000000000 */
[----:B0-----:R-:W-:-:S04]  /*9240*/  IMAD.MOV.U32 R3, RZ, RZ, RZ ;  /* 0x000000ffff037224 */ /* 0x001fc800078e00ff */
.L_x_7087:
[----:B------:R-:W-:Y:S05]  /*9250*/  BSYNC B2 ;  /* 0x0000000000027941 */ /* 0x000fea0003800000 */
.L_x_7085:
        /* <DEDUP_REMOVED lines=38> */
.L_x_7089:
[----:B------:R3:W4:Y:S01]  /*94c0*/  DMUL R4, RZ, R60 ;  /* 0x0000003cff047228 */ /* 0x0007220000000000 */
[----:B------:R-:W-:-:S05]  /*94d0*/  IMAD.MOV.U32 R3, RZ, RZ, RZ ;  /* 0x000000ffff037224 */ /* 0x000fca00078e00ff */
.L_x_7090:
[----:B------:R-:W-:Y:S05]  /*94e0*/  BSYNC B2 ;  /* 0x0000000000027941 */ /* 0x000fea0003800000 */
.L_x_7088:
        /* <DEDUP_REMOVED lines=25> */
.L_x_7082:
        /* <DEDUP_REMOVED lines=38> */
.L_x_7093:
[----:B------:R-:W-:Y:S05]  /*98e0*/  BSYNC B0 ;  /* 0x0000000000007941 */ /* 0x000fea0003800000 */
.L_x_7092:
        /* <DEDUP_REMOVED lines=15> */
.L_x_7095:
[----:B------:R3:W0:Y:S02]  /*99e0*/  DMUL R4, RZ, R60 ;  /* 0x0000003cff047228 */ /* 0x0006240000000000 */
[----:B0-----:R-:W-:-:S04]  /*99f0*/  IMAD.MOV.U32 R3, RZ, RZ, RZ ;  /* 0x000000ffff037224 */ /* 0x001fc800078e00ff */
.L_x_7096:
[----:B------:R-:W-:Y:S05]  /*9a00*/  BSYNC B2 ;  /* 0x0000000000027941 */ /* 0x000fea0003800000 */
.L_x_7094:
        /* <DEDUP_REMOVED lines=38> */
.L_x_7098:
[----:B------:R3:W4:Y:S01]  /*9c70*/  DMUL R4, RZ, R60 ;  /* 0x0000003cff047228 */ /* 0x0007220000000000 */
[----:B------:R-:W-:-:S05]  /*9c80*/  IMAD.MOV.U32 R3, RZ, RZ, RZ ;  /* 0x000000ffff037224 */ /* 0x000fca00078e00ff */
.L_x_7099:
[----:B------:R-:W-:Y:S05]  /*9c90*/  BSYNC B2 ;  /* 0x0000000000027941 */ /* 0x000fea0003800000 */
.L_x_7097:
        /* <DEDUP_REMOVED lines=39> */
.L_x_7081:
        /* <DEDUP_REMOVED lines=11> */
.L_x_7100:
[----:B------:R-:W0:-:S10]  /*9fc0*/  DADD R40, R34, -R34 ;  /* 0x0000000022287229 */ /* 0x000e140000000822 */
[----:B0-----:R-:W-:Y:S01]  /*9fd0*/  MOV R60, R40 ;  /* 0x00000028003c7202 */ /* 0x001fe20000000f00 */
[----:B------:R-:W-:Y:S01]  /*9fe0*/  IMAD.MOV.U32 R61, RZ, RZ, R41 ;  /* 0x000000ffff3d7224 */ /* 0x000fe200078e0029 */
[----:B------:R-:W-:Y:S05]  /*9ff0*/  BRA `(.L_x_7091) ;  /* 0x0000077000007947 */ /* 0x000fea0003800000 */
.L_x_7080:
        /* <DEDUP_REMOVED lines=16> */
.L_x_7102:
[----:B------:R0:W2:Y:S01]  /*a100*/  DMUL R4, RZ, R60 ;  /* 0x0000003cff047228 */ /* 0x0000a20000000000 */
[----:B------:R-:W-:-:S05]  /*a110*/  IMAD.MOV.U32 R3, RZ, RZ, RZ ;  /* 0x000000ffff037224 */ /* 0x000fca00078e00ff */
.L_x_7103:
[----:B------:R-:W-:Y:S05]  /*a120*/  BSYNC B2 ;  /* 0x0000000000027941 */ /* 0x000fea0003800000 */
.L_x_7101:
        /* <DEDUP_REMOVED lines=33> */
[----:B------:R-:W-:Y:S01]  /*a340*/  MOV R2, R60 ;  /* 0x0000003c00027202 */ /* 0x000fe20000000f00 */
[----:B------:R-:W-:Y:S01]  /*a350*/  IMAD.MOV.U32 R51, RZ, RZ, R61 ;  /* 0x000000ffff337224 */ /* 0x000fe200078e003d */
[----:B------:R-:W-:-:S03]  /*a360*/  MOV R49, 0xa380 ;  /* 0x0000a38000317802 */ /* 0x000fc60000000f00 */
[----:B0123--:R-:W-:Y:S05]  /*a370*/  CALL.REL.NOINC `($_ZN2at6native29vectorized_elementwise_kernelILi2EZZZNS0_61_GLOBAL__N__132982cb_23_ActivationSiluKernel_cu_1520ed90_293611silu_kernelERNS_18TensorIteratorBaseEENKUlvE_clEvENKUlvE1_clEvEUlN3c107complexIdEEE_St5arrayIPcLm2EEEEviT0_T1_$__internal_trig_reduction_slowpathd) ;  /* 0x0001a7b000007944 */ /* 0x00ffea0003c00000 */
[----:B------:R-:W-:Y:S05]  /*a380*/  BRA `(.L_x_7106) ;  /* 0x0000002000007947 */ /* 0x000fea0003800000 */
.L_x_7105:
[----:B------:R2:W3:Y:S01]  /*a390*/  DMUL R4, RZ, R60 ;  /* 0x0000003cff047228 */ /* 0x0004e20000000000 */
[----:B------:R-:W-:-:S05]  /*a3a0*/  IMAD.MOV.U32 R3, RZ, RZ, RZ ;  /* 0x000000ffff037224 */ /* 0x000fca00078e00ff */
.L_x_7106:
[----:B------:R-:W-:Y:S05]  /*a3b0*/  BSYNC B2 ;  /* 0x0000000000027941 */ /* 0x000fea0003800000 */
.L_x_7104:
        /* <DEDUP_REMOVED lines=24> */
.L_x_7079:
[----:B0-2---:R-:W-:Y:S01]  /*a540*/  IMAD.MOV.U32 R4, RZ, RZ, 0x652b82fe ;  /* 0x652b82feff047424 */ /* 0x005fe200078e00ff */
[----:B------:R-:W-:Y:S01]  /*a550*/  MOV R44, 0x69ce2bdf ;  /* 0x69ce2bdf002c7802 */ /* 0x000fe20000000f00 */
[----:B------:R-:W-:Y:S01]  /*a560*/  IMAD.MOV.U32 R5, RZ, RZ, 0x3ff71547 ;  /* 0x3ff71547ff057424 */ /* 0x000fe200078e00ff */
[----:B------:R-:W-:Y:S01]  /*a570*/  FSETP.GEU.FTZ.AND P0, PT, |R3|, 4.1917929649353027344, PT ;  /* 0x4086232b0300780b */ /* 0x000fe20003f1e200 */
[----:B------:R-:W-:-:S04]  /*a580*/  IMAD.MOV.U32 R45, RZ, RZ, 0x3e5ade15 ;  /* 0x3e5ade15ff2d7424 */ /* 0x000fc800078e00ff */
        /* <DEDUP_REMOVED lines=30> */
.L_x_7091:
[----:B0-23--:R-:W-:Y:S05]  /*a770*/  BSYNC B1 ;  /* 0x0000000000017941 */ /* 0x00dfea0003800000 */
.L_x_7078:
        /* <DEDUP_REMOVED lines=31> */
.L_x_7111:
[----:B------:R-:W-:Y:S05]  /*a970*/  BSYNC B2 ;  /* 0x0000000000027941 */ /* 0x000fea0003800000 */
.L_x_7110:
        /* <DEDUP_REMOVED lines=18> */
.L_x_7113:
[----:B------:R-:W-:Y:S05]  /*aaa0*/  BSYNC B2 ;  /* 0x0000000000027941 */ /* 0x000fea0003800000 */
.L_x_7112:
[----:B------:R-:W3:-:S04]  /*aab0*/  DFMA R2, R34, R44, R32 ;  /* 0x0000002c2202722b */ /* 0x000ec80000000020 */
[----:B------:R-:W4:-:S04]  /*aac0*/  DFMA R34, -R32, R44, R34 ;  /* 0x0000002c2022722b */ /* 0x000f080000000122 */
[----:B--23--:R2:W3:-:S04]  /*aad0*/  DMUL R32, R2, R4 ;  /* 0x0000000402207228 */ /* 0x00c4c80000000000 */
[----:B----4-:R2:W4:Y:S01]  /*aae0*/  DMUL R34, R34, R4 ;  /* 0x0000000422227228 */ /* 0x0105220000000000 */
[----:B------:R-:W-:Y:S05]  /*aaf0*/  BRA `(.L_x_7114) ;  /* 0x0000062000007947 */ /* 0x000fea0003800000 */
.L_x_7109:
        /* <DEDUP_REMOVED lines=20> */
[----:B------:R-:W-:Y:S05]  /*ac40*/  CALL.REL.NOINC `($__internal_15_$__cuda_sm20_div_rn_f64_full) ;  /* 0x0001988000007944 */ /* 0x000fea0003c00000 */
.L_x_7116:
[----:B------:R-:W-:Y:S05]  /*ac50*/  BSYNC B2 ;  /* 0x0000000000027941 */ /* 0x000fea0003800000 */
.L_x_7115:
        /* <DEDUP_REMOVED lines=23> */
[----:B------:R-:W-:Y:S01]  /*add0*/  MOV R40, R2 ;  /* 0x0000000200287202 */ /* 0x000fe20000000f00 */
[----:B------:R-:W-:Y:S02]  /*ade0*/  IMAD.MOV.U32 R41, RZ, RZ, R3 ;  /* 0x000000ffff297224 */ /* 0x000fe400078e0003 */
.L_x_7118:
[----:B------:R-:W-:Y:S05]  /*adf0*/  BSYNC B2 ;  /* 0x0000000000027941 */ /* 0x000fea0003800000 */
.L_x_7117:
[----:B------:R-:W-:Y:S02]  /*ae00*/  IMAD.MOV.U32 R34, RZ, RZ, R40 ;  /* 0x000000ffff227224 */ /* 0x000fe400078e0028 */
[----:B------:R-:W-:Y:S01]  /*ae10*/  IMAD.MOV.U32 R35, RZ, RZ, R41 ;  /* 0x000000ffff237224 */ /* 0x000fe200078e0029 */
[----:B------:R-:W-:Y:S05]  /*ae20*/  BRA `(.L_x_7114) ;  /* 0x000002f000007947 */ /* 0x000fea0003800000 */
.L_x_7108:
        /* <DEDUP_REMOVED lines=21> */
[----:B------:R-:W-:Y:S01]  /*af80*/  MOV R44, R2 ;  /* 0x00000002002c7202 */ /* 0x000fe20000000f00 */
[----:B------:R-:W-:Y:S02]  /*af90*/  IMAD.MOV.U32 R45, RZ, RZ, R3 ;  /* 0x000000ffff2d7224 */ /* 0x000fe400078e0003 */
.L_x_7120:
[----:B------:R-:W-:Y:S05]  /*afa0*/  BSYNC B2 ;  /* 0x0000000000027941 */ /* 0x000fea0003800000 */
.L_x_7119:
        /* <DEDUP_REMOVED lines=18> */
.L_x_7122:
[----:B------:R-:W-:Y:S05]  /*b0d0*/  BSYNC B2 ;  /* 0x0000000000027941 */ /* 0x000fea0003800000 */
.L_x_7121:
[----:B------:R-:W3:-:S04]  /*b0e0*/  DFMA R2, R32, R44, R34 ;  /* 0x0000002c2002722b */ /* 0x000ec80000000022 */
[----:B------:R-:W4:-:S04]  /*b0f0*/  DFMA R34, R34, R44, -R32 ;  /* 0x0000002c2222722b */ /* 0x000f080000000820 */
[----:B--23--:R2:W3:-:S04]  /*b100*/  DMUL R32, R2, R4 ;  /* 0x0000000402207228 */ /* 0x00c4c80000000000 */
[----:B----4-:R2:W4:-:S06]  /*b110*/  DMUL R34, R34, R4 ;  /* 0x0000000422227228 */ /* 0x01050c0000000000 */
.L_x_7114:
[----:B---3--:R-:W-:Y:S05]  /*b120*/  BSYNC B1 ;  /* 0x0000000000017941 */ /* 0x008fea0003800000 */
.L_x_7107:
        /* <DEDUP_REMOVED lines=51> */
.L_x_7129:
[----:B------:R-:W-:Y:S05]  /*b460*/  BSYNC B0 ;  /* 0x0000000000007941 */ /* 0x000fea0003800000 */
.L_x_7128:
        /* <DEDUP_REMOVED lines=15> */
.L_x_7131:
[----:B------:R3:W0:Y:S02]  /*b560*/  DMUL R4, RZ, R60 ;  /* 0x0000003cff047228 */ /* 0x0006240000000000 */
[----:B0-----:R-:W-:-:S04]  /*b570*/  IMAD.MOV.U32 R3, RZ, RZ, RZ ;  /* 0x000000ffff037224 */ /* 0x001fc800078e00ff */
.L_x_7132:
[----:B------:R-:W-:Y:S05]  /*b580*/  BSYNC B2 ;  /* 0x0000000000027941 */ /* 0x000fea0003800000 */
.L_x_7130:
[----:B------:R-:W-:Y:S02]  /*b590*/  IADD3 R3, R3, 0x1, RZ ;  /* 0x0000000103037810 */ /* 0x000fe40007ffe0ff */
[----:B0-----:R-:W-:-:S03]  /*b5a0*/  MOV R41, 0x8 ;  /* 0x0000000800297802 */ /* 0x001fc60000000f00 */
        /* <DEDUP_REMOVED lines=36> */
.L_x_7134:
[----:B------:R3:W4:Y:S01]  /*b7f0*/  DMUL R4, RZ, R60 ;  /* 0x0000003cff047228 */ /* 0x0007220000000000 */
[----:B------:R-:W-:-:S05]  /*b800*/  IMAD.MOV.U32 R3, RZ, RZ, RZ ;  /* 0x000000ffff037224 */ /* 0x000fca00078e00ff */
.L_x_7135:
[----:B------:R-:W-:Y:S05]  /*b810*/  BSYNC B2 ;  /* 0x0000000000027941 */ /* 0x000fea0003800000 */
.L_x_7133:
        /* <DEDUP_REMOVED lines=8> */
[----:B-1----:R-:W-:Y:S01]  /*b8a0*/  IMAD.MOV.U32 R58, RZ, RZ, 0x79785eba ;  /* 0x79785ebaff3a7424 */ /* 0x002fe200078e00ff */
[----:B------:R-:W-:Y:S01]  /*b8b0*/  MOV R2, 0x3de5db65 ;  /* 0x3de5db6500027802 */ /* 0x000fe20000000f00 */
        /* <DEDUP_REMOVED lines=15> */
.L_x_7127:
        /* <DEDUP_REMOVED lines=35> */
[----:B------:R-:W-:Y:S02]  /*bbe0*/  @!P0 LEA R3, R2, 0x3ff00000, 0x14 ;  /* 0x3ff0000002038811 */ /* 0x000fe400078ea0ff */
[----:B------:R-:W-:-:S06]  /*bbf0*/  @!P0 MOV R2, RZ ;  /* 0x000000ff00028202 */ /* 0x000fcc0000000f00 */
[----:B------:R0:W2:-:S06]  /*bc00*/  @!P0 DMUL R62, R42, R2 ;  /* 0x000000022a3e8228 */ /* 0x00008c0000000000 */
.L_x_7138:
[----:B------:R-:W-:Y:S05]  /*bc10*/  BSYNC B0 ;  /* 0x0000000000007941 */ /* 0x000fea0003800000 */
.L_x_7137:
        /* <DEDUP_REMOVED lines=15> */
.L_x_7140:
[----:B------:R3:W0:Y:S02]  /*bd10*/  DMUL R4, RZ, R60 ;  /* 0x0000003cff047228 */ /* 0x0006240000000000 */
[----:B0-----:R-:W-:-:S04]  /*bd20*/  IMAD.MOV.U32 R3, RZ, RZ, RZ ;  /* 0x000000ffff037224 */ /* 0x001fc800078e00ff */
.L_x_7141:
[----:B------:R-:W-:Y:S05]  /*bd30*/  BSYNC B2 ;  /* 0x0000000000027941 */ /* 0x000fea0003800000 */
.L_x_7139:
        /* <DEDUP_REMOVED lines=38> */
.L_x_7143:
[----:B------:R3:W4:Y:S01]  /*bfa0*/  DMUL R4, RZ, R60 ;  /* 0x0000003cff047228 */ /* 0x0007220000000000 */
[----:B------:R-:W-:-:S05]  /*bfb0*/  IMAD.MOV.U32 R3, RZ, RZ, RZ ;  /* 0x000000ffff037224 */ /* 0x000fca00078e00ff */
.L_x_7144:
[----:B------:R-:W-:Y:S05]  /*bfc0*/  BSYNC B2 ;  /* 0x0000000000027941 */ /* 0x000fea0003800000 */
.L_x_7142:
        /* <DEDUP_REMOVED lines=39> */
.L_x_7126:
        /* <DEDUP_REMOVED lines=11> */
.L_x_7145:
[----:B------:R-:W0:-:S10]  /*c2f0*/  DADD R40, R30, -R30 ;  /* 0x000000001e287229 */ /* 0x000e14000000081e */
[----:B0-----:R-:W-:Y:S02]  /*c300*/  IMAD.MOV.U32 R60, RZ, RZ, R40 ;  /* 0x000000ffff3c7224 */ /* 0x001fe400078e0028 */
[----:B------:R-:W-:Y:S01]  /*c310*/  IMAD.MOV.U32 R61, RZ, RZ, R41 ;  /* 0x000000ffff3d7224 */ /* 0x000fe200078e0029 */
[----:B------:R-:W-:Y:S05]  /*c320*/  BRA `(.L_x_7136) ;  /* 0x0000077000007947 */ /* 0x000fea0003800000 */
.L_x_7125:
        /* <DEDUP_REMOVED lines=16> */
.L_x_7147:
[----:B------:R0:W2:Y:S01]  /*c430*/  DMUL R4, RZ, R60 ;  /* 0x0000003cff047228 */ /* 0x0000a20000000000 */
[----:B------:R-:W-:-:S05]  /*c440*/  IMAD.MOV.U32 R3, RZ, RZ, RZ ;  /* 0x000000ffff037224 */ /* 0x000fca00078e00ff */
.L_x_7148:
[----:B------:R-:W-:Y:S05]  /*c450*/  BSYNC B2 ;  /* 0x0000000000027941 */ /* 0x000fea0003800000 */
.L_x_7146:
        /* <DEDUP_REMOVED lines=38> */
.L_x_7150:
[----:B------:R2:W3:Y:S01]  /*c6c0*/  DMUL R4, RZ, R60 ;  /* 0x0000003cff047228 */ /* 0x0004e20000000000 */
[----:B------:R-:W-:-:S05]  /*c6d0*/  IMAD.MOV.U32 R3, RZ, RZ, RZ ;  /* 0x000000ffff037224 */ /* 0x000fca00078e00ff */
.L_x_7151:
[----:B------:R-:W-:Y:S05]  /*c6e0*/  BSYNC B2 ;  /* 0x0000000000027941 */ /* 0x000fea0003800000 */
.L_x_7149:
        /* <DEDUP_REMOVED lines=24> */
.L_x_7124:
[----:B0-2---:R-:W-:Y:S01]  /*c870*/  MOV R4, 0x652b82fe ;  /* 0x652b82fe00047802 */ /* 0x005fe20000000f00 */
[----:B------:R-:W-:Y:S01]  /*c880*/  IMAD.MOV.U32 R5, RZ, RZ, 0x3ff71547 ;  /* 0x3ff71547ff057424 */ /* 0x000fe200078e00ff */
[----:B------:R-:W-:Y:S01]  /*c890*/  FSETP.GEU.FTZ.AND P0, PT, |R3|, 4.1917929649353027344, PT ;  /* 0x4086232b0300780b */ /* 0x000fe20003f1e200 */
        /* <DEDUP_REMOVED lines=32> */
.L_x_7136:
[----:B0-23--:R-:W-:Y:S05]  /*caa0*/  BSYNC B1 ;  /* 0x0000000000017941 */ /* 0x00dfea0003800000 */
.L_x_7123:
        /* <DEDUP_REMOVED lines=31> */
.L_x_7156:
[----:B------:R-:W-:Y:S05]  /*cca0*/  BSYNC B2 ;  /* 0x0000000000027941 */ /* 0x000fea0003800000 */
.L_x_7155:
        /* <DEDUP_REMOVED lines=18> */
.L_x_7158:
[----:B------:R-:W-:Y:S05]  /*cdd0*/  BSYNC B2 ;  /* 0x0000000000027941 */ /* 0x000fea0003800000 */
.L_x_7157:
[----:B------:R-:W3:-:S04]  /*cde0*/  DFMA R2, R30, R44, R28 ;  /* 0x0000002c1e02722b */ /* 0x000ec8000000001c */
[----:B------:R-:W4:-:S04]  /*cdf0*/  DFMA R30, -R28, R44, R30 ;  /* 0x0000002c1c1e722b */ /* 0x000f08000000011e */
[----:B--23--:R2:W3:-:S04]  /*ce00*/  DMUL R28, R2, R4 ;  /* 0x00000004021c7228 */ /* 0x00c4c80000000000 */
[----:B----4-:R2:W4:Y:S01]  /*ce10*/  DMUL R30, R30, R4 ;  /* 0x000000041e1e7228 */ /* 0x0105220000000000 */
[----:B------:R-:W-:Y:S05]  /*ce20*/  BRA `(.L_x_7159) ;  /* 0x0000062000007947 */ /* 0x000fea0003800000 */
.L_x_7154:
        /* <DEDUP_REMOVED lines=21> */
.L_x_7161:
[----:B------:R-:W-:Y:S05]  /*cf80*/  BSYNC B2 ;  /* 0x0000000000027941 */ /* 0x000fea0003800000 */
.L_x_7160:
        /* <DEDUP_REMOVED lines=25> */
.L_x_7163:
[----:B------:R-:W-:Y:S05]  /*d120*/  BSYNC B2 ;  /* 0x0000000000027941 */ /* 0x000fea0003800000 */
.L_x_7162:
[----:B------:R-:W-:Y:S02]  /*d130*/  IMAD.MOV.U32 R30, RZ, RZ, R40 ;  /* 0x000000ffff1e7224 */ /* 0x000fe400078e0028 */
[----:B------:R-:W-:Y:S01]  /*d140*/  IMAD.MOV.U32 R31, RZ, RZ, R41 ;  /* 0x000000ffff1f7224 */ /* 0x000fe200078e0029 */
[----:B------:R-:W-:Y:S05]  /*d150*/  BRA `(.L_x_7159) ;  /* 0x000002f000007947 */ /* 0x000fea0003800000 */
.L_x_7153:
        /* <DEDUP_REMOVED lines=23> */
.L_x_7165:
[----:B------:R-:W-:Y:S05]  /*d2d0*/  BSYNC B2 ;  /* 0x0000000000027941 */ /* 0x000fea0003800000 */
.L_x_7164:
        /* <DEDUP_REMOVED lines=18> */
.L_x_7167:
[----:B------:R-:W-:Y:S05]  /*d400*/  BSYNC B2 ;  /* 0x0000000000027941 */ /* 0x000fea0003800000 */
.L_x_7166:
[----:B------:R-:W3:-:S04]  /*d410*/  DFMA R2, R28, R44, R30 ;  /* 0x0000002c1c02722b */ /* 0x000ec8000000001e */
[----:B------:R-:W4:-:S04]  /*d420*/  DFMA R30, R30, R44, -R28 ;  /* 0x0000002c1e1e722b */ /* 0x000f08000000081c */
[----:B--23--:R2:W3:-:S04]  /*d430*/  DMUL R28, R2, R4 ;  /* 0x00000004021c7228 */ /* 0x00c4c80000000000 */
[----:B----4-:R2:W4:-:S06]  /*d440*/  DMUL R30, R30, R4 ;  /* 0x000000041e1e7228 */ /* 0x01050c0000000000 */
.L_x_7159:
[----:B---3--:R-:W-:Y:S05]  /*d450*/  BSYNC B1 ;  /* 0x0000000000017941 */ /* 0x008fea0003800000 */
.L_x_7152:
        /* <DEDUP_REMOVED lines=51> */
.L_x_7174:
[----:B------:R-:W-:Y:S05]  /*d790*/  BSYNC B0 ;  /* 0x0000000000007941 */ /* 0x000fea0003800000 */
.L_x_7173:
        /* <DEDUP_REMOVED lines=15> */
.L_x_7176:
[----:B------:R3:W0:Y:S02]  /*d890*/  DMUL R4, RZ, R60 ;  /* 0x0000003cff047228 */ /* 0x0006240000000000 */
[----:B0-----:R-:W-:-:S04]  /*d8a0*/  MOV R3, RZ ;  /* 0x000000ff00037202 */ /* 0x001fc80000000f00 */
.L_x_7177:
[----:B------:R-:W-:Y:S05]  /*d8b0*/  BSYNC B2 ;  /* 0x0000000000027941 */ /* 0x000fea0003800000 */
.L_x_7175:
        /* <DEDUP_REMOVED lines=38> */
.L_x_7179:
[----:B------:R3:W4:Y:S01]  /*db20*/  DMUL R4, RZ, R60 ;  /* 0x0000003cff047228 */ /* 0x0007220000000000 */
[----:B------:R-:W-:-:S05]  /*db30*/  IMAD.MOV.U32 R3, RZ, RZ, RZ ;  /* 0x000000ffff037224 */ /* 0x000fca00078e00ff */
.L_x_7180:
[----:B------:R-:W-:Y:S05]  /*db40*/  BSYNC B2 ;  /* 0x0000000000027941 */ /* 0x000fea0003800000 */
.L_x_7178:
[----:B------:R-:W-:Y:S01]  /*db50*/  IMAD.SHL.U32 R2, R3, 0x8, RZ ;  /* 0x0000000803027824 */ /* 0x000fe200078e00ff */
[----:B------:R-:W-:-:S04]  /*db60*/  MOV R57, 0x8 ;  /* 0x0000000800397802 */ /* 0x000fc80000000f00 */
        /* <DEDUP_REMOVED lines=23> */
.L_x_7172:
        /* <DEDUP_REMOVED lines=33> */
[----:B------:R-:W-:Y:S01]  /*def0*/  @!P0 IADD3 R2, R4, -R5, RZ ;  /* 0x8000000504028210 */ /* 0x000fe20007ffe0ff */
[----:B------:R-:W-:-:S03]  /*df00*/  @!P0 IMAD R43, R5, 0x100000, R43 ;  /* 0x00100000052b8824 */ /* 0x000fc600078e022b */
[----:B------:R-:W-:Y:S01]  /*df10*/  @!P0 LEA R3, R2, 0x3ff00000, 0x14 ;  /* 0x3ff0000002038811 */ /* 0x000fe200078ea0ff */
[----:B------:R-:W-:-:S06]  /*df20*/  @!P0 IMAD.MOV.U32 R2, RZ, RZ, RZ ;  /* 0x000000ffff028224 */ /* 0x000fcc00078e00ff */
[----:B------:R0:W2:-:S06]  /*df30*/  @!P0 DMUL R62, R42, R2 ;  /* 0x000000022a3e8228 */ /* 0x00008c0000000000 */
.L_x_7183:
[----:B------:R-:W-:Y:S05]  /*df40*/  BSYNC B0 ;  /* 0x0000000000007941 */ /* 0x000fea0003800000 */
.L_x_7182:
        /* <DEDUP_REMOVED lines=15> */
.L_x_7185:
[----:B------:R3:W0:Y:S02]  /*e040*/  DMUL R4, RZ, R60 ;  /* 0x0000003cff047228 */ /* 0x0006240000000000 */
[----:B0-----:R-:W-:-:S04]  /*e050*/  IMAD.MOV.U32 R3, RZ, RZ, RZ ;  /* 0x000000ffff037224 */ /* 0x001fc800078e00ff */
.L_x_7186:
[----:B------:R-:W-:Y:S05]  /*e060*/  BSYNC B2 ;  /* 0x0000000000027941 */ /* 0x000fea0003800000 */
.L_x_7184:
        /* <DEDUP_REMOVED lines=38> */
.L_x_7188:
[----:B------:R3:W4:Y:S01]  /*e2d0*/  DMUL R4, RZ, R60 ;  /* 0x0000003cff047228 */ /* 0x0007220000000000 */
[----:B------:R-:W-:-:S05]  /*e2e0*/  IMAD.MOV.U32 R3, RZ, RZ, RZ ;  /* 0x000000ffff037224 */ /* 0x000fca00078e00ff */
.L_x_7189:
[----:B------:R-:W-:Y:S05]  /*e2f0*/  BSYNC B2 ;  /* 0x0000000000027941 */ /* 0x000fea0003800000 */
.L_x_7187:
        /* <DEDUP_REMOVED lines=28> */
[----:B------:R-:W-:Y:S02]  /*e4c0*/  SHF.R.S32.HI R41, RZ, 0x1, R2 ;  /* 0x00000001ff297819 */ /* 0x000fe40000011402 */
[----:B------:R-:W-:Y:S02]  /*e4d0*/  MOV R2, RZ ;  /* 0x000000ff00027202 */ /* 0x000fe40000000f00 */
        /* <DEDUP_REMOVED lines=9> */
.L_x_7171:
        /* <DEDUP_REMOVED lines=11> */
.L_x_7190:
[----:B------:R-:W0:-:S10]  /*e620*/  DADD R40, R26, -R26 ;  /* 0x000000001a287229 */ /* 0x000e14000000081a */
[----:B0-----:R-:W-:Y:S02]  /*e630*/  IMAD.MOV.U32 R60, RZ, RZ, R40 ;  /* 0x000000ffff3c7224 */ /* 0x001fe400078e0028 */
[----:B------:R-:W-:Y:S01]  /*e640*/  IMAD.MOV.U32 R61, RZ, RZ, R41 ;  /* 0x000000ffff3d7224 */ /* 0x000fe200078e0029 */
[----:B------:R-:W-:Y:S05]  /*e650*/  BRA `(.L_x_7181) ;  /* 0x0000077000007947 */ /* 0x000fea0003800000 */
.L_x_7170:
        /* <DEDUP_REMOVED lines=16> */
.L_x_7192:
[----:B------:R0:W2:Y:S01]  /*e760*/  DMUL R4, RZ, R60 ;  /* 0x0000003cff047228 */ /* 0x0000a20000000000 */
[----:B------:R-:W-:-:S05]  /*e770*/  IMAD.MOV.U32 R3, RZ, RZ, RZ ;  /* 0x000000ffff037224 */ /* 0x000fca00078e00ff */
.L_x_7193:
[----:B------:R-:W-:Y:S05]  /*e780*/  BSYNC B2 ;  /* 0x0000000000027941 */ /* 0x000fea0003800000 */
.L_x_7191:
[----:B------:R-:W-:Y:S01]  /*e790*/  IADD3 R3, R3, 0x1, RZ ;  /* 0x0000000103037810 */ /* 0x000fe20007ffe0ff */
[----:B------:R-:W-:-:S03]  /*e7a0*/  IMAD.MOV.U32 R53, RZ, RZ, 0x8 ;  /* 0x00000008ff357424 */ /* 0x000fc600078e00ff */
[----:B------:R-:W-:-:S04]  /*e7b0*/  SHF.L.U32 R2, R3, 0x3, RZ ;  /* 0x0000000303027819 */ /* 0x000fc800000006ff */
        /* <DEDUP_REMOVED lines=35> */
.L_x_7195:
[----:B------:R2:W3:Y:S01]  /*e9f0*/  DMUL R4, RZ, R60 ;  /* 0x0000003cff047228 */ /* 0x0004e20000000000 */
[----:B------:R-:W-:-:S05]  /*ea00*/  IMAD.MOV.U32 R3, RZ, RZ, RZ ;  /* 0x000000ffff037224 */ /* 0x000fca00078e00ff */
.L_x_7196:
[----:B------:R-:W-:Y:S05]  /*ea10*/  BSYNC B2 ;  /* 0x0000000000027941 */ /* 0x000fea0003800000 */
.L_x_7194:
        /* <DEDUP_REMOVED lines=24> */
.L_x_7169:
        /* <DEDUP_REMOVED lines=30> */
[----:B------:R-:W-:Y:S01]  /*ed80*/  @!P1 LEA R45, R3, R45, 0x14 ;  /* 0x0000002d032d9211 */ /* 0x000fe200078ea0ff */
[----:B------:R-:W-:-:S05]  /*ed90*/  @!P1 IMAD.IADD R2, R4, 0x1, -R3 ;  /* 0x0000000104029824 */ /* 0x000fca00078e0a03 */
[----:B------:R-:W-:Y:S01]  /*eda0*/  @!P1 LEA R3, R2, 0x3ff00000, 0x14 ;  /* 0x3ff0000002039811 */ /* 0x000fe200078ea0ff */
[----:B------:R-:W-:-:S06]  /*edb0*/  @!P1 IMAD.MOV.U32 R2, RZ, RZ, RZ ;  /* 0x000000ffff029224 */ /* 0x000fcc00078e00ff */
[----:B------:R0:W2:-:S06]  /*edc0*/  @!P1 DMUL R40, R44, R2 ;  /* 0x000000022c289228 */ /* 0x00008c0000000000 */
.L_x_7181:
[----:B0-23--:R-:W-:Y:S05]  /*edd0*/  BSYNC B1 ;  /* 0x0000000000017941 */ /* 0x00dfea0003800000 */
.L_x_7168:
        /* <DEDUP_REMOVED lines=31> */
.L_x_7201:
[----:B------:R-:W-:Y:S05]  /*efd0*/  BSYNC B2 ;  /* 0x0000000000027941 */ /* 0x000fea0003800000 */
.L_x_7200:
        /* <DEDUP_REMOVED lines=18> */
.L_x_7203:
[----:B------:R-:W-:Y:S05]  /*f100*/  BSYNC B2 ;  /* 0x0000000000027941 */ /* 0x000fea0003800000 */
.L_x_7202:
[----:B------:R-:W3:-:S04]  /*f110*/  DFMA R2, R26, R44, R24 ;  /* 0x0000002c1a02722b */ /* 0x000ec80000000018 */
[----:B------:R-:W4:-:S04]  /*f120*/  DFMA R26, -R24, R44, R26 ;  /* 0x0000002c181a722b */ /* 0x000f08000000011a */
[----:B--23--:R2:W3:-:S04]  /*f130*/  DMUL R24, R2, R4 ;  /* 0x0000000402187228 */ /* 0x00c4c80000000000 */
[----:B----4-:R2:W4:Y:S01]  /*f140*/  DMUL R26, R26, R4 ;  /* 0x000000041a1a7228 */ /* 0x0105220000000000 */
[----:B------:R-:W-:Y:S05]  /*f150*/  BRA `(.L_x_7204) ;  /* 0x0000062000007947 */ /* 0x000fea0003800000 */
.L_x_7199:
        /* <DEDUP_REMOVED lines=21> */
.L_x_7206:
[----:B------:R-:W-:Y:S05]  /*f2b0*/  BSYNC B2 ;  /* 0x0000000000027941 */ /* 0x000fea0003800000 */
.L_x_7205:
        /* <DEDUP_REMOVED lines=13> */
[----:B0-----:R-:W-:Y:S01]  /*f390*/  IMAD.MOV.U32 R24, RZ, RZ, R2 ;  /* 0x000000ffff187224 */ /* 0x001fe200078e0002 */
[----:B------:R-:W-:-:S07]  /*f3a0*/  MOV R25, R3 ;  /* 0x0000000300197202 */ /* 0x000fce0000000f00 */
        /* <DEDUP_REMOVED lines=10> */
.L_x_7208:
[----:B------:R-:W-:Y:S05]  /*f450*/  BSYNC B2 ;  /* 0x0000000000027941 */ /* 0x000fea0003800000 */
.L_x_7207:
[----:B------:R-:W-:Y:S02]  /*f460*/  IMAD.MOV.U32 R26, RZ, RZ, R40 ;  /* 0x000000ffff1a7224 */ /* 0x000fe400078e0028 */
[----:B------:R-:W-:Y:S01]  /*f470*/  IMAD.MOV.U32 R27, RZ, RZ, R41 ;  /* 0x000000ffff1b7224 */ /* 0x000fe200078e0029 */
[----:B------:R-:W-:Y:S05]  /*f480*/  BRA `(.L_x_7204) ;  /* 0x000002f000007947 */ /* 0x000fea0003800000 */
.L_x_7198:
        /* <DEDUP_REMOVED lines=20> */
[----:B------:R-:W-:Y:S05]  /*f5d0*/  CALL.REL.NOINC `($__internal_15_$__cuda_sm20_div_rn_f64_full) ;  /* 0x00014ef000007944 */ /* 0x000fea0003c00000 */
[----:B------:R-:W-:Y:S02]  /*f5e0*/  IMAD.MOV.U32 R44, RZ, RZ, R2 ;  /* 0x000000ffff2c7224 */ /* 0x000fe400078e0002 */
[----:B------:R-:W-:Y:S02]  /*f5f0*/  IMAD.MOV.U32 R45, RZ, RZ, R3 ;  /* 0x000000ffff2d7224 */ /* 0x000fe400078e0003 */
.L_x_7210:
[----:B------:R-:W-:Y:S05]  /*f600*/  BSYNC B2 ;  /* 0x0000000000027941 */ /* 0x000fea0003800000 */
.L_x_7209:
        /* <DEDUP_REMOVED lines=18> */
.L_x_7212:
[----:B------:R-:W-:Y:S05]  /*f730*/  BSYNC B2 ;  /* 0x0000000000027941 */ /* 0x000fea0003800000 */
.L_x_7211:
[----:B------:R-:W3:-:S04]  /*f740*/  DFMA R2, R24, R44, R26 ;  /* 0x0000002c1802722b */ /* 0x000ec8000000001a */
[----:B------:R-:W4:-:S04]  /*f750*/  DFMA R26, R26, R44, -R24 ;  /* 0x0000002c1a1a722b */ /* 0x000f080000000818 */
[----:B--23--:R2:W3:-:S04]  /*f760*/  DMUL R24, R2, R4 ;  /* 0x0000000402187228 */ /* 0x00c4c80000000000 */
[----:B----4-:R2:W4:-:S06]  /*f770*/  DMUL R26, R26, R4 ;  /* 0x000000041a1a7228 */ /* 0x01050c0000000000 */
.L_x_7204:
[----:B---3--:R-:W-:Y:S05]  /*f780*/  BSYNC B1 ;  /* 0x0000000000017941 */ /* 0x008fea0003800000 */
.L_x_7197:
        /* <DEDUP_REMOVED lines=14> */
[----:B------:R-:W-:Y:S01]  /*f870*/  MOV R4, 0x652b82fe ;  /* 0x652b82fe00047802 */ /* 0x000fe20000000f00 */
[----:B------:R-:W-:Y:S01]  /*f880*/  IMAD.MOV.U32 R5, RZ, RZ, 0x3ff71547 ;  /* 0x3ff71547ff057424 */ /* 0x000fe200078e00ff */
[----:B------:R-:W-:Y:S01]  /*f890*/  FSETP.GEU.FTZ.AND P0, PT, |R3|, 4.1917929649353027344, PT ;  /* 0x4086232b0300780b */ /* 0x000fe20003f1e200 */
[----:B------:R-:W-:Y:S01]  /*f8a0*/  IMAD.MOV.U32 R44, RZ, RZ, 0x69ce2bdf ;  /* 0x69ce2bdfff2c7424 */ /* 0x000fe200078e00ff */
[----:B------:R-:W-:Y:S01]  /*f8b0*/  BSSY B0, `(.L_x_7218) ;  /* 0x0000021000007945 */ /* 0x000fe20003800000 */
[----:B------:R-:W-:Y:S01]  /*f8c0*/  IMAD.MOV.U32 R45, RZ, RZ, 0x3e5ade15 ;  /* 0x3e5ade15ff2d7424 */ /* 0x000fe200078e00ff */
        /* <DEDUP_REMOVED lines=31> */
.L_x_7219:
[----:B------:R-:W-:Y:S05]  /*fac0*/  BSYNC B0 ;  /* 0x0000000000007941 */ /* 0x000fea0003800000 */
.L_x_7218:
        /* <DEDUP_REMOVED lines=10> */
[----:B------:R-:W-:Y:S01]  /*fb70*/  MOV R2, R60 ;  /* 0x0000003c00027202 */ /* 0x000fe20000000f00 */
[----:B------:R-:W-:Y:S01]  /*fb80*/  IMAD.MOV.U32 R51, RZ, RZ, R61 ;  /* 0x000000ffff337224 */ /* 0x000fe200078e003d */
[----:B------:R-:W-:-:S03]  /*fb90*/  MOV R49, 0xfbb0 ;  /* 0x0000fbb000317802 */ /* 0x000fc60000000f00 */
[----:B01234-:R-:W-:Y:S05]  /*fba0*/  CALL.REL.NOINC `($_ZN2at6native29vectorized_elementwise_kernelILi2EZZZNS0_61_GLOBAL__N__132982cb_23_ActivationSiluKernel_cu_1520ed90_293611silu_kernelERNS_18TensorIteratorBaseEENKUlvE_clEvENKUlvE1_clEvEUlN3c107complexIdEEE_St5arrayIPcLm2EEEEviT0_T1_$__internal_trig_reduction_slowpathd) ;  /* 0x00014f8000007944 */ /* 0x01ffea0003c00000 */
[----:B------:R-:W-:Y:S05]  /*fbb0*/  BRA `(.L_x_7222) ;  /* 0x0000002000007947 */ /* 0x000fea0003800000 */
.L_x_7221:
[----:B------:R3:W0:Y:S02]  /*fbc0*/  DMUL R4, RZ, R60 ;  /* 0x0000003cff047228 */ /* 0x0006240000000000 */
[----:B0-----:R-:W-:-:S04]  /*fbd0*/  IMAD.MOV.U32 R3, RZ, RZ, RZ ;  /* 0x000000ffff037224 */ /* 0x001fc800078e00ff */
.L_x_7222:
[----:B------:R-:W-:Y:S05]  /*fbe0*/  BSYNC B2 ;  /* 0x0000000000027941 */ /* 0x000fea0003800000 */
.L_x_7220:
        /* <DEDUP_REMOVED lines=38> */
.L_x_7224:
[----:B------:R3:W4:Y:S01]  /*fe50*/  DMUL R4, RZ, R60 ;  /* 0x0000003cff047228 */ /* 0x0007220000000000 */
[----:B------:R-:W-:-:S05]  /*fe60*/  MOV R3, RZ ;  /* 0x000000ff00037202 */ /* 0x000fca0000000f00 */
.L_x_7225:
[----:B------:R-:W-:Y:S05]  /*fe70*/  BSYNC B2 ;  /* 0x0000000000027941 */ /* 0x000fea0003800000 */
.L_x_7223:
        /* <DEDUP_REMOVED lines=25> */
.L_x_7217:
        /* <DEDUP_REMOVED lines=38> */
.L_x_7228:
[----:B------:R-:W-:Y:S05]  /*10270*/  BSYNC B0 ;  /* 0x0000000000007941 */ /* 0x000fea0003800000 */
.L_x_7227:
        /* <DEDUP_REMOVED lines=15> */
.L_x_7230:
[----:B------:R3:W0:Y:S02]  /*10370*/  DMUL R4, RZ, R60 ;  /* 0x0000003cff047228 */ /* 0x0006240000000000 */
[----:B0-----:R-:W-:-:S04]  /*10380*/  IMAD.MOV.U32 R3, RZ, RZ, RZ ;  /* 0x000000ffff037224 */ /* 0x001fc800078e00ff */
.L_x_7231:
[----:B------:R-:W-:Y:S05]  /*10390*/  BSYNC B2 ;  /* 0x0000000000027941 */ /* 0x000fea0003800000 */
.L_x_7229:
        /* <DEDUP_REMOVED lines=38> */
.L_x_7233:
[----:B------:R3:W4:Y:S01]  /*10600*/  DMUL R4, RZ, R60 ;  /* 0x0000003cff047228 */ /* 0x0007220000000000 */
[----:B------:R-:W-:-:S05]  /*10610*/  IMAD.MOV.U32 R3, RZ, RZ, RZ ;  /* 0x000000ffff037224 */ /* 0x000fca00078e00ff */
.L_x_7234:
[----:B------:R-:W-:Y:S05]  /*10620*/  BSYNC B2 ;  /* 0x0000000000027941 */ /* 0x000fea0003800000 */
.L_x_7232:
        /* <DEDUP_REMOVED lines=39> */
.L_x_7216:
        /* <DEDUP_REMOVED lines=11> */
.L_x_7235:
[----:B------:R-:W0:-:S10]  /*10950*/  DADD R40, R22, -R22 ;  /* 0x0000000016287229 */ /* 0x000e140000000816 */
[----:B0-----:R-:W-:Y:S02]  /*10960*/  IMAD.MOV.U32 R60, RZ, RZ, R40 ;  /* 0x000000ffff3c7224 */ /* 0x001fe400078e0028 */
[----:B------:R-:W-:Y:S01]  /*10970*/  IMAD.MOV.U32 R61, RZ, RZ, R41 ;  /* 0x000000ffff3d7224 */ /* 0x000fe200078e0029 */
[----:B------:R-:W-:Y:S05]  /*10980*/  BRA `(.L_x_7226) ;  /* 0x0000077000007947 */ /* 0x000fea0003800000 */
.L_x_7215:
        /* <DEDUP_REMOVED lines=14> */
[----:B012-4-:R-:W-:Y:S05]  /*10a70*/  CALL.REL.NOINC `($_ZN2at6native29vectorized_elementwise_kernelILi2EZZZNS0_61_GLOBAL__N__132982cb_23_ActivationSiluKernel_cu_1520ed90_293611silu_kernelERNS_18TensorIteratorBaseEENKUlvE_clEvENKUlvE1_clEvEUlN3c107complexIdEEE_St5arrayIPcLm2EEEEviT0_T1_$__internal_trig_reduction_slowpathd) ;  /* 0x000140b000007944 */ /* 0x017fea0003c00000 */
[----:B------:R-:W-:Y:S05]  /*10a80*/  BRA `(.L_x_7238) ;  /* 0x0000002000007947 */ /* 0x000fea0003800000 */
.L_x_7237:
[----:B------:R0:W2:Y:S01]  /*10a90*/  DMUL R4, RZ, R60 ;  /* 0x0000003cff047228 */ /* 0x0000a20000000000 */
[----:B------:R-:W-:-:S05]  /*10aa0*/  IMAD.MOV.U32 R3, RZ, RZ, RZ ;  /* 0x000000ffff037224 */ /* 0x000fca00078e00ff */
.L_x_7238:
[----:B------:R-:W-:Y:S05]  /*10ab0*/  BSYNC B2 ;  /* 0x0000000000027941 */ /* 0x000fea0003800000 */
.L_x_7236:
        /* <DEDUP_REMOVED lines=38> */
.L_x_7240:
[----:B------:R2:W3:Y:S01]  /*10d20*/  DMUL R4, RZ, R60 ;  /* 0x0000003cff047228 */ /* 0x0004e20000000000 */
[----:B------:R-:W-:-:S05]  /*10d30*/  IMAD.MOV.U32 R3, RZ, RZ, RZ ;  /* 0x000000ffff037224 */ /* 0x000fca00078e00ff */
.L_x_7241:
[----:B------:R-:W-:Y:S05]  /*10d40*/  BSYNC B2 ;  /* 0x0000000000027941 */ /* 0x000fea0003800000 */
.L_x_7239:
[----:B------:R-:W-:Y:S01]  /*10d50*/  SHF.L.U32 R2, R3, 0x3, RZ ;  /* 0x0000000303027819 */ /* 0x000fe200000006ff */
        /* <DEDUP_REMOVED lines=23> */
.L_x_7214:
        /* <DEDUP_REMOVED lines=35> */
.L_x_7226:
[----:B0-23--:R-:W-:Y:S05]  /*11100*/  BSYNC B1 ;  /* 0x0000000000017941 */ /* 0x00dfea0003800000 */
.L_x_7213:
        /* <DEDUP_REMOVED lines=31> */
.L_x_7246:
[----:B------:R-:W-:Y:S05]  /*11300*/  BSYNC B2 ;  /* 0x0000000000027941 */ /* 0x000fea0003800000 */
.L_x_7245:
        /* <DEDUP_REMOVED lines=18> */
.L_x_7248:
[----:B------:R-:W-:Y:S05]  /*11430*/  BSYNC B2 ;  /* 0x0000000000027941 */ /* 0x000fea0003800000 */
.L_x_7247:
[----:B------:R-:W3:-:S04]  /*11440*/  DFMA R2, R22, R44, R20 ;  /* 0x0000002c1602722b */ /* 0x000ec80000000014 */
[----:B------:R-:W4:-:S04]  /*11450*/  DFMA R22, -R20, R44, R22 ;  /* 0x0000002c1416722b */ /* 0x000f080000000116 */
[----:B--23--:R2:W3:-:S04]  /*11460*/  DMUL R20, R2, R4 ;  /* 0x0000000402147228 */ /* 0x00c4c80000000000 */
[----:B----4-:R2:W4:Y:S01]  /*11470*/  DMUL R22, R22, R4 ;  /* 0x0000000416167228 */ /* 0x0105220000000000 */
[----:B------:R-:W-:Y:S05]  /*11480*/  BRA `(.L_x_7249) ;  /* 0x0000062000007947 */ /* 0x000fea0003800000 */
.L_x_7244:
        /* <DEDUP_REMOVED lines=21> */
.L_x_7251:
[----:B------:R-:W-:Y:S05]  /*115e0*/  BSYNC B2 ;  /* 0x0000000000027941 */ /* 0x000fea0003800000 */
.L_x_7250:
        /* <DEDUP_REMOVED lines=25> */
.L_x_7253:
[----:B------:R-:W-:Y:S05]  /*11780*/  BSYNC B2 ;  /* 0x0000000000027941 */ /* 0x000fea0003800000 */
.L_x_7252:
[----:B------:R-:W-:Y:S01]  /*11790*/  IMAD.MOV.U32 R22, RZ, RZ, R40 ;  /* 0x000000ffff167224 */ /* 0x000fe200078e0028 */
[----:B------:R-:W-:Y:S01]  /*117a0*/  MOV R23, R41 ;  /* 0x0000002900177202 */ /* 0x000fe20000000f00 */
[----:B------:R-:W-:Y:S05]  /*117b0*/  BRA `(.L_x_7249) ;  /* 0x000002f000007947 */ /* 0x000fea0003800000 */
.L_x_7243:
        /* <DEDUP_REMOVED lines=23> */
.L_x_7255:
[----:B------:R-:W-:Y:S05]  /*11930*/  BSYNC B2 ;  /* 0x0000000000027941 */ /* 0x000fea0003800000 */
.L_x_7254:
        /* <DEDUP_REMOVED lines=18> */
.L_x_7257:
[----:B------:R-:W-:Y:S05]  /*11a60*/  BSYNC B2 ;  /* 0x0000000000027941 */ /* 0x000fea0003800000 */
.L_x_7256:
[----:B------:R-:W3:-:S04]  /*11a70*/  DFMA R2, R20, R44, R22 ;  /* 0x0000002c1402722b */ /* 0x000ec80000000016 */
[----:B------:R-:W4:-:S04]  /*11a80*/  DFMA R22, R22, R44, -R20 ;  /* 0x0000002c1616722b */ /* 0x000f080000000814 */
[----:B--23--:R2:W3:-:S04]  /*11a90*/  DMUL R20, R2, R4 ;  /* 0x0000000402147228 */ /* 0x00c4c80000000000 */
[----:B----4-:R2:W4:-:S06]  /*11aa0*/  DMUL R22, R22, R4 ;  /* 0x0000000416167228 */ /* 0x01050c0000000000 */
.L_x_7249:
[----:B---3--:R-:W-:Y:S05]  /*11ab0*/  BSYNC B1 ;  /* 0x0000000000017941 */ /* 0x008fea0003800000 */
.L_x_7242:
[----:B--2---:R-:W-:-:S04]  /*11ac0*/  IMAD.MOV.U32 R2, RZ, RZ, 0x10 ;  /* 0x00000010ff027424 */ /* 0x004fc800078e00ff */
[----:B------:R-:W-:-:S06]  /*11ad0*/  IMAD.WIDE.U32 R2, R7, R2, c[0x0][0x168] ;  /* 0x00005a0007027625 */ /* 0x000fcc00078e0002 */
[----:B------:R-:W-:-:S05]  /*11ae0*/  IMAD.WIDE R2, R0, 0x20, R2 ;  /* 0x0000002000027825 */ /* 0x000fca00078e0202 */
[----:B------:R-:W-:Y:S04]  /*11af0*/  STG.E.128 [R2.64], R16 ;  /* 0x0000001002007986 */ /* 0x000fe8000c101d06 */
[----:B------:R-:W-:Y:S04]  /*11b00*/  STG.E.128 [R2.64+0x10], R12 ;  /* 0x0000100c02007986 */ /* 0x000fe8000c101d06 */
[----:B------:R-:W-:Y:S04]  /*11b10*/  STG.E.128 [R2.64+0x1000], R8 ;  /* 0x0010000802007986 */ /* 0x000fe8000c101d06 */
[----:B------:R-:W-:Y:S04]  /*11b20*/  STG.E.128 [R2.64+0x1010], R36 ;  /* 0x0010102402007986 */ /* 0x000fe8000c101d06 */
[----:B------:R-:W-:Y:S04]  /*11b30*/  STG.E.128 [R2.64+0x2000], R32 ;  /* 0x0020002002007986 */ /* 0x000fe8000c101d06 */
[----:B------:R-:W-:Y:S04]  /*11b40*/  STG.E.128 [R2.64+0x2010], R28 ;  /* 0x0020101c02007986 */ /* 0x000fe8000c101d06 */
[----:B------:R-:W-:Y:S04]  /*11b50*/  STG.E.128 [R2.64+0x3000], R24 ;  /* 0x0030001802007986 */ /* 0x000fe8000c101d06 */
[----:B----4-:R-:W-:Y:S01]  /*11b60*/  STG.E.128 [R2.64+0x3010], R20 ;  /* 0x0030101402007986 */ /* 0x010fe2000c101d06 */
[----:B------:R-:W-:Y:S05]  /*11b70*/  EXIT ;  /* 0x000000000000794d */ /* 0x000fea0003800000 */
.L_x_6897:
[----:B------:R-:W0:Y:S01]  /*11b80*/  S2R R5, SR_TID.X ;  /* 0x0000000000057919 */ /* 0x000e220000002100 */
[----:B------:R-:W-:Y:S01]  /*11b90*/  CS2R R14, SRZ ;  /* 0x00000000000e7805 */ /* 0x000fe2000001ff00 */
[----:B------:R-:W-:Y:S01]  /*11ba0*/  CS2R R12, SRZ ;  /* 0x00000000000c7805 */ /* 0x000fe2000001ff00 */
[----:B------:R-:W-:Y:S01]  /*11bb0*/  CS2R R18, SRZ ;  /* 0x0000000000127805 */ /* 0x000fe2000001ff00 */
[----:B------:R-:W-:Y:S01]  /*11bc0*/  CS2R R16, SRZ ;  /* 0x0000000000107805 */ /* 0x000fe2000001ff00 */
[----:B------:R-:W-:Y:S01]  /*11bd0*/  CS2R R42, SRZ ;  /* 0x00000000002a7805 */ /* 0x000fe2000001ff00 */
[----:B------:R-:W-:Y:S01]  /*11be0*/  CS2R R40, SRZ ;  /* 0x0000000000287805 */ /* 0x000fe2000001ff00 */
[----:B0-----:R-:W-:Y:S01]  /*11bf0*/  ISETP.GE.AND P2, PT, R5, R6, PT ;  /* 0x000000060500720c */ /* 0x001fe20003f46270 */
[----:B------:R-:W-:-:S12]  /*11c00*/  IMAD.MOV.U32 R0, RZ, RZ, R5 ;  /* 0x000000ffff007224 */ /* 0x000fd800078e0005 */
[----:B------:R-:W-:Y:S01]  /*11c10*/  @!P2 IADD3 R5, R0, 0x80, RZ ;  /* 0x000000800005a810 */ /* 0x000fe20007ffe0ff */
[----:B------:R-:W-:Y:S01]  /*11c20*/  @!P2 IMAD.MOV.U32 R3, RZ, RZ, 0x10 ;  /* 0x00000010ff03a424 */ /* 0x000fe200078e00ff */
[----:B------:R-:W-:Y:S02]  /*11c30*/  @!P2 IADD3 R2, R7, R0, RZ ;  /* 0x000000000702a210 */ /* 0x000fe40007ffe0ff */
[----:B------:R-:W-:-:S03]  /*11c40*/  ISETP.GE.AND P5, PT, R5, R6, PT ;  /* 0x000000060500720c */ /* 0x000fc60003fa6270 */
[----:B------:R-:W-:Y:S01]  /*11c50*/  @!P2 IMAD.WIDE.U32 R2, R2, R3, c[0x0][0x170] ;  /* 0x00005c000202a625 */ /* 0x000fe200078e0003 */
[----:B------:R-:W-:-:S04]  /*11c60*/  CS2R R46, SRZ ;  /* 0x00000000002e7805 */ /* 0x000fc8000001ff00 */
[----:B------:R0:W5:Y:S05]  /*11c70*/  @!P2 LDG.E.128 R16, [R2.64] ;  /* 0x000000060210a981 */ /* 0x00016a000c1e1d00 */
[----:B------:R-:W-:Y:S01]  /*11c80*/  @!P5 IMAD.IADD R20, R7, 0x1, R5 ;  /* 0x000000010714d824 */ /* 0x000fe200078e0205 */
[----:B------:R-:W-:Y:S01]  /*11c90*/  @!P5 IADD3 R5, R5, 0x80, RZ ;  /* 0x000000800505d810 */ /* 0x000fe20007ffe0ff */
[----:B------:R-:W-:-:S03]  /*11ca0*/  @!P5 IMAD.MOV.U32 R21, RZ, RZ, 0x10 ;  /* 0x00000010ff15d424 */ /* 0x000fc600078e00ff */
[----:B------:R-:W-:Y:S01]  /*11cb0*/  ISETP.GE.AND P6, PT, R5, R6, PT ;  /* 0x000000060500720c */ /* 0x000fe20003fc6270 */
[----:B------:R-:W-:-:S05]  /*11cc0*/  @!P5 IMAD.WIDE.U32 R20, R20, R21, c[0x0][0x170] ;  /* 0x00005c001414d625 */ /* 0x000fca00078e0015 */
[----:B------:R1:W5:Y:S07]  /*11cd0*/  @!P5 LDG.E.128 R12, [R20.64] ;  /* 0x00000006140cd981 */ /* 0x00036e000c1e1d00 */
[----:B------:R-:W-:Y:S01]  /*11ce0*/  @!P6 IMAD.IADD R22, R7, 0x1, R5 ;  /* 0x000000010716e824 */ /* 0x000fe200078e0205 */
[----:B------:R-:W-:Y:S01]  /*11cf0*/  @!P6 IADD3 R5, R5, 0x80, RZ ;  /* 0x000000800505e810 */ /* 0x000fe20007ffe0ff */
[----:B------:R-:W-:-:S03]  /*11d00*/  @!P6 IMAD.MOV.U32 R23, RZ, RZ, 0x10 ;  /* 0x00000010ff17e424 */ /* 0x000fc600078e00ff */
[----:B------:R-:W-:Y:S01]  /*11d10*/  ISETP.GE.AND P0, PT, R5, R6, PT ;  /* 0x000000060500720c */ /* 0x000fe20003f06270 */
[----:B------:R-:W-:Y:S01]  /*11d20*/  @!P6 IMAD.WIDE.U32 R22, R22, R23, c[0x0][0x170] ;  /* 0x00005c001616e625 */ /* 0x000fe200078e0017 */
[----:B------:R-:W-:-:S04]  /*11d30*/  CS2R R44, SRZ ;  /* 0x00000000002c7805 */ /* 0x000fc8000001ff00 */
[----:B------:R2:W5:Y:S07]  /*11d40*/  @!P6 LDG.E.128 R40, [R22.64] ;  /* 0x000000061628e981 */ /* 0x00056e000c1e1d00 */
        /* <DEDUP_REMOVED lines=12> */
[----:B------:R-:W-:Y:S02]  /*11e10*/  @!P3 IMAD.MOV.U32 R49, RZ, RZ, 0x10 ;  /* 0x00000010ff31b424 */ /* 0x000fe400078e00ff */
[----:B0-----:R-:W-:Y:S02]  /*11e20*/  @!P0 IMAD.MOV.U32 R3, RZ, RZ, 0x10 ;  /* 0x00000010ff038424 */ /* 0x001fe400078e00ff */
[----:B-1----:R-:W-:Y:S02]  /*11e30*/  @!P1 IMAD.MOV.U32 R20, RZ, RZ, 0x10 ;  /* 0x00000010ff149424 */ /* 0x002fe400078e00ff */
[----:B------:R-:W-:Y:S01]  /*11e40*/  @!P4 IMAD.MOV.U32 R51, RZ, RZ, 0x10 ;  /* 0x00000010ff33c424 */ /* 0x000fe200078e00ff */
[----:B------:R-:W-:Y:S01]  /*11e50*/  CS2R R10, SRZ ;  /* 0x00000000000a7805 */ /* 0x000fe2000001ff00 */
[----:B------:R-:W-:-:S04]  /*11e60*/  CS2R R8, SRZ ;  /* 0x0000000000087805 */ /* 0x000fc8000001ff00 */
[----:B------:R-:W-:Y:S01]  /*11e70*/  @!P5 IADD3 R5, R7, R5, RZ ;  /* 0x000000050705d210 */ /* 0x000fe20007ffe0ff */
[----:B--2---:R-:W-:Y:S01]  /*11e80*/  @!P5 IMAD.MOV.U32 R22, RZ, RZ, 0x10 ;  /* 0x00000010ff16d424 */ /* 0x004fe200078e00ff */
[----:B------:R-:W-:Y:S01]  /*11e90*/  CS2R R38, SRZ ;  /* 0x0000000000267805 */ /* 0x000fe2000001ff00 */
[----:B------:R-:W-:Y:S01]  /*11ea0*/  CS2R R36, SRZ ;  /* 0x0000000000247805 */ /* 0x000fe2000001ff00 */
[----:B------:R-:W-:Y:S01]  /*11eb0*/  CS2R R34, SRZ ;  /* 0x0000000000227805 */ /* 0x000fe2000001ff00 */
[----:B------:R-:W-:Y:S01]  /*11ec0*/  CS2R R32, SRZ ;  /* 0x0000000000207805 */ /* 0x000fe2000001ff00 */
[----:B------:R-:W-:Y:S01]  /*11ed0*/  CS2R R30, SRZ ;  /* 0x00000000001e7805 */ /* 0x000fe2000001ff00 */
[----:B------:R-:W-:Y:S01]  /*11ee0*/  CS2R R28, SRZ ;  /* 0x00000000001c7805 */ /* 0x000fe2000001ff00 */
[----:B------:R-:W-:-:S04]  /*11ef0*/  @!P3 IMAD.WIDE.U32 R48, R4, R49, c[0x0][0x170] ;  /* 0x00005c000430b625 */ /* 0x000fc800078e0031 */
[----:B------:R-:W-:Y:S01]  /*11f00*/  @!P0 IMAD.WIDE.U32 R2, R24, R3, c[0x0][0x170] ;  /* 0x00005c0018028625 */ /* 0x000fe200078e0003 */
[----:B------:R0:W5:Y:S03]  /*11f10*/  @!P3 LDG.E.128 R36, [R48.64] ;  /* 0x000000063024b981 */ /* 0x000166000c1e1d00 */
[----:B------:R-:W-:Y:S01]  /*11f20*/  @!P1 IMAD.WIDE.U32 R20, R25, R20, c[0x0][0x170] ;  /* 0x00005c0019149625 */ /* 0x000fe200078e0014 */
[----:B------:R0:W5:Y:S03]  /*11f30*/  @!P0 LDG.E.128 R44, [R2.64] ;  /* 0x00000006022c8981 */ /* 0x000166000c1e1d00 */
[----:B------:R-:W-:Y:S01]  /*11f40*/  @!P4 IMAD.WIDE.U32 R50, R50, R51, c[0x0][0x170] ;  /* 0x00005c003232c625 */ /* 0x000fe200078e0033 */
[----:B------:R0:W5:Y:S03]  /*11f50*/  @!P1 LDG.E.128 R8, [R20.64] ;  /* 0x0000000614089981 */ /* 0x000166000c1e1d00 */
[----:B------:R-:W-:Y:S01]  /*11f60*/  @!P5 IMAD.WIDE.U32 R4, R5, R22, c[0x0][0x170] ;  /* 0x00005c000504d625 */ /* 0x000fe200078e0016 */
[----:B------:R0:W5:Y:S04]  /*11f70*/  @!P4 LDG.E.128 R32, [R50.64] ;  /* 0x000000063220c981 */ /* 0x000168000c1e1d00 */
[----:B------:R0:W5:Y:S01]  /*11f80*/  @!P5 LDG.E.128 R28, [R4.64] ;  /* 0x00000006041cd981 */ /* 0x000162000c1e1d00 */
[----:B------:R-:W-:Y:S01]  /*11f90*/  BSSY B1, `(.L_x_7258) ;  /* 0x000023b000017945 */ /* 0x000fe20003800000 */
[----:B------:R-:W-:Y:S01]  /*11fa0*/  CS2R R22, SRZ ;  /* 0x0000000000167805 */ /* 0x000fe2000001ff00 */
[----:B------:R-:W-:Y:S01]  /*11fb0*/  CS2R R26, SRZ ;  /* 0x00000000001a7805 */ /* 0x000fe2000001ff00 */
[----:B------:R-:W-:Y:S01]  /*11fc0*/  CS2R R24, SRZ ;  /* 0x0000000000187805 */ /* 0x000fe2000001ff00 */
[----:B------:R-:W-:Y:S05]  /*11fd0*/  @P2 BRA `(.L_x_7259) ;  /* 0x0000236000002947 */ /* 0x000fea0003800000 */
[----:B0----5:R-:W0:Y:S01]  /*11fe0*/  DADD R20, -RZ, -R18 ;  /* 0x00000000ff147229 */ /* 0x021e220000000912 */
        /* <DEDUP_REMOVED lines=44> */
[----:B------:R-:W-:Y:S01]  /*122b0*/  @!P1 SHF.R.S32.HI R3, RZ, 0x1, R2 ;  /* 0x00000001ff039819 */ /* 0x000fe20000011402 */
[----:B------:R-:W-:-:S04]  /*122c0*/  @!P1 IMAD.MOV.U32 R2, RZ, RZ, R26 ;  /* 0x000000ffff029224 */ /* 0x000fc800078e001a */
[----:B------:R-:W-:Y:S01]  /*122d0*/  @!P1 IMAD.IADD R4, R4, 0x1, -R3 ;  /* 0x0000000104049824 */ /* 0x000fe200078e0a03 */
[----:B------:R-:W-:-:S04]  /*122e0*/  @!P1 LEA R3, R3, R27, 0x14 ;  /* 0x0000001b03039211 */ /* 0x000fc800078ea0ff */
[----:B------:R-:W-:Y:S01]  /*122f0*/  @!P1 LEA R5, R4, 0x3ff00000, 0x14 ;  /* 0x3ff0000004059811 */ /* 0x000fe200078ea0ff */
[----:B------:R-:W-:-:S06]  /*12300*/  @!P1 IMAD.MOV.U32 R4, RZ, RZ, RZ ;  /* 0x000000ffff049224 */ /* 0x000fcc00078e00ff */
[----:B------:R0:W1:-:S06]  /*12310*/  @!P1 DMUL R60, R2, R4 ;  /* 0x00000004023c9228 */ /* 0x00004c0000000000 */
.L_x_7266:
[----:B------:R-:W-:Y:S05]  /*12320*/  BSYNC B0 ;  /* 0x0000000000007941 */ /* 0x000fea0003800000 */
.L_x_7265:
        /* <DEDUP_REMOVED lines=13> */
[----:B012---:R-:W-:Y:S05]  /*12400*/  CALL.REL.NOINC `($_ZN2at6native29vectorized_elementwise_kernelILi2EZZZNS0_61_GLOBAL__N__132982cb_23_ActivationSiluKernel_cu_1520ed90_293611silu_kernelERNS_18TensorIteratorBaseEENKUlvE_clEvENKUlvE1_clEvEUlN3c107complexIdEEE_St5arrayIPcLm2EEEEviT0_T1_$__internal_trig_reduction_slowpathd) ;  /* 0x0001272000007944 */ /* 0x007fea0003c00000 */
[----:B------:R-:W-:Y:S02]  /*12410*/  IMAD.MOV.U32 R62, RZ, RZ, R4 ;  /* 0x000000ffff3e7224 */ /* 0x000fe400078e0004 */
[----:B------:R-:W-:Y:S01]  /*12420*/  IMAD.MOV.U32 R63, RZ, RZ, R5 ;  /* 0x000000ffff3f7224 */ /* 0x000fe200078e0005 */
[----:B------:R-:W-:Y:S05]  /*12430*/  BRA `(.L_x_7269) ;  /* 0x0000002000007947 */ /* 0x000fea0003800000 */
.L_x_7268:
[----:B------:R2:W3:Y:S01]  /*12440*/  DMUL R62, RZ, R20 ;  /* 0x00000014ff3e7228 */ /* 0x0004e20000000000 */
[----:B0-----:R-:W-:-:S05]  /*12450*/  IMAD.MOV.U32 R3, RZ, RZ, RZ ;  /* 0x000000ffff037224 */ /* 0x001fca00078e00ff */
.L_x_7269:
[----:B------:R-:W-:Y:S05]  /*12460*/  BSYNC B3 ;  /* 0x0000000000037941 */ /* 0x000fea0003800000 */
.L_x_7267:
[----:B------:R-:W-:Y:S02]  /*12470*/  IADD3 R3, R3, 0x1, RZ ;  /* 0x0000000103037810 */ /* 0x000fe40007ffe0ff */
[----:B------:R-:W-:-:S03]  /*12480*/  MOV R57, 0x8 ;  /* 0x0000000800397802 */ /* 0x000fc60000000f00 */
        /* <DEDUP_REMOVED lines=8> */
[----:B------:R-:W-:Y:S01]  /*12510*/  BSSY B3, `(.L_x_7270) ;  /* 0x000001e000037945 */ /* 0x000fe20003800000 */
[----:B0-----:R-:W-:-:S03]  /*12520*/  IMAD.MOV.U32 R4, RZ, RZ, 0x79785eba ;  /* 0x79785ebaff047424 */ /* 0x001fc600078e00ff */
[----:B------:R-:W-:Y:S01]  /*12530*/  FSEL R5, R2, -0.082518599927425384521, !P0 ;  /* 0xbda8ff8302057808 */ /* 0x000fe20004000000 */
[----:B--2---:R-:W4:Y:S01]  /*12540*/  DMUL R2, R62, R62 ;  /* 0x0000003e3e027228 */ /* 0x004f220000000000 */
[----:B------:R-:W-:-:S06]  /*12550*/  FSEL R4, -R4, 4.2945490664224492434e-19, !P0 ;  /* 0x20fd816404047808 */ /* 0x000fcc0004000100 */
        /* <DEDUP_REMOVED lines=23> */
.L_x_7271:
[----:B------:R2:W3:Y:S01]  /*126d0*/  DMUL R4, RZ, R20 ;  /* 0x00000014ff047228 */ /* 0x0004e20000000000 */
[----:B------:R-:W-:-:S05]  /*126e0*/  IMAD.MOV.U32 R3, RZ, RZ, RZ ;  /* 0x000000ffff037224 */ /* 0x000fca00078e00ff */
.L_x_7272:
[----:B------:R-:W-:Y:S05]  /*126f0*/  BSYNC B3 ;  /* 0x0000000000037941 */ /* 0x000fea0003800000 */
.L_x_7270:
        /* <DEDUP_REMOVED lines=9> */
[----:B------:R-:W-:Y:S01]  /*12790*/  MOV R2, 0x3de5db65 ;  /* 0x3de5db6500027802 */ /* 0x000fe20000000f00 */
[----:B01----:R-:W-:-:S03]  /*127a0*/  DMUL R62, R62, R60 ;  /* 0x0000003c3e3e7228 */ /* 0x003fc60000000000 */
[----:B------:R-:W-:Y:S01]  /*127b0*/  FSEL R21, R2, -0.082518599927425384521, !P0 ;  /* 0xbda8ff8302157808 */ /* 0x000fe20004000000 */
[----:B---3--:R-:W2:Y:S01]  /*127c0*/  DMUL R2, R4, R4 ;  /* 0x0000000404027228 */ /* 0x008ea20000000000 */
[----:B------:R-:W-:-:S06]  /*127d0*/  FSEL R20, -R20, 4.2945490664224492434e-19, !P0 ;  /* 0x20fd816414147808 */ /* 0x000fcc0004000100 */
        /* <DEDUP_REMOVED lines=11> */
.L_x_7264:
        /* <DEDUP_REMOVED lines=39> */
.L_x_7275:
[----:B------:R-:W-:Y:S05]  /*12b00*/  BSYNC B0 ;  /* 0x0000000000007941 */ /* 0x000fea0003800000 */
.L_x_7274:
        /* <DEDUP_REMOVED lines=17> */
.L_x_7277:
[----:B------:R2:W3:Y:S01]  /*12c20*/  DMUL R62, RZ, R20 ;  /* 0x00000014ff3e7228 */ /* 0x0004e20000000000 */
[----:B0-----:R-:W-:-:S05]  /*12c30*/  IMAD.MOV.U32 R3, RZ, RZ, RZ ;  /* 0x000000ffff037224 */ /* 0x001fca00078e00ff */
.L_x_7278:
[----:B------:R-:W-:Y:S05]  /*12c40*/  BSYNC B3 ;  /* 0x0000000000037941 */ /* 0x000fea0003800000 */
.L_x_7276:
[----:B------:R-:W-:Y:S01]  /*12c50*/  IADD3 R3, R3, 0x1, RZ ;  /* 0x0000000103037810 */ /* 0x000fe20007ffe0ff */
        /* <DEDUP_REMOVED lines=9> */
[----:B0-----:R-:W-:Y:S01]  /*12cf0*/  MOV R4, 0x79785eba ;  /* 0x79785eba00047802 */ /* 0x001fe20000000f00 */
[----:B------:R-:W-:Y:S03]  /*12d00*/  BSSY B3, `(.L_x_7279) ;  /* 0x000001d000037945 */ /* 0x000fe60003800000 */
        /* <DEDUP_REMOVED lines=26> */
.L_x_7280:
[----:B------:R2:W3:Y:S01]  /*12eb0*/  DMUL R4, RZ, R20 ;  /* 0x00000014ff047228 */ /* 0x0004e20000000000 */
[----:B------:R-:W-:-:S05]  /*12ec0*/  IMAD.MOV.U32 R3, RZ, RZ, RZ ;  /* 0x000000ffff037224 */ /* 0x000fca00078e00ff */
.L_x_7281:
[----:B------:R-:W-:Y:S05]  /*12ed0*/  BSYNC B3 ;  /* 0x0000000000037941 */ /* 0x000fea0003800000 */
.L_x_7279:
        /* <DEDUP_REMOVED lines=8> */
[----:B------:R-:W-:-:S02]  /*12f60*/  IMAD.MOV.U32 R2, RZ, RZ, 0x3de5db65 ;  /* 0x3de5db65ff027424 */ /* 0x000fc400078e00ff */
[----:B------:R-:W-:-:S03]  /*12f70*/  IMAD.MOV.U32 R20, RZ, RZ, 0x79785eba ;  /* 0x79785ebaff147424 */ /* 0x000fc600078e00ff */
[----:B------:R-:W-:Y:S01]  /*12f80*/  FSEL R21, R2, -0.082518599927425384521, !P0 ;  /* 0xbda8ff8302157808 */ /* 0x000fe20004000000 */
[----:B---3--:R-:W2:Y:S01]  /*12f90*/  DMUL R2, R4, R4 ;  /* 0x0000000404027228 */ /* 0x008ea20000000000 */
[----:B------:R-:W-:-:S06]  /*12fa0*/  FSEL R20, -R20, 4.2945490664224492434e-19, !P0 ;  /* 0x20fd816414147808 */ /* 0x000fcc0004000100 */
[C---:B--2---:R2:W3:Y:S02]  /*12fb0*/  DFMA R20, R2.reuse, R20, R24 ;  /* 0x000000140214722b */ /* 0x0444e40000000018 */
[C---:B-12---:R-:W-:Y:S02]  /*12fc0*/  LEA.HI R25, R61.reuse, 0xffffff09, RZ, 0xc ;  /* 0xffffff093d197811 */ /* 0x046fe400078f60ff */
[----:B------:R-:W-:Y:S02]  /*12fd0*/  LOP3.LUT R24, R61, 0xfffff, RZ, 0xc0, !PT ;  /* 0x000fffff3d187812 */ /* 0x000fe400078ec0ff */
[----:B---3--:R-:W4:Y:S02]  /*12fe0*/  DFMA R20, R2, R20, R26 ;  /* 0x000000140214722b */ /* 0x008f24000000001a */
[----:B------:R-:W-:-:S04]  /*12ff0*/  LOP3.LUT R61, R24, 0x7fe00000, RZ, 0xfc, !PT ;  /* 0x7fe00000183d7812 */ /* 0x000fc800078efcff */
        /* <DEDUP_REMOVED lines=9> */
[----:B------:R-:W-:-:S04]  /*13090*/  SHF.R.S32.HI R2, RZ, 0x1, R2 ;  /* 0x00000001ff027819 */ /* 0x000fc80000011402 */
[----:B------:R-:W-:Y:S01]  /*130a0*/  LEA R3, R2, 0x3ff00000, 0x14 ;  /* 0x3ff0000002037811 */ /* 0x000fe200078ea0ff */
[----:B0-----:R-:W0:Y:S01]  /*130b0*/  DMUL R4, R60, R4 ;  /* 0x000000043c047228 */ /* 0x001e220000000000 */
[----:B------:R-:W-:Y:S01]  /*130c0*/  IADD3 R20, R25, -R2, RZ ;  /* 0x8000000219147210 */ /* 0x000fe20007ffe0ff */
[----:B------:R-:W-:-:S03]  /*130d0*/  IMAD.MOV.U32 R2, RZ, RZ, RZ ;  /* 0x000000ffff027224 */ /* 0x000fc600078e00ff */
[----:B------:R-:W-:Y:S01]  /*130e0*/  LEA R21, R20, 0x3ff00000, 0x14 ;  /* 0x3ff0000014157811 */ /* 0x000fe200078ea0ff */
[----:B------:R-:W-:Y:S02]  /*130f0*/  IMAD.MOV.U32 R20, RZ, RZ, RZ ;  /* 0x000000ffff147224 */ /* 0x000fe400078e00ff */
[----:B------:R-:W1:-:S04]  /*13100*/  DMUL R62, R2, R62 ;  /* 0x0000003e023e7228 */ /* 0x000e480000000000 */
[----:B0-----:R-:W0:-:S04]  /*13110*/  DMUL R4, R2, R4 ;  /* 0x0000000402047228 */ /* 0x001e080000000000 */
[----:B-1----:R1:W2:-:S04]  /*13120*/  DMUL R62, R20, R62 ;  /* 0x0000003e143e7228 */ /* 0x0022880000000000 */
[----:B0-----:R1:W0:Y:S01]  /*13130*/  DMUL R20, R20, R4 ;  /* 0x0000000414147228 */ /* 0x0012220000000000 */
[----:B------:R-:W-:Y:S05]  /*13140*/  BRA `(.L_x_7273) ;  /* 0x0000087000007947 */ /* 0x000fea0003800000 */
.L_x_7263:
        /* <DEDUP_REMOVED lines=11> */
.L_x_7282:
[----:B------:R-:W0:-:S10]  /*13200*/  DADD R62, R18, -R18 ;  /* 0x00000000123e7229 */ /* 0x000e140000000812 */
[----:B0-----:R-:W-:Y:S02]  /*13210*/  IMAD.MOV.U32 R20, RZ, RZ, R62 ;  /* 0x000000ffff147224 */ /* 0x001fe400078e003e */
[----:B------:R-:W-:Y:S01]  /*13220*/  IMAD.MOV.U32 R21, RZ, RZ, R63 ;  /* 0x000000ffff157224 */ /* 0x000fe200078e003f */
[----:B------:R-:W-:Y:S05]  /*13230*/  BRA `(.L_x_7273) ;  /* 0x0000078000007947 */ /* 0x000fea0003800000 */
.L_x_7262:
        /* <DEDUP_REMOVED lines=14> */
[----:B01----:R-:W-:Y:S05]  /*13320*/  CALL.REL.NOINC `($_ZN2at6native29vectorized_elementwise_kernelILi2EZZZNS0_61_GLOBAL__N__132982cb_23_ActivationSiluKernel_cu_1520ed90_293611silu_kernelERNS_18TensorIteratorBaseEENKUlvE_clEvENKUlvE1_clEvEUlN3c107complexIdEEE_St5arrayIPcLm2EEEEviT0_T1_$__internal_trig_reduction_slowpathd) ;  /* 0x0001180000007944 */ /* 0x003fea0003c00000 */
[----:B------:R-:W-:Y:S05]  /*13330*/  BRA `(.L_x_7285) ;  /* 0x0000002000007947 */ /* 0x000fea0003800000 */
.L_x_7284:
[----:B------:R0:W1:Y:S01]  /*13340*/  DMUL R4, RZ, R20 ;  /* 0x00000014ff047228 */ /* 0x0000620000000000 */
[----:B------:R-:W-:-:S05]  /*13350*/  MOV R3, RZ ;  /* 0x000000ff00037202 */ /* 0x000fca0000000f00 */
.L_x_7285:
[----:B------:R-:W-:Y:S05]  /*13360*/  BSYNC B3 ;  /* 0x0000000000037941 */ /* 0x000fea0003800000 */
.L_x_7283:
        /* <DEDUP_REMOVED lines=10> */
[----:B------:R-:W-:Y:S01]  /*13410*/  BSSY B3, `(.L_x_7286) ;  /* 0x000001e000037945 */ /* 0x000fe20003800000 */
[----:B------:R-:W-:-:S03]  /*13420*/  IMAD.MOV.U32 R56, RZ, RZ, 0x79785eba ;  /* 0x79785ebaff387424 */ /* 0x000fc600078e00ff */
[----:B------:R-:W-:Y:S01]  /*13430*/  FSEL R57, R2, -0.082518599927425384521, !P0 ;  /* 0xbda8ff8302397808 */ /* 0x000fe20004000000 */
[----:B-1----:R-:W2:Y:S01]  /*13440*/  DMUL R2, R4, R4 ;  /* 0x0000000404027228 */ /* 0x002ea20000000000 */
[----:B------:R-:W-:-:S06]  /*13450*/  FSEL R56, -R56, 4.2945490664224492434e-19, !P0 ;  /* 0x20fd816438387808 */ /* 0x000fcc0004000100 */
        /* <DEDUP_REMOVED lines=21> */
[----:B012---:R-:W-:Y:S05]  /*135b0*/  CALL.REL.NOINC `($_ZN2at6native29vectorized_elementwise_kernelILi2EZZZNS0_61_GLOBAL__N__132982cb_23_ActivationSiluKernel_cu_1520ed90_293611silu_kernelERNS_18TensorIteratorBaseEENKUlvE_clEvENKUlvE1_clEvEUlN3c107complexIdEEE_St5arrayIPcLm2EEEEviT0_T1_$__internal_trig_reduction_slowpathd) ;  /* 0x0001157000007944 */ /* 0x007fea0003c00000 */
[----:B------:R-:W-:Y:S05]  /*135c0*/  BRA `(.L_x_7288) ;  /* 0x0000002000007947 */ /* 0x000fea0003800000 */
.L_x_7287:
[----:B------:R1:W2:Y:S01]  /*135d0*/  DMUL R4, RZ, R20 ;  /* 0x00000014ff047228 */ /* 0x0002a20000000000 */
[----:B------:R-:W-:-:S05]  /*135e0*/  IMAD.MOV.U32 R3, RZ, RZ, RZ ;  /* 0x000000ffff037224 */ /* 0x000fca00078e00ff */
.L_x_7288:
[----:B------:R-:W-:Y:S05]  /*135f0*/  BSYNC B3 ;  /* 0x0000000000037941 */ /* 0x000fea0003800000 */
.L_x_7286:
[----:B------:R-:W-:Y:S01]  /*13600*/  IMAD.SHL.U32 R2, R3, 0x8, RZ ;  /* 0x0000000803027824 */ /* 0x000fe200078e00ff */
[----:B------:R-:W-:-:S04]  /*13610*/  MOV R57, 0x8 ;  /* 0x0000000800397802 */ /* 0x000fc80000000f00 */
[----:B------:R-:W-:-:S05]  /*13620*/  LOP3.LUT R2, R2, 0x8, RZ, 0xc0, !PT ;  /* 0x0000000802027812 */ /* 0x000fca00078ec0ff */
[----:B------:R-:W-:-:S05]  /*13630*/  IMAD.WIDE.U32 R56, R2, R57, c[0x4][0x158] ;  /* 0x0100560002387625 */ /* 0x000fca00078e0039 */
[----:B-1----:R-:W3:Y:S04]  /*13640*/  LDG.E.128.CONSTANT R24, [R56.64] ;  /* 0x0000000638187981 */ /* 0x002ee8000c1e9d00 */
[----:B------:R-:W4:Y:S04]  /*13650*/  LDG.E.128.CONSTANT R48, [R56.64+0x10] ;  /* 0x0000100638307981 */ /* 0x000f28000c1e9d00 */
[----:B------:R-:W5:Y:S01]  /*13660*/  LDG.E.128.CONSTANT R52, [R56.64+0x20] ;  /* 0x0000200638347981 */ /* 0x000f62000c1e9d00 */
[----:B------:R-:W-:Y:S01]  /*13670*/  R2P PR, R3, 0x3 ;  /* 0x0000000303007804 */ /* 0x000fe20000000000 */
[----:B------:R-:W-:-:S02]  /*13680*/  IMAD.MOV.U32 R2, RZ, RZ, 0x3de5db65 ;  /* 0x3de5db65ff027424 */ /* 0x000fc400078e00ff */
[----:B------:R-:W-:-:S03]  /*13690*/  IMAD.MOV.U32 R20, RZ, RZ, 0x79785eba ;  /* 0x79785ebaff147424 */ /* 0x000fc600078e00ff */
[----:B------:R-:W-:Y:S01]  /*136a0*/  FSEL R21, R2, -0.082518599927425384521, !P0 ;  /* 0xbda8ff8302157808 */ /* 0x000fe20004000000 */
[----:B--2---:R-:W3:Y:S01]  /*136b0*/  DMUL R2, R4, R4 ;  /* 0x0000000404027228 */ /* 0x004ee20000000000 */
[----:B------:R-:W-:-:S06]  /*136c0*/  FSEL R20, -R20, 4.2945490664224492434e-19, !P0 ;  /* 0x20fd816414147808 */ /* 0x000fcc0004000100 */
        /* <DEDUP_REMOVED lines=11> */
.L_x_7261:
        /* <DEDUP_REMOVED lines=30> */
[----:B------:R-:W-:-:S03]  /*13960*/  @!P1 IMAD.MOV.U32 R2, RZ, RZ, R26 ;  /* 0x000000ffff029224 */ /* 0x000fc600078e001a */
[----:B------:R-:W-:Y:S01]  /*13970*/  @!P1 IADD3 R4, R4, -R3, RZ ;  /* 0x8000000304049210 */ /* 0x000fe20007ffe0ff */
[----:B------:R-:W-:-:S03]  /*13980*/  @!P1 IMAD R3, R3, 0x100000, R27 ;  /* 0x0010000003039824 */ /* 0x000fc600078e021b */
[----:B------:R-:W-:Y:S01]  /*13990*/  @!P1 LEA R5, R4, 0x3ff00000, 0x14 ;  /* 0x3ff0000004059811 */ /* 0x000fe200078ea0ff */
[----:B------:R-:W-:-:S06]  /*139a0*/  @!P1 IMAD.MOV.U32 R4, RZ, RZ, RZ ;  /* 0x000000ffff049224 */ /* 0x000fcc00078e00ff */
[----:B------:R0:W1:-:S06]  /*139b0*/  @!P1 DMUL R62, R2, R4 ;  /* 0x00000004023e9228 */ /* 0x00004c0000000000 */
.L_x_7273:
[----:B012---:R-:W-:Y:S05]  /*139c0*/  BSYNC B2 ;  /* 0x0000000000027941 */ /* 0x007fea0003800000 */
.L_x_7260:
        /* <DEDUP_REMOVED lines=30> */
.L_x_7292:
[----:B------:R-:W-:Y:S05]  /*13bb0*/  BSYNC B2 ;  /* 0x0000000000027941 */ /* 0x000fea0003800000 */
.L_x_7291:
        /* <DEDUP_REMOVED lines=18> */
.L_x_7294:
[----:B------:R-:W-:Y:S05]  /*13ce0*/  BSYNC B2 ;  /* 0x0000000000027941 */ /* 0x000fea0003800000 */
.L_x_7293:
[----:B------:R-:W3:-:S04]  /*13cf0*/  DFMA R24, R26, R18, R16 ;  /* 0x000000121a18722b */ /* 0x000ec80000000010 */
[----:B------:R-:W4:-:S04]  /*13d00*/  DFMA R26, R26, -R16, R18 ;  /* 0x800000101a1a722b */ /* 0x000f080000000012 */
[----:B--23--:R2:W3:-:S04]  /*13d10*/  DMUL R24, R24, R4 ;  /* 0x0000000418187228 */ /* 0x00c4c80000000000 */
[----:B----4-:R2:W4:Y:S01]  /*13d20*/  DMUL R26, R26, R4 ;  /* 0x000000041a1a7228 */ /* 0x0105220000000000 */
[----:B------:R-:W-:Y:S05]  /*13d30*/  BRA `(.L_x_7259) ;  /* 0x0000060000007947 */ /* 0x000fea0003800000 */
.L_x_7290:
        /* <DEDUP_REMOVED lines=21> */
.L_x_7296:
[----:B------:R-:W-:Y:S05]  /*13e90*/  BSYNC B2 ;  /* 0x0000000000027941 */ /* 0x000fea0003800000 */
.L_x_7295:
        /* <DEDUP_REMOVED lines=25> */
.L_x_7298:
[----:B------:R-:W-:Y:S05]  /*14030*/  BSYNC B2 ;  /* 0x0000000000027941 */ /* 0x000fea0003800000 */
.L_x_7297:
[----:B------:R-:W-:Y:S05]  /*14040*/  BRA `(.L_x_7259) ;  /* 0x000002f000007947 */ /* 0x000fea0003800000 */
.L_x_7289:
        /* <DEDUP_REMOVED lines=23> */
.L_x_7300:
[----:B------:R-:W-:Y:S05]  /*141c0*/  BSYNC B2 ;  /* 0x0000000000027941 */ /* 0x000fea0003800000 */
.L_x_7299:
        /* <DEDUP_REMOVED lines=18> */
.L_x_7302:
[----:B------:R-:W-:Y:S05]  /*142f0*/  BSYNC B2 ;  /* 0x0000000000027941 */ /* 0x000fea0003800000 */
.L_x_7301:
[----:B------:R-:W3:-:S04]  /*14300*/  DFMA R24, R26, R16, R18 ;  /* 0x000000101a18722b */ /* 0x000ec80000000012 */
[----:B------:R-:W4:-:S04]  /*14310*/  DFMA R26, R26, R18, -R16 ;  /* 0x000000121a1a722b */ /* 0x000f080000000810 */
[----:B--23--:R2:W3:-:S04]  /*14320*/  DMUL R24, R24, R4 ;  /* 0x0000000418187228 */ /* 0x00c4c80000000000 */
[----:B----4-:R2:W4:-:S06]  /*14330*/  DMUL R26, R26, R4 ;  /* 0x000000041a1a7228 */ /* 0x01050c0000000000 */
.L_x_7259:
[----:B---3--:R-:W-:Y:S05]  /*14340*/  BSYNC B1 ;  /* 0x0000000000017941 */ /* 0x008fea0003800000 */
.L_x_7258:
[----:B------:R-:W-:Y:S01]  /*14350*/  IADD3 R56, R0, 0x80, RZ ;  /* 0x0000008000387810 */ /* 0x000fe20007ffe0ff */
[----:B------:R-:W-:Y:S01]  /*14360*/  BSSY B1, `(.L_x_7303) ;  /* 0x000023a000017945 */ /* 0x000fe20003800000 */
[----:B0-----:R-:W-:Y:S02]  /*14370*/  CS2R R20, SRZ ;  /* 0x0000000000147805 */ /* 0x001fe4000001ff00 */
[----:B------:R-:W-:-:S13]  /*14380*/  ISETP.GE.AND P0, PT, R56, R6, PT ;  /* 0x000000063800720c */ /* 0x000fda0003f06270 */
[----:B------:R-:W-:Y:S05]  /*14390*/  @P0 BRA `(.L_x_7304) ;  /* 0x0000236000000947 */ /* 0x000fea0003800000 */
[----:B-----5:R-:W0:Y:S01]  /*143a0*/  DADD R60, -RZ, -R14 ;  /* 0x00000000ff3c7229 */ /* 0x020e22000000090e */
[----:B------:R-:W-:Y:S03]  /*143b0*/  BSSY B2, `(.L_x_7305) ;  /* 0x000019d000027945 */ /* 0x000fe60003800000 */
[----:B------:R3:W2:-:S06]  /*143c0*/  DADD R2, -RZ, -R12 ;  /* 0x00000000ff027229 */ /* 0x00068c000000090c */
[----:B0-2---:R-:W-:-:S04]  /*143d0*/  LOP3.LUT R5, R61, 0x7fffffff, RZ, 0xc0, !PT ;  /* 0x7fffffff3d057812 */ /* 0x005fc800078ec0ff */
[----:B------:R-:W-:-:S13]  /*143e0*/  LOP3.LUT P0, RZ, R5, R60, RZ, 0xfc, !PT ;  /* 0x0000003c05ff7212 */ /* 0x000fda000780fcff */
[----:B------:R-:W-:Y:S05]  /*143f0*/  @!P0 BRA `(.L_x_7306) ;  /* 0x0000174000008947 */ /* 0x000fea0003800000 */
[----:B---3--:R-:W-:-:S04]  /*14400*/  LOP3.LUT R17, R3, 0x7fffffff, RZ, 0xc0, !PT ;  /* 0x7fffffff03117812 */ /* 0x008fc800078ec0ff */
[----:B------:R-:W-:-:S13]  /*14410*/  LOP3.LUT P0, RZ, R17, R2, RZ, 0xfc, !PT ;  /* 0x0000000211ff7212 */ /* 0x000fda000780fcff */
[----:B------:R-:W-:Y:S05]  /*14420*/  @!P0 BRA `(.L_x_7307) ;  /* 0x000011d000008947 */ /* 0x000fea0003800000 */
[----:B------:R-:W-:-:S13]  /*14430*/  ISETP.GT.U32.AND P0, PT, R5, 0x7fefffff, PT ;  /* 0x7fefffff0500780c */ /* 0x000fda0003f04070 */
        /* <DEDUP_REMOVED lines=37> */
[----:B------:R-:W-:Y:S02]  /*14690*/  @!P1 IMAD.IADD R4, R4, 0x1, -R3 ;  /* 0x0000000104049824 */ /* 0x000fe400078e0a03 */
[----:B------:R-:W-:-:S03]  /*146a0*/  @!P1 IMAD R3, R3, 0x100000, R19 ;  /* 0x0010000003039824 */ /* 0x000fc600078e0213 */
[----:B------:R-:W-:Y:S02]  /*146b0*/  @!P1 LEA R5, R4, 0x3ff00000, 0x14 ;  /* 0x3ff0000004059811 */ /* 0x000fe400078ea0ff */
[----:B------:R-:W-:-:S06]  /*146c0*/  @!P1 MOV R4, RZ ;  /* 0x000000ff00049202 */ /* 0x000fcc0000000f00 */
[----:B------:R0:W2:-:S06]  /*146d0*/  @!P1 DMUL R62, R2, R4 ;  /* 0x00000004023e9228 */ /* 0x00008c0000000000 */
.L_x_7311:
[----:B------:R-:W-:Y:S05]  /*146e0*/  BSYNC B0 ;  /* 0x0000000000007941 */ /* 0x000fea0003800000 */
.L_x_7310:
        /* <DEDUP_REMOVED lines=14> */
[----:B------:R-:W-:Y:S02]  /*147d0*/  IMAD.MOV.U32 R64, RZ, RZ, R4 ;  /* 0x000000ffff407224 */ /* 0x000fe400078e0004 */
[----:B------:R-:W-:Y:S01]  /*147e0*/  IMAD.MOV.U32 R65, RZ, RZ, R5 ;  /* 0x000000ffff417224 */ /* 0x000fe200078e0005 */
[----:B------:R-:W-:Y:S05]  /*147f0*/  BRA `(.L_x_7314) ;  /* 0x0000002000007947 */ /* 0x000fea0003800000 */
.L_x_7313:
[----:B------:R3:W0:Y:S02]  /*14800*/  DMUL R64, RZ, R60 ;  /* 0x0000003cff407228 */ /* 0x0006240000000000 */
[----:B0-----:R-:W-:-:S04]  /*14810*/  IMAD.MOV.U32 R3, RZ, RZ, RZ ;  /* 0x000000ffff037224 */ /* 0x001fc800078e00ff */
.L_x_7314:
[----:B------:R-:W-:Y:S05]  /*14820*/  BSYNC B3 ;  /* 0x0000000000037941 */ /* 0x000fea0003800000 */
.L_x_7312:
[----:B------:R-:W-:Y:S01]  /*14830*/  IADD3 R3, R3, 0x1, RZ ;  /* 0x0000000103037810 */ /* 0x000fe20007ffe0ff */
        /* <DEDUP_REMOVED lines=8> */
[----:B0-----:R-:W-:Y:S01]  /*148c0*/  IMAD.MOV.U32 R4, RZ, RZ, 0x79785eba ;  /* 0x79785ebaff047424 */ /* 0x001fe200078e00ff */
        /* <DEDUP_REMOVED lines=28> */
.L_x_7316:
[----:B------:R3:W4:Y:S01]  /*14a90*/  DMUL R4, RZ, R60 ;  /* 0x0000003cff047228 */ /* 0x0007220000000000 */
[----:B------:R-:W-:-:S05]  /*14aa0*/  IMAD.MOV.U32 R3, RZ, RZ, RZ ;  /* 0x000000ffff037224 */ /* 0x000fca00078e00ff */
.L_x_7317:
[----:B------:R-:W-:Y:S05]  /*14ab0*/  BSYNC B3 ;  /* 0x0000000000037941 */ /* 0x000fea0003800000 */
.L_x_7315:
        /* <DEDUP_REMOVED lines=10> */
[----:B------:R-:W-:-:S03]  /*14b60*/  IMAD.MOV.U32 R52, RZ, RZ, 0x79785eba ;  /* 0x79785ebaff347424 */ /* 0x000fc600078e00ff */
        /* <DEDUP_REMOVED lines=14> */
.L_x_7309:
        /* <DEDUP_REMOVED lines=38> */
[----:B------:R0:W2:-:S06]  /*14eb0*/  @!P0 DMUL R62, R2, R4 ;  /* 0x00000004023e8228 */ /* 0x00008c0000000000 */
.L_x_7320:
[----:B------:R-:W-:Y:S05]  /*14ec0*/  BSYNC B0 ;  /* 0x0000000000007941 */ /* 0x000fea0003800000 */
.L_x_7319:
        /* <DEDUP_REMOVED lines=14> */
[----:B------:R-:W-:Y:S02]  /*14fb0*/  IMAD.MOV.U32 R64, RZ, RZ, R4 ;  /* 0x000000ffff407224 */ /* 0x000fe400078e0004 */
[----:B------:R-:W-:Y:S01]  /*14fc0*/  IMAD.MOV.U32 R65, RZ, RZ, R5 ;  /* 0x000000ffff417224 */ /* 0x000fe200078e0005 */
[----:B------:R-:W-:Y:S05]  /*14fd0*/  BRA `(.L_x_7323) ;  /* 0x0000002000007947 */ /* 0x000fea0003800000 */
.L_x_7322:
[----:B------:R3:W0:Y:S02]  /*14fe0*/  DMUL R64, RZ, R60 ;  /* 0x0000003cff407228 */ /* 0x0006240000000000 */
[----:B0-----:R-:W-:-:S04]  /*14ff0*/  IMAD.MOV.U32 R3, RZ, RZ, RZ ;  /* 0x000000ffff037224 */ /* 0x001fc800078e00ff */
.L_x_7323:
[----:B------:R-:W-:Y:S05]  /*15000*/  BSYNC B3 ;  /* 0x0000000000037941 */ /* 0x000fea0003800000 */
.L_x_7321:
        /* <DEDUP_REMOVED lines=38> */
.L_x_7325:
[----:B------:R3:W4:Y:S01]  /*15270*/  DMUL R4, RZ, R60 ;  /* 0x0000003cff047228 */ /* 0x0007220000000000 */
[----:B------:R-:W-:-:S05]  /*15280*/  IMAD.MOV.U32 R3, RZ, RZ, RZ ;  /* 0x000000ffff037224 */ /* 0x000fca00078e00ff */
.L_x_7326:
[----:B------:R-:W-:Y:S05]  /*15290*/  BSYNC B3 ;  /* 0x0000000000037941 */ /* 0x000fea0003800000 */
.L_x_7324:
        /* <DEDUP_REMOVED lines=8> */
[----:B------:R-:W-:-:S02]  /*15320*/  IMAD.MOV.U32 R2, RZ, RZ, 0x3de5db65 ;  /* 0x3de5db65ff027424 */ /* 0x000fc400078e00ff */
[----:B------:R-:W-:Y:S02]  /*15330*/  IMAD.MOV.U32 R52, RZ, RZ, 0x79785eba ;  /* 0x79785ebaff347424 */ /* 0x000fe400078e00ff */
[----:B------:R-:W-:Y:S01]  /*15340*/  IMAD.MOV.U32 R60, RZ, RZ, RZ ;  /* 0x000000ffff3c7224 */ /* 0x000fe200078e00ff */
[----:B------:R-:W-:Y:S01]  /*15350*/  FSEL R53, R2, -0.082518599927425384521, !P0 ;  /* 0xbda8ff8302357808 */ /* 0x000fe20004000000 */
[----:B------:R-:W3:Y:S01]  /*15360*/  DMUL R2, R4, R4 ;  /* 0x0000000404027228 */ /* 0x000ee20000000000 */
[----:B------:R-:W-:-:S06]  /*15370*/  FSEL R52, -R52, 4.2945490664224492434e-19, !P0 ;  /* 0x20fd816434347808 */ /* 0x000fcc0004000100 */
[----:B---3--:R-:W3:-:S06]  /*15380*/  DFMA R16, R2, R52, R16 ;  /* 0x000000340210722b */ /* 0x008ecc0000000010 */
[C---:B---3--:R3:W5:Y:S02]  /*15390*/  DFMA R16, R2.reuse, R16, R18 ;  /* 0x000000100210722b */ /* 0x0487640000000012 */
[C---:B--23--:R-:W-:Y:S02]  /*153a0*/  LEA.HI R19, R63.reuse, 0xffffff09, RZ, 0xc ;  /* 0xffffff093f137811 */ /* 0x04cfe400078f60ff */
[----:B------:R-:W-:Y:S02]  /*153b0*/  LOP3.LUT R18, R63, 0xfffff, RZ, 0xc0, !PT ;  /* 0x000fffff3f127812 */ /* 0x000fe400078ec0ff */
[----:B-----5:R-:W2:Y:S02]  /*153c0*/  DFMA R16, R2, R16, R20 ;  /* 0x000000100210722b */ /* 0x020ea40000000014 */
[----:B------:R-:W-:-:S04]  /*153d0*/  LOP3.LUT R63, R18, 0x7fe00000, RZ, 0xfc, !PT ;  /* 0x7fe00000123f7812 */ /* 0x000fc800078efcff */
[----:B--2---:R-:W4:-:S04]  /*153e0*/  DFMA R16, R2, R16, R22 ;  /* 0x000000100210722b */ /* 0x004f080000000016 */
[----:B0-----:R-:W-:-:S04]  /*153f0*/  DMUL R64, R62, R64 ;  /* 0x000000403e407228 */ /* 0x001fc80000000000 */
[----:B----4-:R-:W0:-:S06]  /*15400*/  DFMA R16, R2, R16, R48 ;  /* 0x000000100210722b */ /* 0x010e0c0000000030 */
[----:B0-----:R-:W0:-:S06]  /*15410*/  DFMA R16, R2, R16, R50 ;  /* 0x000000100210722b */ /* 0x001e0c0000000032 */
[----:B0-----:R-:W-:-:S04]  /*15420*/  DFMA R4, R16, R4, R4 ;  /* 0x000000041004722b */ /* 0x001fc80000000004 */
[----:B------:R0:W2:Y:S02]  /*15430*/  @P0 DFMA R4, R2, R16, 1 ;  /* 0x3ff000000204042b */ /* 0x0000a40000000010 */
[----:B0-----:R-:W-:-:S04]  /*15440*/  LEA.HI R2, R19, R19, RZ, 0x1 ;  /* 0x0000001313027211 */ /* 0x001fc800078f08ff */
[----:B--2---:R-:W0:Y:S01]  /*15450*/  @P1 DFMA R4, R4, -1, RZ ;  /* 0xbff000000404182b */ /* 0x004e2200000000ff */
[----:B------:R-:W-:-:S04]  /*15460*/  SHF.R.S32.HI R2, RZ, 0x1, R2 ;  /* 0x00000001ff027819 */ /* 0x000fc80000011402 */
[----:B------:R-:W-:Y:S01]  /*15470*/  LEA R3, R2, 0x3ff00000, 0x14 ;  /* 0x3ff0000002037811 */ /* 0x000fe200078ea0ff */
[----:B0-----:R-:W0:Y:S01]  /*15480*/  DMUL R4, R62, R4 ;  /* 0x000000043e047228 */ /* 0x001e220000000000 */
[----:B------:R-:W-:Y:S01]  /*15490*/  IADD3 R19, R19, -R2, RZ ;  /* 0x8000000213137210 */ /* 0x000fe20007ffe0ff */
[----:B------:R-:W-:-:S03]  /*154a0*/  IMAD.MOV.U32 R2, RZ, RZ, RZ ;  /* 0x000000ffff027224 */ /* 0x000fc600078e00ff */
[----:B------:R-:W-:-:S03]  /*154b0*/  LEA R61, R19, 0x3ff00000, 0x14 ;  /* 0x3ff00000133d7811 */ /* 0x000fc600078ea0ff */
[----:B------:R-:W2:-:S04]  /*154c0*/  DMUL R64, R2, R64 ;  /* 0x0000004002407228 */ /* 0x000e880000000000 */
[----:B0-----:R-:W0:-:S04]  /*154d0*/  DMUL R4, R2, R4 ;  /* 0x0000000402047228 */ /* 0x001e080000000000 */
[----:B--2---:R2:W3:-:S04]  /*154e0*/  DMUL R64, R60, R64 ;  /* 0x000000403c407228 */ /* 0x0044c80000000000 */
[----:B0-----:R2:W0:Y:S01]  /*154f0*/  DMUL R60, R60, R4 ;  /* 0x000000043c3c7228 */ /* 0x0014220000000000 */
[----:B------:R-:W-:Y:S05]  /*15500*/  BRA `(.L_x_7318) ;  /* 0x0000087000007947 */ /* 0x000fea0003800000 */
.L_x_7308:
        /* <DEDUP_REMOVED lines=11> */
.L_x_7327:
[----:B------:R-:W0:-:S10]  /*155c0*/  DADD R64, R14, -R14 ;  /* 0x000000000e407229 */ /* 0x000e14000000080e */
[----:B0-----:R-:W-:Y:S02]  /*155d0*/  IMAD.MOV.U32 R60, RZ, RZ, R64 ;  /* 0x000000ffff3c7224 */ /* 0x001fe400078e0040 */
[----:B------:R-:W-:Y:S01]  /*155e0*/  IMAD.MOV.U32 R61, RZ, RZ, R65 ;  /* 0x000000ffff3d7224 */ /* 0x000fe200078e0041 */
[----:B------:R-:W-:Y:S05]  /*155f0*/  BRA `(.L_x_7318) ;  /* 0x0000078000007947 */ /* 0x000fea0003800000 */
.L_x_7307:
        /* <DEDUP_REMOVED lines=16> */
.L_x_7329:
[----:B------:R0:W2:Y:S01]  /*15700*/  DMUL R4, RZ, R60 ;  /* 0x0000003cff047228 */ /* 0x0000a20000000000 */
[----:B------:R-:W-:-:S05]  /*15710*/  IMAD.MOV.U32 R3, RZ, RZ, RZ ;  /* 0x000000ffff037224 */ /* 0x000fca00078e00ff */
.L_x_7330:
[----:B------:R-:W-:Y:S05]  /*15720*/  BSYNC B3 ;  /* 0x0000000000037941 */ /* 0x000fea0003800000 */
.L_x_7328:
        /* <DEDUP_REMOVED lines=10> */
[----:B------:R-:W-:Y:S01]  /*157d0*/  BSSY B3, `(.L_x_7331) ;  /* 0x000001e000037945 */ /* 0x000fe20003800000 */
[----:B------:R-:W-:-:S03]  /*157e0*/  IMAD.MOV.U32 R52, RZ, RZ, 0x79785eba ;  /* 0x79785ebaff347424 */ /* 0x000fc600078e00ff */
[----:B------:R-:W-:Y:S01]  /*157f0*/  FSEL R53, R2, -0.082518599927425384521, !P0 ;  /* 0xbda8ff8302357808 */ /* 0x000fe20004000000 */
[----:B--2---:R-:W3:Y:S01]  /*15800*/  DMUL R2, R4, R4 ;  /* 0x0000000404027228 */ /* 0x004ee20000000000 */
        /* <DEDUP_REMOVED lines=24> */
.L_x_7332:
[----:B------:R2:W3:Y:S01]  /*15990*/  DMUL R4, RZ, R60 ;  /* 0x0000003cff047228 */ /* 0x0004e20000000000 */
[----:B------:R-:W-:-:S05]  /*159a0*/  MOV R3, RZ ;  /* 0x000000ff00037202 */ /* 0x000fca0000000f00 */
.L_x_7333:
[----:B------:R-:W-:Y:S05]  /*159b0*/  BSYNC B3 ;  /* 0x0000000000037941 */ /* 0x000fea0003800000 */
.L_x_7331:
        /* <DEDUP_REMOVED lines=24> */
.L_x_7306:
[----:B---3--:R-:W-:Y:S01]  /*15b40*/  IMAD.MOV.U32 R4, RZ, RZ, 0x652b82fe ;  /* 0x652b82feff047424 */ /* 0x008fe200078e00ff */
        /* <DEDUP_REMOVED lines=32> */
[----:B------:R-:W-:Y:S01]  /*15d50*/  @!P1 LEA R5, R4, 0x3ff00000, 0x14 ;  /* 0x3ff0000004059811 */ /* 0x000fe200078ea0ff */
[----:B------:R-:W-:-:S06]  /*15d60*/  @!P1 IMAD.MOV.U32 R4, RZ, RZ, RZ ;  /* 0x000000ffff049224 */ /* 0x000fcc00078e00ff */
[----:B------:R0:W2:-:S06]  /*15d70*/  @!P1 DMUL R64, R2, R4 ;  /* 0x0000000402409228 */ /* 0x00008c0000000000 */
.L_x_7318:
[----:B0-23--:R-:W-:Y:S05]  /*15d80*/  BSYNC B2 ;  /* 0x0000000000027941 */ /* 0x00dfea0003800000 */
.L_x_7305:
        /* <DEDUP_REMOVED lines=27> */
[----:B-1----:R-:W-:Y:S05]  /*15f40*/  CALL.REL.NOINC `($__internal_15_$__cuda_sm20_div_rn_f64_full) ;  /* 0x0000e58000007944 */ /* 0x002fea0003c00000 */
[----:B------:R-:W-:Y:S02]  /*15f50*/  IMAD.MOV.U32 R20, RZ, RZ, R2 ;  /* 0x000000ffff147224 */ /* 0x000fe400078e0002 */
[----:B------:R-:W-:Y:S02]  /*15f60*/  IMAD.MOV.U32 R21, RZ, RZ, R3 ;  /* 0x000000ffff157224 */ /* 0x000fe400078e0003 */
.L_x_7337:
[----:B------:R-:W-:Y:S05]  /*15f70*/  BSYNC B2 ;  /* 0x0000000000027941 */ /* 0x000fea0003800000 */
.L_x_7336:
        /* <DEDUP_REMOVED lines=18> */
.L_x_7339:
[----:B------:R-:W-:Y:S05]  /*160a0*/  BSYNC B2 ;  /* 0x0000000000027941 */ /* 0x000fea0003800000 */
.L_x_7338:
[----:B------:R-:W3:-:S04]  /*160b0*/  DFMA R2, R20, R14, R12 ;  /* 0x0000000e1402722b */ /* 0x000ec8000000000c */
[----:B------:R-:W4:-:S04]  /*160c0*/  DFMA R12, R20, -R12, R14 ;  /* 0x8000000c140c722b */ /* 0x000f08000000000e */
[----:B--23--:R2:W3:-:S04]  /*160d0*/  DMUL R20, R2, R4 ;  /* 0x0000000402147228 */ /* 0x00c4c80000000000 */
[----:B----4-:R2:W4:Y:S01]  /*160e0*/  DMUL R22, R12, R4 ;  /* 0x000000040c167228 */ /* 0x0105220000000000 */
[----:B------:R-:W-:Y:S05]  /*160f0*/  BRA `(.L_x_7304) ;  /* 0x0000060000007947 */ /* 0x000fea0003800000 */
.L_x_7335:
        /* <DEDUP_REMOVED lines=20> */
[----:B-1----:R-:W-:Y:S05]  /*16240*/  CALL.REL.NOINC `($__internal_15_$__cuda_sm20_div_rn_f64_full) ;  /* 0x0000e28000007944 */ /* 0x002fea0003c00000 */
.L_x_7341:
[----:B------:R-:W-:Y:S05]  /*16250*/  BSYNC B2 ;  /* 0x0000000000027941 */ /* 0x000fea0003800000 */
.L_x_7340:
[----:B------:R-:W0:Y:S01]  /*16260*/  DADD R4, -RZ, |R18| ;  /* 0x00000000ff047229 */ /* 0x000e220000000512 */
[----:B------:R-:W-:Y:S01]  /*16270*/  IMAD.MOV.U32 R12, RZ, RZ, 0x1 ;  /* 0x00000001ff0c7424 */ /* 0x000fe200078e00ff */
[----:B------:R-:W-:Y:S01]  /*16280*/  FSETP.GEU.AND P1, PT, |R15|, 6.5827683646048100446e-37, PT ;  /* 0x036000000f00780b */ /* 0x000fe20003f2e200 */
[----:B------:R-:W-:Y:S01]  /*16290*/  BSSY B2, `(.L_x_7342) ;  /* 0x0000016000027945 */ /* 0x000fe20003800000 */
[----:B------:R-:W-:Y:S02]  /*162a0*/  IMAD.MOV.U32 R20, RZ, RZ, R2 ;  /* 0x000000ffff147224 */ /* 0x000fe400078e0002 */
        /* <DEDUP_REMOVED lines=20> */
.L_x_7343:
[----:B------:R-:W-:Y:S05]  /*163f0*/  BSYNC B2 ;  /* 0x0000000000027941 */ /* 0x000fea0003800000 */
.L_x_7342:
[----:B------:R-:W-:Y:S05]  /*16400*/  BRA `(.L_x_7304) ;  /* 0x000002f000007947 */ /* 0x000fea0003800000 */
.L_x_7334:
        /* <DEDUP_REMOVED lines=20> */
[----:B-1----:R-:W-:Y:S05]  /*16550*/  CALL.REL.NOINC `($__internal_15_$__cuda_sm20_div_rn_f64_full) ;  /* 0x0000df7000007944 */ /* 0x002fea0003c00000 */
[----:B------:R-:W-:Y:S02]  /*16560*/  IMAD.MOV.U32 R20, RZ, RZ, R2 ;  /* 0x000000ffff147224 */ /* 0x000fe400078e0002 */
[----:B------:R-:W-:Y:S02]  /*16570*/  IMAD.MOV.U32 R21, RZ, RZ, R3 ;  /* 0x000000ffff157224 */ /* 0x000fe400078e0003 */
.L_x_7345:
[----:B------:R-:W-:Y:S05]  /*16580*/  BSYNC B2 ;  /* 0x0000000000027941 */ /* 0x000fea0003800000 */
.L_x_7344:
        /* <DEDUP_REMOVED lines=18> */
.L_x_7347:
[----:B------:R-:W-:Y:S05]  /*166b0*/  BSYNC B2 ;  /* 0x0000000000027941 */ /* 0x000fea0003800000 */
.L_x_7346:
[----:B------:R-:W3:-:S04]  /*166c0*/  DFMA R2, R20, R12, R14 ;  /* 0x0000000c1402722b */ /* 0x000ec8000000000e */
[----:B------:R-:W4:-:S04]  /*166d0*/  DFMA R12, R20, R14, -R12 ;  /* 0x0000000e140c722b */ /* 0x000f08000000080c */
[----:B--23--:R2:W3:-:S04]  /*166e0*/  DMUL R20, R2, R4 ;  /* 0x0000000402147228 */ /* 0x00c4c80000000000 */
[----:B----4-:R2:W4:-:S06]  /*166f0*/  DMUL R22, R12, R4 ;  /* 0x000000040c167228 */ /* 0x01050c0000000000 */
.L_x_7304:
[----:B---3--:R-:W-:Y:S05]  /*16700*/  BSYNC B1 ;  /* 0x0000000000017941 */ /* 0x008fea0003800000 */
.L_x_7303:
[----:B--2---:R-:W-:Y:S01]  /*16710*/  IADD3 R3, R0, 0x100, RZ ;  /* 0x0000010000037810 */ /* 0x004fe20007ffe0ff */
[----:B------:R-:W-:Y:S01]  /*16720*/  BSSY B1, `(.L_x_7348) ;  /* 0x000023e000017945 */ /* 0x000fe20003800000 */
[----:B-----5:R-:W-:Y:S01]  /*16730*/  CS2R R14, SRZ ;  /* 0x00000000000e7805 */ /* 0x020fe2000001ff00 */
[----:B------:R-:W-:Y:S01]  /*16740*/  CS2R R18, SRZ ;  /* 0x0000000000127805 */ /* 0x000fe2000001ff00 */
[----:B------:R-:W-:Y:S01]  /*16750*/  ISETP.GE.AND P0, PT, R3, R6, PT ;  /* 0x000000060300720c */ /* 0x000fe20003f06270 */
[----:B0-----:R-:W-:-:S12]  /*16760*/  CS2R R16, SRZ ;  /* 0x0000000000107805 */ /* 0x001fd8000001ff00 */
[----:B------:R-:W-:Y:S05]  /*16770*/  @P0 BRA `(.L_x_7349) ;  /* 0x0000238000000947 */ /* 0x000fea0003800000 */
[----:B------:R-:W0:Y:S01]  /*16780*/  DADD R12, -RZ, -R42 ;  /* 0x00000000ff0c7229 */ /* 0x000e22000000092a */
[----:B------:R-:W-:Y:S03]  /*16790*/  BSSY B2, `(.L_x_7350) ;  /* 0x000019f000027945 */ /* 0x000fe60003800000 */
[----:B------:R2:W3:-:S06]  /*167a0*/  DADD R2, -RZ, -R40 ;  /* 0x00000000ff027229 */ /* 0x0004cc0000000928 */
[----:B0-----:R-:W-:-:S04]  /*167b0*/  LOP3.LUT R5, R13, 0x7fffffff, RZ, 0xc0, !PT ;  /* 0x7fffffff0d057812 */ /* 0x001fc800078ec0ff */
[----:B------:R-:W-:-:S13]  /*167c0*/  LOP3.LUT P0, RZ, R5, R12, RZ, 0xfc, !PT ;  /* 0x0000000c05ff7212 */ /* 0x000fda000780fcff */
[----:B------:R-:W-:Y:S05]  /*167d0*/  @!P0 BRA `(.L_x_7351) ;  /* 0x0000176000008947 */ /* 0x000fea0003800000 */
[----:B--23--:R-:W-:-:S04]  /*167e0*/  LOP3.LUT R17, R3, 0x7fffffff, RZ, 0xc0, !PT ;  /* 0x7fffffff03117812 */ /* 0x00cfc800078ec0ff */
        /* <DEDUP_REMOVED lines=45> */
.L_x_7356:
[----:B------:R-:W-:Y:S05]  /*16ac0*/  BSYNC B0 ;  /* 0x0000000000007941 */ /* 0x000fea0003800000 */
.L_x_7355:
        /* <DEDUP_REMOVED lines=17> */
.L_x_7358:
[----:B------:R3:W0:Y:S02]  /*16be0*/  DMUL R62, RZ, R12 ;  /* 0x0000000cff3e7228 */ /* 0x0006240000000000 */
[----:B0-----:R-:W-:-:S04]  /*16bf0*/  IMAD.MOV.U32 R3, RZ, RZ, RZ ;  /* 0x000000ffff037224 */ /* 0x001fc800078e00ff */
.L_x_7359:
[----:B------:R-:W-:Y:S05]  /*16c00*/  BSYNC B3 ;  /* 0x0000000000037941 */ /* 0x000fea0003800000 */
.L_x_7357:
[----:B------:R-:W-:Y:S01]  /*16c10*/  IADD3 R2, R3, 0x1, RZ ;  /* 0x0000000103027810 */ /* 0x000fe20007ffe0ff */
[----:B-1----:R-:W-:-:S04]  /*16c20*/  IMAD.MOV.U32 R58, RZ, RZ, 0x8 ;  /* 0x00000008ff3a7424 */ /* 0x002fc800078e00ff */
        /* <DEDUP_REMOVED lines=8> */
[----:B0-----:R-:W-:Y:S01]  /*16cb0*/  MOV R4, 0x79785eba ;  /* 0x79785eba00047802 */ /* 0x001fe20000000f00 */
        /* <DEDUP_REMOVED lines=20> */
[----:B-1----:R1:W3:Y:S01]  /*16e00*/  DFMA R4, -R4, c[0x2][0x70], R16 ;  /* 0x00801c0004047a2b */ /* 0x0022e20000000110 */
[----:B------:R-:W-:Y:S05]  /*16e10*/  @!P0 BRA `(.L_x_7362) ;  /* 0x0000007000008947 */ /* 0x000fea0003800000 */
[----:B------:R-:W-:Y:S01]  /*16e20*/  IMAD.MOV.U32 R2, RZ, RZ, R12 ;  /* 0x000000ffff027224 */ /* 0x000fe200078e000c */
[----:B------:R-:W-:Y:S01]  /*16e30*/  MOV R49, 0x16e60 ;  /* 0x00016e6000317802 */ /* 0x000fe20000000f00 */
[----:B------:R-:W-:-:S03]  /*16e40*/  IMAD.MOV.U32 R51, RZ, RZ, R13 ;  /* 0x000000ffff337224 */ /* 0x000fc600078e000d */
[----:B0123--:R-:W-:Y:S05]  /*16e50*/  CALL.REL.NOINC `($_ZN2at6native29vectorized_elementwise_kernelILi2EZZZNS0_61_GLOBAL__N__132982cb_23_ActivationSiluKernel_cu_1520ed90_293611silu_kernelERNS_18TensorIteratorBaseEENKUlvE_clEvENKUlvE1_clEvEUlN3c107complexIdEEE_St5arrayIPcLm2EEEEviT0_T1_$__internal_trig_reduction_slowpathd) ;  /* 0x0000dcd000007944 */ /* 0x00ffea0003c00000 */
[----:B------:R-:W-:Y:S05]  /*16e60*/  BRA `(.L_x_7362) ;  /* 0x0000002000007947 */ /* 0x000fea0003800000 */
.L_x_7361:
[----:B------:R1:W3:Y:S01]  /*16e70*/  DMUL R4, RZ, R12 ;  /* 0x0000000cff047228 */ /* 0x0002e20000000000 */
[----:B------:R-:W-:-:S05]  /*16e80*/  IMAD.MOV.U32 R3, RZ, RZ, RZ ;  /* 0x000000ffff037224 */ /* 0x000fca00078e00ff */
.L_x_7362:
[----:B------:R-:W-:Y:S05]  /*16e90*/  BSYNC B3 ;  /* 0x0000000000037941 */ /* 0x000fea0003800000 */
.L_x_7360:
[----:B------:R-:W-:Y:S02]  /*16ea0*/  IMAD.SHL.U32 R2, R3, 0x8, RZ ;  /* 0x0000000803027824 */ /* 0x000fe400078e00ff */
[----:B------:R-:W-:-:S03]  /*16eb0*/  IMAD.MOV.U32 R59, RZ, RZ, 0x8 ;  /* 0x00000008ff3b7424 */ /* 0x000fc600078e00ff */
[----:B------:R-:W-:-:S05]  /*16ec0*/  LOP3.LUT R2, R2, 0x8, RZ, 0xc0, !PT ;  /* 0x0000000802027812 */ /* 0x000fca00078ec0ff */
[----:B------:R-:W-:-:S05]  /*16ed0*/  IMAD.WIDE.U32 R58, R2, R59, c[0x4][0x158] ;  /* 0x01005600023a7625 */ /* 0x000fca00078e003b */
[----:B-1----:R-:W4:Y:S04]  /*16ee0*/  LDG.E.128.CONSTANT R16, [R58.64] ;  /* 0x000000063a107981 */ /* 0x002f28000c1e9d00 */
[----:B------:R-:W5:Y:S04]  /*16ef0*/  LDG.E.128.CONSTANT R48, [R58.64+0x10] ;  /* 0x000010063a307981 */ /* 0x000f68000c1e9d00 */
[----:B---3--:R-:W3:Y:S01]  /*16f00*/  LDG.E.128.CONSTANT R52, [R58.64+0x20] ;  /* 0x000020063a347981 */ /* 0x008ee2000c1e9d00 */
[----:B------:R-:W-:Y:S01]  /*16f10*/  R2P PR, R3, 0x3 ;  /* 0x0000000303007804 */ /* 0x000fe20000000000 */
[----:B------:R-:W-:Y:S01]  /*16f20*/  IMAD.MOV.U32 R12, RZ, RZ, 0x79785eba ;  /* 0x79785ebaff0c7424 */ /* 0x000fe200078e00ff */
[----:B------:R-:W-:Y:S01]  /*16f30*/  MOV R2, 0x3de5db65 ;  /* 0x3de5db6500027802 */ /* 0x000fe20000000f00 */
[----:B0-2---:R-:W-:-:S03]  /*16f40*/  DMUL R62, R62, R60 ;  /* 0x0000003c3e3e7228 */ /* 0x005fc60000000000 */
[----:B------:R-:W-:Y:S01]  /*16f50*/  FSEL R13, R2, -0.082518599927425384521, !P0 ;  /* 0xbda8ff83020d7808 */ /* 0x000fe20004000000 */
[----:B------:R-:W4:Y:S01]  /*16f60*/  DMUL R2, R4, R4 ;  /* 0x0000000404027228 */ /* 0x000f220000000000 */
        /* <DEDUP_REMOVED lines=12> */
.L_x_7354:
        /* <DEDUP_REMOVED lines=33> */
[----:B------:R-:W-:-:S04]  /*17240*/  @!P0 SHF.R.S32.HI R5, RZ, 0x1, R5 ;  /* 0x00000001ff058819 */ /* 0x000fc80000011405 */
[----:B------:R-:W-:Y:S01]  /*17250*/  @!P0 LEA R3, R5, R19, 0x14 ;  /* 0x0000001305038211 */ /* 0x000fe200078ea0ff */
[----:B------:R-:W-:-:S05]  /*17260*/  @!P0 IMAD.IADD R4, R4, 0x1, -R5 ;  /* 0x0000000104048824 */ /* 0x000fca00078e0a05 */
[----:B------:R-:W-:Y:S01]  /*17270*/  @!P0 LEA R5, R4, 0x3ff00000, 0x14 ;  /* 0x3ff0000004058811 */ /* 0x000fe200078ea0ff */
[----:B------:R-:W-:-:S06]  /*17280*/  @!P0 IMAD.MOV.U32 R4, RZ, RZ, RZ ;  /* 0x000000ffff048224 */ /* 0x000fcc00078e00ff */
[----:B------:R0:W2:-:S06]  /*17290*/  @!P0 DMUL R60, R2, R4 ;  /* 0x00000004023c8228 */ /* 0x00008c0000000000 */
.L_x_7365:
[----:B------:R-:W-:Y:S05]  /*172a0*/  BSYNC B0 ;  /* 0x0000000000007941 */ /* 0x000fea0003800000 */
.L_x_7364:
        /* <DEDUP_REMOVED lines=17> */
.L_x_7367:
[----:B------:R3:W0:Y:S02]  /*173c0*/  DMUL R62, RZ, R12 ;  /* 0x0000000cff3e7228 */ /* 0x0006240000000000 */
[----:B0-----:R-:W-:-:S04]  /*173d0*/  IMAD.MOV.U32 R3, RZ, RZ, RZ ;  /* 0x000000ffff037224 */ /* 0x001fc800078e00ff */
.L_x_7368:
[----:B------:R-:W-:Y:S05]  /*173e0*/  BSYNC B3 ;  /* 0x0000000000037941 */ /* 0x000fea0003800000 */
.L_x_7366:
[----:B------:R-:W-:Y:S01]  /*173f0*/  IADD3 R2, R3, 0x1, RZ ;  /* 0x0000000103027810 */ /* 0x000fe20007ffe0ff */
[----:B-1----:R-:W-:-:S03]  /*17400*/  IMAD.MOV.U32 R58, RZ, RZ, 0x8 ;  /* 0x00000008ff3a7424 */ /* 0x002fc600078e00ff */
        /* <DEDUP_REMOVED lines=9> */
[----:B0-----:R-:W-:-:S03]  /*174a0*/  IMAD.MOV.U32 R4, RZ, RZ, 0x79785eba ;  /* 0x79785ebaff047424 */ /* 0x001fc600078e00ff */
        /* <DEDUP_REMOVED lines=26> */
.L_x_7370:
[----:B------:R1:W3:Y:S01]  /*17650*/  DMUL R4, RZ, R12 ;  /* 0x0000000cff047228 */ /* 0x0002e20000000000 */
[----:B------:R-:W-:-:S05]  /*17660*/  IMAD.MOV.U32 R3, RZ, RZ, RZ ;  /* 0x000000ffff037224 */ /* 0x000fca00078e00ff */
.L_x_7371:
[----:B------:R-:W-:Y:S05]  /*17670*/  BSYNC B3 ;  /* 0x0000000000037941 */ /* 0x000fea0003800000 */
.L_x_7369:
[----:B------:R-:W-:Y:S01]  /*17680*/  IMAD.SHL.U32 R2, R3, 0x8, RZ ;  /* 0x0000000803027824 */ /* 0x000fe200078e00ff */
[----:B------:R-:W-:-:S04]  /*17690*/  MOV R59, 0x8 ;  /* 0x00000008003b7802 */ /* 0x000fc80000000f00 */
[----:B------:R-:W-:-:S05]  /*176a0*/  LOP3.LUT R2, R2, 0x8, RZ, 0xc0, !PT ;  /* 0x0000000802027812 */ /* 0x000fca00078ec0ff */
[----:B------:R-:W-:-:S05]  /*176b0*/  IMAD.WIDE.U32 R58, R2, R59, c[0x4][0x158] ;  /* 0x01005600023a7625 */ /* 0x000fca00078e003b */
[----:B-1----:R-:W4:Y:S04]  /*176c0*/  LDG.E.128.CONSTANT R16, [R58.64] ;  /* 0x000000063a107981 */ /* 0x002f28000c1e9d00 */
[----:B------:R-:W5:Y:S04]  /*176d0*/  LDG.E.128.CONSTANT R48, [R58.64+0x10] ;  /* 0x000010063a307981 */ /* 0x000f68000c1e9d00 */
[----:B---3--:R-:W3:Y:S01]  /*176e0*/  LDG.E.128.CONSTANT R52, [R58.64+0x20] ;  /* 0x000020063a347981 */ /* 0x008ee2000c1e9d00 */
[----:B------:R-:W-:Y:S01]  /*176f0*/  R2P PR, R3, 0x3 ;  /* 0x0000000303007804 */ /* 0x000fe20000000000 */
[----:B------:R-:W-:-:S02]  /*17700*/  IMAD.MOV.U32 R2, RZ, RZ, 0x3de5db65 ;  /* 0x3de5db65ff027424 */ /* 0x000fc400078e00ff */
[----:B------:R-:W-:-:S03]  /*17710*/  IMAD.MOV.U32 R12, RZ, RZ, 0x79785eba ;  /* 0x79785ebaff0c7424 */ /* 0x000fc600078e00ff */
[----:B------:R-:W-:Y:S01]  /*17720*/  FSEL R13, R2, -0.082518599927425384521, !P0 ;  /* 0xbda8ff83020d7808 */ /* 0x000fe20004000000 */
[----:B------:R-:W4:Y:S01]  /*17730*/  DMUL R2, R4, R4 ;  /* 0x0000000404027228 */ /* 0x000f220000000000 */
[----:B------:R-:W-:-:S06]  /*17740*/  FSEL R12, -R12, 4.2945490664224492434e-19, !P0 ;  /* 0x20fd81640c0c7808 */ /* 0x000fcc0004000100 */
[C---:B----4-:R1:W4:Y:S02]  /*17750*/  DFMA R12, R2.reuse, R12, R16 ;  /* 0x0000000c020c722b */ /* 0x0503240000000010 */
[C---:B-12---:R-:W-:Y:S02]  /*17760*/  LEA.HI R17, R61.reuse, 0xffffff09, RZ, 0xc ;  /* 0xffffff093d117811 */ /* 0x046fe400078f60ff */
[----:B------:R-:W-:Y:S02]  /*17770*/  LOP3.LUT R16, R61, 0xfffff, RZ, 0xc0, !PT ;  /* 0x000fffff3d107812 */ /* 0x000fe400078ec0ff */
[----:B----4-:R-:W5:Y:S02]  /*17780*/  DFMA R12, R2, R12, R18 ;  /* 0x0000000c020c722b */ /* 0x010f640000000012 */
[----:B------:R-:W-:-:S04]  /*17790*/  LOP3.LUT R61, R16, 0x7fe00000, RZ, 0xfc, !PT ;  /* 0x7fe00000103d7812 */ /* 0x000fc800078efcff */
[----:B-----5:R-:W1:-:S04]  /*177a0*/  DFMA R12, R2, R12, R48 ;  /* 0x0000000c020c722b */ /* 0x020e480000000030 */
[----:B0-----:R-:W-:-:S04]  /*177b0*/  DMUL R62, R60, R62 ;  /* 0x0000003e3c3e7228 */ /* 0x001fc80000000000 */
[----:B-1----:R-:W3:-:S06]  /*177c0*/  DFMA R12, R2, R12, R50 ;  /* 0x0000000c020c722b */ /* 0x002ecc0000000032 */
        /* <DEDUP_REMOVED lines=11> */
[----:B------:R-:W-:Y:S01]  /*17880*/  LEA R13, R12, 0x3ff00000, 0x14 ;  /* 0x3ff000000c0d7811 */ /* 0x000fe200078ea0ff */
[----:B------:R-:W-:Y:S02]  /*17890*/  IMAD.MOV.U32 R12, RZ, RZ, RZ ;  /* 0x000000ffff0c7224 */ /* 0x000fe400078e00ff */
[----:B------:R-:W1:-:S04]  /*178a0*/  DMUL R62, R2, R62 ;  /* 0x0000003e023e7228 */ /* 0x000e480000000000 */
[----:B0-----:R-:W0:-:S04]  /*178b0*/  DMUL R4, R2, R4 ;  /* 0x0000000402047228 */ /* 0x001e080000000000 */
[----:B-1----:R1:W2:-:S04]  /*178c0*/  DMUL R62, R12, R62 ;  /* 0x0000003e0c3e7228 */ /* 0x0022880000000000 */
[----:B0-----:R1:W0:Y:S01]  /*178d0*/  DMUL R12, R12, R4 ;  /* 0x000000040c0c7228 */ /* 0x0012220000000000 */
[----:B------:R-:W-:Y:S05]  /*178e0*/  BRA `(.L_x_7363) ;  /* 0x0000089000007947 */ /* 0x000fea0003800000 */
.L_x_7353:
        /* <DEDUP_REMOVED lines=11> */
.L_x_7372:
[----:B------:R-:W0:-:S10]  /*179a0*/  DADD R62, R42, -R42 ;  /* 0x000000002a3e7229 */ /* 0x000e14000000082a */
[----:B0-----:R-:W-:Y:S01]  /*179b0*/  MOV R12, R62 ;  /* 0x0000003e000c7202 */ /* 0x001fe20000000f00 */
[----:B------:R-:W-:Y:S01]  /*179c0*/  IMAD.MOV.U32 R13, RZ, RZ, R63 ;  /* 0x000000ffff0d7224 */ /* 0x000fe200078e003f */
[----:B------:R-:W-:Y:S05]  /*179d0*/  BRA `(.L_x_7363) ;  /* 0x000007a000007947 */ /* 0x000fea0003800000 */
.L_x_7352:
        /* <DEDUP_REMOVED lines=15> */
[----:B------:R-:W-:Y:S02]  /*17ad0*/  IMAD.MOV.U32 R62, RZ, RZ, R4 ;  /* 0x000000ffff3e7224 */ /* 0x000fe400078e0004 */
[----:B------:R-:W-:Y:S01]  /*17ae0*/  IMAD.MOV.U32 R63, RZ, RZ, R5 ;  /* 0x000000ffff3f7224 */ /* 0x000fe200078e0005 */
[----:B------:R-:W-:Y:S05]  /*17af0*/  BRA `(.L_x_7375) ;  /* 0x0000002000007947 */ /* 0x000fea0003800000 */
.L_x_7374:
[----:B------:R0:W2:Y:S01]  /*17b00*/  DMUL R62, RZ, R12 ;  /* 0x0000000cff3e7228 */ /* 0x0000a20000000000 */
[----:B------:R-:W-:-:S05]  /*17b10*/  IMAD.MOV.U32 R3, RZ, RZ, RZ ;  /* 0x000000ffff037224 */ /* 0x000fca00078e00ff */
.L_x_7375:
[----:B------:R-:W-:Y:S05]  /*17b20*/  BSYNC B3 ;  /* 0x0000000000037941 */ /* 0x000fea0003800000 */
.L_x_7373:
[----:B------:R-:W-:Y:S02]  /*17b30*/  IADD3 R3, R3, 0x1, RZ ;  /* 0x0000000103037810 */ /* 0x000fe40007ffe0ff */
[----:B-1----:R-:W-:-:S03]  /*17b40*/  MOV R59, 0x8 ;  /* 0x00000008003b7802 */ /* 0x002fc60000000f00 */
[----:B------:R-:W-:-:S05]  /*17b50*/  IMAD.SHL.U32 R2, R3, 0x8, RZ ;  /* 0x0000000803027824 */ /* 0x000fca00078e00ff */
[----:B------:R-:W-:-:S05]  /*17b60*/  LOP3.LUT R2, R2, 0x8, RZ, 0xc0, !PT ;  /* 0x0000000802027812 */ /* 0x000fca00078ec0ff */
[----:B------:R-:W-:-:S05]  /*17b70*/  IMAD.WIDE.U32 R58, R2, R59, c[0x4][0x158] ;  /* 0x01005600023a7625 */ /* 0x000fca00078e003b */
[----:B------:R-:W3:Y:S04]  /*17b80*/  LDG.E.128.CONSTANT R16, [R58.64] ;  /* 0x000000063a107981 */ /* 0x000ee8000c1e9d00 */
[----:B------:R-:W5:Y:S04]  /*17b90*/  LDG.E.128.CONSTANT R48, [R58.64+0x10] ;  /* 0x000010063a307981 */ /* 0x000f68000c1e9d00 */
[----:B----4-:R-:W4:Y:S01]  /*17ba0*/  LDG.E.128.CONSTANT R52, [R58.64+0x20] ;  /* 0x000020063a347981 */ /* 0x010f22000c1e9d00 */
[----:B------:R-:W-:Y:S01]  /*17bb0*/  R2P PR, R3, 0x3 ;  /* 0x0000000303007804 */ /* 0x000fe20000000000 */
[----:B------:R-:W-:Y:S01]  /*17bc0*/  IMAD.MOV.U32 R2, RZ, RZ, 0x3de5db65 ;  /* 0x3de5db65ff027424 */ /* 0x000fe200078e00ff */
[----:B------:R-:W-:Y:S01]  /*17bd0*/  BSSY B3, `(.L_x_7376) ;  /* 0x000001e000037945 */ /* 0x000fe20003800000 */
[----:B0-----:R-:W-:-:S03]  /*17be0*/  IMAD.MOV.U32 R4, RZ, RZ, 0x79785eba ;  /* 0x79785ebaff047424 */ /* 0x001fc600078e00ff */
        /* <DEDUP_REMOVED lines=26> */
.L_x_7377:
[----:B------:R1:W2:Y:S01]  /*17d90*/  DMUL R4, RZ, R12 ;  /* 0x0000000cff047228 */ /* 0x0002a20000000000 */
[----:B------:R-:W-:-:S05]  /*17da0*/  IMAD.MOV.U32 R3, RZ, RZ, RZ ;  /* 0x000000ffff037224 */ /* 0x000fca00078e00ff */
.L_x_7378:
[----:B------:R-:W-:Y:S05]  /*17db0*/  BSYNC B3 ;  /* 0x0000000000037941 */ /* 0x000fea0003800000 */
.L_x_7376:
        /* <DEDUP_REMOVED lines=9> */
[----:B------:R-:W-:-:S04]  /*17e50*/  MOV R12, 0x79785eba ;  /* 0x79785eba000c7802 */ /* 0x000fc80000000f00 */
        /* <DEDUP_REMOVED lines=14> */
.L_x_7351:
[----:B--23--:R-:W-:Y:S01]  /*17f40*/  IMAD.MOV.U32 R4, RZ, RZ, 0x652b82fe ;  /* 0x652b82feff047424 */ /* 0x00cfe200078e00ff */
        /* <DEDUP_REMOVED lines=34> */
[----:B------:R0:W2:-:S06]  /*18170*/  @!P1 DMUL R62, R2, R4 ;  /* 0x00000004023e9228 */ /* 0x00008c0000000000 */
.L_x_7363:
[----:B0-2---:R-:W-:Y:S05]  /*18180*/  BSYNC B2 ;  /* 0x0000000000027941 */ /* 0x005fea0003800000 */
.L_x_7350:
[----:B------:R-:W-:-:S04]  /*18190*/  DADD R16, R62, 1 ;  /* 0x3ff000003e107429 */ /* 0x000fc80000000000 */
[----:B-1-3--:R-:W0:-:S06]  /*181a0*/  DADD R12, RZ, R12 ;  /* 0x00000000ff0c7229 */ /* 0x00ae0c000000000c */
        /* <DEDUP_REMOVED lines=25> */
[----:B----4-:R-:W-:Y:S05]  /*18340*/  CALL.REL.NOINC `($__internal_15_$__cuda_sm20_div_rn_f64_full) ;  /* 0x0000c18000007944 */ /* 0x010fea0003c00000 */
[----:B------:R-:W-:Y:S02]  /*18350*/  IMAD.MOV.U32 R18, RZ, RZ, R2 ;  /* 0x000000ffff127224 */ /* 0x000fe400078e0002 */
[----:B------:R-:W-:Y:S02]  /*18360*/  IMAD.MOV.U32 R19, RZ, RZ, R3 ;  /* 0x000000ffff137224 */ /* 0x000fe400078e0003 */
.L_x_7382:
[----:B------:R-:W-:Y:S05]  /*18370*/  BSYNC B2 ;  /* 0x0000000000027941 */ /* 0x000fea0003800000 */
.L_x_7381:
        /* <DEDUP_REMOVED lines=16> */
[----:B01--4-:R-:W-:Y:S05]  /*18480*/  CALL.REL.NOINC `($__internal_14_$__cuda_sm20_dblrcp_rn_slowpath_v3) ;  /* 0x0000bd7000007944 */ /* 0x013fea0003c00000 */
[----:B------:R-:W-:Y:S02]  /*18490*/  IMAD.MOV.U32 R5, RZ, RZ, R3 ;  /* 0x000000ffff057224 */ /* 0x000fe400078e0003 */
.L_x_7384:
[----:B------:R-:W-:Y:S05]  /*184a0*/  BSYNC B2 ;  /* 0x0000000000027941 */ /* 0x000fea0003800000 */
.L_x_7383:
[----:B0-----:R-:W0:-:S04]  /*184b0*/  DFMA R16, R18, R42, R40 ;  /* 0x0000002a1210722b */ /* 0x001e080000000028 */
[----:B------:R-:W3:-:S04]  /*184c0*/  DFMA R18, R18, -R40, R42 ;  /* 0x800000281212722b */ /* 0x000ec8000000002a */
[----:B0-2---:R0:W2:-:S04]  /*184d0*/  DMUL R16, R16, R4 ;  /* 0x0000000410107228 */ /* 0x0050880000000000 */
[----:B---3--:R0:W3:Y:S01]  /*184e0*/  DMUL R18, R18, R4 ;  /* 0x0000000412127228 */ /* 0x0080e20000000000 */
[----:B------:R-:W-:Y:S05]  /*184f0*/  BRA `(.L_x_7349) ;  /* 0x0000060000007947 */ /* 0x000fea0003800000 */
.L_x_7380:
        /* <DEDUP_REMOVED lines=20> */
[----:B----4-:R-:W-:Y:S05]  /*18640*/  CALL.REL.NOINC `($__internal_15_$__cuda_sm20_div_rn_f64_full) ;  /* 0x0000be8000007944 */ /* 0x010fea0003c00000 */
.L_x_7386:
[----:B------:R-:W-:Y:S05]  /*18650*/  BSYNC B2 ;  /* 0x0000000000027941 */ /* 0x000fea0003800000 */
.L_x_7385:
        /* <DEDUP_REMOVED lines=22> */
[----:B-1--4-:R-:W-:Y:S05]  /*187c0*/  CALL.REL.NOINC `($__internal_15_$__cuda_sm20_div_rn_f64_full) ;  /* 0x0000bd0000007944 */ /* 0x012fea0003c00000 */
[----:B------:R-:W-:Y:S01]  /*187d0*/  MOV R18, R2 ;  /* 0x0000000200127202 */ /* 0x000fe20000000f00 */
[----:B------:R-:W-:Y:S02]  /*187e0*/  IMAD.MOV.U32 R19, RZ, RZ, R3 ;  /* 0x000000ffff137224 */ /* 0x000fe400078e0003 */
.L_x_7388:
[----:B------:R-:W-:Y:S05]  /*187f0*/  BSYNC B2 ;  /* 0x0000000000027941 */ /* 0x000fea0003800000 */
.L_x_7387:
[----:B------:R-:W-:Y:S05]  /*18800*/  BRA `(.L_x_7349) ;  /* 0x000002f000007947 */ /* 0x000fea0003800000 */
.L_x_7379:
        /* <DEDUP_REMOVED lines=20> */
[----:B----4-:R-:W-:Y:S05]  /*18950*/  CALL.REL.NOINC `($__internal_15_$__cuda_sm20_div_rn_f64_full) ;  /* 0x0000bb7000007944 */ /* 0x010fea0003c00000 */
[----:B------:R-:W-:Y:S01]  /*18960*/  IMAD.MOV.U32 R18, RZ, RZ, R2 ;  /* 0x000000ffff127224 */ /* 0x000fe200078e0002 */
[----:B------:R-:W-:Y:S02]  /*18970*/  MOV R19, R3 ;  /* 0x0000000300137202 */ /* 0x000fe40000000f00 */
.L_x_7390:
[----:B------:R-:W-:Y:S05]  /*18980*/  BSYNC B2 ;  /* 0x0000000000027941 */ /* 0x000fea0003800000 */
.L_x_7389:
        /* <DEDUP_REMOVED lines=18> */
.L_x_7392:
[----:B------:R-:W-:Y:S05]  /*18ab0*/  BSYNC B2 ;  /* 0x0000000000027941 */ /* 0x000fea0003800000 */
.L_x_7391:
[----:B0-----:R-:W0:-:S04]  /*18ac0*/  DFMA R16, R18, R40, R42 ;  /* 0x000000281210722b */ /* 0x001e08000000002a */
[----:B------:R-:W3:-:S04]  /*18ad0*/  DFMA R18, R18, R42, -R40 ;  /* 0x0000002a1212722b */ /* 0x000ec80000000828 */
[----:B0-2---:R0:W2:-:S04]  /*18ae0*/  DMUL R16, R16, R4 ;  /* 0x0000000410107228 */ /* 0x0050880000000000 */
[----:B---3--:R0:W3:-:S06]  /*18af0*/  DMUL R18, R18, R4 ;  /* 0x0000000412127228 */ /* 0x0080cc0000000000 */
.L_x_7349:
[----:B--2---:R-:W-:Y:S05]  /*18b00*/  BSYNC B1 ;  /* 0x0000000000017941 */ /* 0x004fea0003800000 */
.L_x_7348:
[----:B------:R-:W-:Y:S01]  /*18b10*/  IADD3 R3, R0, 0x180, RZ ;  /* 0x0000018000037810 */ /* 0x000fe20007ffe0ff */
[----:B------:R-:W-:Y:S01]  /*18b20*/  BSSY B1, `(.L_x_7393) ;  /* 0x000023a000017945 */ /* 0x000fe20003800000 */
[----:B------:R-:W-:Y:S02]  /*18b30*/  CS2R R12, SRZ ;  /* 0x00000000000c7805 */ /* 0x000fe4000001ff00 */
[----:B------:R-:W-:-:S13]  /*18b40*/  ISETP.GE.AND P0, PT, R3, R6, PT ;  /* 0x000000060300720c */ /* 0x000fda0003f06270 */
[----:B------:R-:W-:Y:S05]  /*18b50*/  @P0 BRA `(.L_x_7394) ;  /* 0x0000236000000947 */ /* 0x000fea0003800000 */
[----:B------:R-:W2:Y:S01]  /*18b60*/  DADD R60, -RZ, -R46 ;  /* 0x00000000ff3c7229 */ /* 0x000ea2000000092e */
[----:B------:R-:W-:Y:S03]  /*18b70*/  BSSY B2, `(.L_x_7395) ;  /* 0x000019d000027945 */ /* 0x000fe60003800000 */
[----:B------:R0:W4:-:S06]  /*18b80*/  DADD R2, -RZ, -R44 ;  /* 0x00000000ff027229 */ /* 0x00010c000000092c */
[----:B0-2---:R-:W-:-:S04]  /*18b90*/  LOP3.LUT R5, R61, 0x7fffffff, RZ, 0xc0, !PT ;  /* 0x7fffffff3d057812 */ /* 0x005fc800078ec0ff */
[----:B------:R-:W-:-:S13]  /*18ba0*/  LOP3.LUT P0, RZ, R5, R60, RZ, 0xfc, !PT ;  /* 0x0000003c05ff7212 */ /* 0x000fda000780fcff */
[----:B------:R-:W-:Y:S05]  /*18bb0*/  @!P0 BRA `(.L_x_7396) ;  /* 0x0000174000008947 */ /* 0x000fea0003800000 */
[----:B----4-:R-:W-:-:S04]  /*18bc0*/  LOP3.LUT R13, R3, 0x7fffffff, RZ, 0xc0, !PT ;  /* 0x7fffffff030d7812 */ /* 0x010fc800078ec0ff */
        /* <DEDUP_REMOVED lines=45> */
.L_x_7401:
[----:B------:R-:W-:Y:S05]  /*18ea0*/  BSYNC B0 ;  /* 0x0000000000007941 */ /* 0x000fea0003800000 */
.L_x_7400:
        /* <DEDUP_REMOVED lines=8> */
[----:B0-----:R0:W4:Y:S01]  /*18f30*/  DFMA R64, -R64, c[0x2][0x70], R4 ;  /* 0x00801c0040407a2b */ /* 0x0011220000000104 */
[----:B------:R-:W-:Y:S05]  /*18f40*/  @!P0 BRA `(.L_x_7404) ;  /* 0x0000009000008947 */ /* 0x000fea0003800000 */
[----:B------:R-:W-:Y:S01]  /*18f50*/  IMAD.MOV.U32 R2, RZ, RZ, R60 ;  /* 0x000000ffff027224 */ /* 0x000fe200078e003c */
[----:B------:R-:W-:Y:S01]  /*18f60*/  MOV R49, 0x18f90 ;  /* 0x00018f9000317802 */ /* 0x000fe20000000f00 */
[----:B------:R-:W-:-:S03]  /*18f70*/  IMAD.MOV.U32 R51, RZ, RZ, R61 ;  /* 0x000000ffff337224 */ /* 0x000fc600078e003d */
[----:B01234-:R-:W-:Y:S05]  /*18f80*/  CALL.REL.NOINC `($_ZN2at6native29vectorized_elementwise_kernelILi2EZZZNS0_61_GLOBAL__N__132982cb_23_ActivationSiluKernel_cu_1520ed90_293611silu_kernelERNS_18TensorIteratorBaseEENKUlvE_clEvENKUlvE1_clEvEUlN3c107complexIdEEE_St5arrayIPcLm2EEEEviT0_T1_$__internal_trig_reduction_slowpathd) ;  /* 0x0000bba000007944 */ /* 0x01ffea0003c00000 */
[----:B------:R-:W-:Y:S01]  /*18f90*/  MOV R64, R4 ;  /* 0x0000000400407202 */ /* 0x000fe20000000f00 */
[----:B------:R-:W-:Y:S01]  /*18fa0*/  IMAD.MOV.U32 R65, RZ, RZ, R5 ;  /* 0x000000ffff417224 */ /* 0x000fe200078e0005 */
[----:B------:R-:W-:Y:S05]  /*18fb0*/  BRA `(.L_x_7404) ;  /* 0x0000002000007947 */ /* 0x000fea0003800000 */
.L_x_7403:
[----:B------:R4:W0:Y:S02]  /*18fc0*/  DMUL R64, RZ, R60 ;  /* 0x0000003cff407228 */ /* 0x0008240000000000 */
[----:B0-----:R-:W-:-:S04]  /*18fd0*/  IMAD.MOV.U32 R3, RZ, RZ, RZ ;  /* 0x000000ffff037224 */ /* 0x001fc800078e00ff */
.L_x_7404:
[----:B------:R-:W-:Y:S05]  /*18fe0*/  BSYNC B3 ;  /* 0x0000000000037941 */ /* 0x000fea0003800000 */
.L_x_7402:
        /* <DEDUP_REMOVED lines=38> */
.L_x_7406:
[----:B------:R3:W4:Y:S01]  /*19250*/  DMUL R4, RZ, R60 ;  /* 0x0000003cff047228 */ /* 0x0007220000000000 */
[----:B------:R-:W-:-:S05]  /*19260*/  IMAD.MOV.U32 R3, RZ, RZ, RZ ;  /* 0x000000ffff037224 */ /* 0x000fca00078e00ff */
.L_x_7407:
[----:B------:R-:W-:Y:S05]  /*19270*/  BSYNC B3 ;  /* 0x0000000000037941 */ /* 0x000fea0003800000 */
.L_x_7405:
        /* <DEDUP_REMOVED lines=25> */
.L_x_7399:
        /* <DEDUP_REMOVED lines=39> */
.L_x_7410:
[----:B------:R-:W-:Y:S05]  /*19680*/  BSYNC B0 ;  /* 0x0000000000007941 */ /* 0x000fea0003800000 */
.L_x_7409:
        /* <DEDUP_REMOVED lines=17> */
.L_x_7412:
[----:B------:R4:W0:Y:S02]  /*197a0*/  DMUL R64, RZ, R60 ;  /* 0x0000003cff407228 */ /* 0x0008240000000000 */
[----:B0-----:R-:W-:-:S04]  /*197b0*/  IMAD.MOV.U32 R3, RZ, RZ, RZ ;  /* 0x000000ffff037224 */ /* 0x001fc800078e00ff */
.L_x_7413:
[----:B------:R-:W-:Y:S05]  /*197c0*/  BSYNC B3 ;  /* 0x0000000000037941 */ /* 0x000fea0003800000 */
.L_x_7411:
        /* <DEDUP_REMOVED lines=38> */
.L_x_7415:
[----:B------:R3:W4:Y:S01]  /*19a30*/  DMUL R4, RZ, R60 ;  /* 0x0000003cff047228 */ /* 0x0007220000000000 */
[----:B------:R-:W-:-:S05]  /*19a40*/  IMAD.MOV.U32 R3, RZ, RZ, RZ ;  /* 0x000000ffff037224 */ /* 0x000fca00078e00ff */
.L_x_7416:
[----:B------:R-:W-:Y:S05]  /*19a50*/  BSYNC B3 ;  /* 0x0000000000037941 */ /* 0x000fea0003800000 */
.L_x_7414:
        /* <DEDUP_REMOVED lines=39> */
.L_x_7398:
        /* <DEDUP_REMOVED lines=11> */
.L_x_7417:
[----:B------:R-:W0:-:S10]  /*19d80*/  DADD R64, R46, -R46 ;  /* 0x000000002e407229 */ /* 0x000e14000000082e */
[----:B0-----:R-:W-:Y:S02]  /*19d90*/  IMAD.MOV.U32 R60, RZ, RZ, R64 ;  /* 0x000000ffff3c7224 */ /* 0x001fe400078e0040 */
[----:B------:R-:W-:Y:S01]  /*19da0*/  IMAD.MOV.U32 R61, RZ, RZ, R65 ;  /* 0x000000ffff3d7224 */ /* 0x000fe200078e0041 */
[----:B------:R-:W-:Y:S05]  /*19db0*/  BRA `(.L_x_7408) ;  /* 0x0000078000007947 */ /* 0x000fea0003800000 */
.L_x_7397:
        /* <DEDUP_REMOVED lines=14> */
[----:B0123--:R-:W-:Y:S05]  /*19ea0*/  CALL.REL.NOINC `($_ZN2at6native29vectorized_elementwise_kernelILi2EZZZNS0_61_GLOBAL__N__132982cb_23_ActivationSiluKernel_cu_1520ed90_293611silu_kernelERNS_18TensorIteratorBaseEENKUlvE_clEvENKUlvE1_clEvEUlN3c107complexIdEEE_St5arrayIPcLm2EEEEviT0_T1_$__internal_trig_reduction_slowpathd) ;  /* 0x0000ac8000007944 */ /* 0x00ffea0003c00000 */
[----:B------:R-:W-:Y:S05]  /*19eb0*/  BRA `(.L_x_7420) ;  /* 0x0000002000007947 */ /* 0x000fea0003800000 */
.L_x_7419:
[----:B------:R0:W2:Y:S01]  /*19ec0*/  DMUL R4, RZ, R60 ;  /* 0x0000003cff047228 */ /* 0x0000a20000000000 */
[----:B------:R-:W-:-:S05]  /*19ed0*/  IMAD.MOV.U32 R3, RZ, RZ, RZ ;  /* 0x000000ffff037224 */ /* 0x000fca00078e00ff */
.L_x_7420:
[----:B------:R-:W-:Y:S05]  /*19ee0*/  BSYNC B3 ;  /* 0x0000000000037941 */ /* 0x000fea0003800000 */
.L_x_7418:
        /* <DEDUP_REMOVED lines=10> */
[----:B------:R-:W-:Y:S01]  /*19f90*/  BSSY B3, `(.L_x_7421) ;  /* 0x000001e000037945 */ /* 0x000fe20003800000 */
[----:B------:R-:W-:-:S03]  /*19fa0*/  IMAD.MOV.U32 R52, RZ, RZ, 0x79785eba ;  /* 0x79785ebaff347424 */ /* 0x000fc600078e00ff */
        /* <DEDUP_REMOVED lines=26> */
.L_x_7422:
[----:B------:R2:W3:Y:S01]  /*1a150*/  DMUL R4, RZ, R60 ;  /* 0x0000003cff047228 */ /* 0x0004e20000000000 */
[----:B------:R-:W-:-:S05]  /*1a160*/  MOV R3, RZ ;  /* 0x000000ff00037202 */ /* 0x000fca0000000f00 */
.L_x_7423:
[----:B------:R-:W-:Y:S05]  /*1a170*/  BSYNC B3 ;  /* 0x0000000000037941 */ /* 0x000fea0003800000 */
.L_x_7421:
        /* <DEDUP_REMOVED lines=24> */
.L_x_7396:
[----:B----4-:R-:W-:Y:S01]  /*1a300*/  IMAD.MOV.U32 R4, RZ, RZ, 0x652b82fe ;  /* 0x652b82feff047424 */ /* 0x010fe200078e00ff */
        /* <DEDUP_REMOVED lines=35> */
.L_x_7408:
[----:B0-23--:R-:W-:Y:S05]  /*1a540*/  BSYNC B2 ;  /* 0x0000000000027941 */ /* 0x00dfea0003800000 */
.L_x_7395:
        /* <DEDUP_REMOVED lines=30> */
.L_x_7427:
[----:B------:R-:W-:Y:S05]  /*1a730*/  BSYNC B2 ;  /* 0x0000000000027941 */ /* 0x000fea0003800000 */
.L_x_7426:
        /* <DEDUP_REMOVED lines=18> */
.L_x_7429:
[----:B------:R-:W-:Y:S05]  /*1a860*/  BSYNC B2 ;  /* 0x0000000000027941 */ /* 0x000fea0003800000 */
.L_x_7428:
[----:B0-----:R-:W0:-:S04]  /*1a870*/  DFMA R12, R40, R46, R44 ;  /* 0x0000002e280c722b */ /* 0x001e08000000002c */
[----:B------:R-:W3:-:S04]  /*1a880*/  DFMA R14, R40, -R44, R46 ;  /* 0x8000002c280e722b */ /* 0x000ec8000000002e */
[----:B0-2---:R0:W2:-:S04]  /*1a890*/  DMUL R12, R12, R4 ;  /* 0x000000040c0c7228 */ /* 0x0050880000000000 */
[----:B---3--:R0:W3:Y:S01]  /*1a8a0*/  DMUL R14, R14, R4 ;  /* 0x000000040e0e7228 */ /* 0x0080e20000000000 */
[----:B------:R-:W-:Y:S05]  /*1a8b0*/  BRA `(.L_x_7394) ;  /* 0x0000060000007947 */ /* 0x000fea0003800000 */
.L_x_7425:
        /* <DEDUP_REMOVED lines=21> */
.L_x_7431:
[----:B------:R-:W-:Y:S05]  /*1aa10*/  BSYNC B2 ;  /* 0x0000000000027941 */ /* 0x000fea0003800000 */
.L_x_7430:
        /* <DEDUP_REMOVED lines=13> */
[----:B0-----:R-:W-:-:S08]  /*1aaf0*/  IMAD.MOV.U32 R13, RZ, RZ, R3 ;  /* 0x000000ffff0d7224 */ /* 0x001fd000078e0003 */
[----:B--2---:R-:W-:-:S05]  /*1ab00*/  FFMA R12, RZ, R5, R15 ;  /* 0x00000005ff0c7223 */ /* 0x004fca000000000f */
[----:B------:R-:W-:Y:S01]  /*1ab10*/  FSETP.GT.AND P0, PT, |R12|, 1.469367938527859385e-39, PT ;  /* 0x001000000c00780b */ /* 0x000fe20003f04200 */
[----:B------:R-:W-:-:S12]  /*1ab20*/  IMAD.MOV.U32 R12, RZ, RZ, R2 ;  /* 0x000000ffff0c7224 */ /* 0x000fd800078e0002 */
        /* <DEDUP_REMOVED lines=8> */
.L_x_7433:
[----:B------:R-:W-:Y:S05]  /*1abb0*/  BSYNC B2 ;  /* 0x0000000000027941 */ /* 0x000fea0003800000 */
.L_x_7432:
[----:B------:R-:W-:Y:S05]  /*1abc0*/  BRA `(.L_x_7394) ;  /* 0x000002f000007947 */ /* 0x000fea0003800000 */
.L_x_7424:
        /* <DEDUP_REMOVED lines=23> */
.L_x_7435:
[----:B------:R-:W-:Y:S05]  /*1ad40*/  BSYNC B2 ;  /* 0x0000000000027941 */ /* 0x000fea0003800000 */
.L_x_7434:
        /* <DEDUP_REMOVED lines=18> */
.L_x_7437:
[----:B------:R-:W-:Y:S05]  /*1ae70*/  BSYNC B2 ;  /* 0x0000000000027941 */ /* 0x000fea0003800000 */
.L_x_7436:
[----:B0-----:R-:W0:-:S04]  /*1ae80*/  DFMA R12, R40, R44, R46 ;  /* 0x0000002c280c722b */ /* 0x001e08000000002e */
[----:B------:R-:W3:-:S04]  /*1ae90*/  DFMA R14, R40, R46, -R44 ;  /* 0x0000002e280e722b */ /* 0x000ec8000000082c */
[----:B0-2---:R0:W2:-:S04]  /*1aea0*/  DMUL R12, R12, R4 ;  /* 0x000000040c0c7228 */ /* 0x0050880000000000 */
[----:B---3--:R0:W3:-:S06]  /*1aeb0*/  DMUL R14, R14, R4 ;  /* 0x000000040e0e7228 */ /* 0x0080cc0000000000 */
.L_x_7394:
[----:B--2---:R-:W-:Y:S05]  /*1aec0*/  BSYNC B1 ;  /* 0x0000000000017941 */ /* 0x004fea0003800000 */
.L_x_7393:
[----:B------:R-:W-:Y:S01]  /*1aed0*/  IADD3 R3, R0, 0x200, RZ ;  /* 0x0000020000037810 */ /* 0x000fe20007ffe0ff */
[----:B------:R-:W-:Y:S01]  /*1aee0*/  BSSY B1, `(.L_x_7438) ;  /* 0x000023e000017945 */ /* 0x000fe20003800000 */
[----:B------:R-:W-:Y:S01]  /*1aef0*/  CS2R R42, SRZ ;  /* 0x00000000002a7805 */ /* 0x000fe2000001ff00 */
[----:B------:R-:W-:Y:S01]  /*1af00*/  CS2R R46, SRZ ;  /* 0x00000000002e7805 */ /* 0x000fe2000001ff00 */
[----:B------:R-:W-:Y:S01]  /*1af10*/  ISETP.GE.AND P0, PT, R3, R6, PT ;  /* 0x000000060300720c */ /* 0x000fe20003f06270 */
[----:B------:R-:W-:-:S12]  /*1af20*/  CS2R R44, SRZ ;  /* 0x00000000002c7805 */ /* 0x000fd8000001ff00 */
        /* <DEDUP_REMOVED lines=53> */
.L_x_7446:
[----:B------:R-:W-:Y:S05]  /*1b280*/  BSYNC B0 ;  /* 0x0000000000007941 */ /* 0x000fea0003800000 */
.L_x_7445:
        /* <DEDUP_REMOVED lines=17> */
.L_x_7448:
[----:B------:R4:W0:Y:S02]  /*1b3a0*/  DMUL R62, RZ, R40 ;  /* 0x00000028ff3e7228 */ /* 0x0008240000000000 */
[----:B0-----:R-:W-:-:S04]  /*1b3b0*/  IMAD.MOV.U32 R3, RZ, RZ, RZ ;  /* 0x000000ffff037224 */ /* 0x001fc800078e00ff */
.L_x_7449:
[----:B------:R-:W-:Y:S05]  /*1b3c0*/  BSYNC B3 ;  /* 0x0000000000037941 */ /* 0x000fea0003800000 */
.L_x_7447:
        /* <DEDUP_REMOVED lines=38> */
.L_x_7451:
[----:B------:R1:W3:Y:S01]  /*1b630*/  DMUL R4, RZ, R40 ;  /* 0x00000028ff047228 */ /* 0x0002e20000000000 */
[----:B------:R-:W-:-:S05]  /*1b640*/  IMAD.MOV.U32 R3, RZ, RZ, RZ ;  /* 0x000000ffff037224 */ /* 0x000fca00078e00ff */
.L_x_7452:
[----:B------:R-:W-:Y:S05]  /*1b650*/  BSYNC B3 ;  /* 0x0000000000037941 */ /* 0x000fea0003800000 */
.L_x_7450:
        /* <DEDUP_REMOVED lines=25> */
.L_x_7444:
        /* <DEDUP_REMOVED lines=39> */
.L_x_7455:
[----:B------:R-:W-:Y:S05]  /*1ba60*/  BSYNC B0 ;  /* 0x0000000000007941 */ /* 0x000fea0003800000 */
.L_x_7454:
        /* <DEDUP_REMOVED lines=17> */
.L_x_7457:
[----:B------:R4:W0:Y:S02]  /*1bb80*/  DMUL R62, RZ, R40 ;  /* 0x00000028ff3e7228 */ /* 0x0008240000000000 */
[----:B0-----:R-:W-:-:S04]  /*1bb90*/  IMAD.MOV.U32 R3, RZ, RZ, RZ ;  /* 0x000000ffff037224 */ /* 0x001fc800078e00ff */
.L_x_7458:
[----:B------:R-:W-:Y:S05]  /*1bba0*/  BSYNC B3 ;  /* 0x0000000000037941 */ /* 0x000fea0003800000 */
.L_x_7456:
        /* <DEDUP_REMOVED lines=38> */
.L_x_7460:
[----:B------:R1:W3:Y:S01]  /*1be10*/  DMUL R4, RZ, R40 ;  /* 0x00000028ff047228 */ /* 0x0002e20000000000 */
[----:B------:R-:W-:-:S05]  /*1be20*/  IMAD.MOV.U32 R3, RZ, RZ, RZ ;  /* 0x000000ffff037224 */ /* 0x000fca00078e00ff */
.L_x_7461:
[----:B------:R-:W-:Y:S05]  /*1be30*/  BSYNC B3 ;  /* 0x0000000000037941 */ /* 0x000fea0003800000 */
.L_x_7459:
        /* <DEDUP_REMOVED lines=39> */
.L_x_7443:
        /* <DEDUP_REMOVED lines=11> */
.L_x_7462:
[----:B------:R-:W0:-:S10]  /*1c160*/  DADD R62, R10, -R10 ;  /* 0x000000000a3e7229 */ /* 0x000e14000000080a */
[----:B0-----:R-:W-:Y:S01]  /*1c170*/  MOV R40, R62 ;  /* 0x0000003e00287202 */ /* 0x001fe20000000f00 */
[----:B------:R-:W-:Y:S01]  /*1c180*/  IMAD.MOV.U32 R41, RZ, RZ, R63 ;  /* 0x000000ffff297224 */ /* 0x000fe200078e003f */
[----:B------:R-:W-:Y:S05]  /*1c190*/  BRA `(.L_x_7453) ;  /* 0x000007a000007947 */ /* 0x000fea0003800000 */
.L_x_7442:
        /* <DEDUP_REMOVED lines=14> */
[----:B0123--:R-:W-:Y:S05]  /*1c280*/  CALL.REL.NOINC `($_ZN2at6native29vectorized_elementwise_kernelILi2EZZZNS0_61_GLOBAL__N__132982cb_23_ActivationSiluKernel_cu_1520ed90_293611silu_kernelERNS_18TensorIteratorBaseEENKUlvE_clEvENKUlvE1_clEvEUlN3c107complexIdEEE_St5arrayIPcLm2EEEEviT0_T1_$__internal_trig_reduction_slowpathd) ;  /* 0x000088a000007944 */ /* 0x00ffea0003c00000 */
[----:B------:R-:W-:Y:S02]  /*1c290*/  IMAD.MOV.U32 R62, RZ, RZ, R4 ;  /* 0x000000ffff3e7224 */ /* 0x000fe400078e0004 */
[----:B------:R-:W-:Y:S01]  /*1c2a0*/  IMAD.MOV.U32 R63, RZ, RZ, R5 ;  /* 0x000000ffff3f7224 */ /* 0x000fe200078e0005 */
[----:B------:R-:W-:Y:S05]  /*1c2b0*/  BRA `(.L_x_7465) ;  /* 0x0000002000007947 */ /* 0x000fea0003800000 */
.L_x_7464:
[----:B------:R0:W2:Y:S01]  /*1c2c0*/  DMUL R62, RZ, R40 ;  /* 0x00000028ff3e7228 */ /* 0x0000a20000000000 */
[----:B------:R-:W-:-:S05]  /*1c2d0*/  IMAD.MOV.U32 R3, RZ, RZ, RZ ;  /* 0x000000ffff037224 */ /* 0x000fca00078e00ff */
.L_x_7465:
[----:B------:R-:W-:Y:S05]  /*1c2e0*/  BSYNC B3 ;  /* 0x0000000000037941 */ /* 0x000fea0003800000 */
.L_x_7463:
[----:B------:R-:W-:Y:S02]  /*1c2f0*/  IADD3 R3, R3, 0x1, RZ ;  /* 0x0000000103037810 */ /* 0x000fe40007ffe0ff */
[----:B-1----:R-:W-:-:S03]  /*1c300*/  MOV R59, 0x8 ;  /* 0x00000008003b7802 */ /* 0x002fc60000000f00 */
        /* <DEDUP_REMOVED lines=36> */
.L_x_7467:
[----:B------:R1:W2:Y:S01]  /*1c550*/  DMUL R4, RZ, R40 ;  /* 0x00000028ff047228 */ /* 0x0002a20000000000 */
[----:B------:R-:W-:-:S05]  /*1c560*/  IMAD.MOV.U32 R3, RZ, RZ, RZ ;  /* 0x000000ffff037224 */ /* 0x000fca00078e00ff */
.L_x_7468:
[----:B------:R-:W-:Y:S05]  /*1c570*/  BSYNC B3 ;  /* 0x0000000000037941 */ /* 0x000fea0003800000 */
.L_x_7466:
        /* <DEDUP_REMOVED lines=24> */
.L_x_7441:
[----:B----4-:R-:W-:Y:S01]  /*1c700*/  IMAD.MOV.U32 R4, RZ, RZ, 0x652b82fe ;  /* 0x652b82feff047424 */ /* 0x010fe200078e00ff */
        /* <DEDUP_REMOVED lines=35> */
.L_x_7453:
[----:B0-2---:R-:W-:Y:S05]  /*1c940*/  BSYNC B2 ;  /* 0x0000000000027941 */ /* 0x005fea0003800000 */
.L_x_7440:
        /* <DEDUP_REMOVED lines=30> */
.L_x_7472:
[----:B------:R-:W-:Y:S05]  /*1cb30*/  BSYNC B2 ;  /* 0x0000000000027941 */ /* 0x000fea0003800000 */
.L_x_7471:
        /* <DEDUP_REMOVED lines=18> */
.L_x_7474:
[----:B------:R-:W-:Y:S05]  /*1cc60*/  BSYNC B2 ;  /* 0x0000000000027941 */ /* 0x000fea0003800000 */
.L_x_7473:
[----:B0-----:R-:W0:-:S04]  /*1cc70*/  DFMA R44, R46, R10, R8 ;  /* 0x0000000a2e2c722b */ /* 0x001e080000000008 */
[----:B------:R-:W3:-:S04]  /*1cc80*/  DFMA R46, R46, -R8, R10 ;  /* 0x800000082e2e722b */ /* 0x000ec8000000000a */
[----:B0-2---:R0:W2:-:S04]  /*1cc90*/  DMUL R44, R44, R4 ;  /* 0x000000042c2c7228 */ /* 0x0050880000000000 */
[----:B---3--:R0:W3:Y:S01]  /*1cca0*/  DMUL R46, R46, R4 ;  /* 0x000000042e2e7228 */ /* 0x0080e20000000000 */
[----:B------:R-:W-:Y:S05]  /*1ccb0*/  BRA `(.L_x_7439) ;  /* 0x0000060000007947 */ /* 0x000fea0003800000 */
.L_x_7470:
        /* <DEDUP_REMOVED lines=21> */
.L_x_7476:
[----:B------:R-:W-:Y:S05]  /*1ce10*/  BSYNC B2 ;  /* 0x0000000000027941 */ /* 0x000fea0003800000 */
.L_x_7475:
        /* <DEDUP_REMOVED lines=25> */
.L_x_7478:
[----:B------:R-:W-:Y:S05]  /*1cfb0*/  BSYNC B2 ;  /* 0x0000000000027941 */ /* 0x000fea0003800000 */
.L_x_7477:
[----:B------:R-:W-:Y:S05]  /*1cfc0*/  BRA `(.L_x_7439) ;  /* 0x000002f000007947 */ /* 0x000fea0003800000 */
.L_x_7469:
        /* <DEDUP_REMOVED lines=23> */
.L_x_7480:
[----:B------:R-:W-:Y:S05]  /*1d140*/  BSYNC B2 ;  /* 0x0000000000027941 */ /* 0x000fea0003800000 */
.L_x_7479:
        /* <DEDUP_REMOVED lines=18> */
.L_x_7482:
[----:B------:R-:W-:Y:S05]  /*1d270*/  BSYNC B2 ;  /* 0x0000000000027941 */ /* 0x000fea0003800000 */
.L_x_7481:
[----:B0-----:R-:W0:-:S04]  /*1d280*/  DFMA R44, R46, R8, R10 ;  /* 0x000000082e2c722b */ /* 0x001e08000000000a */
[----:B------:R-:W3:-:S04]  /*1d290*/  DFMA R46, R46, R10, -R8 ;  /* 0x0000000a2e2e722b */ /* 0x000ec80000000808 */
[----:B0-2---:R0:W2:-:S04]  /*1d2a0*/  DMUL R44, R44, R4 ;  /* 0x000000042c2c7228 */ /* 0x0050880000000000 */
[----:B---3--:R0:W3:-:S06]  /*1d2b0*/  DMUL R46, R46, R4 ;  /* 0x000000042e2e7228 */ /* 0x0080cc0000000000 */
.L_x_7439:
[----:B--2---:R-:W-:Y:S05]  /*1d2c0*/  BSYNC B1 ;  /* 0x0000000000017941 */ /* 0x004fea0003800000 */
.L_x_7438:
        /* <DEDUP_REMOVED lines=57> */
.L_x_7491:
[----:B------:R-:W-:Y:S05]  /*1d660*/  BSYNC B0 ;  /* 0x0000000000007941 */ /* 0x000fea0003800000 */
.L_x_7490:
        /* <DEDUP_REMOVED lines=17> */
.L_x_7493:
[----:B------:R4:W0:Y:S02]  /*1d780*/  DMUL R64, RZ, R60 ;  /* 0x0000003cff407228 */ /* 0x0008240000000000 */
[----:B0-----:R-:W-:-:S04]  /*1d790*/  IMAD.MOV.U32 R3, RZ, RZ, RZ ;  /* 0x000000ffff037224 */ /* 0x001fc800078e00ff */
.L_x_7494:
[----:B------:R-:W-:Y:S05]  /*1d7a0*/  BSYNC B3 ;  /* 0x0000000000037941 */ /* 0x000fea0003800000 */
.L_x_7492:
        /* <DEDUP_REMOVED lines=38> */
.L_x_7496:
[----:B------:R3:W4:Y:S01]  /*1da10*/  DMUL R4, RZ, R60 ;  /* 0x0000003cff047228 */ /* 0x0007220000000000 */
[----:B------:R-:W-:-:S05]  /*1da20*/  IMAD.MOV.U32 R3, RZ, RZ, RZ ;  /* 0x000000ffff037224 */ /* 0x000fca00078e00ff */
.L_x_7497:
[----:B------:R-:W-:Y:S05]  /*1da30*/  BSYNC B3 ;  /* 0x0000000000037941 */ /* 0x000fea0003800000 */
.L_x_7495:
        /* <DEDUP_REMOVED lines=25> */
.L_x_7489:
        /* <DEDUP_REMOVED lines=39> */
.L_x_7500:
[----:B------:R-:W-:Y:S05]  /*1de40*/  BSYNC B0 ;  /* 0x0000000000007941 */ /* 0x000fea0003800000 */
.L_x_7499:
        /* <DEDUP_REMOVED lines=17> */
.L_x_7502:
[----:B------:R4:W0:Y:S02]  /*1df60*/  DMUL R64, RZ, R60 ;  /* 0x0000003cff407228 */ /* 0x0008240000000000 */
[----:B0-----:R-:W-:-:S04]  /*1df70*/  IMAD.MOV.U32 R3, RZ, RZ, RZ ;  /* 0x000000ffff037224 */ /* 0x001fc800078e00ff */
.L_x_7503:
[----:B------:R-:W-:Y:S05]  /*1df80*/  BSYNC B3 ;  /* 0x0000000000037941 */ /* 0x000fea0003800000 */
.L_x_7501:
        /* <DEDUP_REMOVED lines=38> */
.L_x_7505:
[----:B------:R3:W4:Y:S01]  /*1e1f0*/  DMUL R4, RZ, R60 ;  /* 0x0000003cff047228 */ /* 0x0007220000000000 */
[----:B------:R-:W-:-:S05]  /*1e200*/  IMAD.MOV.U32 R3, RZ, RZ, RZ ;  /* 0x000000ffff037224 */ /* 0x000fca00078e00ff */
.L_x_7506:
[----:B------:R-:W-:Y:S05]  /*1e210*/  BSYNC B3 ;  /* 0x0000000000037941 */ /* 0x000fea0003800000 */
.L_x_7504:
        /* <DEDUP_REMOVED lines=39> */
.L_x_7488:
        /* <DEDUP_REMOVED lines=11> */
.L_x_7507:
[----:B------:R-:W0:-:S10]  /*1e540*/  DADD R64, R38, -R38 ;  /* 0x0000000026407229 */ /* 0x000e140000000826 */
[----:B0-----:R-:W-:Y:S02]  /*1e550*/  IMAD.MOV.U32 R60, RZ, RZ, R64 ;  /* 0x000000ffff3c7224 */ /* 0x001fe400078e0040 */
[----:B------:R-:W-:Y:S01]  /*1e560*/  IMAD.MOV.U32 R61, RZ, RZ, R65 ;  /* 0x000000ffff3d7224 */ /* 0x000fe200078e0041 */
[----:B------:R-:W-:Y:S05]  /*1e570*/  BRA `(.L_x_7498) ;  /* 0x0000078000007947 */ /* 0x000fea0003800000 */
.L_x_7487:
        /* <DEDUP_REMOVED lines=16> */
.L_x_7509:
[----:B------:R0:W2:Y:S01]  /*1e680*/  DMUL R4, RZ, R60 ;  /* 0x0000003cff047228 */ /* 0x0000a20000000000 */
[----:B------:R-:W-:-:S05]  /*1e690*/  IMAD.MOV.U32 R3, RZ, RZ, RZ ;  /* 0x000000ffff037224 */ /* 0x000fca00078e00ff */
.L_x_7510:
[----:B------:R-:W-:Y:S05]  /*1e6a0*/  BSYNC B3 ;  /* 0x0000000000037941 */ /* 0x000fea0003800000 */
.L_x_7508:
        /* <DEDUP_REMOVED lines=38> */
.L_x_7512:
[----:B------:R2:W3:Y:S01]  /*1e910*/  DMUL R4, RZ, R60 ;  /* 0x0000003cff047228 */ /* 0x0004e20000000000 */
[----:B------:R-:W-:-:S05]  /*1e920*/  MOV R3, RZ ;  /* 0x000000ff00037202 */ /* 0x000fca0000000f00 */
.L_x_7513:
[----:B------:R-:W-:Y:S05]  /*1e930*/  BSYNC B3 ;  /* 0x0000000000037941 */ /* 0x000fea0003800000 */
.L_x_7511:
        /* <DEDUP_REMOVED lines=24> */
.L_x_7486:
        /* <DEDUP_REMOVED lines=36> */
.L_x_7498:
[----:B0-23--:R-:W-:Y:S05]  /*1ed00*/  BSYNC B2 ;  /* 0x0000000000027941 */ /* 0x00dfea0003800000 */
.L_x_7485:
        /* <DEDUP_REMOVED lines=30> */
.L_x_7517:
[----:B------:R-:W-:Y:S05]  /*1eef0*/  BSYNC B2 ;  /* 0x0000000000027941 */ /* 0x000fea0003800000 */
.L_x_7516:
        /* <DEDUP_REMOVED lines=18> */
.L_x_7519:
[----:B------:R-:W-:Y:S05]  /*1f020*/  BSYNC B2 ;  /* 0x0000000000027941 */ /* 0x000fea0003800000 */
.L_x_7518:
[----:B------:R-:W3:-:S04]  /*1f030*/  DFMA R2, R40, R38, R36 ;  /* 0x000000262802722b */ /* 0x000ec80000000024 */
[----:B------:R-:W4:-:S04]  /*1f040*/  DFMA R36, R40, -R36, R38 ;  /* 0x800000242824722b */ /* 0x000f080000000026 */
[----:B--23--:R2:W3:-:S04]  /*1f050*/  DMUL R40, R2, R4 ;  /* 0x0000000402287228 */ /* 0x00c4c80000000000 */
[----:B----4-:R2:W4:Y:S01]  /*1f060*/  DMUL R42, R36, R4 ;  /* 0x00000004242a7228 */ /* 0x0105220000000000 */
[----:B------:R-:W-:Y:S05]  /*1f070*/  BRA `(.L_x_7484) ;  /* 0x0000060000007947 */ /* 0x000fea0003800000 */
.L_x_7515:
        /* <DEDUP_REMOVED lines=21> */
.L_x_7521:
[----:B------:R-:W-:Y:S05]  /*1f1d0*/  BSYNC B2 ;  /* 0x0000000000027941 */ /* 0x000fea0003800000 */
.L_x_7520:
        /* <DEDUP_REMOVED lines=25> */
.L_x_7523:
[----:B------:R-:W-:Y:S05]  /*1f370*/  BSYNC B2 ;  /* 0x0000000000027941 */ /* 0x000fea0003800000 */
.L_x_7522:
[----:B------:R-:W-:Y:S05]  /*1f380*/  BRA `(.L_x_7484) ;  /* 0x000002f000007947 */ /* 0x000fea0003800000 */
.L_x_7514:
        /* <DEDUP_REMOVED lines=23> */
.L_x_7525:
[----:B------:R-:W-:Y:S05]  /*1f500*/  BSYNC B2 ;  /* 0x0000000000027941 */ /* 0x000fea0003800000 */
.L_x_7524:
        /* <DEDUP_REMOVED lines=18> */
.L_x_7527:
[----:B------:R-:W-:Y:S05]  /*1f630*/  BSYNC B2 ;  /* 0x0000000000027941 */ /* 0x000fea0003800000 */
.L_x_7526:
[----:B------:R-:W3:-:S04]  /*1f640*/  DFMA R2, R40, R36, R38 ;  /* 0x000000242802722b */ /* 0x000ec80000000026 */
[----:B------:R-:W4:-:S04]  /*1f650*/  DFMA R36, R40, R38, -R36 ;  /* 0x000000262824722b */ /* 0x000f080000000824 */
[----:B--23--:R2:W3:-:S04]  /*1f660*/  DMUL R40, R2, R4 ;  /* 0x0000000402287228 */ /* 0x00c4c80000000000 */
[----:B----4-:R2:W4:-:S06]  /*1f670*/  DMUL R42, R36, R4 ;  /* 0x00000004242a7228 */ /* 0x01050c0000000000 */
.L_x_7484:
[----:B---3--:R-:W-:Y:S05]  /*1f680*/  BSYNC B1 ;  /* 0x0000000000017941 */ /* 0x008fea0003800000 */
.L_x_7483:
[----:B--2---:R-:W-:Y:S01]  /*1f690*/  IADD3 R3, R0, 0x300, RZ ;  /* 0x0000030000037810 */ /* 0x004fe20007ffe0ff */
[----:B------:R-:W-:Y:S01]  /*1f6a0*/  BSSY B1, `(.L_x_7528) ;  /* 0x000023e000017945 */ /* 0x000fe20003800000 */
[----:B------:R-:W-:Y:S01]  /*1f6b0*/  CS2R R10, SRZ ;  /* 0x00000000000a7805 */ /* 0x000fe2000001ff00 */
[----:B------:R-:W-:Y:S01]  /*1f6c0*/  CS2R R38, SRZ ;  /* 0x0000000000267805 */ /* 0x000fe2000001ff00 */
[----:B------:R-:W-:Y:S01]  /*1f6d0*/  ISETP.GE.AND P0, PT, R3, R6, PT ;  /* 0x000000060300720c */ /* 0x000fe20003f06270 */
[----:B------:R-:W-:-:S12]  /*1f6e0*/  CS2R R36, SRZ ;  /* 0x0000000000247805 */ /* 0x000fd8000001ff00 */
[----:B------:R-:W-:Y:S05]  /*1f6f0*/  @P0 BRA `(.L_x_7529) ;  /* 0x0000238000000947 */ /* 0x000fea0003800000 */
[----:B0-----:R-:W0:Y:S01]  /*1f700*/  DADD R8, -RZ, -R34 ;  /* 0x00000000ff087229 */ /* 0x001e220000000922 */
        /* <DEDUP_REMOVED lines=51> */
.L_x_7536:
[----:B------:R-:W-:Y:S05]  /*1fa40*/  BSYNC B0 ;  /* 0x0000000000007941 */ /* 0x000fea0003800000 */
.L_x_7535:
        /* <DEDUP_REMOVED lines=17> */
.L_x_7538:
[----:B------:R3:W0:Y:S02]  /*1fb60*/  DMUL R62, RZ, R8 ;  /* 0x00000008ff3e7228 */ /* 0x0006240000000000 */
[----:B0-----:R-:W-:-:S04]  /*1fb70*/  IMAD.MOV.U32 R3, RZ, RZ, RZ ;  /* 0x000000ffff037224 */ /* 0x001fc800078e00ff */
.L_x_7539:
[----:B------:R-:W-:Y:S05]  /*1fb80*/  BSYNC B3 ;  /* 0x0000000000037941 */ /* 0x000fea0003800000 */
.L_x_7537:
        /* <DEDUP_REMOVED lines=38> */
.L_x_7541:
[----:B------:R1:W3:Y:S01]  /*1fdf0*/  DMUL R4, RZ, R8 ;  /* 0x00000008ff047228 */ /* 0x0002e20000000000 */
[----:B------:R-:W-:-:S05]  /*1fe00*/  IMAD.MOV.U32 R3, RZ, RZ, RZ ;  /* 0x000000ffff037224 */ /* 0x000fca00078e00ff */
.L_x_7542:
[----:B------:R-:W-:Y:S05]  /*1fe10*/  BSYNC B3 ;  /* 0x0000000000037941 */ /* 0x000fea0003800000 */
.L_x_7540:
        /* <DEDUP_REMOVED lines=25> */
.L_x_7534:
        /* <DEDUP_REMOVED lines=39> */
.L_x_7545:
[----:B------:R-:W-:Y:S05]  /*20220*/  BSYNC B0 ;  /* 0x0000000000007941 */ /* 0x000fea0003800000 */
.L_x_7544:
        /* <DEDUP_REMOVED lines=17> */
.L_x_7547:
[----:B------:R3:W0:Y:S02]  /*20340*/  DMUL R62, RZ, R8 ;  /* 0x00000008ff3e7228 */ /* 0x0006240000000000 */
[----:B0-----:R-:W-:-:S04]  /*20350*/  IMAD.MOV.U32 R3, RZ, RZ, RZ ;  /* 0x000000ffff037224 */ /* 0x001fc800078e00ff */
.L_x_7548:
[----:B------:R-:W-:Y:S05]  /*20360*/  BSYNC B3 ;  /* 0x0000000000037941 */ /* 0x000fea0003800000 */
.L_x_7546:
        /* <DEDUP_REMOVED lines=38> */
.L_x_7550:
[----:B------:R1:W3:Y:S01]  /*205d0*/  DMUL R4, RZ, R8 ;  /* 0x00000008ff047228 */ /* 0x0002e20000000000 */
[----:B------:R-:W-:-:S05]  /*205e0*/  IMAD.MOV.U32 R3, RZ, RZ, RZ ;  /* 0x000000ffff037224 */ /* 0x000fca00078e00ff */
.L_x_7551:
[----:B------:R-:W-:Y:S05]  /*205f0*/  BSYNC B3 ;  /* 0x0000000000037941 */ /* 0x000fea0003800000 */
.L_x_7549:
        /* <DEDUP_REMOVED lines=39> */
.L_x_7533:
        /* <DEDUP_REMOVED lines=11> */
.L_x_7552:
[----:B------:R-:W0:-:S10]  /*20920*/  DADD R62, R34, -R34 ;  /* 0x00000000223e7229 */ /* 0x000e140000000822 */
[----:B0-----:R-:W-:Y:S01]  /*20930*/  MOV R8, R62 ;  /* 0x0000003e00087202 */ /* 0x001fe20000000f00 */
[----:B------:R-:W-:Y:S01]  /*20940*/  IMAD.MOV.U32 R9, RZ, RZ, R63 ;  /* 0x000000ffff097224 */ /* 0x000fe200078e003f */
[----:B------:R-:W-:Y:S05]  /*20950*/  BRA `(.L_x_7543) ;  /* 0x000007a000007947 */ /* 0x000fea0003800000 */
.L_x_7532:
        /* <DEDUP_REMOVED lines=18> */
.L_x_7554:
[----:B------:R0:W2:Y:S01]  /*20a80*/  DMUL R62, RZ, R8 ;  /* 0x00000008ff3e7228 */ /* 0x0000a20000000000 */
[----:B------:R-:W-:-:S05]  /*20a90*/  IMAD.MOV.U32 R3, RZ, RZ, RZ ;  /* 0x000000ffff037224 */ /* 0x000fca00078e00ff */
.L_x_7555:
[----:B------:R-:W-:Y:S05]  /*20aa0*/  BSYNC B3 ;  /* 0x0000000000037941 */ /* 0x000fea0003800000 */
.L_x_7553:
        /* <DEDUP_REMOVED lines=38> */
.L_x_7557:
[----:B------:R1:W2:Y:S01]  /*20d10*/  DMUL R4, RZ, R8 ;  /* 0x00000008ff047228 */ /* 0x0002a20000000000 */
[----:B------:R-:W-:-:S05]  /*20d20*/  IMAD.MOV.U32 R3, RZ, RZ, RZ ;  /* 0x000000ffff037224 */ /* 0x000fca00078e00ff */
.L_x_7558:
[----:B------:R-:W-:Y:S05]  /*20d30*/  BSYNC B3 ;  /* 0x0000000000037941 */ /* 0x000fea0003800000 */
.L_x_7556:
        /* <DEDUP_REMOVED lines=24> */
.L_x_7531:
        /* <DEDUP_REMOVED lines=36> */
.L_x_7543:
[----:B0-2---:R-:W-:Y:S05]  /*21100*/  BSYNC B2 ;  /* 0x0000000000027941 */ /* 0x005fea0003800000 */
.L_x_7530:
        /* <DEDUP_REMOVED lines=30> */
.L_x_7562:
[----:B------:R-:W-:Y:S05]  /*212f0*/  BSYNC B2 ;  /* 0x0000000000027941 */ /* 0x000fea0003800000 */
.L_x_7561:
        /* <DEDUP_REMOVED lines=18> */
.L_x_7564:
[----:B------:R-:W-:Y:S05]  /*21420*/  BSYNC B2 ;  /* 0x0000000000027941 */ /* 0x000fea0003800000 */
.L_x_7563:
[----:B0-----:R-:W0:-:S04]  /*21430*/  DFMA R36, R38, R34, R32 ;  /* 0x000000222624722b */ /* 0x001e080000000020 */
[----:B------:R-:W3:-:S04]  /*21440*/  DFMA R38, R38, -R32, R34 ;  /* 0x800000202626722b */ /* 0x000ec80000000022 */
[----:B0-2---:R0:W2:-:S04]  /*21450*/  DMUL R36, R36, R4 ;  /* 0x0000000424247228 */ /* 0x0050880000000000 */
[----:B---3--:R0:W3:Y:S01]  /*21460*/  DMUL R38, R38, R4 ;  /* 0x0000000426267228 */ /* 0x0080e20000000000 */
[----:B------:R-:W-:Y:S05]  /*21470*/  BRA `(.L_x_7529) ;  /* 0x0000060000007947 */ /* 0x000fea0003800000 */
.L_x_7560:
        /* <DEDUP_REMOVED lines=21> */
.L_x_7566:
[----:B------:R-:W-:Y:S05]  /*215d0*/  BSYNC B2 ;  /* 0x0000000000027941 */ /* 0x000fea0003800000 */
.L_x_7565:
        /* <DEDUP_REMOVED lines=25> */
.L_x_7568:
[----:B------:R-:W-:Y:S05]  /*21770*/  BSYNC B2 ;  /* 0x0000000000027941 */ /* 0x000fea0003800000 */
.L_x_7567:
[----:B------:R-:W-:Y:S05]  /*21780*/  BRA `(.L_x_7529) ;  /* 0x000002f000007947 */ /* 0x000fea0003800000 */
.L_x_7559:
        /* <DEDUP_REMOVED lines=23> */
.L_x_7570:
[----:B------:R-:W-:Y:S05]  /*21900*/  BSYNC B2 ;  /* 0x0000000000027941 */ /* 0x000fea0003800000 */
.L_x_7569:
        /* <DEDUP_REMOVED lines=18> */
.L_x_7572:
[----:B------:R-:W-:Y:S05]  /*21a30*/  BSYNC B2 ;  /* 0x0000000000027941 */ /* 0x000fea0003800000 */
.L_x_7571:
[----:B0-----:R-:W0:-:S04]  /*21a40*/  DFMA R36, R38, R32, R34 ;  /* 0x000000202624722b */ /* 0x001e080000000022 */
[----:B------:R-:W3:-:S04]  /*21a50*/  DFMA R38, R38, R34, -R32 ;  /* 0x000000222626722b */ /* 0x000ec80000000820 */
[----:B0-2---:R0:W2:-:S04]  /*21a60*/  DMUL R36, R36, R4 ;  /* 0x0000000424247228 */ /* 0x0050880000000000 */
[----:B---3--:R0:W3:-:S06]  /*21a70*/  DMUL R38, R38, R4 ;  /* 0x0000000426267228 */ /* 0x0080cc0000000000 */
.L_x_7529:
[----:B--2---:R-:W-:Y:S05]  /*21a80*/  BSYNC B1 ;  /* 0x0000000000017941 */ /* 0x004fea0003800000 */
.L_x_7528:
[----:B------:R-:W-:Y:S01]  /*21a90*/  IADD3 R3, R0, 0x380, RZ ;  /* 0x0000038000037810 */ /* 0x000fe20007ffe0ff */
[----:B------:R-:W-:Y:S01]  /*21aa0*/  BSSY B1, `(.L_x_7573) ;  /* 0x000023a000017945 */ /* 0x000fe20003800000 */
[----:B0-----:R-:W-:Y:S02]  /*21ab0*/  CS2R R8, SRZ ;  /* 0x0000000000087805 */ /* 0x001fe4000001ff00 */
[----:B------:R-:W-:-:S13]  /*21ac0*/  ISETP.GE.AND P0, PT, R3, R6, PT ;  /* 0x000000060300720c */ /* 0x000fda0003f06270 */
[----:B------:R-:W-:Y:S05]  /*21ad0*/  @P0 BRA `(.L_x_7574) ;  /* 0x0000236000000947 */ /* 0x000fea0003800000 */
[----:B------:R-:W0:Y:S01]  /*21ae0*/  DADD R60, -RZ, -R30 ;  /* 0x00000000ff3c7229 */ /* 0x000e22000000091e */
[----:B------:R-:W-:Y:S03]  /*21af0*/  BSSY B2, `(.L_x_7575) ;  /* 0x000019d000027945 */ /* 0x000fe60003800000 */
[----:B------:R2:W4:-:S06]  /*21b00*/  DADD R2, -RZ, -R28 ;  /* 0x00000000ff027229 */ /* 0x00050c000000091c */
        /* <DEDUP_REMOVED lines=49> */
.L_x_7581:
[----:B------:R-:W-:Y:S05]  /*21e20*/  BSYNC B0 ;  /* 0x0000000000007941 */ /* 0x000fea0003800000 */
.L_x_7580:
        /* <DEDUP_REMOVED lines=17> */
.L_x_7583:
[----:B------:R4:W0:Y:S02]  /*21f40*/  DMUL R64, RZ, R60 ;  /* 0x0000003cff407228 */ /* 0x0008240000000000 */
[----:B0-----:R-:W-:-:S04]  /*21f50*/  IMAD.MOV.U32 R3, RZ, RZ, RZ ;  /* 0x000000ffff037224 */ /* 0x001fc800078e00ff */
.L_x_7584:
[----:B------:R-:W-:Y:S05]  /*21f60*/  BSYNC B3 ;  /* 0x0000000000037941 */ /* 0x000fea0003800000 */
.L_x_7582:
        /* <DEDUP_REMOVED lines=38> */
.L_x_7586:
[----:B------:R3:W4:Y:S01]  /*221d0*/  DMUL R4, RZ, R60 ;  /* 0x0000003cff047228 */ /* 0x0007220000000000 */
[----:B------:R-:W-:-:S05]  /*221e0*/  IMAD.MOV.U32 R3, RZ, RZ, RZ ;  /* 0x000000ffff037224 */ /* 0x000fca00078e00ff */
.L_x_7587:
[----:B------:R-:W-:Y:S05]  /*221f0*/  BSYNC B3 ;  /* 0x0000000000037941 */ /* 0x000fea0003800000 */
.L_x_7585:
        /* <DEDUP_REMOVED lines=25> */
.L_x_7579:
        /* <DEDUP_REMOVED lines=39> */
.L_x_7590:
[----:B------:R-:W-:Y:S05]  /*22600*/  BSYNC B0 ;  /* 0x0000000000007941 */ /* 0x000fea0003800000 */
.L_x_7589:
        /* <DEDUP_REMOVED lines=17> */
.L_x_7592:
[----:B------:R4:W0:Y:S02]  /*22720*/  DMUL R64, RZ, R60 ;  /* 0x0000003cff407228 */ /* 0x0008240000000000 */
[----:B0-----:R-:W-:-:S04]  /*22730*/  IMAD.MOV.U32 R3, RZ, RZ, RZ ;  /* 0x000000ffff037224 */ /* 0x001fc800078e00ff */
.L_x_7593:
[----:B------:R-:W-:Y:S05]  /*22740*/  BSYNC B3 ;  /* 0x0000000000037941 */ /* 0x000fea0003800000 */
.L_x_7591:
        /* <DEDUP_REMOVED lines=38> */
.L_x_7595:
[----:B------:R3:W4:Y:S01]  /*229b0*/  DMUL R4, RZ, R60 ;  /* 0x0000003cff047228 */ /* 0x0007220000000000 */
[----:B------:R-:W-:-:S05]  /*229c0*/  IMAD.MOV.U32 R3, RZ, RZ, RZ ;  /* 0x000000ffff037224 */ /* 0x000fca00078e00ff */
.L_x_7596:
[----:B------:R-:W-:Y:S05]  /*229d0*/  BSYNC B3 ;  /* 0x0000000000037941 */ /* 0x000fea0003800000 */
.L_x_7594:
        /* <DEDUP_REMOVED lines=39> */
.L_x_7578:
        /* <DEDUP_REMOVED lines=11> */
.L_x_7597:
[----:B------:R-:W0:-:S10]  /*22d00*/  DADD R64, R30, -R30 ;  /* 0x000000001e407229 */ /* 0x000e14000000081e */
[----:B0-----:R-:W-:Y:S02]  /*22d10*/  IMAD.MOV.U32 R60, RZ, RZ, R64 ;  /* 0x000000ffff3c7224 */ /* 0x001fe400078e0040 */
[----:B------:R-:W-:Y:S01]  /*22d20*/  IMAD.MOV.U32 R61, RZ, RZ, R65 ;  /* 0x000000ffff3d7224 */ /* 0x000fe200078e0041 */
[----:B------:R-:W-:Y:S05]  /*22d30*/  BRA `(.L_x_7588) ;  /* 0x0000078000007947 */ /* 0x000fea0003800000 */
.L_x_7577:
        /* <DEDUP_REMOVED lines=16> */
.L_x_7599:
[----:B------:R0:W2:Y:S01]  /*22e40*/  DMUL R4, RZ, R60 ;  /* 0x0000003cff047228 */ /* 0x0000a20000000000 */
[----:B------:R-:W-:-:S05]  /*22e50*/  IMAD.MOV.U32 R3, RZ, RZ, RZ ;  /* 0x000000ffff037224 */ /* 0x000fca00078e00ff */
.L_x_7600:
[----:B------:R-:W-:Y:S05]  /*22e60*/  BSYNC B3 ;  /* 0x0000000000037941 */ /* 0x000fea0003800000 */
.L_x_7598:
        /* <DEDUP_REMOVED lines=38> */
.L_x_7602:
[----:B------:R2:W3:Y:S01]  /*230d0*/  DMUL R4, RZ, R60 ;  /* 0x0000003cff047228 */ /* 0x0004e20000000000 */
[----:B------:R-:W-:-:S05]  /*230e0*/  MOV R3, RZ ;  /* 0x000000ff00037202 */ /* 0x000fca0000000f00 */
.L_x_7603:
[----:B------:R-:W-:Y:S05]  /*230f0*/  BSYNC B3 ;  /* 0x0000000000037941 */ /* 0x000fea0003800000 */
.L_x_7601:
        /* <DEDUP_REMOVED lines=24> */
.L_x_7576:
[----:B--2-4-:R-:W-:Y:S01]  /*23280*/  IMAD.MOV.U32 R4, RZ, RZ, 0x652b82fe ;  /* 0x652b82feff047424 */ /* 0x014fe200078e00ff */
        /* <DEDUP_REMOVED lines=35> */
.L_x_7588:
[----:B0-23--:R-:W-:Y:S05]  /*234c0*/  BSYNC B2 ;  /* 0x0000000000027941 */ /* 0x00dfea0003800000 */
.L_x_7575:
        /* <DEDUP_REMOVED lines=30> */
.L_x_7607:
[----:B------:R-:W-:Y:S05]  /*236b0*/  BSYNC B2 ;  /* 0x0000000000027941 */ /* 0x000fea0003800000 */
.L_x_7606:
        /* <DEDUP_REMOVED lines=18> */
.L_x_7609:
[----:B------:R-:W-:Y:S05]  /*237e0*/  BSYNC B2 ;  /* 0x0000000000027941 */ /* 0x000fea0003800000 */
.L_x_7608:
[----:B0-----:R-:W0:-:S04]  /*237f0*/  DFMA R8, R32, R30, R28 ;  /* 0x0000001e2008722b */ /* 0x001e08000000001c */
[----:B------:R-:W3:-:S04]  /*23800*/  DFMA R10, R32, -R28, R30 ;  /* 0x8000001c200a722b */ /* 0x000ec8000000001e */
[----:B0-2---:R0:W2:-:S04]  /*23810*/  DMUL R8, R8, R4 ;  /* 0x0000000408087228 */ /* 0x0050880000000000 */
[----:B---3--:R0:W3:Y:S01]  /*23820*/  DMUL R10, R10, R4 ;  /* 0x000000040a0a7228 */ /* 0x0080e20000000000 */
[----:B------:R-:W-:Y:S05]  /*23830*/  BRA `(.L_x_7574) ;  /* 0x0000060000007947 */ /* 0x000fea0003800000 */
.L_x_7605:
        /* <DEDUP_REMOVED lines=21> */
.L_x_7611:
[----:B------:R-:W-:Y:S05]  /*23990*/  BSYNC B2 ;  /* 0x0000000000027941 */ /* 0x000fea0003800000 */
.L_x_7610:
        /* <DEDUP_REMOVED lines=25> */
.L_x_7613:
[----:B------:R-:W-:Y:S05]  /*23b30*/  BSYNC B2 ;  /* 0x0000000000027941 */ /* 0x000fea0003800000 */
.L_x_7612:
[----:B------:R-:W-:Y:S05]  /*23b40*/  BRA `(.L_x_7574) ;  /* 0x000002f000007947 */ /* 0x000fea0003800000 */
.L_x_7604:
        /* <DEDUP_REMOVED lines=23> */
.L_x_7615:
[----:B------:R-:W-:Y:S05]  /*23cc0*/  BSYNC B2 ;  /* 0x0000000000027941 */ /* 0x000fea0003800000 */
.L_x_7614:
        /* <DEDUP_REMOVED lines=18> */
.L_x_7617:
[----:B------:R-:W-:Y:S05]  /*23df0*/  BSYNC B2 ;  /* 0x0000000000027941 */ /* 0x000fea0003800000 */
.L_x_7616:
[----:B0-----:R-:W0:-:S04]  /*23e00*/  DFMA R8, R32, R28, R30 ;  /* 0x0000001c2008722b */ /* 0x001e08000000001e */
[----:B------:R-:W3:-:S04]  /*23e10*/  DFMA R10, R32, R30, -R28 ;  /* 0x0000001e200a722b */ /* 0x000ec8000000081c */
[----:B0-2---:R0:W2:-:S04]  /*23e20*/  DMUL R8, R8, R4 ;  /* 0x0000000408087228 */ /* 0x0050880000000000 */
[----:B---3--:R0:W3:-:S06]  /*23e30*/  DMUL R10, R10, R4 ;  /* 0x000000040a0a7228 */ /* 0x0080cc0000000000 */
.L_x_7574:
[----:B--2---:R-:W-:Y:S05]  /*23e40*/  BSYNC B1 ;  /* 0x0000000000017941 */ /* 0x004fea0003800000 */
.L_x_7573:
[----:B------:R-:W-:Y:S01]  /*23e50*/  @!P2 MOV R3, 0x10 ;  /* 0x000000100003a802 */ /* 0x000fe20000000f00 */
[----:B------:R-:W-:Y:S01]  /*23e60*/  @!P2 IMAD.IADD R2, R7, 0x1, R0 ;  /* 0x000000010702a824 */ /* 0x000fe200078e0200 */
[----:B------:R-:W-:Y:S01]  /*23e70*/  BSSY B0, `(.L_x_7618) ;  /* 0x0000030000007945 */ /* 0x000fe20003800000 */
[----:B------:R-:W-:Y:S01]  /*23e80*/  @!P2 IMAD.MOV.U32 R0, RZ, RZ, R56 ;  /* 0x000000ffff00a224 */ /* 0x000fe200078e0038 */
[----:B------:R-:W-:Y:S01]  /*23e90*/  BSSY B1, `(.L_x_7619) ;  /* 0x0000027000017945 */ /* 0x000fe20003800000 */
[----:B------:R-:W-:-:S03]  /*23ea0*/  @!P2 IMAD.WIDE.U32 R2, R2, R3, c[0x0][0x168] ;  /* 0x00005a000202a625 */ /* 0x000fc600078e0003 */
[----:B------:R-:W-:Y:S02]  /*23eb0*/  ISETP.GE.AND P0, PT, R0, R6, PT ;  /* 0x000000060000720c */ /* 0x000fe40003f06270 */
[----:B----4-:R2:W-:Y:S11]  /*23ec0*/  @!P2 STG.E.128 [R2.64], R24 ;  /* 0x000000180200a986 */ /* 0x0105f6000c101d06 */
[----:B------:R-:W-:Y:S05]  /*23ed0*/  @P0 BRA `(.L_x_7620) ;  /* 0x000000c000000947 */ /* 0x000fea0003800000 */
[----:B--2---:R-:W-:Y:S01]  /*23ee0*/  IMAD.IADD R2, R7, 0x1, R0 ;  /* 0x0000000107027824 */ /* 0x004fe200078e0200 */
[----:B------:R-:W-:Y:S01]  /*23ef0*/  IADD3 R0, R0, 0x80, RZ ;  /* 0x0000008000007810 */ /* 0x000fe20007ffe0ff */
[----:B------:R-:W-:-:S03]  /*23f00*/  IMAD.MOV.U32 R3, RZ, RZ, 0x10 ;  /* 0x00000010ff037424 */ /* 0x000fc600078e00ff */
[----:B------:R-:W-:Y:S01]  /*23f10*/  ISETP.GE.AND P0, PT, R0, R6, PT ;  /* 0x000000060000720c */ /* 0x000fe20003f06270 */
[----:B------:R-:W-:-:S05]  /*23f20*/  IMAD.WIDE.U32 R2, R2, R3, c[0x0][0x168] ;  /* 0x00005a0002027625 */ /* 0x000fca00078e0003 */
[----:B------:R2:W-:Y:S07]  /*23f30*/  STG.E.128 [R2.64], R20 ;  /* 0x0000001402007986 */ /* 0x0005ee000c101d06 */
[----:B------:R-:W-:Y:S05]  /*23f40*/  @P0 BRA `(.L_x_7621) ;  /* 0x000000c000000947 */ /* 0x000fea0003800000 */
[----:B--2---:R-:W-:Y:S01]  /*23f50*/  IMAD.IADD R2, R7, 0x1, R0 ;  /* 0x0000000107027824 */ /* 0x004fe200078e0200 */
[----:B------:R-:W-:Y:S01]  /*23f60*/  IADD3 R0, R0, 0x80, RZ ;  /* 0x0000008000007810 */ /* 0x000fe20007ffe0ff */
[----:B------:R-:W-:-:S04]  /*23f70*/  IMAD.MOV.U32 R3, RZ, RZ, 0x10 ;  /* 0x00000010ff037424 */ /* 0x000fc800078e00ff */
[----:B------:R-:W-:-:S05]  /*23f80*/  IMAD.WIDE.U32 R2, R2, R3, c[0x0][0x168] ;  /* 0x00005a0002027625 */ /* 0x000fca00078e0003 */
[----:B------:R2:W-:Y:S02]  /*23f90*/  STG.E.128 [R2.64], R16 ;  /* 0x0000001002007986 */ /* 0x0005e4000c101d06 */
.L_x_7620:
[----:B------:R-:W-:-:S13]  /*23fa0*/  ISETP.GE.AND P0, PT, R0, R6, PT ;  /* 0x000000060000720c */ /* 0x000fda0003f06270 */
[----:B------:R-:W-:Y:S05]  /*23fb0*/  @P0 BRA `(.L_x_7622) ;  /* 0x000000c000000947 */ /* 0x000fea0003800000 */
[----:B--2---:R-:W-:Y:S01]  /*23fc0*/  IMAD.IADD R2, R7, 0x1, R0 ;  /* 0x0000000107027824 */ /* 0x004fe200078e0200 */
[----:B------:R-:W-:Y:S01]  /*23fd0*/  IADD3 R0, R0, 0x80, RZ ;  /* 0x0000008000007810 */ /* 0x000fe20007ffe0ff */
[----:B------:R-:W-:-:S04]  /*23fe0*/  IMAD.MOV.U32 R3, RZ, RZ, 0x10 ;  /* 0x00000010ff037424 */ /* 0x000fc800078e00ff */
[----:B------:R-:W-:-:S05]  /*23ff0*/  IMAD.WIDE.U32 R2, R2, R3, c[0x0][0x168] ;  /* 0x00005a0002027625 */ /* 0x000fca00078e0003 */
[----:B------:R2:W-:Y:S02]  /*24000*/  STG.E.128 [R2.64], R12 ;  /* 0x0000000c02007986 */ /* 0x0005e4000c101d06 */
.L_x_7621:
[----:B------:R-:W-:-:S13]  /*24010*/  ISETP.GE.AND P0, PT, R0, R6, PT ;  /* 0x000000060000720c */ /* 0x000fda0003f06270 */
[----:B------:R-:W-:Y:S05]  /*24020*/  @P0 BRA `(.L_x_7623) ;  /* 0x000000d000000947 */ /* 0x000fea0003800000 */
[----:B--2---:R-:W-:Y:S01]  /*24030*/  IADD3 R2, R7, R0, RZ ;  /* 0x0000000007027210 */ /* 0x004fe20007ffe0ff */
[----:B------:R-:W-:Y:S01]  /*24040*/  IMAD.MOV.U32 R3, RZ, RZ, 0x10 ;  /* 0x00000010ff037424 */ /* 0x000fe200078e00ff */
[----:B------:R-:W-:-:S03]  /*24050*/  IADD3 R0, R0, 0x80, RZ ;  /* 0x0000008000007810 */ /* 0x000fc60007ffe0ff */
[----:B------:R-:W-:-:S05]  /*24060*/  IMAD.WIDE.U32 R2, R2, R3, c[0x0][0x168] ;  /* 0x00005a0002027625 */ /* 0x000fca00078e0003 */
[----:B------:R2:W-:Y:S02]  /*24070*/  STG.E.128 [R2.64], R44 ;  /* 0x0000002c02007986 */ /* 0x0005e4000c101d06 */
.L_x_7622:
[----:B------:R-:W-:-:S13]  /*24080*/  ISETP.GE.AND P0, PT, R0, R6, PT ;  /* 0x000000060000720c */ /* 0x000fda0003f06270 */
[----:B------:R-:W-:Y:S01]  /*24090*/  @P0 BREAK B1 ;  /* 0x0000000000010942 */ /* 0x000fe20003800000 */
[----:B------:R-:W-:Y:S05]  /*240a0*/  @P0 BRA `(.L_x_7624) ;  /* 0x000000c000000947 */ /* 0x000fea0003800000 */
[----:B--2---:R-:W-:Y:S01]  /*240b0*/  IMAD.IADD R2, R7, 0x1, R0 ;  /* 0x0000000107027824 */ /* 0x004fe200078e0200 */
[----:B------:R-:W-:Y:S01]  /*240c0*/  IADD3 R0, R0, 0x80, RZ ;  /* 0x0000008000007810 */ /* 0x000fe20007ffe0ff */
[----:B------:R-:W-:-:S04]  /*240d0*/  IMAD.MOV.U32 R3, RZ, RZ, 0x10 ;  /* 0x00000010ff037424 */ /* 0x000fc800078e00ff */
[----:B------:R-:W-:-:S05]  /*240e0*/  IMAD.WIDE.U32 R2, R2, R3, c[0x0][0x168] ;  /* 0x00005a0002027625 */ /* 0x000fca00078e0003 */
[----:B------:R2:W-:Y:S02]  /*240f0*/  STG.E.128 [R2.64], R40 ;  /* 0x0000002802007986 */ /* 0x0005e4000c101d06 */
.L_x_7623:
[----:B------:R-:W-:Y:S05]  /*24100*/  BSYNC B1 ;  /* 0x0000000000017941 */ /* 0x000fea0003800000 */
.L_x_7619:
[----:B------:R-:W-:-:S13]  /*24110*/  ISETP.GE.AND P0, PT, R0, R6, PT ;  /* 0x000000060000720c */ /* 0x000fda0003f06270 */
[----:B--2---:R-:W-:Y:S01]  /*24120*/  @!P0 IMAD.IADD R2, R7, 0x1, R0 ;  /* 0x0000000107028824 */ /* 0x004fe200078e0200 */
[----:B------:R-:W-:Y:S01]  /*24130*/  @!P0 IADD3 R0, R0, 0x80, RZ ;  /* 0x0000008000008810 */ /* 0x000fe20007ffe0ff */
[----:B------:R-:W-:-:S04]  /*24140*/  @!P0 IMAD.MOV.U32 R3, RZ, RZ, 0x10 ;  /* 0x00000010ff038424 */ /* 0x000fc800078e00ff */
[----:B------:R-:W-:-:S05]  /*24150*/  @!P0 IMAD.WIDE.U32 R2, R2, R3, c[0x0][0x168] ;  /* 0x00005a0002028625 */ /* 0x000fca00078e0003 */
[----:B---3--:R2:W-:Y:S02]  /*24160*/  @!P0 STG.E.128 [R2.64], R36 ;  /* 0x0000002402008986 */ /* 0x0085e4000c101d06 */
.L_x_7624:
[----:B------:R-:W-:Y:S05]  /*24170*/  BSYNC B0 ;  /* 0x0000000000007941 */ /* 0x000fea0003800000 */
.L_x_7618:
[----:B------:R-:W-:Y:S01]  /*24180*/  WARPSYNC 0xffffffff ;  /* 0xffffffff00007948 */ /* 0x000fe20003800000 */
[----:B------:R-:W-:-:S13]  /*24190*/  ISETP.GE.AND P0, PT, R0, R6, PT ;  /* 0x000000060000720c */ /* 0x000fda0003f06270 */
[----:B------:R-:W-:Y:S05]  /*241a0*/  @P0 EXIT ;  /* 0x000000000000094d */ /* 0x000fea0003800000 */
[----:B--2---:R-:W-:Y:S02]  /*241b0*/  IMAD.IADD R2, R7, 0x1, R0 ;  /* 0x0000000107027824 */ /* 0x004fe400078e0200 */
[----:B------:R-:W-:-:S04]  /*241c0*/  IMAD.MOV.U32 R3, RZ, RZ, 0x10 ;  /* 0x00000010ff037424 */ /* 0x000fc800078e00ff */
[----:B------:R-:W-:-:S05]  /*241d0*/  IMAD.WIDE.U32 R2, R2, R3, c[0x0][0x168] ;  /* 0x00005a0002027625 */ /* 0x000fca00078e0003 */
[----:B---3--:R-:W-:Y:S01]  /*241e0*/  STG.E.128 [R2.64], R8 ;  /* 0x0000000802007986 */ /* 0x008fe2000c101d06 */
[----:B------:R-:W-:Y:S05]  /*241f0*/  EXIT ;  /* 0x000000000000794d */ /* 0x000fea0003800000 */
        .weak           $__internal_14_$__cuda_sm20_dblrcp_rn_slowpath_v3
        .type           $__internal_14_$__cuda_sm20_dblrcp_rn_slowpath_v3,@function
        .size           $__internal_14_$__cuda_sm20_dblrcp_rn_slowpath_v3,($__internal_15_$__cuda_sm20_div_rn_f64_full - $__internal_14_$__cuda_sm20_dblrcp_rn_slowpath_v3)
$__internal_14_$__cuda_sm20_dblrcp_rn_slowpath_v3:
[----:B------:R-:W-:Y:S01]  /*24200*/  MOV R48, R5 ;  /* 0x0000000500307202 */ /* 0x000fe20000000f00 */
        /* <DEDUP_REMOVED lines=26> */
.L_x_7628:
        /* <DEDUP_REMOVED lines=10> */
.L_x_7626:
[----:B------:R-:W-:Y:S01]  /*24450*/  LOP3.LUT R51, R49, 0x80000, RZ, 0xfc, !PT ;  /* 0x0008000031337812 */ /* 0x000fe200078efcff */
[----:B------:R-:W-:Y:S02]  /*24460*/  IMAD.MOV.U32 R50, RZ, RZ, R48 ;  /* 0x000000ffff327224 */ /* 0x000fe400078e0030 */
.L_x_7627:
[----:B------:R-:W-:Y:S05]  /*24470*/  BSYNC B0 ;  /* 0x0000000000007941 */ /* 0x000fea0003800000 */
.L_x_7625:
[----:B0-----:R-:W-:Y:S01]  /*24480*/  IMAD.MOV.U32 R48, RZ, RZ, R2 ;  /* 0x000000ffff307224 */ /* 0x001fe200078e0002 */
[----:B-1----:R-:W-:Y:S01]  /*24490*/  MOV R3, R51 ;  /* 0x0000003300037202 */ /* 0x002fe20000000f00 */
[----:B------:R-:W-:Y:S02]  /*244a0*/  IMAD.MOV.U32 R49, RZ, RZ, 0x0 ;  /* 0x00000000ff317424 */ /* 0x000fe400078e00ff */
[----:B------:R-:W-:Y:S02]  /*244b0*/  IMAD.MOV.U32 R4, RZ, RZ, R50 ;  /* 0x000000ffff047224 */ /* 0x000fe400078e0032 */
[----:B------:R-:W-:Y:S05]  /*244c0*/  RET.REL.NODEC R48 `(_ZN2at6native29vectorized_elementwise_kernelILi2EZZZNS0_61_GLOBAL__N__132982cb_23_ActivationSiluKernel_cu_1520ed90_293611silu_kernelERNS_18TensorIteratorBaseEENKUlvE_clEvENKUlvE1_clEvEUlN3c107complexIdEEE_St5arrayIPcLm2EEEEviT0_T1_) ;  /* 0xfffdbb3030007950 */ /* 0x000fea0003c3ffff */
        .weak           $__internal_15_$__cuda_sm20_div_rn_f64_full
        .type           $__internal_15_$__cuda_sm20_div_rn_f64_full,@function
        .size           $__internal_15_$__cuda_sm20_div_rn_f64_full,($_ZN2at6native29vectorized_elementwise_kernelILi2EZZZNS0_61_GLOBAL__N__132982cb_23_ActivationSiluKernel_cu_1520ed90_293611silu_kernelERNS_18TensorIteratorBaseEENKUlvE_clEvENKUlvE1_clEvEUlN3c107complexIdEEE_St5arrayIPcLm2EEEEviT0_T1_$__internal_trig_reduction_slowpathd - $__internal_15_$__cuda_sm20_div_rn_f64_full)
$__internal_15_$__cuda_sm20_div_rn_f64_full:
[----:B------:R-:W-:Y:S01]  /*244d0*/  IMAD.MOV.U32 R55, RZ, RZ, R3 ;  /* 0x000000ffff377224 */ /* 0x000fe200078e0003 */
[C---:B------:R-:W-:Y:S01]  /*244e0*/  FSETP.GEU.AND P0, PT, |R5|.reuse, 1.469367938527859385e-39, PT ;  /* 0x001000000500780b */ /* 0x040fe20003f0e200 */
[----:B------:R-:W-:Y:S01]  /*244f0*/  IMAD.MOV.U32 R54, RZ, RZ, R2 ;  /* 0x000000ffff367224 */ /* 0x000fe200078e0002 */
[----:B------:R-:W-:Y:S01]  /*24500*/  LOP3.LUT R2, R5, 0x800fffff, RZ, 0xc0, !PT ;  /* 0x800fffff05027812 */ /* 0x000fe200078ec0ff */
[----:B------:R-:W-:Y:S01]  /*24510*/  IMAD.MOV.U32 R51, RZ, RZ, R5 ;  /* 0x000000ffff337224 */ /* 0x000fe200078e0005 */
[C---:B------:R-:W-:Y:S01]  /*24520*/  FSETP.GEU.AND P3, PT, |R55|.reuse, 1.469367938527859385e-39, PT ;  /* 0x001000003700780b */ /* 0x040fe20003f6e200 */
[--C-:B------:R-:W-:Y:S01]  /*24530*/  IMAD.MOV.U32 R50, RZ, RZ, R48.reuse ;  /* 0x000000ffff327224 */ /* 0x100fe200078e0030 */
[----:B------:R-:W-:Y:S01]  /*24540*/  LOP3.LUT R53, R2, 0x3ff00000, RZ, 0xfc, !PT ;  /* 0x3ff0000002357812 */ /* 0x000fe200078efcff */
[----:B------:R-:W-:Y:S01]  /*24550*/  IMAD.MOV.U32 R52, RZ, RZ, R48 ;  /* 0x000000ffff347224 */ /* 0x000fe200078e0030 */
[----:B------:R-:W-:Y:S01]  /*24560*/  LOP3.LUT R2, R55, 0x7ff00000, RZ, 0xc0, !PT ;  /* 0x7ff0000037027812 */ /* 0x000fe200078ec0ff */
[----:B------:R-:W-:Y:S01]  /*24570*/  IMAD.MOV.U32 R60, RZ, RZ, R54 ;  /* 0x000000ffff3c7224 */ /* 0x000fe200078e0036 */
[----:B------:R-:W-:Y:S01]  /*24580*/  LOP3.LUT R49, R5, 0x7ff00000, RZ, 0xc0, !PT ;  /* 0x7ff0000005317812 */ /* 0x000fe200078ec0ff */
[----:B------:R-:W-:Y:S01]  /*24590*/  IMAD.MOV.U32 R58, RZ, RZ, 0x1 ;  /* 0x00000001ff3a7424 */ /* 0x000fe200078e00ff */
[----:B------:R-:W-:Y:S01]  /*245a0*/  BSSY B0, `(.L_x_7629) ;  /* 0x0000054000007945 */ /* 0x000fe20003800000 */
[----:B------:R-:W0:Y:S01]  /*245b0*/  @!P0 DMUL R52, R50, 8.98846567431157953865e+307 ;  /* 0x7fe0000032348828 */ /* 0x000e220000000000 */
[----:B------:R-:W-:-:S03]  /*245c0*/  ISETP.GE.U32.AND P1, PT, R2, R49, PT ;  /* 0x000000310200720c */ /* 0x000fc60003f26070 */
[----:B------:R-:W-:Y:S01]  /*245d0*/  @!P3 LOP3.LUT R3, R51, 0x7ff00000, RZ, 0xc0, !PT ;  /* 0x7ff000003303b812 */ /* 0x000fe200078ec0ff */
[----:B------:R-:W-:Y:S01]  /*245e0*/  @!P3 IMAD.MOV.U32 R62, RZ, RZ, RZ ;  /* 0x000000ffff3eb224 */ /* 0x000fe200078e00ff */
[----:B0-----:R-:W0:Y:S02]  /*245f0*/  MUFU.RCP64H R59, R53 ;  /* 0x00000035003b7308 */ /* 0x001e240000001800 */
[----:B------:R-:W-:Y:S02]  /*24600*/  @!P3 ISETP.GE.U32.AND P4, PT, R2, R3, PT ;  /* 0x000000030200b20c */ /* 0x000fe40003f86070 */
[----:B------:R-:W-:Y:S02]  /*24610*/  MOV R3, 0x1ca00000 ;  /* 0x1ca0000000037802 */ /* 0x000fe40000000f00 */
[----:B------:R-:W-:Y:S02]  /*24620*/  @!P0 LOP3.LUT R49, R53, 0x7ff00000, RZ, 0xc0, !PT ;  /* 0x7ff0000035318812 */ /* 0x000fe400078ec0ff */
[----:B------:R-:W-:-:S02]  /*24630*/  @!P3 SEL R5, R3, 0x63400000, !P4 ;  /* 0x634000000305b807 */ /* 0x000fc40006000000 */
[----:B------:R-:W-:Y:S02]  /*24640*/  SEL R48, R3, 0x63400000, !P1 ;  /* 0x6340000003307807 */ /* 0x000fe40004800000 */
[--C-:B------:R-:W-:Y:S02]  /*24650*/  @!P3 LOP3.LUT R5, R5, 0x80000000, R55.reuse, 0xf8, !PT ;  /* 0x800000000505b812 */ /* 0x100fe400078ef837 */
[----:B------:R-:W-:Y:S01]  /*24660*/  LOP3.LUT R61, R48, 0x800fffff, R55, 0xf8, !PT ;  /* 0x800fffff303d7812 */ /* 0x000fe200078ef837 */
[----:B------:R-:W-:Y:S01]  /*24670*/  IMAD.MOV.U32 R48, RZ, RZ, R2 ;  /* 0x000000ffff307224 */ /* 0x000fe200078e0002 */
[----:B------:R-:W-:-:S06]  /*24680*/  @!P3 LOP3.LUT R63, R5, 0x100000, RZ, 0xfc, !PT ;  /* 0x00100000053fb812 */ /* 0x000fcc00078efcff */
[----:B------:R-:W-:-:S04]  /*24690*/  @!P3 DFMA R60, R60, 2, -R62 ;  /* 0x400000003c3cb82b */ /* 0x000fc8000000083e */
[----:B0-----:R-:W0:-:S06]  /*246a0*/  DFMA R62, R58, -R52, 1 ;  /* 0x3ff000003a3e742b */ /* 0x001e0c0000000834 */
[----:B0-----:R-:W0:Y:S01]  /*246b0*/  DFMA R62, R62, R62, R62 ;  /* 0x0000003e3e3e722b */ /* 0x001e22000000003e */
[----:B------:R-:W-:-:S04]  /*246c0*/  @!P3 LOP3.LUT R48, R61, 0x7ff00000, RZ, 0xc0, !PT ;  /* 0x7ff000003d30b812 */ /* 0x000fc800078ec0ff */
[----:B------:R-:W-:Y:S01]  /*246d0*/  IADD3 R5, R48, -0x1, RZ ;  /* 0xffffffff30057810 */ /* 0x000fe20007ffe0ff */
[----:B0-----:R-:W0:-:S03]  /*246e0*/  DFMA R58, R58, R62, R58 ;  /* 0x0000003e3a3a722b */ /* 0x001e06000000003a */
[----:B------:R-:W-:Y:S02]  /*246f0*/  ISETP.GT.U32.AND P0, PT, R5, 0x7feffffe, PT ;  /* 0x7feffffe0500780c */ /* 0x000fe40003f04070 */
[----:B------:R-:W-:Y:S01]  /*24700*/  IADD3 R5, R49, -0x1, RZ ;  /* 0xffffffff31057810 */ /* 0x000fe20007ffe0ff */
[----:B0-----:R-:W0:-:S03]  /*24710*/  DFMA R64, R58, -R52, 1 ;  /* 0x3ff000003a40742b */ /* 0x001e060000000834 */
[----:B------:R-:W-:-:S03]  /*24720*/  ISETP.GT.U32.OR P0, PT, R5, 0x7feffffe, P0 ;  /* 0x7feffffe0500780c */ /* 0x000fc60000704470 */
[----:B0-----:R-:W0:-:S06]  /*24730*/  DFMA R64, R58, R64, R58 ;  /* 0x000000403a40722b */ /* 0x001e0c000000003a */
[----:B0-----:R-:W0:-:S06]  /*24740*/  DMUL R62, R64, R60 ;  /* 0x0000003c403e7228 */ /* 0x001e0c0000000000 */
[----:B0-----:R-:W0:-:S06]  /*24750*/  DFMA R58, R62, -R52, R60 ;  /* 0x800000343e3a722b */ /* 0x001e0c000000003c */
[----:B0-----:R0:W1:Y:S01]  /*24760*/  DFMA R58, R64, R58, R62 ;  /* 0x0000003a403a722b */ /* 0x001062000000003e */
[----:B------:R-:W-:Y:S05]  /*24770*/  @P0 BRA `(.L_x_7630) ;  /* 0x000001e000000947 */ /* 0x000fea0003800000 */
[----:B------:R-:W-:-:S04]  /*24780*/  LOP3.LUT R5, R51, 0x7ff00000, RZ, 0xc0, !PT ;  /* 0x7ff0000033057812 */ /* 0x000fc800078ec0ff */
        /* <DEDUP_REMOVED lines=8> */
[----:B01----:R-:W0:-:S10]  /*24810*/  DMUL R62, R58, R48 ;  /* 0x000000303a3e7228 */ /* 0x003e140000000000 */
        /* <DEDUP_REMOVED lines=16> */
[----:B------:R-:W-:-:S03]  /*24920*/  FSEL R2, R2, R63, !P0 ;  /* 0x0000003f02027208 */ /* 0x000fc60004000000 */
[----:B------:R-:W-:Y:S02]  /*24930*/  IMAD.MOV.U32 R62, RZ, RZ, R3 ;  /* 0x000000ffff3e7224 */ /* 0x000fe400078e0003 */
[----:B------:R-:W-:Y:S01]  /*24940*/  IMAD.MOV.U32 R63, RZ, RZ, R2 ;  /* 0x000000ffff3f7224 */ /* 0x000fe200078e0002 */
[----:B------:R-:W-:Y:S05]  /*24950*/  BRA `(.L_x_7631) ;  /* 0x0000018000007947 */ /* 0x000fea0003800000 */
.L_x_7630:
[----:B------:R-:W2:-:S14]  /*24960*/  DSETP.NAN.AND P0, PT, R54, R54, PT ;  /* 0x000000363600722a */ /* 0x000e9c0003f08000 */
[----:B--2---:R-:W-:Y:S05]  /*24970*/  @P0 BRA `(.L_x_7632) ;  /* 0x0000013000000947 */ /* 0x004fea0003800000 */
[----:B------:R-:W2:-:S14]  /*24980*/  DSETP.NAN.AND P0, PT, R50, R50, PT ;  /* 0x000000323200722a */ /* 0x000e9c0003f08000 */
[----:B--2---:R-:W-:Y:S05]  /*24990*/  @P0 BRA `(.L_x_7633) ;  /* 0x000000d000000947 */ /* 0x004fea0003800000 */
[----:B------:R-:W-:Y:S01]  /*249a0*/  ISETP.NE.AND P0, PT, R48, R49, PT ;  /* 0x000000313000720c */ /* 0x000fe20003f05270 */
[----:B0-----:R-:W-:Y:S02]  /*249b0*/  IMAD.MOV.U32 R62, RZ, RZ, 0x0 ;  /* 0x00000000ff3e7424 */ /* 0x001fe400078e00ff */
[----:B------:R-:W-:-:S10]  /*249c0*/  IMAD.MOV.U32 R63, RZ, RZ, -0x80000 ;  /* 0xfff80000ff3f7424 */ /* 0x000fd400078e00ff */
[----:B------:R-:W-:Y:S05]  /*249d0*/  @!P0 BRA `(.L_x_7631) ;  /* 0x0000010000008947 */ /* 0x000fea0003800000 */
[----:B------:R-:W-:Y:S02]  /*249e0*/  ISETP.NE.AND P0, PT, R48, 0x7ff00000, PT ;  /* 0x7ff000003000780c */ /* 0x000fe40003f05270 */
[----:B------:R-:W-:Y:S02]  /*249f0*/  LOP3.LUT R2, R55, 0x80000000, R51, 0x48, !PT ;  /* 0x8000000037027812 */ /* 0x000fe400078e4833 */
[----:B------:R-:W-:-:S13]  /*24a00*/  ISETP.EQ.OR P0, PT, R49, RZ, !P0 ;  /* 0x000000ff3100720c */ /* 0x000fda0004702670 */
[----:B------:R-:W-:Y:S01]  /*24a10*/  @P0 LOP3.LUT R3, R2, 0x7ff00000, RZ, 0xfc, !PT ;  /* 0x7ff0000002030812 */ /* 0x000fe200078efcff */
[----:B------:R-:W-:Y:S01]  /*24a20*/  @!P0 IMAD.MOV.U32 R62, RZ, RZ, RZ ;  /* 0x000000ffff3e8224 */ /* 0x000fe200078e00ff */
[----:B------:R-:W-:Y:S01]  /*24a30*/  @!P0 MOV R63, R2 ;  /* 0x00000002003f8202 */ /* 0x000fe20000000f00 */
[----:B------:R-:W-:Y:S02]  /*24a40*/  @P0 IMAD.MOV.U32 R62, RZ, RZ, RZ ;  /* 0x000000ffff3e0224 */ /* 0x000fe400078e00ff */
[----:B------:R-:W-:Y:S01]  /*24a50*/  @P0 IMAD.MOV.U32 R63, RZ, RZ, R3 ;  /* 0x000000ffff3f0224 */ /* 0x000fe200078e0003 */
[----:B------:R-:W-:Y:S05]  /*24a60*/  BRA `(.L_x_7631) ;  /* 0x0000007000007947 */ /* 0x000fea0003800000 */
.L_x_7633:
[----:B------:R-:W-:Y:S01]  /*24a70*/  LOP3.LUT R2, R51, 0x80000, RZ, 0xfc, !PT ;  /* 0x0008000033027812 */ /* 0x000fe200078efcff */
[----:B0-----:R-:W-:-:S04]  /*24a80*/  IMAD.MOV.U32 R62, RZ, RZ, R50 ;  /* 0x000000ffff3e7224 */ /* 0x001fc800078e0032 */
[----:B------:R-:W-:Y:S01]  /*24a90*/  IMAD.MOV.U32 R63, RZ, RZ, R2 ;  /* 0x000000ffff3f7224 */ /* 0x000fe200078e0002 */
[----:B------:R-:W-:Y:S05]  /*24aa0*/  BRA `(.L_x_7631) ;  /* 0x0000003000007947 */ /* 0x000fea0003800000 */
.L_x_7632:
[----:B------:R-:W-:Y:S01]  /*24ab0*/  LOP3.LUT R2, R55, 0x80000, RZ, 0xfc, !PT ;  /* 0x0008000037027812 */ /* 0x000fe200078efcff */
[----:B0-----:R-:W-:-:S04]  /*24ac0*/  IMAD.MOV.U32 R62, RZ, RZ, R54 ;  /* 0x000000ffff3e7224 */ /* 0x001fc800078e0036 */
[----:B------:R-:W-:Y:S02]  /*24ad0*/  IMAD.MOV.U32 R63, RZ, RZ, R2 ;  /* 0x000000ffff3f7224 */ /* 0x000fe400078e0002 */
.L_x_7631:
[----:B------:R-:W-:Y:S05]  /*24ae0*/  BSYNC B0 ;  /* 0x0000000000007941 */ /* 0x000fea0003800000 */
.L_x_7629:
[----:B------:R-:W-:Y:S01]  /*24af0*/  IMAD.MOV.U32 R5, RZ, RZ, 0x0 ;  /* 0x00000000ff057424 */ /* 0x000fe200078e00ff */
[----:B------:R-:W-:Y:S01]  /*24b00*/  MOV R3, R63 ;  /* 0x0000003f00037202 */ /* 0x000fe20000000f00 */
[----:B------:R-:W-:Y:S02]  /*24b10*/  IMAD.MOV.U32 R2, RZ, RZ, R62 ;  /* 0x000000ffff027224 */ /* 0x000fe400078e003e */
[----:B------:R-:W-:Y:S05]  /*24b20*/  RET.REL.NODEC R4 `(_ZN2at6native29vectorized_elementwise_kernelILi2EZZZNS0_61_GLOBAL__N__132982cb_23_ActivationSiluKernel_cu_1520ed90_293611silu_kernelERNS_18TensorIteratorBaseEENKUlvE_clEvENKUlvE1_clEvEUlN3c107complexIdEEE_St5arrayIPcLm2EEEEviT0_T1_) ;  /* 0xfffdb4d004007950 */ /* 0x000fea0003c3ffff */
        .type           $_ZN2at6native29vectorized_elementwise_kernelILi2EZZZNS0_61_GLOBAL__N__132982cb_23_ActivationSiluKernel_cu_1520ed90_293611silu_kernelERNS_18TensorIteratorBaseEENKUlvE_clEvENKUlvE1_clEvEUlN3c107complexIdEEE_St5arrayIPcLm2EEEEviT0_T1_$__internal_trig_reduction_slowpathd,@function
        .size           $_ZN2at6native29vectorized_elementwise_kernelILi2EZZZNS0_61_GLOBAL__N__132982cb_23_ActivationSiluKernel_cu_1520ed90_293611silu_kernelERNS_18TensorIteratorBaseEENKUlvE_clEvENKUlvE1_clEvEUlN3c107complexIdEEE_St5arrayIPcLm2EEEEviT0_T1_$__internal_trig_reduction_slowpathd,(.L_x_9709 - $_ZN2at6native29vectorized_elementwise_kernelILi2EZZZNS0_61_GLOBAL__N__132982cb_23_ActivationSiluKernel_cu_1520ed90_293611silu_kernelERNS_18TensorIteratorBaseEENKUlvE_clEvENKUlvE1_clEvEUlN3c107complexIdEEE_St5arrayIPcLm2EEEEviT0_T1_$__internal_trig_reduction_slowpathd)
$_ZN2at6native29vectorized_elementwise_kernelILi2EZZZNS0_61_GLOBAL__N__132982cb_23_ActivationSiluKernel_cu_1520ed90_293611silu_kernelERNS_18TensorIteratorBaseEENKUlvE_clEvENKUlvE1_clEvEUlN3c107complexIdEEE_St5arrayIPcLm2EEEEviT0_T1_$__internal_trig_reduction_slowpathd:
[--C-:B------:R-:W-:Y:S01]  /*24b30*/  SHF.R.U32.HI R5, RZ, 0x14, R51.reuse ;  /* 0x00000014ff057819 */ /* 0x100fe20000011633 */
        /* <DEDUP_REMOVED lines=12> */
[C---:B------:R-:W-:Y:S02]  /*24c00*/  ISETP.GT.AND P0, PT, R3.reuse, 0xe, PT ;  /* 0x0000000e0300780c */ /* 0x040fe40003f04270 */
        /* <DEDUP_REMOVED lines=12> */
[----:B------:R-:W-:Y:S01]  /*24cd0*/  IMAD.MOV.U32 R53, RZ, RZ, R55 ;  /* 0x000000ffff357224 */ /* 0x000fe200078e0037 */
[----:B------:R-:W-:Y:S01]  /*24ce0*/  MOV R55, R1 ;  /* 0x0000000100377202 */ /* 0x000fe20000000f00 */
[----:B------:R-:W-:Y:S02]  /*24cf0*/  IMAD.MOV.U32 R58, RZ, RZ, R52 ;  /* 0x000000ffff3a7224 */ /* 0x000fe400078e0034 */
.L_x_7637:
[----:B------:R-:W-:Y:S01]  /*24d00*/  IMAD.MOV.U32 R2, RZ, RZ, R54 ;  /* 0x000000ffff027224 */ /* 0x000fe200078e0036 */
[----:B------:R-:W-:Y:S01]  /*24d10*/  ULDC.64 UR4, c[0x0][0x118] ;  /* 0x0000460000047ab9 */ /* 0x000fe20000000a00 */
[----:B------:R-:W-:-:S05]  /*24d20*/  IMAD.MOV.U32 R3, RZ, RZ, R53 ;  /* 0x000000ffff037224 */ /* 0x000fca00078e0035 */
[----:B------:R-:W2:Y:S01]  /*24d30*/  LDG.E.64.CONSTANT R66, [R2.64] ;  /* 0x0000000402427981 */ /* 0x000ea2000c1e9b00 */
[----:B------:R-:W-:Y:S01]  /*24d40*/  IADD3 R58, R58, 0x1, RZ ;  /* 0x000000013a3a7810 */ /* 0x000fe20007ffe0ff */
[----:B--2---:R-:W-:-:S04]  /*24d50*/  IMAD.WIDE.U32 R68, P1, R66, R5, R68 ;  /* 0x0000000542447225 */ /* 0x004fc80007820044 */
[----:B------:R-:W-:Y:S02]  /*24d60*/  IMAD R3, R66, R4, RZ ;  /* 0x0000000442037224 */ /* 0x000fe400078e02ff */
[CC--:B------:R-:W-:Y:S02]  /*24d70*/  IMAD R2, R67.reuse, R5.reuse, RZ ;  /* 0x0000000543027224 */ /* 0x0c0fe400078e02ff */
[----:B------:R-:W-:Y:S01]  /*24d80*/  IMAD.HI.U32 R57, R67, R5, RZ ;  /* 0x0000000543397227 */ /* 0x000fe200078e00ff */
[----:B------:R-:W-:-:S04]  /*24d90*/  IADD3 R3, P3, R3, R69, RZ ;  /* 0x0000004503037210 */ /* 0x000fc80007f7e0ff */
[----:B------:R-:W-:Y:S01]  /*24da0*/  IADD3 R3, P4, R2, R3, RZ ;  /* 0x0000000302037210 */ /* 0x000fe20007f9e0ff */
[----:B------:R-:W-:-:S05]  /*24db0*/  IMAD.MOV.U32 R2, RZ, RZ, R68 ;  /* 0x000000ffff027224 */ /* 0x000fca00078e0044 */
[----:B------:R0:W-:Y:S02]  /*24dc0*/  STL.64 [R55], R2 ;  /* 0x0000000237007387 */ /* 0x0001e40000100a00 */
[----:B0-----:R-:W-:Y:S01]  /*24dd0*/  IMAD.HI.U32 R2, R66, R4, RZ ;  /* 0x0000000442027227 */ /* 0x001fe200078e00ff */
[----:B------:R-:W-:-:S03]  /*24de0*/  IADD3 R55, R55, 0x8, RZ ;  /* 0x0000000837377810 */ /* 0x000fc60007ffe0ff */
[----:B------:R-:W-:Y:S02]  /*24df0*/  IMAD.X R2, RZ, RZ, R2, P1 ;  /* 0x000000ffff027224 */ /* 0x000fe400008e0602 */
[----:B------:R-:W-:-:S03]  /*24e00*/  IMAD.HI.U32 R3, R67, R4, RZ ;  /* 0x0000000443037227 */ /* 0x000fc600078e00ff */
[----:B------:R-:W-:Y:S01]  /*24e10*/  IADD3.X R57, P1, R57, R2, RZ, P3, !PT ;  /* 0x0000000239397210 */ /* 0x000fe20001f3e4ff */
[----:B------:R-:W-:Y:S01]  /*24e20*/  IMAD R2, R67, R4, RZ ;  /* 0x0000000443027224 */ /* 0x000fe200078e02ff */
[----:B------:R-:W-:-:S03]  /*24e30*/  ISETP.GE.AND P3, PT, R58, R50, PT ;  /* 0x000000323a00720c */ /* 0x000fc60003f66270 */
[----:B------:R-:W-:Y:S01]  /*24e40*/  IMAD.X R3, RZ, RZ, R3, P1 ;  /* 0x000000ffff037224 */ /* 0x000fe200008e0603 */
[----:B------:R-:W-:Y:S02]  /*24e50*/  IADD3.X R2, P4, R2, R57, RZ, P4, !PT ;  /* 0x0000003902027210 */ /* 0x000fe4000279e4ff */
[----:B------:R-:W-:-:S03]  /*24e60*/  IADD3 R54, P1, R54, 0x8, RZ ;  /* 0x0000000836367810 */ /* 0x000fc60007f3e0ff */
[----:B------:R-:W-:Y:S01]  /*24e70*/  IMAD.X R3, RZ, RZ, R3, P4 ;  /* 0x000000ffff037224 */ /* 0x000fe200020e0603 */
[----:B------:R-:W-:Y:S01]  /*24e80*/  IADD3.X R53, RZ, R53, RZ, P1, !PT ;  /* 0x00000035ff357210 */ /* 0x000fe20000ffe4ff */
[----:B------:R-:W-:Y:S02]  /*24e90*/  IMAD.MOV.U32 R68, RZ, RZ, R2 ;  /* 0x000000ffff447224 */ /* 0x000fe400078e0002 */
[----:B------:R-:W-:Y:S01]  /*24ea0*/  IMAD.MOV.U32 R69, RZ, RZ, R3 ;  /* 0x000000ffff457224 */ /* 0x000fe200078e0003 */
[----:B------:R-:W-:Y:S05]  /*24eb0*/  @!P3 BRA `(.L_x_7637) ;  /* 0xfffffe400000b947 */ /* 0x000fea000383ffff */
.L_x_7636:
[----:B------:R-:W-:Y:S05]  /*24ec0*/  BSYNC B0 ;  /* 0x0000000000007941 */ /* 0x000fea0003800000 */
.L_x_7635:
        /* <DEDUP_REMOVED lines=10> */
[----:B---3--:R-:W-:Y:S02]  /*24f70*/  @P0 SHF.R.U64 R55, R58, R57, R59 ;  /* 0x000000393a370219 */ /* 0x008fe4000000123b */
[-C--:B0-----:R-:W-:Y:S02]  /*24f80*/  @P0 SHF.L.U64.HI R52, R2, R48.reuse, R3 ;  /* 0x0000003002340219 */ /* 0x081fe40000010203 */
[----:B------:R-:W-:Y:S02]  /*24f90*/  @P0 LOP3.LUT R2, R55, R53, RZ, 0xfc, !PT ;  /* 0x0000003537020212 */ /* 0x000fe400078efcff */
[----:B------:R-:W-:Y:S01]  /*24fa0*/  @P0 SHF.R.U32.HI R54, RZ, R57, R59 ;  /* 0x00000039ff360219 */ /* 0x000fe2000001163b */
[----:B------:R-:W-:Y:S01]  /*24fb0*/  IMAD.MOV.U32 R59, RZ, RZ, RZ ;  /* 0x000000ffff3b7224 */ /* 0x000fe200078e00ff */
        /* <DEDUP_REMOVED lines=36> */
[----:B------:R-:W-:Y:S02]  /*25200*/  SHF.L.U32 R53, R48, R52, RZ ;  /* 0x0000003430357219 */ /* 0x000fe400000006ff */
        /* <DEDUP_REMOVED lines=14> */
[----:B------:R-:W-:Y:S02]  /*252f0*/  IADD3.X RZ, P1, R58, R58, RZ, P1, !PT ;  /* 0x0000003a3aff7210 */ /* 0x000fe40000f3e4ff */
[C---:B------:R-:W-:Y:S01]  /*25300*/  ISETP.GT.U32.AND P4, PT, R50.reuse, RZ, PT ;  /* 0x000000ff3200720c */ /* 0x040fe20003f84070 */
[----:B------:R-:W-:Y:S01]  /*25310*/  IMAD.X R48, RZ, RZ, R2, P3 ;  /* 0x000000ffff307224 */ /* 0x000fe200018e0602 */
[----:B------:R-:W-:-:S04]  /*25320*/  IADD3.X R4, P3, R50, R50, RZ, P1, !PT ;  /* 0x0000003232047210 */ /* 0x000fc80000f7e4ff */
[C---:B------:R-:W-:Y:S01]  /*25330*/  ISETP.GT.AND.EX P1, PT, R48.reuse, RZ, PT, P4 ;  /* 0x000000ff3000720c */ /* 0x040fe20003f24340 */
[----:B------:R-:W-:-:S03]  /*25340*/  IMAD.X R2, R48, 0x1, R48, P3 ;  /* 0x0000000130027824 */ /* 0x000fc600018e0630 */
[----:B------:R-:W-:Y:S02]  /*25350*/  SEL R4, R4, R50, P1 ;  /* 0x0000003204047207 */ /* 0x000fe40000800000 */
[----:B------:R-:W-:Y:S02]  /*25360*/  SEL R2, R2, R48, P1 ;  /* 0x0000003002027207 */ /* 0x000fe40000800000 */
[----:B------:R-:W-:Y:S02]  /*25370*/  IADD3 R48, P3, R4, 0x1, RZ ;  /* 0x0000000104307810 */ /* 0x000fe40007f7e0ff */
[----:B------:R-:W-:-:S03]  /*25380*/  LOP3.LUT P4, R50, R51, 0x80000000, RZ, 0xc0, !PT ;  /* 0x8000000033327812 */ /* 0x000fc6000788c0ff */
[----:B------:R-:W-:Y:S01]  /*25390*/  IMAD.X R4, RZ, RZ, R2, P3 ;  /* 0x000000ffff047224 */ /* 0x000fe200018e0602 */
[----:B------:R-:W-:Y:S02]  /*253a0*/  SEL R2, RZ, 0x1, !P1 ;  /* 0x00000001ff027807 */ /* 0x000fe40004800000 */
[----:B------:R-:W-:Y:S02]  /*253b0*/  @P0 LOP3.LUT R50, R50, 0x80000000, RZ, 0x3c, !PT ;  /* 0x8000000032320812 */ /* 0x000fe400078e3cff */
[----:B------:R-:W-:Y:S02]  /*253c0*/  SHF.R.U64 R48, R48, 0xa, R4 ;  /* 0x0000000a30307819 */ /* 0x000fe40000001204 */
[----:B------:R-:W-:Y:S02]  /*253d0*/  IADD3 R2, R2, R52, RZ ;  /* 0x0000003402027210 */ /* 0x000fe40007ffe0ff */
[----:B------:R-:W-:Y:S01]  /*253e0*/  IADD3 R48, P3, R48, 0x1, RZ ;  /* 0x0000000130307810 */ /* 0x000fe20007f7e0ff */
[----:B------:R-:W-:-:S02]  /*253f0*/  @P4 IMAD.MOV R3, RZ, RZ, -R3 ;  /* 0x000000ffff034224 */ /* 0x000fc400078e0a03 */
[----:B------:R-:W-:Y:S01]  /*25400*/  IMAD.SHL.U32 R51, R2, 0x100000, RZ ;  /* 0x0010000002337824 */ /* 0x000fe200078e00ff */
[----:B------:R-:W-:-:S04]  /*25410*/  LEA.HI.X R4, R4, RZ, RZ, 0x16, P3 ;  /* 0x000000ff04047211 */ /* 0x000fc800018fb4ff */
[--C-:B------:R-:W-:Y:S02]  /*25420*/  SHF.R.U64 R48, R48, 0x1, R4.reuse ;  /* 0x0000000130307819 */ /* 0x100fe40000001204 */
[----:B------:R-:W-:Y:S02]  /*25430*/  SHF.R.U32.HI R4, RZ, 0x1, R4 ;  /* 0x00000001ff047819 */ /* 0x000fe40000011604 */
[----:B------:R-:W-:-:S04]  /*25440*/  IADD3 R2, P3, P1, R48, -UR4, RZ ;  /* 0x8000000430027c10 */ /* 0x000fc8000f97e0ff */
[----:B------:R-:W-:-:S04]  /*25450*/  IADD3.X R4, R4, 0x3fe00000, ~R51, P3, P1 ;  /* 0x3fe0000004047810 */ /* 0x000fc80001fe2c33 */
[----:B------:R-:W-:Y:S02]  /*25460*/  LOP3.LUT R4, R4, R50, RZ, 0xfc, !PT ;  /* 0x0000003204047212 */ /* 0x000fe400078efcff */
.L_x_7634:
[----:B------:R-:W-:Y:S02]  /*25470*/  IMAD.MOV.U32 R48, RZ, RZ, R49 ;  /* 0x000000ffff307224 */ /* 0x000fe400078e0031 */
[----:B------:R-:W-:Y:S02]  /*25480*/  IMAD.MOV.U32 R49, RZ, RZ, 0x0 ;  /* 0x00000000ff317424 */ /* 0x000fe400078e00ff */
[----:B------:R-:W-:Y:S02]  /*25490*/  IMAD.MOV.U32 R5, RZ, RZ, R4 ;  /* 0x000000ffff057224 */ /* 0x000fe400078e0004 */
[----:B------:R-:W-:Y:S01]  /*254a0*/  IMAD.MOV.U32 R4, RZ, RZ, R2 ;  /* 0x000000ffff047224 */ /* 0x000fe200078e0002 */
[----:B------:R-:W-:Y:S06]  /*254b0*/  RET.REL.NODEC R48 `(_ZN2at6native29vectorized_elementwise_kernelILi2EZZZNS0_61_GLOBAL__N__132982cb_23_ActivationSiluKernel_cu_1520ed90_293611silu_kernelERNS_18TensorIteratorBaseEENKUlvE_clEvENKUlvE1_clEvEUlN3c107complexIdEEE_St5arrayIPcLm2EEEEviT0_T1_) ;  /* 0xfffdab4030007950 */ /* 0x000fec0003c3ffff */
.L_x_7638:
        /* <DEDUP_REMOVED lines=12> */
.L_x_9709:


//--------------------- .text._ZN2at6native29vectorized_elementwise_kernelILi4EZZZNS0_61_GLOBAL__N__132982cb_23_ActivationSiluKernel_cu_1520ed90_293611silu_kernelERNS_18TensorIteratorBaseEENKUlvE_clEvENKUlvE1_clEvEUlN3c107complexIdEEE_St5arrayIPcLm2EEEEviT0_T1_ --------------------------
	.section	.text._ZN2at6native29vectorized_elementwise_kernelILi4EZZZNS0_61_GLOBAL__N__132982cb_23_ActivationSiluKernel_cu_1520ed90_293611silu_kernelERNS_18TensorIteratorBaseEENKUlvE_clEvENKUlvE1_clEvEUlN3c107complexIdEEE_St5arrayIPcLm2EEEEviT0_T1_,"ax",@progbits
	.sectioninfo	@"SHI_REGISTERS=72"
	.align	128
        .global         _ZN2at6native29vectorized_elementwise_kernelILi4EZZZNS0_61_GLOBAL__N__132982cb_23_ActivationSiluKernel_cu_1520ed90_293611silu_kernelERNS_18TensorIteratorBaseEENKUlvE_clEvENKUlvE1_clEvEUlN3c107complexIdEEE_St5arrayIPcLm2EEEEviT0_T1_
        .type           _ZN2at6native29vectorized_elementwise_kernelILi4EZZZNS0_61_GLOBAL__N__132982cb_23_ActivationSiluKernel_cu_1520ed90_293611silu_kernelERNS_18TensorIteratorBaseEENKUlvE_clEvENKUlvE1_clEvEUlN3c107complexIdEEE_St5arrayIPcLm2EEEEviT0_T1_,@function
        .size           _ZN2at6native29vectorized_elementwise_kernelILi4EZZZNS0_61_GLOBAL__N__132982cb_23_ActivationSiluKernel_cu_1520ed90_293611silu_kernelERNS_18TensorIteratorBaseEENKUlvE_clEvENKUlvE1_clEvEUlN3c107complexIdEEE_St5arrayIPcLm2EEEEviT0_T1_,(.L_x_9712 - _ZN2at6native29vectorized_elementwise_kernelILi4EZZZNS0_61_GLOBAL__N__132982cb_23_ActivationSiluKernel_cu_1520ed90_293611silu_kernelERNS_18TensorIteratorBaseEENKUlvE_clEvENKUlvE1_clEvEUlN3c107complexIdEEE_St5arrayIPcLm2EEEEviT0_T1_)
        .other          _ZN2at6native29vectorized_elementwise_kernelILi4EZZZNS0_61_GLOBAL__N__132982cb_23_ActivationSiluKernel_cu_1520ed90_293611silu_kernelERNS_18TensorIteratorBaseEENKUlvE_clEvENKUlvE1_clEvEUlN3c107complexIdEEE_St5arrayIPcLm2EEEEviT0_T1_,@"STO_CUDA_ENTRY STV_DEFAULT"
_ZN2at6native29vectorized_elementwise_kernelILi4EZZZNS0_61_GLOBAL__N__132982cb_23_ActivationSiluKernel_cu_1520ed90_293611silu_kernelERNS_18TensorIteratorBaseEENKUlvE_clEvENKUlvE1_clEvEUlN3c107complexIdEEE_St5arrayIPcLm2EEEEviT0_T1_:
.text._ZN2at6native29vectorized_elementwise_kernelILi4EZZZNS0_61_GLOBAL__N__132982cb_23_ActivationSiluKernel_cu_1520ed90_293611silu_kernelERNS_18TensorIteratorBaseEENKUlvE_clEvENKUlvE1_clEvEUlN3c107complexIdEEE_St5arrayIPcLm2EEEEviT0_T1_:
        /* <DEDUP_REMOVED lines=71> */
.L_x_7646:
[----:B------:R-:W-:Y:S05]  /*0470*/  BSYNC B0 ;  /* 0x0000000000007941 */ /* 0x000fea0003800000 */
.L_x_7645:
        /* <DEDUP_REMOVED lines=13> */
[----:B012--5:R-:W-:Y:S05]  /*0550*/  CALL.REL.NOINC `($_ZN2at6native29vectorized_elementwise_kernelILi4EZZZNS0_61_GLOBAL__N__132982cb_23_ActivationSiluKernel_cu_1520ed90_293611silu_kernelERNS_18TensorIteratorBaseEENKUlvE_clEvENKUlvE1_clEvEUlN3c107complexIdEEE_St5arrayIPcLm2EEEEviT0_T1_$__internal_trig_reduction_slowpathd) ;  /* 0x000245d000007944 */ /* 0x027fea0003c00000 */
[----:B------:R-:W-:Y:S05]  /*0560*/  BRA `(.L_x_7649) ;  /* 0x0000002000007947 */ /* 0x000fea0003800000 */
.L_x_7648:
[----:B------:R2:W3:Y:S01]  /*0570*/  DMUL R4, RZ, R60 ;  /* 0x0000003cff047228 */ /* 0x0004e20000000000 */
[----:B0-----:R-:W-:-:S05]  /*0580*/  IMAD.MOV.U32 R3, RZ, RZ, RZ ;  /* 0x000000ffff037224 */ /* 0x001fca00078e00ff */
.L_x_7649:
[----:B------:R-:W-:Y:S05]  /*0590*/  BSYNC B2 ;  /* 0x0000000000027941 */ /* 0x000fea0003800000 */
.L_x_7647:
        /* <DEDUP_REMOVED lines=36> */
[----:B0123-5:R-:W-:Y:S05]  /*07e0*/  CALL.REL.NOINC `($_ZN2at6native29vectorized_elementwise_kernelILi4EZZZNS0_61_GLOBAL__N__132982cb_23_ActivationSiluKernel_cu_1520ed90_293611silu_kernelERNS_18TensorIteratorBaseEENKUlvE_clEvENKUlvE1_clEvEUlN3c107complexIdEEE_St5arrayIPcLm2EEEEviT0_T1_$__internal_trig_reduction_slowpathd) ;  /* 0x0002434000007944 */ /* 0x02ffea0003c00000 */
[----:B------:R-:W-:Y:S05]  /*07f0*/  BRA `(.L_x_7652) ;  /* 0x0000002000007947 */ /* 0x000fea0003800000 */
.L_x_7651:
[----:B------:R2:W3:Y:S01]  /*0800*/  DMUL R4, RZ, R60 ;  /* 0x0000003cff047228 */ /* 0x0004e20000000000 */
[----:B------:R-:W-:-:S05]  /*0810*/  IMAD.MOV.U32 R3, RZ, RZ, RZ ;  /* 0x000000ffff037224 */ /* 0x000fca00078e00ff */
.L_x_7652:
[----:B------:R-:W-:Y:S05]  /*0820*/  BSYNC B2 ;  /* 0x0000000000027941 */ /* 0x000fea0003800000 */
.L_x_7650:
        /* <DEDUP_REMOVED lines=25> */
.L_x_7644:
        /* <DEDUP_REMOVED lines=38> */
.L_x_7655:
[----:B------:R-:W-:Y:S05]  /*0c20*/  BSYNC B0 ;  /* 0x0000000000007941 */ /* 0x000fea0003800000 */
.L_x_7654:
        /* <DEDUP_REMOVED lines=13> */
[----:B012--5:R-:W-:Y:S05]  /*0d00*/  CALL.REL.NOINC `($_ZN2at6native29vectorized_elementwise_kernelILi4EZZZNS0_61_GLOBAL__N__132982cb_23_ActivationSiluKernel_cu_1520ed90_293611silu_kernelERNS_18TensorIteratorBaseEENKUlvE_clEvENKUlvE1_clEvEUlN3c107complexIdEEE_St5arrayIPcLm2EEEEviT0_T1_$__internal_trig_reduction_slowpathd) ;  /* 0x00023e2000007944 */ /* 0x027fea0003c00000 */
[----:B------:R-:W-:Y:S05]  /*0d10*/  BRA `(.L_x_7658) ;  /* 0x0000002000007947 */ /* 0x000fea0003800000 */
.L_x_7657:
[----:B------:R2:W3:Y:S01]  /*0d20*/  DMUL R4, RZ, R60 ;  /* 0x0000003cff047228 */ /* 0x0004e20000000000 */
[----:B0-----:R-:W-:-:S05]  /*0d30*/  IMAD.MOV.U32 R3, RZ, RZ, RZ ;  /* 0x000000ffff037224 */ /* 0x001fca00078e00ff */
.L_x_7658:
[----:B------:R-:W-:Y:S05]  /*0d40*/  BSYNC B2 ;  /* 0x0000000000027941 */ /* 0x000fea0003800000 */
.L_x_7656:
        /* <DEDUP_REMOVED lines=38> */
.L_x_7660:
[----:B------:R2:W3:Y:S01]  /*0fb0*/  DMUL R4, RZ, R60 ;  /* 0x0000003cff047228 */ /* 0x0004e20000000000 */
[----:B------:R-:W-:-:S05]  /*0fc0*/  MOV R3, RZ ;  /* 0x000000ff00037202 */ /* 0x000fca0000000f00 */
.L_x_7661:
[----:B------:R-:W-:Y:S05]  /*0fd0*/  BSYNC B2 ;  /* 0x0000000000027941 */ /* 0x000fea0003800000 */
.L_x_7659:
        /* <DEDUP_REMOVED lines=39> */
.L_x_7643:
        /* <DEDUP_REMOVED lines=11> */
.L_x_7662:
[----:B------:R-:W0:-:S10]  /*1300*/  DADD R40, R18, -R18 ;  /* 0x0000000012287229 */ /* 0x000e140000000812 */
[----:B0-----:R-:W-:Y:S02]  /*1310*/  IMAD.MOV.U32 R60, RZ, RZ, R40 ;  /* 0x000000ffff3c7224 */ /* 0x001fe400078e0028 */
[----:B------:R-:W-:Y:S01]  /*1320*/  IMAD.MOV.U32 R61, RZ, RZ, R41 ;  /* 0x000000ffff3d7224 */ /* 0x000fe200078e0029 */
[----:B------:R-:W-:Y:S05]  /*1330*/  BRA `(.L_x_7653) ;  /* 0x0000077000007947 */ /* 0x000fea0003800000 */
.L_x_7642:
        /* <DEDUP_REMOVED lines=14> */
[----:B01---5:R-:W-:Y:S05]  /*1420*/  CALL.REL.NOINC `($_ZN2at6native29vectorized_elementwise_kernelILi4EZZZNS0_61_GLOBAL__N__132982cb_23_ActivationSiluKernel_cu_1520ed90_293611silu_kernelERNS_18TensorIteratorBaseEENKUlvE_clEvENKUlvE1_clEvEUlN3c107complexIdEEE_St5arrayIPcLm2EEEEviT0_T1_$__internal_trig_reduction_slowpathd) ;  /* 0x0002370000007944 */ /* 0x023fea0003c00000 */
[----:B------:R-:W-:Y:S05]  /*1430*/  BRA `(.L_x_7665) ;  /* 0x0000002000007947 */ /* 0x000fea0003800000 */
.L_x_7664:
[----:B------:R0:W1:Y:S01]  /*1440*/  DMUL R4, RZ, R60 ;  /* 0x0000003cff047228 */ /* 0x0000620000000000 */
[----:B------:R-:W-:-:S05]  /*1450*/  IMAD.MOV.U32 R3, RZ, RZ, RZ ;  /* 0x000000ffff037224 */ /* 0x000fca00078e00ff */
.L_x_7665:
[----:B------:R-:W-:Y:S05]  /*1460*/  BSYNC B2 ;  /* 0x0000000000027941 */ /* 0x000fea0003800000 */
.L_x_7663:
        /* <DEDUP_REMOVED lines=36> */
[----:B012--5:R-:W-:Y:S05]  /*16b0*/  CALL.REL.NOINC `($_ZN2at6native29vectorized_elementwise_kernelILi4EZZZNS0_61_GLOBAL__N__132982cb_23_ActivationSiluKernel_cu_1520ed90_293611silu_kernelERNS_18TensorIteratorBaseEENKUlvE_clEvENKUlvE1_clEvEUlN3c107complexIdEEE_St5arrayIPcLm2EEEEviT0_T1_$__internal_trig_reduction_slowpathd) ;  /* 0x0002347000007944 */ /* 0x027fea0003c00000 */
[----:B------:R-:W-:Y:S05]  /*16c0*/  BRA `(.L_x_7668) ;  /* 0x0000002000007947 */ /* 0x000fea0003800000 */
.L_x_7667:
[----:B------:R1:W2:Y:S01]  /*16d0*/  DMUL R4, RZ, R60 ;  /* 0x0000003cff047228 */ /* 0x0002a20000000000 */
[----:B------:R-:W-:-:S05]  /*16e0*/  IMAD.MOV.U32 R3, RZ, RZ, RZ ;  /* 0x000000ffff037224 */ /* 0x000fca00078e00ff */
.L_x_7668:
[----:B------:R-:W-:Y:S05]  /*16f0*/  BSYNC B2 ;  /* 0x0000000000027941 */ /* 0x000fea0003800000 */
.L_x_7666:
        /* <DEDUP_REMOVED lines=24> */
.L_x_7641:
        /* <DEDUP_REMOVED lines=35> */
.L_x_7653:
[----:B012---:R-:W-:Y:S05]  /*1ab0*/  BSYNC B1 ;  /* 0x0000000000017941 */ /* 0x007fea0003800000 */
.L_x_7640:
        /* <DEDUP_REMOVED lines=28> */
[----:B-----5:R-:W-:Y:S05]  /*1c80*/  CALL.REL.NOINC `($__internal_17_$__cuda_sm20_div_rn_f64_full) ;  /* 0x0002284000007944 */ /* 0x020fea0003c00000 */
[----:B------:R-:W-:Y:S02]  /*1c90*/  IMAD.MOV.U32 R44, RZ, RZ, R2 ;  /* 0x000000ffff2c7224 */ /* 0x000fe400078e0002 */
[----:B------:R-:W-:Y:S02]  /*1ca0*/  IMAD.MOV.U32 R45, RZ, RZ, R3 ;  /* 0x000000ffff2d7224 */ /* 0x000fe400078e0003 */
.L_x_7673:
[----:B------:R-:W-:Y:S05]  /*1cb0*/  BSYNC B2 ;  /* 0x0000000000027941 */ /* 0x000fea0003800000 */
.L_x_7672:
        /* <DEDUP_REMOVED lines=16> */
[----:B01---5:R-:W-:Y:S05]  /*1dc0*/  CALL.REL.NOINC `($__internal_16_$__cuda_sm20_dblrcp_rn_slowpath_v3) ;  /* 0x0002243000007944 */ /* 0x023fea0003c00000 */
[----:B------:R-:W-:Y:S02]  /*1dd0*/  IMAD.MOV.U32 R5, RZ, RZ, R3 ;  /* 0x000000ffff057224 */ /* 0x000fe400078e0003 */
.L_x_7675:
[----:B------:R-:W-:Y:S05]  /*1de0*/  BSYNC B2 ;  /* 0x0000000000027941 */ /* 0x000fea0003800000 */
.L_x_7674:
[----:B------:R-:W3:-:S04]  /*1df0*/  DFMA R2, R18, R44, R16 ;  /* 0x0000002c1202722b */ /* 0x000ec80000000010 */
[----:B------:R-:W4:-:S04]  /*1e00*/  DFMA R18, -R16, R44, R18 ;  /* 0x0000002c1012722b */ /* 0x000f080000000112 */
[----:B--23--:R2:W3:-:S04]  /*1e10*/  DMUL R16, R2, R4 ;  /* 0x0000000402107228 */ /* 0x00c4c80000000000 */
[----:B----4-:R2:W4:Y:S01]  /*1e20*/  DMUL R18, R18, R4 ;  /* 0x0000000412127228 */ /* 0x0105220000000000 */
[----:B------:R-:W-:Y:S05]  /*1e30*/  BRA `(.L_x_7676) ;  /* 0x0000062000007947 */ /* 0x000fea0003800000 */
.L_x_7671:
        /* <DEDUP_REMOVED lines=20> */
[----:B-----5:R-:W-:Y:S05]  /*1f80*/  CALL.REL.NOINC `($__internal_17_$__cuda_sm20_div_rn_f64_full) ;  /* 0x0002254000007944 */ /* 0x020fea0003c00000 */
.L_x_7678:
[----:B------:R-:W-:Y:S05]  /*1f90*/  BSYNC B2 ;  /* 0x0000000000027941 */ /* 0x000fea0003800000 */
.L_x_7677:
        /* <DEDUP_REMOVED lines=22> */
[----:B-1---5:R-:W-:Y:S05]  /*2100*/  CALL.REL.NOINC `($__internal_17_$__cuda_sm20_div_rn_f64_full) ;  /* 0x000223c000007944 */ /* 0x022fea0003c00000 */
[----:B------:R-:W-:Y:S02]  /*2110*/  IMAD.MOV.U32 R40, RZ, RZ, R2 ;  /* 0x000000ffff287224 */ /* 0x000fe400078e0002 */
[----:B------:R-:W-:Y:S02]  /*2120*/  IMAD.MOV.U32 R41, RZ, RZ, R3 ;  /* 0x000000ffff297224 */ /* 0x000fe400078e0003 */
.L_x_7680:
[----:B------:R-:W-:Y:S05]  /*2130*/  BSYNC B2 ;  /* 0x0000000000027941 */ /* 0x000fea0003800000 */
.L_x_7679:
[----:B------:R-:W-:Y:S02]  /*2140*/  IMAD.MOV.U32 R18, RZ, RZ, R40 ;  /* 0x000000ffff127224 */ /* 0x000fe400078e0028 */
[----:B------:R-:W-:Y:S01]  /*2150*/  IMAD.MOV.U32 R19, RZ, RZ, R41 ;  /* 0x000000ffff137224 */ /* 0x000fe200078e0029 */
[----:B------:R-:W-:Y:S05]  /*2160*/  BRA `(.L_x_7676) ;  /* 0x000002f000007947 */ /* 0x000fea0003800000 */
.L_x_7670:
        /* <DEDUP_REMOVED lines=20> */
[----:B-----5:R-:W-:Y:S05]  /*22b0*/  CALL.REL.NOINC `($__internal_17_$__cuda_sm20_div_rn_f64_full) ;  /* 0x0002221000007944 */ /* 0x020fea0003c00000 */
[----:B------:R-:W-:Y:S02]  /*22c0*/  IMAD.MOV.U32 R44, RZ, RZ, R2 ;  /* 0x000000ffff2c7224 */ /* 0x000fe400078e0002 */
[----:B------:R-:W-:Y:S02]  /*22d0*/  IMAD.MOV.U32 R45, RZ, RZ, R3 ;  /* 0x000000ffff2d7224 */ /* 0x000fe400078e0003 */
.L_x_7682:
[----:B------:R-:W-:Y:S05]  /*22e0*/  BSYNC B2 ;  /* 0x0000000000027941 */ /* 0x000fea0003800000 */
.L_x_7681:
        /* <DEDUP_REMOVED lines=18> */
.L_x_7684:
[----:B------:R-:W-:Y:S05]  /*2410*/  BSYNC B2 ;  /* 0x0000000000027941 */ /* 0x000fea0003800000 */
.L_x_7683:
[----:B------:R-:W3:-:S04]  /*2420*/  DFMA R2, R16, R44, R18 ;  /* 0x0000002c1002722b */ /* 0x000ec80000000012 */
[----:B------:R-:W4:-:S04]  /*2430*/  DFMA R18, R18, R44, -R16 ;  /* 0x0000002c1212722b */ /* 0x000f080000000810 */
[----:B--23--:R2:W3:-:S04]  /*2440*/  DMUL R16, R2, R4 ;  /* 0x0000000402107228 */ /* 0x00c4c80000000000 */
[----:B----4-:R2:W4:-:S06]  /*2450*/  DMUL R18, R18, R4 ;  /* 0x0000000412127228 */ /* 0x01050c0000000000 */
.L_x_7676:
[----:B---3--:R-:W-:Y:S05]  /*2460*/  BSYNC B1 ;  /* 0x0000000000017941 */ /* 0x008fea0003800000 */
.L_x_7669:
        /* <DEDUP_REMOVED lines=51> */
.L_x_7691:
[----:B------:R-:W-:Y:S05]  /*27a0*/  BSYNC B0 ;  /* 0x0000000000007941 */ /* 0x000fea0003800000 */
.L_x_7690:
        /* <DEDUP_REMOVED lines=13> */
[----:B01234-:R-:W-:Y:S05]  /*2880*/  CALL.REL.NOINC `($_ZN2at6native29vectorized_elementwise_kernelILi4EZZZNS0_61_GLOBAL__N__132982cb_23_ActivationSiluKernel_cu_1520ed90_293611silu_kernelERNS_18TensorIteratorBaseEENKUlvE_clEvENKUlvE1_clEvEUlN3c107complexIdEEE_St5arrayIPcLm2EEEEviT0_T1_$__internal_trig_reduction_slowpathd) ;  /* 0x000222a000007944 */ /* 0x01ffea0003c00000 */
[----:B------:R-:W-:Y:S05]  /*2890*/  BRA `(.L_x_7694) ;  /* 0x0000002000007947 */ /* 0x000fea0003800000 */
.L_x_7693:
[----:B------:R3:W0:Y:S02]  /*28a0*/  DMUL R4, RZ, R60 ;  /* 0x0000003cff047228 */ /* 0x0006240000000000 */
[----:B0-----:R-:W-:-:S04]  /*28b0*/  IMAD.MOV.U32 R3, RZ, RZ, RZ ;  /* 0x000000ffff037224 */ /* 0x001fc800078e00ff */
.L_x_7694:
[----:B------:R-:W-:Y:S05]  /*28c0*/  BSYNC B2 ;  /* 0x0000000000027941 */ /* 0x000fea0003800000 */
.L_x_7692:
        /* <DEDUP_REMOVED lines=36> */
[----:B01234-:R-:W-:Y:S05]  /*2b10*/  CALL.REL.NOINC `($_ZN2at6native29vectorized_elementwise_kernelILi4EZZZNS0_61_GLOBAL__N__132982cb_23_ActivationSiluKernel_cu_1520ed90_293611silu_kernelERNS_18TensorIteratorBaseEENKUlvE_clEvENKUlvE1_clEvEUlN3c107complexIdEEE_St5arrayIPcLm2EEEEviT0_T1_$__internal_trig_reduction_slowpathd) ;  /* 0x0002201000007944 */ /* 0x01ffea0003c00000 */
[----:B------:R-:W-:Y:S05]  /*2b20*/  BRA `(.L_x_7697) ;  /* 0x0000002000007947 */ /* 0x000fea0003800000 */
.L_x_7696:
[----:B------:R3:W4:Y:S01]  /*2b30*/  DMUL R4, RZ, R60 ;  /* 0x0000003cff047228 */ /* 0x0007220000000000 */
[----:B------:R-:W-:-:S05]  /*2b40*/  IMAD.MOV.U32 R3, RZ, RZ, RZ ;  /* 0x000000ffff037224 */ /* 0x000fca00078e00ff */
.L_x_7697:
[----:B------:R-:W-:Y:S05]  /*2b50*/  BSYNC B2 ;  /* 0x0000000000027941 */ /* 0x000fea0003800000 */
.L_x_7695:
        /* <DEDUP_REMOVED lines=25> */
.L_x_7689:
        /* <DEDUP_REMOVED lines=38> */
.L_x_7700:
[----:B------:R-:W-:Y:S05]  /*2f50*/  BSYNC B0 ;  /* 0x0000000000007941 */ /* 0x000fea0003800000 */
.L_x_7699:
        /* <DEDUP_REMOVED lines=15> */
.L_x_7702:
[----:B------:R3:W0:Y:S02]  /*3050*/  DMUL R4, RZ, R60 ;  /* 0x0000003cff047228 */ /* 0x0006240000000000 */
[----:B0-----:R-:W-:-:S04]  /*3060*/  IMAD.MOV.U32 R3, RZ, RZ, RZ ;  /* 0x000000ffff037224 */ /* 0x001fc800078e00ff */
.L_x_7703:
[----:B------:R-:W-:Y:S05]  /*3070*/  BSYNC B2 ;  /* 0x0000000000027941 */ /* 0x000fea0003800000 */
.L_x_7701:
        /* <DEDUP_REMOVED lines=36> */
[----:B01234-:R-:W-:Y:S05]  /*32c0*/  CALL.REL.NOINC `($_ZN2at6native29vectorized_elementwise_kernelILi4EZZZNS0_61_GLOBAL__N__132982cb_23_ActivationSiluKernel_cu_1520ed90_293611silu_kernelERNS_18TensorIteratorBaseEENKUlvE_clEvENKUlvE1_clEvEUlN3c107complexIdEEE_St5arrayIPcLm2EEEEviT0_T1_$__internal_trig_reduction_slowpathd) ;  /* 0x0002186000007944 */ /* 0x01ffea0003c00000 */
[----:B------:R-:W-:Y:S05]  /*32d0*/  BRA `(.L_x_7706) ;  /* 0x0000002000007947 */ /* 0x000fea0003800000 */
.L_x_7705:
[----:B------:R3:W4:Y:S01]  /*32e0*/  DMUL R4, RZ, R60 ;  /* 0x0000003cff047228 */ /* 0x0007220000000000 */
[----:B------:R-:W-:-:S05]  /*32f0*/  IMAD.MOV.U32 R3, RZ, RZ, RZ ;  /* 0x000000ffff037224 */ /* 0x000fca00078e00ff */
.L_x_7706:
[----:B------:R-:W-:Y:S05]  /*3300*/  BSYNC B2 ;  /* 0x0000000000027941 */ /* 0x000fea0003800000 */
.L_x_7704:
        /* <DEDUP_REMOVED lines=39> */
.L_x_7688:
        /* <DEDUP_REMOVED lines=11> */
.L_x_7707:
[----:B------:R-:W0:-:S10]  /*3630*/  DADD R40, R14, -R14 ;  /* 0x000000000e287229 */ /* 0x000e14000000080e */
[----:B0-----:R-:W-:Y:S02]  /*3640*/  IMAD.MOV.U32 R60, RZ, RZ, R40 ;  /* 0x000000ffff3c7224 */ /* 0x001fe400078e0028 */
[----:B------:R-:W-:Y:S01]  /*3650*/  IMAD.MOV.U32 R61, RZ, RZ, R41 ;  /* 0x000000ffff3d7224 */ /* 0x000fe200078e0029 */
[----:B------:R-:W-:Y:S05]  /*3660*/  BRA `(.L_x_7698) ;  /* 0x0000077000007947 */ /* 0x000fea0003800000 */
.L_x_7687:
        /* <DEDUP_REMOVED lines=14> */
[----:B012-4-:R-:W-:Y:S05]  /*3750*/  CALL.REL.NOINC `($_ZN2at6native29vectorized_elementwise_kernelILi4EZZZNS0_61_GLOBAL__N__132982cb_23_ActivationSiluKernel_cu_1520ed90_293611silu_kernelERNS_18TensorIteratorBaseEENKUlvE_clEvENKUlvE1_clEvEUlN3c107complexIdEEE_St5arrayIPcLm2EEEEviT0_T1_$__internal_trig_reduction_slowpathd) ;  /* 0x000213d000007944 */ /* 0x017fea0003c00000 */
[----:B------:R-:W-:Y:S05]  /*3760*/  BRA `(.L_x_7710) ;  /* 0x0000002000007947 */ /* 0x000fea0003800000 */
.L_x_7709:
[----:B------:R0:W2:Y:S01]  /*3770*/  DMUL R4, RZ, R60 ;  /* 0x0000003cff047228 */ /* 0x0000a20000000000 */
[----:B------:R-:W-:-:S05]  /*3780*/  IMAD.MOV.U32 R3, RZ, RZ, RZ ;  /* 0x000000ffff037224 */ /* 0x000fca00078e00ff */
.L_x_7710:
[----:B------:R-:W-:Y:S05]  /*3790*/  BSYNC B2 ;  /* 0x0000000000027941 */ /* 0x000fea0003800000 */
.L_x_7708:
        /* <DEDUP_REMOVED lines=36> */
[----:B0123--:R-:W-:Y:S05]  /*39e0*/  CALL.REL.NOINC `($_ZN2at6native29vectorized_elementwise_kernelILi4EZZZNS0_61_GLOBAL__N__132982cb_23_ActivationSiluKernel_cu_1520ed90_293611silu_kernelERNS_18TensorIteratorBaseEENKUlvE_clEvENKUlvE1_clEvEUlN3c107complexIdEEE_St5arrayIPcLm2EEEEviT0_T1_$__internal_trig_reduction_slowpathd) ;  /* 0x0002114000007944 */ /* 0x00ffea0003c00000 */
[----:B------:R-:W-:Y:S05]  /*39f0*/  BRA `(.L_x_7713) ;  /* 0x0000002000007947 */ /* 0x000fea0003800000 */
.L_x_7712:
[----:B------:R2:W3:Y:S01]  /*3a00*/  DMUL R4, RZ, R60 ;  /* 0x0000003cff047228 */ /* 0x0004e20000000000 */
[----:B------:R-:W-:-:S05]  /*3a10*/  IMAD.MOV.U32 R3, RZ, RZ, RZ ;  /* 0x000000ffff037224 */ /* 0x000fca00078e00ff */
.L_x_7713:
[----:B------:R-:W-:Y:S05]  /*3a20*/  BSYNC B2 ;  /* 0x0000000000027941 */ /* 0x000fea0003800000 */
.L_x_7711:
        /* <DEDUP_REMOVED lines=24> */
.L_x_7686:
        /* <DEDUP_REMOVED lines=35> */
.L_x_7698:
[----:B0-23--:R-:W-:Y:S05]  /*3de0*/  BSYNC B1 ;  /* 0x0000000000017941 */ /* 0x00dfea0003800000 */
.L_x_7685:
        /* <DEDUP_REMOVED lines=28> */
[----:B------:R-:W-:Y:S05]  /*3fb0*/  CALL.REL.NOINC `($__internal_17_$__cuda_sm20_div_rn_f64_full) ;  /* 0x0002051000007944 */ /* 0x000fea0003c00000 */
[----:B------:R-:W-:Y:S02]  /*3fc0*/  IMAD.MOV.U32 R44, RZ, RZ, R2 ;  /* 0x000000ffff2c7224 */ /* 0x000fe400078e0002 */
[----:B------:R-:W-:Y:S02]  /*3fd0*/  IMAD.MOV.U32 R45, RZ, RZ, R3 ;  /* 0x000000ffff2d7224 */ /* 0x000fe400078e0003 */
.L_x_7718:
[----:B------:R-:W-:Y:S05]  /*3fe0*/  BSYNC B2 ;  /* 0x0000000000027941 */ /* 0x000fea0003800000 */
.L_x_7717:
        /* <DEDUP_REMOVED lines=16> */
[----:B01----:R-:W-:Y:S05]  /*40f0*/  CALL.REL.NOINC `($__internal_16_$__cuda_sm20_dblrcp_rn_slowpath_v3) ;  /* 0x0002010000007944 */ /* 0x003fea0003c00000 */
[----:B------:R-:W-:Y:S02]  /*4100*/  IMAD.MOV.U32 R5, RZ, RZ, R3 ;  /* 0x000000ffff057224 */ /* 0x000fe400078e0003 */
.L_x_7720:
[----:B------:R-:W-:Y:S05]  /*4110*/  BSYNC B2 ;  /* 0x0000000000027941 */ /* 0x000fea0003800000 */
.L_x_7719:
[----:B------:R-:W3:-:S04]  /*4120*/  DFMA R2, R14, R44, R12 ;  /* 0x0000002c0e02722b */ /* 0x000ec8000000000c */
[----:B------:R-:W4:-:S04]  /*4130*/  DFMA R14, -R12, R44, R14 ;  /* 0x0000002c0c0e722b */ /* 0x000f08000000010e */
[----:B--23--:R2:W3:-:S04]  /*4140*/  DMUL R12, R2, R4 ;  /* 0x00000004020c7228 */ /* 0x00c4c80000000000 */
[----:B----4-:R2:W4:Y:S01]  /*4150*/  DMUL R14, R14, R4 ;  /* 0x000000040e0e7228 */ /* 0x0105220000000000 */
[----:B------:R-:W-:Y:S05]  /*4160*/  BRA `(.L_x_7721) ;  /* 0x0000062000007947 */ /* 0x000fea0003800000 */
.L_x_7716:
        /* <DEDUP_REMOVED lines=20> */
[----:B------:R-:W-:Y:S05]  /*42b0*/  CALL.REL.NOINC `($__internal_17_$__cuda_sm20_div_rn_f64_full) ;  /* 0x0002021000007944 */ /* 0x000fea0003c00000 */
.L_x_7723:
[----:B------:R-:W-:Y:S05]  /*42c0*/  BSYNC B2 ;  /* 0x0000000000027941 */ /* 0x000fea0003800000 */
.L_x_7722:
        /* <DEDUP_REMOVED lines=22> */
[----:B-1----:R-:W-:Y:S05]  /*4430*/  CALL.REL.NOINC `($__internal_17_$__cuda_sm20_div_rn_f64_full) ;  /* 0x0002009000007944 */ /* 0x002fea0003c00000 */
[----:B------:R-:W-:Y:S02]  /*4440*/  IMAD.MOV.U32 R40, RZ, RZ, R2 ;  /* 0x000000ffff287224 */ /* 0x000fe400078e0002 */
[----:B------:R-:W-:Y:S02]  /*4450*/  IMAD.MOV.U32 R41, RZ, RZ, R3 ;  /* 0x000000ffff297224 */ /* 0x000fe400078e0003 */
.L_x_7725:
[----:B------:R-:W-:Y:S05]  /*4460*/  BSYNC B2 ;  /* 0x0000000000027941 */ /* 0x000fea0003800000 */
.L_x_7724:
[----:B------:R-:W-:Y:S02]  /*4470*/  IMAD.MOV.U32 R14, RZ, RZ, R40 ;  /* 0x000000ffff0e7224 */ /* 0x000fe400078e0028 */
[----:B------:R-:W-:Y:S01]  /*4480*/  IMAD.MOV.U32 R15, RZ, RZ, R41 ;  /* 0x000000ffff0f7224 */ /* 0x000fe200078e0029 */
[----:B------:R-:W-:Y:S05]  /*4490*/  BRA `(.L_x_7721) ;  /* 0x000002f000007947 */ /* 0x000fea0003800000 */
.L_x_7715:
        /* <DEDUP_REMOVED lines=20> */
[----:B------:R-:W-:Y:S05]  /*45e0*/  CALL.REL.NOINC `($__internal_17_$__cuda_sm20_div_rn_f64_full) ;  /* 0x0001fee000007944 */ /* 0x000fea0003c00000 */
[----:B------:R-:W-:Y:S02]  /*45f0*/  IMAD.MOV.U32 R44, RZ, RZ, R2 ;  /* 0x000000ffff2c7224 */ /* 0x000fe400078e0002 */
[----:B------:R-:W-:Y:S02]  /*4600*/  IMAD.MOV.U32 R45, RZ, RZ, R3 ;  /* 0x000000ffff2d7224 */ /* 0x000fe400078e0003 */
.L_x_7727:
[----:B------:R-:W-:Y:S05]  /*4610*/  BSYNC B2 ;  /* 0x0000000000027941 */ /* 0x000fea0003800000 */
.L_x_7726:
        /* <DEDUP_REMOVED lines=16> */
[----:B01----:R-:W-:Y:S05]  /*4720*/  CALL.REL.NOINC `($__internal_16_$__cuda_sm20_dblrcp_rn_slowpath_v3) ;  /* 0x0001fad000007944 */ /* 0x003fea0003c00000 */
[----:B------:R-:W-:Y:S02]  /*4730*/  IMAD.MOV.U32 R5, RZ, RZ, R3 ;  /* 0x000000ffff057224 */ /* 0x000fe400078e0003 */
.L_x_7729:
[----:B------:R-:W-:Y:S05]  /*4740*/  BSYNC B2 ;  /* 0x0000000000027941 */ /* 0x000fea0003800000 */
.L_x_7728:
[----:B------:R-:W3:-:S04]  /*4750*/  DFMA R2, R12, R44, R14 ;  /* 0x0000002c0c02722b */ /* 0x000ec8000000000e */
[----:B------:R-:W4:-:S04]  /*4760*/  DFMA R14, R14, R44, -R12 ;  /* 0x0000002c0e0e722b */ /* 0x000f08000000080c */
[----:B--23--:R2:W3:-:S04]  /*4770*/  DMUL R12, R2, R4 ;  /* 0x00000004020c7228 */ /* 0x00c4c80000000000 */
[----:B----4-:R2:W4:-:S06]  /*4780*/  DMUL R14, R14, R4 ;  /* 0x000000040e0e7228 */ /* 0x01050c0000000000 */
.L_x_7721:
[----:B---3--:R-:W-:Y:S05]  /*4790*/  BSYNC B1 ;  /* 0x0000000000017941 */ /* 0x008fea0003800000 */
.L_x_7714:
        /* <DEDUP_REMOVED lines=51> */
.L_x_7736:
[----:B------:R-:W-:Y:S05]  /*4ad0*/  BSYNC B0 ;  /* 0x0000000000007941 */ /* 0x000fea0003800000 */
.L_x_7735:
        /* <DEDUP_REMOVED lines=13> */
[----:B01234-:R-:W-:Y:S05]  /*4bb0*/  CALL.REL.NOINC `($_ZN2at6native29vectorized_elementwise_kernelILi4EZZZNS0_61_GLOBAL__N__132982cb_23_ActivationSiluKernel_cu_1520ed90_293611silu_kernelERNS_18TensorIteratorBaseEENKUlvE_clEvENKUlvE1_clEvEUlN3c107complexIdEEE_St5arrayIPcLm2EEEEviT0_T1_$__internal_trig_reduction_slowpathd) ;  /* 0x0001ff7000007944 */ /* 0x01ffea0003c00000 */
[----:B------:R-:W-:Y:S05]  /*4bc0*/  BRA `(.L_x_7739) ;  /* 0x0000002000007947 */ /* 0x000fea0003800000 */
.L_x_7738:
[----:B------:R3:W0:Y:S02]  /*4bd0*/  DMUL R4, RZ, R60 ;  /* 0x0000003cff047228 */ /* 0x0006240000000000 */
[----:B0-----:R-:W-:-:S04]  /*4be0*/  IMAD.MOV.U32 R3, RZ, RZ, RZ ;  /* 0x000000ffff037224 */ /* 0x001fc800078e00ff */
.L_x_7739:
[----:B------:R-:W-:Y:S05]  /*4bf0*/  BSYNC B2 ;  /* 0x0000000000027941 */ /* 0x000fea0003800000 */
.L_x_7737:
        /* <DEDUP_REMOVED lines=38> */
.L_x_7741:
[----:B------:R3:W4:Y:S01]  /*4e60*/  DMUL R4, RZ, R60 ;  /* 0x0000003cff047228 */ /* 0x0007220000000000 */
[----:B------:R-:W-:-:S05]  /*4e70*/  IMAD.MOV.U32 R3, RZ, RZ, RZ ;  /* 0x000000ffff037224 */ /* 0x000fca00078e00ff */
.L_x_7742:
[----:B------:R-:W-:Y:S05]  /*4e80*/  BSYNC B2 ;  /* 0x0000000000027941 */ /* 0x000fea0003800000 */
.L_x_7740:
        /* <DEDUP_REMOVED lines=25> */
.L_x_7734:
        /* <DEDUP_REMOVED lines=38> */
.L_x_7745:
[----:B------:R-:W-:Y:S05]  /*5280*/  BSYNC B0 ;  /* 0x0000000000007941 */ /* 0x000fea0003800000 */
.L_x_7744:
        /* <DEDUP_REMOVED lines=15> */
.L_x_7747:
[----:B------:R3:W0:Y:S02]  /*5380*/  DMUL R4, RZ, R60 ;  /* 0x0000003cff047228 */ /* 0x0006240000000000 */
[----:B0-----:R-:W-:-:S04]  /*5390*/  IMAD.MOV.U32 R3, RZ, RZ, RZ ;  /* 0x000000ffff037224 */ /* 0x001fc800078e00ff */
.L_x_7748:
[----:B------:R-:W-:Y:S05]  /*53a0*/  BSYNC B2 ;  /* 0x0000000000027941 */ /* 0x000fea0003800000 */
.L_x_7746:
        /* <DEDUP_REMOVED lines=38> */
.L_x_7750:
[----:B------:R3:W4:Y:S01]  /*5610*/  DMUL R4, RZ, R60 ;  /* 0x0000003cff047228 */ /* 0x0007220000000000 */
[----:B------:R-:W-:-:S05]  /*5620*/  IMAD.MOV.U32 R3, RZ, RZ, RZ ;  /* 0x000000ffff037224 */ /* 0x000fca00078e00ff */
.L_x_7751:
[----:B------:R-:W-:Y:S05]  /*5630*/  BSYNC B2 ;  /* 0x0000000000027941 */ /* 0x000fea0003800000 */
.L_x_7749:
        /* <DEDUP_REMOVED lines=39> */
.L_x_7733:
        /* <DEDUP_REMOVED lines=11> */
.L_x_7752:
[----:B------:R-:W0:-:S10]  /*5960*/  DADD R40, R10, -R10 ;  /* 0x000000000a287229 */ /* 0x000e14000000080a */
[----:B0-----:R-:W-:Y:S02]  /*5970*/  IMAD.MOV.U32 R60, RZ, RZ, R40 ;  /* 0x000000ffff3c7224 */ /* 0x001fe400078e0028 */
[----:B------:R-:W-:Y:S01]  /*5980*/  IMAD.MOV.U32 R61, RZ, RZ, R41 ;  /* 0x000000ffff3d7224 */ /* 0x000fe200078e0029 */
[----:B------:R-:W-:Y:S05]  /*5990*/  BRA `(.L_x_7743) ;  /* 0x0000077000007947 */ /* 0x000fea0003800000 */
.L_x_7732:
        /* <DEDUP_REMOVED lines=16> */
.L_x_7754:
[----:B------:R0:W2:Y:S01]  /*5aa0*/  DMUL R4, RZ, R60 ;  /* 0x0000003cff047228 */ /* 0x0000a20000000000 */
[----:B------:R-:W-:-:S05]  /*5ab0*/  MOV R3, RZ ;  /* 0x000000ff00037202 */ /* 0x000fca0000000f00 */
.L_x_7755:
[----:B------:R-:W-:Y:S05]  /*5ac0*/  BSYNC B2 ;  /* 0x0000000000027941 */ /* 0x000fea0003800000 */
.L_x_7753:
        /* <DEDUP_REMOVED lines=38> */
.L_x_7757:
[----:B------:R2:W3:Y:S01]  /*5d30*/  DMUL R4, RZ, R60 ;  /* 0x0000003cff047228 */ /* 0x0004e20000000000 */
[----:B------:R-:W-:-:S05]  /*5d40*/  IMAD.MOV.U32 R3, RZ, RZ, RZ ;  /* 0x000000ffff037224 */ /* 0x000fca00078e00ff */
.L_x_7758:
[----:B------:R-:W-:Y:S05]  /*5d50*/  BSYNC B2 ;  /* 0x0000000000027941 */ /* 0x000fea0003800000 */
.L_x_7756:
        /* <DEDUP_REMOVED lines=24> */
.L_x_7731:
        /* <DEDUP_REMOVED lines=35> */
.L_x_7743:
[----:B0-23--:R-:W-:Y:S05]  /*6110*/  BSYNC B1 ;  /* 0x0000000000017941 */ /* 0x00dfea0003800000 */
.L_x_7730:
        /* <DEDUP_REMOVED lines=29> */
[----:B------:R-:W-:Y:S01]  /*62f0*/  IMAD.MOV.U32 R44, RZ, RZ, R2 ;  /* 0x000000ffff2c7224 */ /* 0x000fe200078e0002 */
[----:B------:R-:W-:Y:S02]  /*6300*/  MOV R45, R3 ;  /* 0x00000003002d7202 */ /* 0x000fe40000000f00 */
.L_x_7763:
[----:B------:R-:W-:Y:S05]  /*6310*/  BSYNC B2 ;  /* 0x0000000000027941 */ /* 0x000fea0003800000 */
.L_x_7762:
        /* <DEDUP_REMOVED lines=18> */
.L_x_7765:
[----:B------:R-:W-:Y:S05]  /*6440*/  BSYNC B2 ;  /* 0x0000000000027941 */ /* 0x000fea0003800000 */
.L_x_7764:
[----:B------:R-:W3:-:S04]  /*6450*/  DFMA R2, R10, R44, R8 ;  /* 0x0000002c0a02722b */ /* 0x000ec80000000008 */
[----:B------:R-:W4:-:S04]  /*6460*/  DFMA R10, -R8, R44, R10 ;  /* 0x0000002c080a722b */ /* 0x000f08000000010a */
[----:B--23--:R2:W3:-:S04]  /*6470*/  DMUL R8, R2, R4 ;  /* 0x0000000402087228 */ /* 0x00c4c80000000000 */
[----:B----4-:R2:W4:Y:S01]  /*6480*/  DMUL R10, R10, R4 ;  /* 0x000000040a0a7228 */ /* 0x0105220000000000 */
[----:B------:R-:W-:Y:S05]  /*6490*/  BRA `(.L_x_7766) ;  /* 0x0000062000007947 */ /* 0x000fea0003800000 */
.L_x_7761:
        /* <DEDUP_REMOVED lines=21> */
.L_x_7768:
[----:B------:R-:W-:Y:S05]  /*65f0*/  BSYNC B2 ;  /* 0x0000000000027941 */ /* 0x000fea0003800000 */
.L_x_7767:
        /* <DEDUP_REMOVED lines=22> */
[----:B-1----:R-:W-:Y:S05]  /*6760*/  CALL.REL.NOINC `($__internal_17_$__cuda_sm20_div_rn_f64_full) ;  /* 0x0001dd6000007944 */ /* 0x002fea0003c00000 */
[----:B------:R-:W-:Y:S02]  /*6770*/  IMAD.MOV.U32 R40, RZ, RZ, R2 ;  /* 0x000000ffff287224 */ /* 0x000fe400078e0002 */
[----:B------:R-:W-:Y:S02]  /*6780*/  IMAD.MOV.U32 R41, RZ, RZ, R3 ;  /* 0x000000ffff297224 */ /* 0x000fe400078e0003 */
.L_x_7770:
[----:B------:R-:W-:Y:S05]  /*6790*/  BSYNC B2 ;  /* 0x0000000000027941 */ /* 0x000fea0003800000 */
.L_x_7769:
[----:B------:R-:W-:Y:S02]  /*67a0*/  IMAD.MOV.U32 R10, RZ, RZ, R40 ;  /* 0x000000ffff0a7224 */ /* 0x000fe400078e0028 */
[----:B------:R-:W-:Y:S01]  /*67b0*/  IMAD.MOV.U32 R11, RZ, RZ, R41 ;  /* 0x000000ffff0b7224 */ /* 0x000fe200078e0029 */
[----:B------:R-:W-:Y:S05]  /*67c0*/  BRA `(.L_x_7766) ;  /* 0x000002f000007947 */ /* 0x000fea0003800000 */
.L_x_7760:
        /* <DEDUP_REMOVED lines=23> */
.L_x_7772:
[----:B------:R-:W-:Y:S05]  /*6940*/  BSYNC B2 ;  /* 0x0000000000027941 */ /* 0x000fea0003800000 */
.L_x_7771:
        /* <DEDUP_REMOVED lines=17> */
[----:B------:R-:W-:Y:S02]  /*6a60*/  MOV R5, R3 ;  /* 0x0000000300057202 */ /* 0x000fe40000000f00 */
.L_x_7774:
[----:B------:R-:W-:Y:S05]  /*6a70*/  BSYNC B2 ;  /* 0x0000000000027941 */ /* 0x000fea0003800000 */
.L_x_7773:
[----:B------:R-:W3:-:S04]  /*6a80*/  DFMA R2, R8, R44, R10 ;  /* 0x0000002c0802722b */ /* 0x000ec8000000000a */
[----:B------:R-:W4:-:S04]  /*6a90*/  DFMA R10, R10, R44, -R8 ;  /* 0x0000002c0a0a722b */ /* 0x000f080000000808 */
[----:B--23--:R2:W3:-:S04]  /*6aa0*/  DMUL R8, R2, R4 ;  /* 0x0000000402087228 */ /* 0x00c4c80000000000 */
[----:B----4-:R2:W4:-:S06]  /*6ab0*/  DMUL R10, R10, R4 ;  /* 0x000000040a0a7228 */ /* 0x01050c0000000000 */
.L_x_7766:
[----:B---3--:R-:W-:Y:S05]  /*6ac0*/  BSYNC B1 ;  /* 0x0000000000017941 */ /* 0x008fea0003800000 */
.L_x_7759:
        /* <DEDUP_REMOVED lines=51> */
.L_x_7781:
[----:B------:R-:W-:Y:S05]  /*6e00*/  BSYNC B0 ;  /* 0x0000000000007941 */ /* 0x000fea0003800000 */
.L_x_7780:
        /* <DEDUP_REMOVED lines=15> */
.L_x_7783:
[----:B------:R3:W0:Y:S02]  /*6f00*/  DMUL R4, RZ, R60 ;  /* 0x0000003cff047228 */ /* 0x0006240000000000 */
[----:B0-----:R-:W-:-:S04]  /*6f10*/  IMAD.MOV.U32 R3, RZ, RZ, RZ ;  /* 0x000000ffff037224 */ /* 0x001fc800078e00ff */
.L_x_7784:
[----:B------:R-:W-:Y:S05]  /*6f20*/  BSYNC B2 ;  /* 0x0000000000027941 */ /* 0x000fea0003800000 */
.L_x_7782:
        /* <DEDUP_REMOVED lines=36> */
[----:B01234-:R-:W-:Y:S05]  /*7170*/  CALL.REL.NOINC `($_ZN2at6native29vectorized_elementwise_kernelILi4EZZZNS0_61_GLOBAL__N__132982cb_23_ActivationSiluKernel_cu_1520ed90_293611silu_kernelERNS_18TensorIteratorBaseEENKUlvE_clEvENKUlvE1_clEvEUlN3c107complexIdEEE_St5arrayIPcLm2EEEEviT0_T1_$__internal_trig_reduction_slowpathd) ;  /* 0x0001d9b000007944 */ /* 0x01ffea0003c00000 */
[----:B------:R-:W-:Y:S05]  /*7180*/  BRA `(.L_x_7787) ;  /* 0x0000002000007947 */ /* 0x000fea0003800000 */
.L_x_7786:
[----:B------:R3:W4:Y:S01]  /*7190*/  DMUL R4, RZ, R60 ;  /* 0x0000003cff047228 */ /* 0x0007220000000000 */
[----:B------:R-:W-:-:S05]  /*71a0*/  IMAD.MOV.U32 R3, RZ, RZ, RZ ;  /* 0x000000ffff037224 */ /* 0x000fca00078e00ff */
.L_x_7787:
[----:B------:R-:W-:Y:S05]  /*71b0*/  BSYNC B2 ;  /* 0x0000000000027941 */ /* 0x000fea0003800000 */
.L_x_7785:
        /* <DEDUP_REMOVED lines=25> */
.L_x_7779:
        /* <DEDUP_REMOVED lines=38> */
.L_x_7790:
[----:B------:R-:W-:Y:S05]  /*75b0*/  BSYNC B0 ;  /* 0x0000000000007941 */ /* 0x000fea0003800000 */
.L_x_7789:
        /* <DEDUP_REMOVED lines=15> */
.L_x_7792:
[----:B------:R3:W0:Y:S02]  /*76b0*/  DMUL R4, RZ, R60 ;  /* 0x0000003cff047228 */ /* 0x0006240000000000 */
[----:B0-----:R-:W-:-:S04]  /*76c0*/  IMAD.MOV.U32 R3, RZ, RZ, RZ ;  /* 0x000000ffff037224 */ /* 0x001fc800078e00ff */
.L_x_7793:
[----:B------:R-:W-:Y:S05]  /*76d0*/  BSYNC B2 ;  /* 0x0000000000027941 */ /* 0x000fea0003800000 */
.L_x_7791:
        /* <DEDUP_REMOVED lines=38> */
.L_x_7795:
[----:B------:R3:W4:Y:S01]  /*7940*/  DMUL R4, RZ, R60 ;  /* 0x0000003cff047228 */ /* 0x0007220000000000 */
[----:B------:R-:W-:-:S05]  /*7950*/  IMAD.MOV.U32 R3, RZ, RZ, RZ ;  /* 0x000000ffff037224 */ /* 0x000fca00078e00ff */
.L_x_7796:
[----:B------:R-:W-:Y:S05]  /*7960*/  BSYNC B2 ;  /* 0x0000000000027941 */ /* 0x000fea0003800000 */
.L_x_7794:
        /* <DEDUP_REMOVED lines=39> */
.L_x_7778:
        /* <DEDUP_REMOVED lines=11> */
.L_x_7797:
[----:B------:R-:W0:-:S10]  /*7c90*/  DADD R40, R38, -R38 ;  /* 0x0000000026287229 */ /* 0x000e140000000826 */
[----:B0-----:R-:W-:Y:S02]  /*7ca0*/  IMAD.MOV.U32 R60, RZ, RZ, R40 ;  /* 0x000000ffff3c7224 */ /* 0x001fe400078e0028 */
[----:B------:R-:W-:Y:S01]  /*7cb0*/  IMAD.MOV.U32 R61, RZ, RZ, R41 ;  /* 0x000000ffff3d7224 */ /* 0x000fe200078e0029 */
[----:B------:R-:W-:Y:S05]  /*7cc0*/  BRA `(.L_x_7788) ;  /* 0x0000077000007947 */ /* 0x000fea0003800000 */
.L_x_7777:
        /* <DEDUP_REMOVED lines=14> */
[----:B012-4-:R-:W-:Y:S05]  /*7db0*/  CALL.REL.NOINC `($_ZN2at6native29vectorized_elementwise_kernelILi4EZZZNS0_61_GLOBAL__N__132982cb_23_ActivationSiluKernel_cu_1520ed90_293611silu_kernelERNS_18TensorIteratorBaseEENKUlvE_clEvENKUlvE1_clEvEUlN3c107complexIdEEE_St5arrayIPcLm2EEEEviT0_T1_$__internal_trig_reduction_slowpathd) ;  /* 0x0001cd7000007944 */ /* 0x017fea0003c00000 */
[----:B------:R-:W-:Y:S05]  /*7dc0*/  BRA `(.L_x_7800) ;  /* 0x0000002000007947 */ /* 0x000fea0003800000 */
.L_x_7799:
[----:B------:R0:W2:Y:S01]  /*7dd0*/  DMUL R4, RZ, R60 ;  /* 0x0000003cff047228 */ /* 0x0000a20000000000 */
[----:B------:R-:W-:-:S05]  /*7de0*/  IMAD.MOV.U32 R3, RZ, RZ, RZ ;  /* 0x000000ffff037224 */ /* 0x000fca00078e00ff */
.L_x_7800:
[----:B------:R-:W-:Y:S05]  /*7df0*/  BSYNC B2 ;  /* 0x0000000000027941 */ /* 0x000fea0003800000 */
.L_x_7798:
        /* <DEDUP_REMOVED lines=38> */
.L_x_7802:
[----:B------:R2:W3:Y:S01]  /*8060*/  DMUL R4, RZ, R60 ;  /* 0x0000003cff047228 */ /* 0x0004e20000000000 */
[----:B------:R-:W-:-:S05]  /*8070*/  MOV R3, RZ ;  /* 0x000000ff00037202 */ /* 0x000fca0000000f00 */
.L_x_7803:
[----:B------:R-:W-:Y:S05]  /*8080*/  BSYNC B2 ;  /* 0x0000000000027941 */ /* 0x000fea0003800000 */
.L_x_7801:
        /* <DEDUP_REMOVED lines=24> */
.L_x_7776:
        /* <DEDUP_REMOVED lines=35> */
.L_x_7788:
[----:B0-23--:R-:W-:Y:S05]  /*8440*/  BSYNC B1 ;  /* 0x0000000000017941 */ /* 0x00dfea0003800000 */
.L_x_7775:
        /* <DEDUP_REMOVED lines=31> */
.L_x_7808:
[----:B------:R-:W-:Y:S05]  /*8640*/  BSYNC B2 ;  /* 0x0000000000027941 */ /* 0x000fea0003800000 */
.L_x_7807:
        /* <DEDUP_REMOVED lines=18> */
.L_x_7810:
[----:B------:R-:W-:Y:S05]  /*8770*/  BSYNC B2 ;  /* 0x0000000000027941 */ /* 0x000fea0003800000 */
.L_x_7809:
[----:B------:R-:W3:-:S04]  /*8780*/  DFMA R2, R38, R44, R36 ;  /* 0x0000002c2602722b */ /* 0x000ec80000000024 */
[----:B------:R-:W4:-:S04]  /*8790*/  DFMA R38, -R36, R44, R38 ;  /* 0x0000002c2426722b */ /* 0x000f080000000126 */
[----:B--23--:R2:W3:-:S04]  /*87a0*/  DMUL R36, R2, R4 ;  /* 0x0000000402247228 */ /* 0x00c4c80000000000 */
[----:B----4-:R2:W4:Y:S01]  /*87b0*/  DMUL R38, R38, R4 ;  /* 0x0000000426267228 */ /* 0x0105220000000000 */
[----:B------:R-:W-:Y:S05]  /*87c0*/  BRA `(.L_x_7811) ;  /* 0x0000062000007947 */ /* 0x000fea0003800000 */
.L_x_7806:
        /* <DEDUP_REMOVED lines=20> */
[----:B------:R-:W-:Y:S05]  /*8910*/  CALL.REL.NOINC `($__internal_17_$__cuda_sm20_div_rn_f64_full) ;  /* 0x0001bbb000007944 */ /* 0x000fea0003c00000 */
.L_x_7813:
[----:B------:R-:W-:Y:S05]  /*8920*/  BSYNC B2 ;  /* 0x0000000000027941 */ /* 0x000fea0003800000 */
.L_x_7812:
        /* <DEDUP_REMOVED lines=25> */
.L_x_7815:
[----:B------:R-:W-:Y:S05]  /*8ac0*/  BSYNC B2 ;  /* 0x0000000000027941 */ /* 0x000fea0003800000 */
.L_x_7814:
[----:B------:R-:W-:Y:S01]  /*8ad0*/  MOV R38, R40 ;  /* 0x0000002800267202 */ /* 0x000fe20000000f00 */
[----:B------:R-:W-:Y:S01]  /*8ae0*/  IMAD.MOV.U32 R39, RZ, RZ, R41 ;  /* 0x000000ffff277224 */ /* 0x000fe200078e0029 */
[----:B------:R-:W-:Y:S05]  /*8af0*/  BRA `(.L_x_7811) ;  /* 0x000002f000007947 */ /* 0x000fea0003800000 */
.L_x_7805:
        /* <DEDUP_REMOVED lines=23> */
.L_x_7817:
[----:B------:R-:W-:Y:S05]  /*8c70*/  BSYNC B2 ;  /* 0x0000000000027941 */ /* 0x000fea0003800000 */
.L_x_7816:
        /* <DEDUP_REMOVED lines=18> */
.L_x_7819:
[----:B------:R-:W-:Y:S05]  /*8da0*/  BSYNC B2 ;  /* 0x0000000000027941 */ /* 0x000fea0003800000 */
.L_x_7818:
[----:B------:R-:W3:-:S04]  /*8db0*/  DFMA R2, R36, R44, R38 ;  /* 0x0000002c2402722b */ /* 0x000ec80000000026 */
[----:B------:R-:W4:-:S04]  /*8dc0*/  DFMA R38, R38, R44, -R36 ;  /* 0x0000002c2626722b */ /* 0x000f080000000824 */
[----:B--23--:R2:W3:-:S04]  /*8dd0*/  DMUL R36, R2, R4 ;  /* 0x0000000402247228 */ /* 0x00c4c80000000000 */
[----:B----4-:R2:W4:-:S06]  /*8de0*/  DMUL R38, R38, R4 ;  /* 0x0000000426267228 */ /* 0x01050c0000000000 */
.L_x_7811:
[----:B---3--:R-:W-:Y:S05]  /*8df0*/  BSYNC B1 ;  /* 0x0000000000017941 */ /* 0x008fea0003800000 */
.L_x_7804:
        /* <DEDUP_REMOVED lines=51> */
.L_x_7826:
[----:B------:R-:W-:Y:S05]  /*9130*/  BSYNC B0 ;  /* 0x0000000000007941 */ /* 0x000fea0003800000 */
.L_x_7825:
        /* <DEDUP_REMOVED lines=15> */
.L_x_7828:
[----:B------:R3:W0:Y:S02]  /*9230*/  DMUL R4, RZ, R60 ;  /* 0x0000003cff047228 */ /* 0x0006240000000000 */
[----:B0-----:R-:W-:-:S04]  /*9240*/  IMAD.MOV.U32 R3, RZ, RZ, RZ ;  /* 0x000000ffff037224 */ /* 0x001fc800078e00ff */
.L_x_7829:
[----:B------:R-:W-:Y:S05]  /*9250*/  BSYNC B2 ;  /* 0x0000000000027941 */ /* 0x000fea0003800000 */
.L_x_7827:
        /* <DEDUP_REMOVED lines=38> */
.L_x_7831:
[----:B------:R3:W4:Y:S01]  /*94c0*/  DMUL R4, RZ, R60 ;  /* 0x0000003cff047228 */ /* 0x0007220000000000 */
[----:B------:R-:W-:-:S05]  /*94d0*/  IMAD.MOV.U32 R3, RZ, RZ, RZ ;  /* 0x000000ffff037224 */ /* 0x000fca00078e00ff */
.L_x_7832:
[----:B------:R-:W-:Y:S05]  /*94e0*/  BSYNC B2 ;  /* 0x0000000000027941 */ /* 0x000fea0003800000 */
.L_x_7830:
        /* <DEDUP_REMOVED lines=25> */
.L_x_7824:
        /* <DEDUP_REMOVED lines=38> */
.L_x_7835:
[----:B------:R-:W-:Y:S05]  /*98e0*/  BSYNC B0 ;  /* 0x0000000000007941 */ /* 0x000fea0003800000 */
.L_x_7834:
        /* <DEDUP_REMOVED lines=15> */
.L_x_7837:
[----:B------:R3:W0:Y:S02]  /*99e0*/  DMUL R4, RZ, R60 ;  /* 0x0000003cff047228 */ /* 0x0006240000000000 */
[----:B0-----:R-:W-:-:S04]  /*99f0*/  IMAD.MOV.U32 R3, RZ, RZ, RZ ;  /* 0x000000ffff037224 */ /* 0x001fc800078e00ff */
.L_x_7838:
[----:B------:R-:W-:Y:S05]  /*9a00*/  BSYNC B2 ;  /* 0x0000000000027941 */ /* 0x000fea0003800000 */
.L_x_7836:
        /* <DEDUP_REMOVED lines=38> */
.L_x_7840:
[----:B------:R3:W4:Y:S01]  /*9c70*/  DMUL R4, RZ, R60 ;  /* 0x0000003cff047228 */ /* 0x0007220000000000 */
[----:B------:R-:W-:-:S05]  /*9c80*/  IMAD.MOV.U32 R3, RZ, RZ, RZ ;  /* 0x000000ffff037224 */ /* 0x000fca00078e00ff */
.L_x_7841:
[----:B------:R-:W-:Y:S05]  /*9c90*/  BSYNC B2 ;  /* 0x0000000000027941 */ /* 0x000fea0003800000 */
.L_x_7839:
        /* <DEDUP_REMOVED lines=39> */
.L_x_7823:
        /* <DEDUP_REMOVED lines=11> */
.L_x_7842:
[----:B------:R-:W0:-:S10]  /*9fc0*/  DADD R40, R34, -R34 ;  /* 0x0000000022287229 */ /* 0x000e140000000822 */
[----:B0-----:R-:W-:Y:S01]  /*9fd0*/  MOV R60, R40 ;  /* 0x00000028003c7202 */ /* 0x001fe20000000f00 */
[----:B------:R-:W-:Y:S01]  /*9fe0*/  IMAD.MOV.U32 R61, RZ, RZ, R41 ;  /* 0x000000ffff3d7224 */ /* 0x000fe200078e0029 */
[----:B------:R-:W-:Y:S05]  /*9ff0*/  BRA `(.L_x_7833) ;  /* 0x0000077000007947 */ /* 0x000fea0003800000 */
.L_x_7822:
        /* <DEDUP_REMOVED lines=16> */
.L_x_7844:
[----:B------:R0:W2:Y:S01]  /*a100*/  DMUL R4, RZ, R60 ;  /* 0x0000003cff047228 */ /* 0x0000a20000000000 */
[----:B------:R-:W-:-:S05]  /*a110*/  IMAD.MOV.U32 R3, RZ, RZ, RZ ;  /* 0x000000ffff037224 */ /* 0x000fca00078e00ff */
.L_x_7845:
[----:B------:R-:W-:Y:S05]  /*a120*/  BSYNC B2 ;  /* 0x0000000000027941 */ /* 0x000fea0003800000 */
.L_x_7843:
        /* <DEDUP_REMOVED lines=36> */
[----:B0123--:R-:W-:Y:S05]  /*a370*/  CALL.REL.NOINC `($_ZN2at6native29vectorized_elementwise_kernelILi4EZZZNS0_61_GLOBAL__N__132982cb_23_ActivationSiluKernel_cu_1520ed90_293611silu_kernelERNS_18TensorIteratorBaseEENKUlvE_clEvENKUlvE1_clEvEUlN3c107complexIdEEE_St5arrayIPcLm2EEEEviT0_T1_$__internal_trig_reduction_slowpathd) ;  /* 0x0001a7b000007944 */ /* 0x00ffea0003c00000 */
[----:B------:R-:W-:Y:S05]  /*a380*/  BRA `(.L_x_7848) ;  /* 0x0000002000007947 */ /* 0x000fea0003800000 */
.L_x_7847:
[----:B------:R2:W3:Y:S01]  /*a390*/  DMUL R4, RZ, R60 ;  /* 0x0000003cff047228 */ /* 0x0004e20000000000 */
[----:B------:R-:W-:-:S05]  /*a3a0*/  IMAD.MOV.U32 R3, RZ, RZ, RZ ;  /* 0x000000ffff037224 */ /* 0x000fca00078e00ff */
.L_x_7848:
[----:B------:R-:W-:Y:S05]  /*a3b0*/  BSYNC B2 ;  /* 0x0000000000027941 */ /* 0x000fea0003800000 */
.L_x_7846:
        /* <DEDUP_REMOVED lines=24> */
.L_x_7821:
        /* <DEDUP_REMOVED lines=35> */
.L_x_7833:
[----:B0-23--:R-:W-:Y:S05]  /*a770*/  BSYNC B1 ;  /* 0x0000000000017941 */ /* 0x00dfea0003800000 */
.L_x_7820:
        /* <DEDUP_REMOVED lines=31> */
.L_x_7853:
[----:B------:R-:W-:Y:S05]  /*a970*/  BSYNC B2 ;  /* 0x0000000000027941 */ /* 0x000fea0003800000 */
.L_x_7852:
        /* <DEDUP_REMOVED lines=18> */
.L_x_7855:
[----:B------:R-:W-:Y:S05]  /*aaa0*/  BSYNC B2 ;  /* 0x0000000000027941 */ /* 0x000fea0003800000 */
.L_x_7854:
[----:B------:R-:W3:-:S04]  /*aab0*/  DFMA R2, R34, R44, R32 ;  /* 0x0000002c2202722b */ /* 0x000ec80000000020 */
[----:B------:R-:W4:-:S04]  /*aac0*/  DFMA R34, -R32, R44, R34 ;  /* 0x0000002c2022722b */ /* 0x000f080000000122 */
[----:B--23--:R2:W3:-:S04]  /*aad0*/  DMUL R32, R2, R4 ;  /* 0x0000000402207228 */ /* 0x00c4c80000000000 */
[----:B----4-:R2:W4:Y:S01]  /*aae0*/  DMUL R34, R34, R4 ;  /* 0x0000000422227228 */ /* 0x0105220000000000 */
[----:B------:R-:W-:Y:S05]  /*aaf0*/  BRA `(.L_x_7856) ;  /* 0x0000062000007947 */ /* 0x000fea0003800000 */
.L_x_7851:
        /* <DEDUP_REMOVED lines=20> */
[----:B------:R-:W-:Y:S05]  /*ac40*/  CALL.REL.NOINC `($__internal_17_$__cuda_sm20_div_rn_f64_full) ;  /* 0x0001988000007944 */ /* 0x000fea0003c00000 */
.L_x_7858:
[----:B------:R-:W-:Y:S05]  /*ac50*/  BSYNC B2 ;  /* 0x0000000000027941 */ /* 0x000fea0003800000 */
.L_x_7857:
        /* <DEDUP_REMOVED lines=23> */
[----:B------:R-:W-:Y:S01]  /*add0*/  MOV R40, R2 ;  /* 0x0000000200287202 */ /* 0x000fe20000000f00 */
[----:B------:R-:W-:Y:S02]  /*ade0*/  IMAD.MOV.U32 R41, RZ, RZ, R3 ;  /* 0x000000ffff297224 */ /* 0x000fe400078e0003 */
.L_x_7860:
[----:B------:R-:W-:Y:S05]  /*adf0*/  BSYNC B2 ;  /* 0x0000000000027941 */ /* 0x000fea0003800000 */
.L_x_7859:
[----:B------:R-:W-:Y:S02]  /*ae00*/  IMAD.MOV.U32 R34, RZ, RZ, R40 ;  /* 0x000000ffff227224 */ /* 0x000fe400078e0028 */
[----:B------:R-:W-:Y:S01]  /*ae10*/  IMAD.MOV.U32 R35, RZ, RZ, R41 ;  /* 0x000000ffff237224 */ /* 0x000fe200078e0029 */
[----:B------:R-:W-:Y:S05]  /*ae20*/  BRA `(.L_x_7856) ;  /* 0x000002f000007947 */ /* 0x000fea0003800000 */
.L_x_7850:
        /* <DEDUP_REMOVED lines=21> */
[----:B------:R-:W-:Y:S01]  /*af80*/  MOV R44, R2 ;  /* 0x00000002002c7202 */ /* 0x000fe20000000f00 */
[----:B------:R-:W-:Y:S02]  /*af90*/  IMAD.MOV.U32 R45, RZ, RZ, R3 ;  /* 0x000000ffff2d7224 */ /* 0x000fe400078e0003 */
.L_x_7862:
[----:B------:R-:W-:Y:S05]  /*afa0*/  BSYNC B2 ;  /* 0x0000000000027941 */ /* 0x000fea0003800000 */
.L_x_7861:
        /* <DEDUP_REMOVED lines=18> */
.L_x_7864:
[----:B------:R-:W-:Y:S05]  /*b0d0*/  BSYNC B2 ;  /* 0x0000000000027941 */ /* 0x000fea0003800000 */
.L_x_7863:
[----:B------:R-:W3:-:S04]  /*b0e0*/  DFMA R2, R32, R44, R34 ;  /* 0x0000002c2002722b */ /* 0x000ec80000000022 */
[----:B------:R-:W4:-:S04]  /*b0f0*/  DFMA R34, R34, R44, -R32 ;  /* 0x0000002c2222722b */ /* 0x000f080000000820 */
[----:B--23--:R2:W3:-:S04]  /*b100*/  DMUL R32, R2, R4 ;  /* 0x0000000402207228 */ /* 0x00c4c80000000000 */
[----:B----4-:R2:W4:-:S06]  /*b110*/  DMUL R34, R34, R4 ;  /* 0x0000000422227228 */ /* 0x01050c0000000000 */
.L_x_7856:
[----:B---3--:R-:W-:Y:S05]  /*b120*/  BSYNC B1 ;  /* 0x0000000000017941 */ /* 0x008fea0003800000 */
.L_x_7849:
        /* <DEDUP_REMOVED lines=51> */
.L_x_7871:
[----:B------:R-:W-:Y:S05]  /*b460*/  BSYNC B0 ;  /* 0x0000000000007941 */ /* 0x000fea0003800000 */
.L_x_7870:
        /* <DEDUP_REMOVED lines=15> */
.L_x_7873:
[----:B------:R3:W0:Y:S02]  /*b560*/  DMUL R4, RZ, R60 ;  /* 0x0000003cff047228 */ /* 0x0006240000000000 */
[----:B0-----:R-:W-:-:S04]  /*b570*/  IMAD.MOV.U32 R3, RZ, RZ, RZ ;  /* 0x000000ffff037224 */ /* 0x001fc800078e00ff */
.L_x_7874:
[----:B------:R-:W-:Y:S05]  /*b580*/  BSYNC B2 ;  /* 0x0000000000027941 */ /* 0x000fea0003800000 */
.L_x_7872:
        /* <DEDUP_REMOVED lines=38> */
.L_x_7876:
[----:B------:R3:W4:Y:S01]  /*b7f0*/  DMUL R4, RZ, R60 ;  /* 0x0000003cff047228 */ /* 0x0007220000000000 */
[----:B------:R-:W-:-:S05]  /*b800*/  IMAD.MOV.U32 R3, RZ, RZ, RZ ;  /* 0x000000ffff037224 */ /* 0x000fca00078e00ff */
.L_x_7877:
[----:B------:R-:W-:Y:S05]  /*b810*/  BSYNC B2 ;  /* 0x0000000000027941 */ /* 0x000fea0003800000 */
.L_x_7875:
        /* <DEDUP_REMOVED lines=25> */
.L_x_7869:
        /* <DEDUP_REMOVED lines=38> */
.L_x_7880:
[----:B------:R-:W-:Y:S05]  /*bc10*/  BSYNC B0 ;  /* 0x0000000000007941 */ /* 0x000fea0003800000 */
.L_x_7879:
        /* <DEDUP_REMOVED lines=15> */
.L_x_7882:
[----:B------:R3:W0:Y:S02]  /*bd10*/  DMUL R4, RZ, R60 ;  /* 0x0000003cff047228 */ /* 0x0006240000000000 */
[----:B0-----:R-:W-:-:S04]  /*bd20*/  IMAD.MOV.U32 R3, RZ, RZ, RZ ;  /* 0x000000ffff037224 */ /* 0x001fc800078e00ff */
.L_x_7883:
[----:B------:R-:W-:Y:S05]  /*bd30*/  BSYNC B2 ;  /* 0x0000000000027941 */ /* 0x000fea0003800000 */
.L_x_7881:
        /* <DEDUP_REMOVED lines=38> */
.L_x_7885:
[----:B------:R3:W4:Y:S01]  /*bfa0*/  DMUL R4, RZ, R60 ;  /* 0x0000003cff047228 */ /* 0x0007220000000000 */
[----:B------:R-:W-:-:S05]  /*bfb0*/  IMAD.MOV.U32 R3, RZ, RZ, RZ ;  /* 0x000000ffff037224 */ /* 0x000fca00078e00ff */
.L_x_7886:
[----:B------:R-:W-:Y:S05]  /*bfc0*/  BSYNC B2 ;  /* 0x0000000000027941 */ /* 0x000fea0003800000 */
.L_x_7884:
        /* <DEDUP_REMOVED lines=39> */
.L_x_7868:
        /* <DEDUP_REMOVED lines=11> */
.L_x_7887:
[----:B------:R-:W0:-:S10]  /*c2f0*/  DADD R40, R30, -R30 ;  /* 0x000000001e287229 */ /* 0x000e14000000081e */
[----:B0-----:R-:W-:Y:S02]  /*c300*/  IMAD.MOV.U32 R60, RZ, RZ, R40 ;  /* 0x000000ffff3c7224 */ /* 0x001fe400078e0028 */
[----:B------:R-:W-:Y:S01]  /*c310*/  IMAD.MOV.U32 R61, RZ, RZ, R41 ;  /* 0x000000ffff3d7224 */ /* 0x000fe200078e0029 */
[----:B------:R-:W-:Y:S05]  /*c320*/  BRA `(.L_x_7878) ;  /* 0x0000077000007947 */ /* 0x000fea0003800000 */
.L_x_7867:
        /* <DEDUP_REMOVED lines=16> */
.L_x_7889:
[----:B------:R0:W2:Y:S01]  /*c430*/  DMUL R4, RZ, R60 ;  /* 0x0000003cff047228 */ /* 0x0000a20000000000 */
[----:B------:R-:W-:-:S05]  /*c440*/  IMAD.MOV.U32 R3, RZ, RZ, RZ ;  /* 0x000000ffff037224 */ /* 0x000fca00078e00ff */
.L_x_7890:
[----:B------:R-:W-:Y:S05]  /*c450*/  BSYNC B2 ;  /* 0x0000000000027941 */ /* 0x000fea0003800000 */
.L_x_7888:
        /* <DEDUP_REMOVED lines=38> */
.L_x_7892:
[----:B------:R2:W3:Y:S01]  /*c6c0*/  DMUL R4, RZ, R60 ;  /* 0x0000003cff047228 */ /* 0x0004e20000000000 */
[----:B------:R-:W-:-:S05]  /*c6d0*/  IMAD.MOV.U32 R3, RZ, RZ, RZ ;  /* 0x000000ffff037224 */ /* 0x000fca00078e00ff */
.L_x_7893:
[----:B------:R-:W-:Y:S05]  /*c6e0*/  BSYNC B2 ;  /* 0x0000000000027941 */ /* 0x000fea0003800000 */
.L_x_7891:
        /* <DEDUP_REMOVED lines=24> */
.L_x_7866:
        /* <DEDUP_REMOVED lines=35> */
.L_x_7878:
[----:B0-23--:R-:W-:Y:S05]  /*caa0*/  BSYNC B1 ;  /* 0x0000000000017941 */ /* 0x00dfea0003800000 */
.L_x_7865:
        /* <DEDUP_REMOVED lines=31> */
.L_x_7898:
[----:B------:R-:W-:Y:S05]  /*cca0*/  BSYNC B2 ;  /* 0x0000000000027941 */ /* 0x000fea0003800000 */
.L_x_7897:
        /* <DEDUP_REMOVED lines=18> */
.L_x_7900:
[----:B------:R-:W-:Y:S05]  /*cdd0*/  BSYNC B2 ;  /* 0x0000000000027941 */ /* 0x000fea0003800000 */
.L_x_7899:
[----:B------:R-:W3:-:S04]  /*cde0*/  DFMA R2, R30, R44, R28 ;  /* 0x0000002c1e02722b */ /* 0x000ec8000000001c */
[----:B------:R-:W4:-:S04]  /*cdf0*/  DFMA R30, -R28, R44, R30 ;  /* 0x0000002c1c1e722b */ /* 0x000f08000000011e */
[----:B--23--:R2:W3:-:S04]  /*ce00*/  DMUL R28, R2, R4 ;  /* 0x00000004021c7228 */ /* 0x00c4c80000000000 */
[----:B----4-:R2:W4:Y:S01]  /*ce10*/  DMUL R30, R30, R4 ;  /* 0x000000041e1e7228 */ /* 0x0105220000000000 */
[----:B------:R-:W-:Y:S05]  /*ce20*/  BRA `(.L_x_7901) ;  /* 0x0000062000007947 */ /* 0x000fea0003800000 */
.L_x_7896:
        /* <DEDUP_REMOVED lines=21> */
.L_x_7903:
[----:B------:R-:W-:Y:S05]  /*cf80*/  BSYNC B2 ;  /* 0x0000000000027941 */ /* 0x000fea0003800000 */
.L_x_7902:
        /* <DEDUP_REMOVED lines=25> */
.L_x_7905:
[----:B------:R-:W-:Y:S05]  /*d120*/  BSYNC B2 ;  /* 0x0000000000027941 */ /* 0x000fea0003800000 */
.L_x_7904:
[----:B------:R-:W-:Y:S02]  /*d130*/  IMAD.MOV.U32 R30, RZ, RZ, R40 ;  /* 0x000000ffff1e7224 */ /* 0x000fe400078e0028 */
[----:B------:R-:W-:Y:S01]  /*d140*/  IMAD.MOV.U32 R31, RZ, RZ, R41 ;  /* 0x000000ffff1f7224 */ /* 0x000fe200078e0029 */
[----:B------:R-:W-:Y:S05]  /*d150*/  BRA `(.L_x_7901) ;  /* 0x000002f000007947 */ /* 0x000fea0003800000 */
.L_x_7895:
        /* <DEDUP_REMOVED lines=23> */
.L_x_7907:
[----:B------:R-:W-:Y:S05]  /*d2d0*/  BSYNC B2 ;  /* 0x0000000000027941 */ /* 0x000fea0003800000 */
.L_x_7906:
        /* <DEDUP_REMOVED lines=18> */
.L_x_7909:
[----:B------:R-:W-:Y:S05]  /*d400*/  BSYNC B2 ;  /* 0x0000000000027941 */ /* 0x000fea0003800000 */
.L_x_7908:
[----:B------:R-:W3:-:S04]  /*d410*/  DFMA R2, R28, R44, R30 ;  /* 0x0000002c1c02722b */ /* 0x000ec8000000001e */
[----:B------:R-:W4:-:S04]  /*d420*/  DFMA R30, R30, R44, -R28 ;  /* 0x0000002c1e1e722b */ /* 0x000f08000000081c */
[----:B--23--:R2:W3:-:S04]  /*d430*/  DMUL R28, R2, R4 ;  /* 0x00000004021c7228 */ /* 0x00c4c80000000000 */
[----:B----4-:R2:W4:-:S06]  /*d440*/  DMUL R30, R30, R4 ;  /* 0x000000041e1e7228 */ /* 0x01050c0000000000 */
.L_x_7901:
[----:B---3--:R-:W-:Y:S05]  /*d450*/  BSYNC B1 ;  /* 0x0000000000017941 */ /* 0x008fea0003800000 */
.L_x_7894:
        /* <DEDUP_REMOVED lines=51> */
.L_x_7916:
[----:B------:R-:W-:Y:S05]  /*d790*/  BSYNC B0 ;  /* 0x0000000000007941 */ /* 0x000fea0003800000 */
.L_x_7915:
        /* <DEDUP_REMOVED lines=15> */
.L_x_7918:
[----:B------:R3:W0:Y:S02]  /*d890*/  DMUL R4, RZ, R60 ;  /* 0x0000003cff047228 */ /* 0x0006240000000000 */
[----:B0-----:R-:W-:-:S04]  /*d8a0*/  MOV R3, RZ ;  /* 0x000000ff00037202 */ /* 0x001fc80000000f00 */
.L_x_7919:
[----:B------:R-:W-:Y:S05]  /*d8b0*/  BSYNC B2 ;  /* 0x0000000000027941 */ /* 0x000fea0003800000 */
.L_x_7917:
        /* <DEDUP_REMOVED lines=38> */
.L_x_7921:
[----:B------:R3:W4:Y:S01]  /*db20*/  DMUL R4, RZ, R60 ;  /* 0x0000003cff047228 */ /* 0x0007220000000000 */
[----:B------:R-:W-:-:S05]  /*db30*/  IMAD.MOV.U32 R3, RZ, RZ, RZ ;  /* 0x000000ffff037224 */ /* 0x000fca00078e00ff */
.L_x_7922:
[----:B------:R-:W-:Y:S05]  /*db40*/  BSYNC B2 ;  /* 0x0000000000027941 */ /* 0x000fea0003800000 */
.L_x_7920:
        /* <DEDUP_REMOVED lines=25> */
.L_x_7914:
        /* <DEDUP_REMOVED lines=38> */
.L_x_7925:
[----:B------:R-:W-:Y:S05]  /*df40*/  BSYNC B0 ;  /* 0x0000000000007941 */ /* 0x000fea0003800000 */
.L_x_7924:
        /* <DEDUP_REMOVED lines=15> */
.L_x_7927:
[----:B------:R3:W0:Y:S02]  /*e040*/  DMUL R4, RZ, R60 ;  /* 0x0000003cff047228 */ /* 0x0006240000000000 */
[----:B0-----:R-:W-:-:S04]  /*e050*/  IMAD.MOV.U32 R3, RZ, RZ, RZ ;  /* 0x000000ffff037224 */ /* 0x001fc800078e00ff */
.L_x_7928:
[----:B------:R-:W-:Y:S05]  /*e060*/  BSYNC B2 ;  /* 0x0000000000027941 */ /* 0x000fea0003800000 */
.L_x_7926:
        /* <DEDUP_REMOVED lines=38> */
.L_x_7930:
[----:B------:R3:W4:Y:S01]  /*e2d0*/  DMUL R4, RZ, R60 ;  /* 0x0000003cff047228 */ /* 0x0007220000000000 */
[----:B------:R-:W-:-:S05]  /*e2e0*/  IMAD.MOV.U32 R3, RZ, RZ, RZ ;  /* 0x000000ffff037224 */ /* 0x000fca00078e00ff */
.L_x_7931:
[----:B------:R-:W-:Y:S05]  /*e2f0*/  BSYNC B2 ;  /* 0x0000000000027941 */ /* 0x000fea0003800000 */
.L_x_7929:
        /* <DEDUP_REMOVED lines=39> */
.L_x_7913:
        /* <DEDUP_REMOVED lines=11> */
.L_x_7932:
[----:B------:R-:W0:-:S10]  /*e620*/  DADD R40, R26, -R26 ;  /* 0x000000001a287229 */ /* 0x000e14000000081a */
[----:B0-----:R-:W-:Y:S02]  /*e630*/  IMAD.MOV.U32 R60, RZ, RZ, R40 ;  /* 0x000000ffff3c7224 */ /* 0x001fe400078e0028 */
[----:B------:R-:W-:Y:S01]  /*e640*/  IMAD.MOV.U32 R61, RZ, RZ, R41 ;  /* 0x000000ffff3d7224 */ /* 0x000fe200078e0029 */
[----:B------:R-:W-:Y:S05]  /*e650*/  BRA `(.L_x_7923) ;  /* 0x0000077000007947 */ /* 0x000fea0003800000 */
.L_x_7912:
        /* <DEDUP_REMOVED lines=16> */
.L_x_7934:
[----:B------:R0:W2:Y:S01]  /*e760*/  DMUL R4, RZ, R60 ;  /* 0x0000003cff047228 */ /* 0x0000a20000000000 */
[----:B------:R-:W-:-:S05]  /*e770*/  IMAD.MOV.U32 R3, RZ, RZ, RZ ;  /* 0x000000ffff037224 */ /* 0x000fca00078e00ff */
.L_x_7935:
[----:B------:R-:W-:Y:S05]  /*e780*/  BSYNC B2 ;  /* 0x0000000000027941 */ /* 0x000fea0003800000 */
.L_x_7933:
        /* <DEDUP_REMOVED lines=38> */
.L_x_7937:
[----:B------:R2:W3:Y:S01]  /*e9f0*/  DMUL R4, RZ, R60 ;  /* 0x0000003cff047228 */ /* 0x0004e20000000000 */
[----:B------:R-:W-:-:S05]  /*ea00*/  IMAD.MOV.U32 R3, RZ, RZ, RZ ;  /* 0x000000ffff037224 */ /* 0x000fca00078e00ff */
.L_x_7938:
[----:B------:R-:W-:Y:S05]  /*ea10*/  BSYNC B2 ;  /* 0x0000000000027941 */ /* 0x000fea0003800000 */
.L_x_7936:
        /* <DEDUP_REMOVED lines=24> */
.L_x_7911:
        /* <DEDUP_REMOVED lines=35> */
.L_x_7923:
[----:B0-23--:R-:W-:Y:S05]  /*edd0*/  BSYNC B1 ;  /* 0x0000000000017941 */ /* 0x00dfea0003800000 */
.L_x_7910:
        /* <DEDUP_REMOVED lines=31> */
.L_x_7943:
[----:B------:R-:W-:Y:S05]  /*efd0*/  BSYNC B2 ;  /* 0x0000000000027941 */ /* 0x000fea0003800000 */
.L_x_7942:
        /* <DEDUP_REMOVED lines=18> */
.L_x_7945:
[----:B------:R-:W-:Y:S05]  /*f100*/  BSYNC B2 ;  /* 0x0000000000027941 */ /* 0x000fea0003800000 */
.L_x_7944:
[----:B------:R-:W3:-:S04]  /*f110*/  DFMA R2, R26, R44, R24 ;  /* 0x0000002c1a02722b */ /* 0x000ec80000000018 */
[----:B------:R-:W4:-:S04]  /*f120*/  DFMA R26, -R24, R44, R26 ;  /* 0x0000002c181a722b */ /* 0x000f08000000011a */
[----:B--23--:R2:W3:-:S04]  /*f130*/  DMUL R24, R2, R4 ;  /* 0x0000000402187228 */ /* 0x00c4c80000000000 */
[----:B----4-:R2:W4:Y:S01]  /*f140*/  DMUL R26, R26, R4 ;  /* 0x000000041a1a7228 */ /* 0x0105220000000000 */
[----:B------:R-:W-:Y:S05]  /*f150*/  BRA `(.L_x_7946) ;  /* 0x0000062000007947 */ /* 0x000fea0003800000 */
.L_x_7941:
        /* <DEDUP_REMOVED lines=21> */
.L_x_7948:
[----:B------:R-:W-:Y:S05]  /*f2b0*/  BSYNC B2 ;  /* 0x0000000000027941 */ /* 0x000fea0003800000 */
.L_x_7947:
        /* <DEDUP_REMOVED lines=25> */
.L_x_7950:
[----:B------:R-:W-:Y:S05]  /*f450*/  BSYNC B2 ;  /* 0x0000000000027941 */ /* 0x000fea0003800000 */
.L_x_7949:
[----:B------:R-:W-:Y:S02]  /*f460*/  IMAD.MOV.U32 R26, RZ, RZ, R40 ;  /* 0x000000ffff1a7224 */ /* 0x000fe400078e0028 */
[----:B------:R-:W-:Y:S01]  /*f470*/  IMAD.MOV.U32 R27, RZ, RZ, R41 ;  /* 0x000000ffff1b7224 */ /* 0x000fe200078e0029 */
[----:B------:R-:W-:Y:S05]  /*f480*/  BRA `(.L_x_7946) ;  /* 0x000002f000007947 */ /* 0x000fea0003800000 */
.L_x_7940:
        /* <DEDUP_REMOVED lines=20> */
[----:B------:R-:W-:Y:S05]  /*f5d0*/  CALL.REL.NOINC `($__internal_17_$__cuda_sm20_div_rn_f64_full) ;  /* 0x00014ef000007944 */ /* 0x000fea0003c00000 */
[----:B------:R-:W-:Y:S02]  /*f5e0*/  IMAD.MOV.U32 R44, RZ, RZ, R2 ;  /* 0x000000ffff2c7224 */ /* 0x000fe400078e0002 */
[----:B------:R-:W-:Y:S02]  /*f5f0*/  IMAD.MOV.U32 R45, RZ, RZ, R3 ;  /* 0x000000ffff2d7224 */ /* 0x000fe400078e0003 */
.L_x_7952:
[----:B------:R-:W-:Y:S05]  /*f600*/  BSYNC B2 ;  /* 0x0000000000027941 */ /* 0x000fea0003800000 */
.L_x_7951:
        /* <DEDUP_REMOVED lines=18> */
.L_x_7954:
[----:B------:R-:W-:Y:S05]  /*f730*/  BSYNC B2 ;  /* 0x0000000000027941 */ /* 0x000fea0003800000 */
.L_x_7953:
[----:B------:R-:W3:-:S04]  /*f740*/  DFMA R2, R24, R44, R26 ;  /* 0x0000002c1802722b */ /* 0x000ec8000000001a */
[----:B------:R-:W4:-:S04]  /*f750*/  DFMA R26, R26, R44, -R24 ;  /* 0x0000002c1a1a722b */ /* 0x000f080000000818 */
[----:B--23--:R2:W3:-:S04]  /*f760*/  DMUL R24, R2, R4 ;  /* 0x0000000402187228 */ /* 0x00c4c80000000000 */
[----:B----4-:R2:W4:-:S06]  /*f770*/  DMUL R26, R26, R4 ;  /* 0x000000041a1a7228 */ /* 0x01050c0000000000 */
.L_x_7946:
[----:B---3--:R-:W-:Y:S05]  /*f780*/  BSYNC B1 ;  /* 0x0000000000017941 */ /* 0x008fea0003800000 */
.L_x_7939:
        /* <DEDUP_REMOVED lines=51> */
.L_x_7961:
[----:B------:R-:W-:Y:S05]  /*fac0*/  BSYNC B0 ;  /* 0x0000000000007941 */ /* 0x000fea0003800000 */
.L_x_7960:
        /* <DEDUP_REMOVED lines=13> */
[----:B01234-:R-:W-:Y:S05]  /*fba0*/  CALL.REL.NOINC `($_ZN2at6native29vectorized_elementwise_kernelILi4EZZZNS0_61_GLOBAL__N__132982cb_23_ActivationSiluKernel_cu_1520ed90_293611silu_kernelERNS_18TensorIteratorBaseEENKUlvE_clEvENKUlvE1_clEvEUlN3c107complexIdEEE_St5arrayIPcLm2EEEEviT0_T1_$__internal_trig_reduction_slowpathd) ;  /* 0x00014f8000007944 */ /* 0x01ffea0003c00000 */
[----:B------:R-:W-:Y:S05]  /*fbb0*/  BRA `(.L_x_7964) ;  /* 0x0000002000007947 */ /* 0x000fea0003800000 */
.L_x_7963:
[----:B------:R3:W0:Y:S02]  /*fbc0*/  DMUL R4, RZ, R60 ;  /* 0x0000003cff047228 */ /* 0x0006240000000000 */
[----:B0-----:R-:W-:-:S04]  /*fbd0*/  IMAD.MOV.U32 R3, RZ, RZ, RZ ;  /* 0x000000ffff037224 */ /* 0x001fc800078e00ff */
.L_x_7964:
[----:B------:R-:W-:Y:S05]  /*fbe0*/  BSYNC B2 ;  /* 0x0000000000027941 */ /* 0x000fea0003800000 */
.L_x_7962:
        /* <DEDUP_REMOVED lines=38> */
.L_x_7966:
[----:B------:R3:W4:Y:S01]  /*fe50*/  DMUL R4, RZ, R60 ;  /* 0x0000003cff047228 */ /* 0x0007220000000000 */
[----:B------:R-:W-:-:S05]  /*fe60*/  MOV R3, RZ ;  /* 0x000000ff00037202 */ /* 0x000fca0000000f00 */
.L_x_7967:
[----:B------:R-:W-:Y:S05]  /*fe70*/  BSYNC B2 ;  /* 0x0000000000027941 */ /* 0x000fea0003800000 */
.L_x_7965:
        /* <DEDUP_REMOVED lines=25> */
.L_x_7959:
        /* <DEDUP_REMOVED lines=38> */
.L_x_7970:
[----:B------:R-:W-:Y:S05]  /*10270*/  BSYNC B0 ;  /* 0x0000000000007941 */ /* 0x000fea0003800000 */
.L_x_7969:
        /* <DEDUP_REMOVED lines=15> */
.L_x_7972:
[----:B------:R3:W0:Y:S02]  /*10370*/  DMUL R4, RZ, R60 ;  /* 0x0000003cff047228 */ /* 0x0006240000000000 */
[----:B0-----:R-:W-:-:S04]  /*10380*/  IMAD.MOV.U32 R3, RZ, RZ, RZ ;  /* 0x000000ffff037224 */ /* 0x001fc800078e00ff */
.L_x_7973:
[----:B------:R-:W-:Y:S05]  /*10390*/  BSYNC B2 ;  /* 0x0000000000027941 */ /* 0x000fea0003800000 */
.L_x_7971:
        /* <DEDUP_REMOVED lines=38> */
.L_x_7975:
[----:B------:R3:W4:Y:S01]  /*10600*/  DMUL R4, RZ, R60 ;  /* 0x0000003cff047228 */ /* 0x0007220000000000 */
[----:B------:R-:W-:-:S05]  /*10610*/  IMAD.MOV.U32 R3, RZ, RZ, RZ ;  /* 0x000000ffff037224 */ /* 0x000fca00078e00ff */
.L_x_7976:
[----:B------:R-:W-:Y:S05]  /*10620*/  BSYNC B2 ;  /* 0x0000000000027941 */ /* 0x000fea0003800000 */
.L_x_7974:
        /* <DEDUP_REMOVED lines=39> */
.L_x_7958:
        /* <DEDUP_REMOVED lines=11> */
.L_x_7977:
[----:B------:R-:W0:-:S10]  /*10950*/  DADD R40, R22, -R22 ;  /* 0x0000000016287229 */ /* 0x000e140000000816 */
[----:B0-----:R-:W-:Y:S02]  /*10960*/  IMAD.MOV.U32 R60, RZ, RZ, R40 ;  /* 0x000000ffff3c7224 */ /* 0x001fe400078e0028 */
[----:B------:R-:W-:Y:S01]  /*10970*/  IMAD.MOV.U32 R61, RZ, RZ, R41 ;  /* 0x000000ffff3d7224 */ /* 0x000fe200078e0029 */
[----:B------:R-:W-:Y:S05]  /*10980*/  BRA `(.L_x_7968) ;  /* 0x0000077000007947 */ /* 0x000fea0003800000 */
.L_x_7957:
        /* <DEDUP_REMOVED lines=14> */
[----:B012-4-:R-:W-:Y:S05]  /*10a70*/  CALL.REL.NOINC `($_ZN2at6native29vectorized_elementwise_kernelILi4EZZZNS0_61_GLOBAL__N__132982cb_23_ActivationSiluKernel_cu_1520ed90_293611silu_kernelERNS_18TensorIteratorBaseEENKUlvE_clEvENKUlvE1_clEvEUlN3c107complexIdEEE_St5arrayIPcLm2EEEEviT0_T1_$__internal_trig_reduction_slowpathd) ;  /* 0x000140b000007944 */ /* 0x017fea0003c00000 */
[----:B------:R-:W-:Y:S05]  /*10a80*/  BRA `(.L_x_7980) ;  /* 0x0000002000007947 */ /* 0x000fea0003800000 */
.L_x_7979:
[----:B------:R0:W2:Y:S01]  /*10a90*/  DMUL R4, RZ, R60 ;  /* 0x0000003cff047228 */ /* 0x0000a20000000000 */
[----:B------:R-:W-:-:S05]  /*10aa0*/  IMAD.MOV.U32 R3, RZ, RZ, RZ ;  /* 0x000000ffff037224 */ /* 0x000fca00078e00ff */
.L_x_7980:
[----:B------:R-:W-:Y:S05]  /*10ab0*/  BSYNC B2 ;  /* 0x0000000000027941 */ /* 0x000fea0003800000 */
.L_x_7978:
        /* <DEDUP_REMOVED lines=38> */
.L_x_7982:
[----:B------:R2:W3:Y:S01]  /*10d20*/  DMUL R4, RZ, R60 ;  /* 0x0000003cff047228 */ /* 0x0004e20000000000 */
[----:B------:R-:W-:-:S05]  /*10d30*/  IMAD.MOV.U32 R3, RZ, RZ, RZ ;  /* 0x000000ffff037224 */ /* 0x000fca00078e00ff */
.L_x_7983:
[----:B------:R-:W-:Y:S05]  /*10d40*/  BSYNC B2 ;  /* 0x0000000000027941 */ /* 0x000fea0003800000 */
.L_x_7981:
        /* <DEDUP_REMOVED lines=24> */
.L_x_7956:
        /* <DEDUP_REMOVED lines=35> */
.L_x_7968:
[----:B0-23--:R-:W-:Y:S05]  /*11100*/  BSYNC B1 ;  /* 0x0000000000017941 */ /* 0x00dfea0003800000 */
.L_x_7955:
        /* <DEDUP_REMOVED lines=31> */
.L_x_7988:
[----:B------:R-:W-:Y:S05]  /*11300*/  BSYNC B2 ;  /* 0x0000000000027941 */ /* 0x000fea0003800000 */
.L_x_7987:
        /* <DEDUP_REMOVED lines=18> */
.L_x_7990:
[----:B------:R-:W-:Y:S05]  /*11430*/  BSYNC B2 ;  /* 0x0000000000027941 */ /* 0x000fea0003800000 */
.L_x_7989:
[----:B------:R-:W3:-:S04]  /*11440*/  DFMA R2, R22, R44, R20 ;  /* 0x0000002c1602722b */ /* 0x000ec80000000014 */
[----:B------:R-:W4:-:S04]  /*11450*/  DFMA R22, -R20, R44, R22 ;  /* 0x0000002c1416722b */ /* 0x000f080000000116 */
[----:B--23--:R2:W3:-:S04]  /*11460*/  DMUL R20, R2, R4 ;  /* 0x0000000402147228 */ /* 0x00c4c80000000000 */
[----:B----4-:R2:W4:Y:S01]  /*11470*/  DMUL R22, R22, R4 ;  /* 0x0000000416167228 */ /* 0x0105220000000000 */
[----:B------:R-:W-:Y:S05]  /*11480*/  BRA `(.L_x_7991) ;  /* 0x0000062000007947 */ /* 0x000fea0003800000 */
.L_x_7986:
        /* <DEDUP_REMOVED lines=21> */
.L_x_7993:
[----:B------:R-:W-:Y:S05]  /*115e0*/  BSYNC B2 ;  /* 0x0000000000027941 */ /* 0x000fea0003800000 */
.L_x_7992:
        /* <DEDUP_REMOVED lines=25> */
.L_x_7995:
[----:B------:R-:W-:Y:S05]  /*11780*/  BSYNC B2 ;  /* 0x0000000000027941 */ /* 0x000fea0003800000 */
.L_x_7994:
[----:B------:R-:W-:Y:S01]  /*11790*/  IMAD.MOV.U32 R22, RZ, RZ, R40 ;  /* 0x000000ffff167224 */ /* 0x000fe200078e0028 */
[----:B------:R-:W-:Y:S01]  /*117a0*/  MOV R23, R41 ;  /* 0x0000002900177202 */ /* 0x000fe20000000f00 */
[----:B------:R-:W-:Y:S05]  /*117b0*/  BRA `(.L_x_7991) ;  /* 0x000002f000007947 */ /* 0x000fea0003800000 */
.L_x_7985:
        /* <DEDUP_REMOVED lines=23> */
.L_x_7997:
[----:B------:R-:W-:Y:S05]  /*11930*/  BSYNC B2 ;  /* 0x0000000000027941 */ /* 0x000fea0003800000 */
.L_x_7996:
        /* <DEDUP_REMOVED lines=18> */
.L_x_7999:
[----:B------:R-:W-:Y:S05]  /*11a60*/  BSYNC B2 ;  /* 0x0000000000027941 */ /* 0x000fea0003800000 */
.L_x_7998:
[----:B------:R-:W3:-:S04]  /*11a70*/  DFMA R2, R20, R44, R22 ;  /* 0x0000002c1402722b */ /* 0x000ec80000000016 */
[----:B------:R-:W4:-:S04]  /*11a80*/  DFMA R22, R22, R44, -R20 ;  /* 0x0000002c1616722b */ /* 0x000f080000000814 */
[----:B--23--:R2:W3:-:S04]  /*11a90*/  DMUL R20, R2, R4 ;  /* 0x0000000402147228 */ /* 0x00c4c80000000000 */
[----:B----4-:R2:W4:-:S06]  /*11aa0*/  DMUL R22, R22, R4 ;  /* 0x0000000416167228 */ /* 0x01050c0000000000 */
.L_x_7991:
[----:B---3--:R-:W-:Y:S05]  /*11ab0*/  BSYNC B1 ;  /* 0x0000000000017941 */ /* 0x008fea0003800000 */
.L_x_7984:
        /* <DEDUP_REMOVED lines=12> */
.L_x_7639:
        /* <DEDUP_REMOVED lines=122> */
.L_x_8008:
[----:B------:R-:W-:Y:S05]  /*12320*/  BSYNC B0 ;  /* 0x0000000000007941 */ /* 0x000fea0003800000 */
.L_x_8007:
        /* <DEDUP_REMOVED lines=13> */
[----:B012---:R-:W-:Y:S05]  /*12400*/  CALL.REL.NOINC `($_ZN2at6native29vectorized_elementwise_kernelILi4EZZZNS0_61_GLOBAL__N__132982cb_23_ActivationSiluKernel_cu_1520ed90_293611silu_kernelERNS_18TensorIteratorBaseEENKUlvE_clEvENKUlvE1_clEvEUlN3c107complexIdEEE_St5arrayIPcLm2EEEEviT0_T1_$__internal_trig_reduction_slowpathd) ;  /* 0x0001272000007944 */ /* 0x007fea0003c00000 */
[----:B------:R-:W-:Y:S02]  /*12410*/  IMAD.MOV.U32 R62, RZ, RZ, R4 ;  /* 0x000000ffff3e7224 */ /* 0x000fe400078e0004 */
[----:B------:R-:W-:Y:S01]  /*12420*/  IMAD.MOV.U32 R63, RZ, RZ, R5 ;  /* 0x000000ffff3f7224 */ /* 0x000fe200078e0005 */
[----:B------:R-:W-:Y:S05]  /*12430*/  BRA `(.L_x_8011) ;  /* 0x0000002000007947 */ /* 0x000fea0003800000 */
.L_x_8010:
[----:B------:R2:W3:Y:S01]  /*12440*/  DMUL R62, RZ, R20 ;  /* 0x00000014ff3e7228 */ /* 0x0004e20000000000 */
[----:B0-----:R-:W-:-:S05]  /*12450*/  IMAD.MOV.U32 R3, RZ, RZ, RZ ;  /* 0x000000ffff037224 */ /* 0x001fca00078e00ff */
.L_x_8011:
[----:B------:R-:W-:Y:S05]  /*12460*/  BSYNC B3 ;  /* 0x0000000000037941 */ /* 0x000fea0003800000 */
.L_x_8009:
        /* <DEDUP_REMOVED lines=38> */
.L_x_8013:
[----:B------:R2:W3:Y:S01]  /*126d0*/  DMUL R4, RZ, R20 ;  /* 0x00000014ff047228 */ /* 0x0004e20000000000 */
[----:B------:R-:W-:-:S05]  /*126e0*/  IMAD.MOV.U32 R3, RZ, RZ, RZ ;  /* 0x000000ffff037224 */ /* 0x000fca00078e00ff */
.L_x_8014:
[----:B------:R-:W-:Y:S05]  /*126f0*/  BSYNC B3 ;  /* 0x0000000000037941 */ /* 0x000fea0003800000 */
.L_x_8012:
        /* <DEDUP_REMOVED lines=25> */
.L_x_8006:
        /* <DEDUP_REMOVED lines=39> */
.L_x_8017:
[----:B------:R-:W-:Y:S05]  /*12b00*/  BSYNC B0 ;  /* 0x0000000000007941 */ /* 0x000fea0003800000 */
.L_x_8016:
        /* <DEDUP_REMOVED lines=17> */
.L_x_8019:
[----:B------:R2:W3:Y:S01]  /*12c20*/  DMUL R62, RZ, R20 ;  /* 0x00000014ff3e7228 */ /* 0x0004e20000000000 */
[----:B0-----:R-:W-:-:S05]  /*12c30*/  IMAD.MOV.U32 R3, RZ, RZ, RZ ;  /* 0x000000ffff037224 */ /* 0x001fca00078e00ff */
.L_x_8020:
[----:B------:R-:W-:Y:S05]  /*12c40*/  BSYNC B3 ;  /* 0x0000000000037941 */ /* 0x000fea0003800000 */
.L_x_8018:
        /* <DEDUP_REMOVED lines=38> */
.L_x_8022:
[----:B------:R2:W3:Y:S01]  /*12eb0*/  DMUL R4, RZ, R20 ;  /* 0x00000014ff047228 */ /* 0x0004e20000000000 */
[----:B------:R-:W-:-:S05]  /*12ec0*/  IMAD.MOV.U32 R3, RZ, RZ, RZ ;  /* 0x000000ffff037224 */ /* 0x000fca00078e00ff */
.L_x_8023:
[----:B------:R-:W-:Y:S05]  /*12ed0*/  BSYNC B3 ;  /* 0x0000000000037941 */ /* 0x000fea0003800000 */
.L_x_8021:
        /* <DEDUP_REMOVED lines=39> */
.L_x_8005:
        /* <DEDUP_REMOVED lines=11> */
.L_x_8024:
[----:B------:R-:W0:-:S10]  /*13200*/  DADD R62, R18, -R18 ;  /* 0x00000000123e7229 */ /* 0x000e140000000812 */
[----:B0-----:R-:W-:Y:S02]  /*13210*/  IMAD.MOV.U32 R20, RZ, RZ, R62 ;  /* 0x000000ffff147224 */ /* 0x001fe400078e003e */
[----:B------:R-:W-:Y:S01]  /*13220*/  IMAD.MOV.U32 R21, RZ, RZ, R63 ;  /* 0x000000ffff157224 */ /* 0x000fe200078e003f */
[----:B------:R-:W-:Y:S05]  /*13230*/  BRA `(.L_x_8015) ;  /* 0x0000078000007947 */ /* 0x000fea0003800000 */
.L_x_8004:
        /* <DEDUP_REMOVED lines=14> */
[----:B01----:R-:W-:Y:S05]  /*13320*/  CALL.REL.NOINC `($_ZN2at6native29vectorized_elementwise_kernelILi4EZZZNS0_61_GLOBAL__N__132982cb_23_ActivationSiluKernel_cu_1520ed90_293611silu_kernelERNS_18TensorIteratorBaseEENKUlvE_clEvENKUlvE1_clEvEUlN3c107complexIdEEE_St5arrayIPcLm2EEEEviT0_T1_$__internal_trig_reduction_slowpathd) ;  /* 0x0001180000007944 */ /* 0x003fea0003c00000 */
[----:B------:R-:W-:Y:S05]  /*13330*/  BRA `(.L_x_8027) ;  /* 0x0000002000007947 */ /* 0x000fea0003800000 */
.L_x_8026:
[----:B------:R0:W1:Y:S01]  /*13340*/  DMUL R4, RZ, R20 ;  /* 0x00000014ff047228 */ /* 0x0000620000000000 */
[----:B------:R-:W-:-:S05]  /*13350*/  MOV R3, RZ ;  /* 0x000000ff00037202 */ /* 0x000fca0000000f00 */
.L_x_8027:
[----:B------:R-:W-:Y:S05]  /*13360*/  BSYNC B3 ;  /* 0x0000000000037941 */ /* 0x000fea0003800000 */
.L_x_8025:
        /* <DEDUP_REMOVED lines=36> */
[----:B012---:R-:W-:Y:S05]  /*135b0*/  CALL.REL.NOINC `($_ZN2at6native29vectorized_elementwise_kernelILi4EZZZNS0_61_GLOBAL__N__132982cb_23_ActivationSiluKernel_cu_1520ed90_293611silu_kernelERNS_18TensorIteratorBaseEENKUlvE_clEvENKUlvE1_clEvEUlN3c107complexIdEEE_St5arrayIPcLm2EEEEviT0_T1_$__internal_trig_reduction_slowpathd) ;  /* 0x0001157000007944 */ /* 0x007fea0003c00000 */
[----:B------:R-:W-:Y:S05]  /*135c0*/  BRA `(.L_x_8030) ;  /* 0x0000002000007947 */ /* 0x000fea0003800000 */
.L_x_8029:
[----:B------:R1:W2:Y:S01]  /*135d0*/  DMUL R4, RZ, R20 ;  /* 0x00000014ff047228 */ /* 0x0002a20000000000 */
[----:B------:R-:W-:-:S05]  /*135e0*/  IMAD.MOV.U32 R3, RZ, RZ, RZ ;  /* 0x000000ffff037224 */ /* 0x000fca00078e00ff */
.L_x_8030:
[----:B------:R-:W-:Y:S05]  /*135f0*/  BSYNC B3 ;  /* 0x0000000000037941 */ /* 0x000fea0003800000 */
.L_x_8028:
        /* <DEDUP_REMOVED lines=24> */
.L_x_8003:
        /* <DEDUP_REMOVED lines=36> */
.L_x_8015:
[----:B012---:R-:W-:Y:S05]  /*139c0*/  BSYNC B2 ;  /* 0x0000000000027941 */ /* 0x007fea0003800000 */
.L_x_8002:
        /* <DEDUP_REMOVED lines=30> */
.L_x_8034:
[----:B------:R-:W-:Y:S05]  /*13bb0*/  BSYNC B2 ;  /* 0x0000000000027941 */ /* 0x000fea0003800000 */
.L_x_8033:
        /* <DEDUP_REMOVED lines=18> */
.L_x_8036:
[----:B------:R-:W-:Y:S05]  /*13ce0*/  BSYNC B2 ;  /* 0x0000000000027941 */ /* 0x000fea0003800000 */
.L_x_8035:
[----:B------:R-:W3:-:S04]  /*13cf0*/  DFMA R24, R26, R18, R16 ;  /* 0x000000121a18722b */ /* 0x000ec80000000010 */
[----:B------:R-:W4:-:S04]  /*13d00*/  DFMA R26, R26, -R16, R18 ;  /* 0x800000101a1a722b */ /* 0x000f080000000012 */
[----:B--23--:R2:W3:-:S04]  /*13d10*/  DMUL R24, R24, R4 ;  /* 0x0000000418187228 */ /* 0x00c4c80000000000 */
[----:B----4-:R2:W4:Y:S01]  /*13d20*/  DMUL R26, R26, R4 ;  /* 0x000000041a1a7228 */ /* 0x0105220000000000 */
[----:B------:R-:W-:Y:S05]  /*13d30*/  BRA `(.L_x_8001) ;  /* 0x0000060000007947 */ /* 0x000fea0003800000 */
.L_x_8032:
        /* <DEDUP_REMOVED lines=21> */
.L_x_8038:
[----:B------:R-:W-:Y:S05]  /*13e90*/  BSYNC B2 ;  /* 0x0000000000027941 */ /* 0x000fea0003800000 */
.L_x_8037:
        /* <DEDUP_REMOVED lines=25> */
.L_x_8040:
[----:B------:R-:W-:Y:S05]  /*14030*/  BSYNC B2 ;  /* 0x0000000000027941 */ /* 0x000fea0003800000 */
.L_x_8039:
[----:B------:R-:W-:Y:S05]  /*14040*/  BRA `(.L_x_8001) ;  /* 0x000002f000007947 */ /* 0x000fea0003800000 */
.L_x_8031:
        /* <DEDUP_REMOVED lines=23> */
.L_x_8042:
[----:B------:R-:W-:Y:S05]  /*141c0*/  BSYNC B2 ;  /* 0x0000000000027941 */ /* 0x000fea0003800000 */
.L_x_8041:
        /* <DEDUP_REMOVED lines=18> */
.L_x_8044:
[----:B------:R-:W-:Y:S05]  /*142f0*/  BSYNC B2 ;  /* 0x0000000000027941 */ /* 0x000fea0003800000 */
.L_x_8043:
[----:B------:R-:W3:-:S04]  /*14300*/  DFMA R24, R26, R16, R18 ;  /* 0x000000101a18722b */ /* 0x000ec80000000012 */
[----:B------:R-:W4:-:S04]  /*14310*/  DFMA R26, R26, R18, -R16 ;  /* 0x000000121a1a722b */ /* 0x000f080000000810 */
[----:B--23--:R2:W3:-:S04]  /*14320*/  DMUL R24, R24, R4 ;  /* 0x0000000418187228 */ /* 0x00c4c80000000000 */
[----:B----4-:R2:W4:-:S06]  /*14330*/  DMUL R26, R26, R4 ;  /* 0x000000041a1a7228 */ /* 0x01050c0000000000 */
.L_x_8001:
[----:B---3--:R-:W-:Y:S05]  /*14340*/  BSYNC B1 ;  /* 0x0000000000017941 */ /* 0x008fea0003800000 */
.L_x_8000:
        /* <DEDUP_REMOVED lines=57> */
.L_x_8053:
[----:B------:R-:W-:Y:S05]  /*146e0*/  BSYNC B0 ;  /* 0x0000000000007941 */ /* 0x000fea0003800000 */
.L_x_8052:
        /* <DEDUP_REMOVED lines=14> */
[----:B------:R-:W-:Y:S02]  /*147d0*/  IMAD.MOV.U32 R64, RZ, RZ, R4 ;  /* 0x000000ffff407224 */ /* 0x000fe400078e0004 */
[----:B------:R-:W-:Y:S01]  /*147e0*/  IMAD.MOV.U32 R65, RZ, RZ, R5 ;  /* 0x000000ffff417224 */ /* 0x000fe200078e0005 */
[----:B------:R-:W-:Y:S05]  /*147f0*/  BRA `(.L_x_8056) ;  /* 0x0000002000007947 */ /* 0x000fea0003800000 */
.L_x_8055:
[----:B------:R3:W0:Y:S02]  /*14800*/  DMUL R64, RZ, R60 ;  /* 0x0000003cff407228 */ /* 0x0006240000000000 */
[----:B0-----:R-:W-:-:S04]  /*14810*/  IMAD.MOV.U32 R3, RZ, RZ, RZ ;  /* 0x000000ffff037224 */ /* 0x001fc800078e00ff */
.L_x_8056:
[----:B------:R-:W-:Y:S05]  /*14820*/  BSYNC B3 ;  /* 0x0000000000037941 */ /* 0x000fea0003800000 */
.L_x_8054:
        /* <DEDUP_REMOVED lines=38> */
.L_x_8058:
[----:B------:R3:W4:Y:S01]  /*14a90*/  DMUL R4, RZ, R60 ;  /* 0x0000003cff047228 */ /* 0x0007220000000000 */
[----:B------:R-:W-:-:S05]  /*14aa0*/  IMAD.MOV.U32 R3, RZ, RZ, RZ ;  /* 0x000000ffff037224 */ /* 0x000fca00078e00ff */
.L_x_8059:
[----:B------:R-:W-:Y:S05]  /*14ab0*/  BSYNC B3 ;  /* 0x0000000000037941 */ /* 0x000fea0003800000 */
.L_x_8057:
        /* <DEDUP_REMOVED lines=25> */
.L_x_8051:
        /* <DEDUP_REMOVED lines=39> */
.L_x_8062:
[----:B------:R-:W-:Y:S05]  /*14ec0*/  BSYNC B0 ;  /* 0x0000000000007941 */ /* 0x000fea0003800000 */
.L_x_8061:
        /* <DEDUP_REMOVED lines=14> */
[----:B------:R-:W-:Y:S02]  /*14fb0*/  IMAD.MOV.U32 R64, RZ, RZ, R4 ;  /* 0x000000ffff407224 */ /* 0x000fe400078e0004 */
[----:B------:R-:W-:Y:S01]  /*14fc0*/  IMAD.MOV.U32 R65, RZ, RZ, R5 ;  /* 0x000000ffff417224 */ /* 0x000fe200078e0005 */
[----:B------:R-:W-:Y:S05]  /*14fd0*/  BRA `(.L_x_8065) ;  /* 0x0000002000007947 */ /* 0x000fea0003800000 */
.L_x_8064:
[----:B------:R3:W0:Y:S02]  /*14fe0*/  DMUL R64, RZ, R60 ;  /* 0x0000003cff407228 */ /* 0x0006240000000000 */
[----:B0-----:R-:W-:-:S04]  /*14ff0*/  IMAD.MOV.U32 R3, RZ, RZ, RZ ;  /* 0x000000ffff037224 */ /* 0x001fc800078e00ff */
.L_x_8065:
[----:B------:R-:W-:Y:S05]  /*15000*/  BSYNC B3 ;  /* 0x0000000000037941 */ /* 0x000fea0003800000 */
.L_x_8063:
        /* <DEDUP_REMOVED lines=38> */
.L_x_8067:
[----:B------:R3:W4:Y:S01]  /*15270*/  DMUL R4, RZ, R60 ;  /* 0x0000003cff047228 */ /* 0x0007220000000000 */
[----:B------:R-:W-:-:S05]  /*15280*/  IMAD.MOV.U32 R3, RZ, RZ, RZ ;  /* 0x000000ffff037224 */ /* 0x000fca00078e00ff */
.L_x_8068:
[----:B------:R-:W-:Y:S05]  /*15290*/  BSYNC B3 ;  /* 0x0000000000037941 */ /* 0x000fea0003800000 */
.L_x_8066:
        /* <DEDUP_REMOVED lines=39> */
.L_x_8050:
        /* <DEDUP_REMOVED lines=11> */
.L_x_8069:
[----:B------:R-:W0:-:S10]  /*155c0*/  DADD R64, R14, -R14 ;  /* 0x000000000e407229 */ /* 0x000e14000000080e */
[----:B0-----:R-:W-:Y:S02]  /*155d0*/  IMAD.MOV.U32 R60, RZ, RZ, R64 ;  /* 0x000000ffff3c7224 */ /* 0x001fe400078e0040 */
[----:B------:R-:W-:Y:S01]  /*155e0*/  IMAD.MOV.U32 R61, RZ, RZ, R65 ;  /* 0x000000ffff3d7224 */ /* 0x000fe200078e0041 */
[----:B------:R-:W-:Y:S05]  /*155f0*/  BRA `(.L_x_8060) ;  /* 0x0000078000007947 */ /* 0x000fea0003800000 */
.L_x_8049:
        /* <DEDUP_REMOVED lines=16> */
.L_x_8071:
[----:B------:R0:W2:Y:S01]  /*15700*/  DMUL R4, RZ, R60 ;  /* 0x0000003cff047228 */ /* 0x0000a20000000000 */
[----:B------:R-:W-:-:S05]  /*15710*/  IMAD.MOV.U32 R3, RZ, RZ, RZ ;  /* 0x000000ffff037224 */ /* 0x000fca00078e00ff */
.L_x_8072:
[----:B------:R-:W-:Y:S05]  /*15720*/  BSYNC B3 ;  /* 0x0000000000037941 */ /* 0x000fea0003800000 */
.L_x_8070:
        /* <DEDUP_REMOVED lines=38> */
.L_x_8074:
[----:B------:R2:W3:Y:S01]  /*15990*/  DMUL R4, RZ, R60 ;  /* 0x0000003cff047228 */ /* 0x0004e20000000000 */
[----:B------:R-:W-:-:S05]  /*159a0*/  MOV R3, RZ ;  /* 0x000000ff00037202 */ /* 0x000fca0000000f00 */
.L_x_8075:
[----:B------:R-:W-:Y:S05]  /*159b0*/  BSYNC B3 ;  /* 0x0000000000037941 */ /* 0x000fea0003800000 */
.L_x_8073:
        /* <DEDUP_REMOVED lines=24> */
.L_x_8048:
        /* <DEDUP_REMOVED lines=36> */
.L_x_8060:
[----:B0-23--:R-:W-:Y:S05]  /*15d80*/  BSYNC B2 ;  /* 0x0000000000027941 */ /* 0x00dfea0003800000 */
.L_x_8047:
        /* <DEDUP_REMOVED lines=27> */
[----:B-1----:R-:W-:Y:S05]  /*15f40*/  CALL.REL.NOINC `($__internal_17_$__cuda_sm20_div_rn_f64_full) ;  /* 0x0000e58000007944 */ /* 0x002fea0003c00000 */
[----:B------:R-:W-:Y:S02]  /*15f50*/  IMAD.MOV.U32 R20, RZ, RZ, R2 ;  /* 0x000000ffff147224 */ /* 0x000fe400078e0002 */
[----:B------:R-:W-:Y:S02]  /*15f60*/  IMAD.MOV.U32 R21, RZ, RZ, R3 ;  /* 0x000000ffff157224 */ /* 0x000fe400078e0003 */
.L_x_8079:
[----:B------:R-:W-:Y:S05]  /*15f70*/  BSYNC B2 ;  /* 0x0000000000027941 */ /* 0x000fea0003800000 */
.L_x_8078:
        /* <DEDUP_REMOVED lines=18> */
.L_x_8081:
[----:B------:R-:W-:Y:S05]  /*160a0*/  BSYNC B2 ;  /* 0x0000000000027941 */ /* 0x000fea0003800000 */
.L_x_8080:
[----:B------:R-:W3:-:S04]  /*160b0*/  DFMA R2, R20, R14, R12 ;  /* 0x0000000e1402722b */ /* 0x000ec8000000000c */
[----:B------:R-:W4:-:S04]  /*160c0*/  DFMA R12, R20, -R12, R14 ;  /* 0x8000000c140c722b */ /* 0x000f08000000000e */
[----:B--23--:R2:W3:-:S04]  /*160d0*/  DMUL R20, R2, R4 ;  /* 0x0000000402147228 */ /* 0x00c4c80000000000 */
[----:B----4-:R2:W4:Y:S01]  /*160e0*/  DMUL R22, R12, R4 ;  /* 0x000000040c167228 */ /* 0x0105220000000000 */
[----:B------:R-:W-:Y:S05]  /*160f0*/  BRA `(.L_x_8046) ;  /* 0x0000060000007947 */ /* 0x000fea0003800000 */
.L_x_8077:
        /* <DEDUP_REMOVED lines=20> */
[----:B-1----:R-:W-:Y:S05]  /*16240*/  CALL.REL.NOINC `($__internal_17_$__cuda_sm20_div_rn_f64_full) ;  /* 0x0000e28000007944 */ /* 0x002fea0003c00000 */
.L_x_8083:
[----:B------:R-:W-:Y:S05]  /*16250*/  BSYNC B2 ;  /* 0x0000000000027941 */ /* 0x000fea0003800000 */
.L_x_8082:
        /* <DEDUP_REMOVED lines=25> */
.L_x_8085:
[----:B------:R-:W-:Y:S05]  /*163f0*/  BSYNC B2 ;  /* 0x0000000000027941 */ /* 0x000fea0003800000 */
.L_x_8084:
[----:B------:R-:W-:Y:S05]  /*16400*/  BRA `(.L_x_8046) ;  /* 0x000002f000007947 */ /* 0x000fea0003800000 */
.L_x_8076:
        /* <DEDUP_REMOVED lines=20> */
[----:B-1----:R-:W-:Y:S05]  /*16550*/  CALL.REL.NOINC `($__internal_17_$__cuda_sm20_div_rn_f64_full) ;  /* 0x0000df7000007944 */ /* 0x002fea0003c00000 */
[----:B------:R-:W-:Y:S02]  /*16560*/  IMAD.MOV.U32 R20, RZ, RZ, R2 ;  /* 0x000000ffff147224 */ /* 0x000fe400078e0002 */
[----:B------:R-:W-:Y:S02]  /*16570*/  IMAD.MOV.U32 R21, RZ, RZ, R3 ;  /* 0x000000ffff157224 */ /* 0x000fe400078e0003 */
.L_x_8087:
[----:B------:R-:W-:Y:S05]  /*16580*/  BSYNC B2 ;  /* 0x0000000000027941 */ /* 0x000fea0003800000 */
.L_x_8086:
        /* <DEDUP_REMOVED lines=18> */
.L_x_8089:
[----:B------:R-:W-:Y:S05]  /*166b0*/  BSYNC B2 ;  /* 0x0000000000027941 */ /* 0x000fea0003800000 */
.L_x_8088:
[----:B------:R-:W3:-:S04]  /*166c0*/  DFMA R2, R20, R12, R14 ;  /* 0x0000000c1402722b */ /* 0x000ec8000000000e */
[----:B------:R-:W4:-:S04]  /*166d0*/  DFMA R12, R20, R14, -R12 ;  /* 0x0000000e140c722b */ /* 0x000f08000000080c */
[----:B--23--:R2:W3:-:S04]  /*166e0*/  DMUL R20, R2, R4 ;  /* 0x0000000402147228 */ /* 0x00c4c80000000000 */
[----:B----4-:R2:W4:-:S06]  /*166f0*/  DMUL R22, R12, R4 ;  /* 0x000000040c167228 */ /* 0x01050c0000000000 */
.L_x_8046:
[----:B---3--:R-:W-:Y:S05]  /*16700*/  BSYNC B1 ;  /* 0x0000000000017941 */ /* 0x008fea0003800000 */
.L_x_8045:
        /* <DEDUP_REMOVED lines=59> */
.L_x_8098:
[----:B------:R-:W-:Y:S05]  /*16ac0*/  BSYNC B0 ;  /* 0x0000000000007941 */ /* 0x000fea0003800000 */
.L_x_8097:
        /* <DEDUP_REMOVED lines=17> */
.L_x_8100:
[----:B------:R3:W0:Y:S02]  /*16be0*/  DMUL R62, RZ, R12 ;  /* 0x0000000cff3e7228 */ /* 0x0006240000000000 */
[----:B0-----:R-:W-:-:S04]  /*16bf0*/  IMAD.MOV.U32 R3, RZ, RZ, RZ ;  /* 0x000000ffff037224 */ /* 0x001fc800078e00ff */
.L_x_8101:
[----:B------:R-:W-:Y:S05]  /*16c00*/  BSYNC B3 ;  /* 0x0000000000037941 */ /* 0x000fea0003800000 */
.L_x_8099:
        /* <DEDUP_REMOVED lines=36> */
[----:B0123--:R-:W-:Y:S05]  /*16e50*/  CALL.REL.NOINC `($_ZN2at6native29vectorized_elementwise_kernelILi4EZZZNS0_61_GLOBAL__N__132982cb_23_ActivationSiluKernel_cu_1520ed90_293611silu_kernelERNS_18TensorIteratorBaseEENKUlvE_clEvENKUlvE1_clEvEUlN3c107complexIdEEE_St5arrayIPcLm2EEEEviT0_T1_$__internal_trig_reduction_slowpathd) ;  /* 0x0000dcd000007944 */ /* 0x00ffea0003c00000 */
[----:B------:R-:W-:Y:S05]  /*16e60*/  BRA `(.L_x_8104) ;  /* 0x0000002000007947 */ /* 0x000fea0003800000 */
.L_x_8103:
[----:B------:R1:W3:Y:S01]  /*16e70*/  DMUL R4, RZ, R12 ;  /* 0x0000000cff047228 */ /* 0x0002e20000000000 */
[----:B------:R-:W-:-:S05]  /*16e80*/  IMAD.MOV.U32 R3, RZ, RZ, RZ ;  /* 0x000000ffff037224 */ /* 0x000fca00078e00ff */
.L_x_8104:
[----:B------:R-:W-:Y:S05]  /*16e90*/  BSYNC B3 ;  /* 0x0000000000037941 */ /* 0x000fea0003800000 */
.L_x_8102:
        /* <DEDUP_REMOVED lines=25> */
.L_x_8096:
        /* <DEDUP_REMOVED lines=39> */
.L_x_8107:
[----:B------:R-:W-:Y:S05]  /*172a0*/  BSYNC B0 ;  /* 0x0000000000007941 */ /* 0x000fea0003800000 */
.L_x_8106:
        /* <DEDUP_REMOVED lines=17> */
.L_x_8109:
[----:B------:R3:W0:Y:S02]  /*173c0*/  DMUL R62, RZ, R12 ;  /* 0x0000000cff3e7228 */ /* 0x0006240000000000 */
[----:B0-----:R-:W-:-:S04]  /*173d0*/  IMAD.MOV.U32 R3, RZ, RZ, RZ ;  /* 0x000000ffff037224 */ /* 0x001fc800078e00ff */
.L_x_8110:
[----:B------:R-:W-:Y:S05]  /*173e0*/  BSYNC B3 ;  /* 0x0000000000037941 */ /* 0x000fea0003800000 */
.L_x_8108:
        /* <DEDUP_REMOVED lines=38> */
.L_x_8112:
[----:B------:R1:W3:Y:S01]  /*17650*/  DMUL R4, RZ, R12 ;  /* 0x0000000cff047228 */ /* 0x0002e20000000000 */
[----:B------:R-:W-:-:S05]  /*17660*/  IMAD.MOV.U32 R3, RZ, RZ, RZ ;  /* 0x000000ffff037224 */ /* 0x000fca00078e00ff */
.L_x_8113:
[----:B------:R-:W-:Y:S05]  /*17670*/  BSYNC B3 ;  /* 0x0000000000037941 */ /* 0x000fea0003800000 */
.L_x_8111:
        /* <DEDUP_REMOVED lines=39> */
.L_x_8095:
        /* <DEDUP_REMOVED lines=11> */
.L_x_8114:
[----:B------:R-:W0:-:S10]  /*179a0*/  DADD R62, R42, -R42 ;  /* 0x000000002a3e7229 */ /* 0x000e14000000082a */
[----:B0-----:R-:W-:Y:S01]  /*179b0*/  MOV R12, R62 ;  /* 0x0000003e000c7202 */ /* 0x001fe20000000f00 */
[----:B------:R-:W-:Y:S01]  /*179c0*/  IMAD.MOV.U32 R13, RZ, RZ, R63 ;  /* 0x000000ffff0d7224 */ /* 0x000fe200078e003f */
[----:B------:R-:W-:Y:S05]  /*179d0*/  BRA `(.L_x_8105) ;  /* 0x000007a000007947 */ /* 0x000fea0003800000 */
.L_x_8094:
        /* <DEDUP_REMOVED lines=15> */
[----:B------:R-:W-:Y:S02]  /*17ad0*/  IMAD.MOV.U32 R62, RZ, RZ, R4 ;  /* 0x000000ffff3e7224 */ /* 0x000fe400078e0004 */
[----:B------:R-:W-:Y:S01]  /*17ae0*/  IMAD.MOV.U32 R63, RZ, RZ, R5 ;  /* 0x000000ffff3f7224 */ /* 0x000fe200078e0005 */
[----:B------:R-:W-:Y:S05]  /*17af0*/  BRA `(.L_x_8117) ;  /* 0x0000002000007947 */ /* 0x000fea0003800000 */
.L_x_8116:
[----:B------:R0:W2:Y:S01]  /*17b00*/  DMUL R62, RZ, R12 ;  /* 0x0000000cff3e7228 */ /* 0x0000a20000000000 */
[----:B------:R-:W-:-:S05]  /*17b10*/  IMAD.MOV.U32 R3, RZ, RZ, RZ ;  /* 0x000000ffff037224 */ /* 0x000fca00078e00ff */
.L_x_8117:
[----:B------:R-:W-:Y:S05]  /*17b20*/  BSYNC B3 ;  /* 0x0000000000037941 */ /* 0x000fea0003800000 */
.L_x_8115:
        /* <DEDUP_REMOVED lines=38> */
.L_x_8119:
[----:B------:R1:W2:Y:S01]  /*17d90*/  DMUL R4, RZ, R12 ;  /* 0x0000000cff047228 */ /* 0x0002a20000000000 */
[----:B------:R-:W-:-:S05]  /*17da0*/  IMAD.MOV.U32 R3, RZ, RZ, RZ ;  /* 0x000000ffff037224 */ /* 0x000fca00078e00ff */
.L_x_8120:
[----:B------:R-:W-:Y:S05]  /*17db0*/  BSYNC B3 ;  /* 0x0000000000037941 */ /* 0x000fea0003800000 */
.L_x_8118:
        /* <DEDUP_REMOVED lines=24> */
.L_x_8093:
        /* <DEDUP_REMOVED lines=36> */
.L_x_8105:
[----:B0-2---:R-:W-:Y:S05]  /*18180*/  BSYNC B2 ;  /* 0x0000000000027941 */ /* 0x005fea0003800000 */
.L_x_8092:
        /* <DEDUP_REMOVED lines=27> */
[----:B----4-:R-:W-:Y:S05]  /*18340*/  CALL.REL.NOINC `($__internal_17_$__cuda_sm20_div_rn_f64_full) ;  /* 0x0000c18000007944 */ /* 0x010fea0003c00000 */
[----:B------:R-:W-:Y:S02]  /*18350*/  IMAD.MOV.U32 R18, RZ, RZ, R2 ;  /* 0x000000ffff127224 */ /* 0x000fe400078e0002 */
[----:B------:R-:W-:Y:S02]  /*18360*/  IMAD.MOV.U32 R19, RZ, RZ, R3 ;  /* 0x000000ffff137224 */ /* 0x000fe400078e0003 */
.L_x_8124:
[----:B------:R-:W-:Y:S05]  /*18370*/  BSYNC B2 ;  /* 0x0000000000027941 */ /* 0x000fea0003800000 */
.L_x_8123:
        /* <DEDUP_REMOVED lines=16> */
[----:B01--4-:R-:W-:Y:S05]  /*18480*/  CALL.REL.NOINC `($__internal_16_$__cuda_sm20_dblrcp_rn_slowpath_v3) ;  /* 0x0000bd7000007944 */ /* 0x013fea0003c00000 */
[----:B------:R-:W-:Y:S02]  /*18490*/  IMAD.MOV.U32 R5, RZ, RZ, R3 ;  /* 0x000000ffff057224 */ /* 0x000fe400078e0003 */
.L_x_8126:
[----:B------:R-:W-:Y:S05]  /*184a0*/  BSYNC B2 ;  /* 0x0000000000027941 */ /* 0x000fea0003800000 */
.L_x_8125:
[----:B0-----:R-:W0:-:S04]  /*184b0*/  DFMA R16, R18, R42, R40 ;  /* 0x0000002a1210722b */ /* 0x001e080000000028 */
[----:B------:R-:W3:-:S04]  /*184c0*/  DFMA R18, R18, -R40, R42 ;  /* 0x800000281212722b */ /* 0x000ec8000000002a */
[----:B0-2---:R0:W2:-:S04]  /*184d0*/  DMUL R16, R16, R4 ;  /* 0x0000000410107228 */ /* 0x0050880000000000 */
[----:B---3--:R0:W3:Y:S01]  /*184e0*/  DMUL R18, R18, R4 ;  /* 0x0000000412127228 */ /* 0x0080e20000000000 */
[----:B------:R-:W-:Y:S05]  /*184f0*/  BRA `(.L_x_8091) ;  /* 0x0000060000007947 */ /* 0x000fea0003800000 */
.L_x_8122:
        /* <DEDUP_REMOVED lines=20> */
[----:B----4-:R-:W-:Y:S05]  /*18640*/  CALL.REL.NOINC `($__internal_17_$__cuda_sm20_div_rn_f64_full) ;  /* 0x0000be8000007944 */ /* 0x010fea0003c00000 */
.L_x_8128:
[----:B------:R-:W-:Y:S05]  /*18650*/  BSYNC B2 ;  /* 0x0000000000027941 */ /* 0x000fea0003800000 */
.L_x_8127:
        /* <DEDUP_REMOVED lines=22> */
[----:B-1--4-:R-:W-:Y:S05]  /*187c0*/  CALL.REL.NOINC `($__internal_17_$__cuda_sm20_div_rn_f64_full) ;  /* 0x0000bd0000007944 */ /* 0x012fea0003c00000 */
[----:B------:R-:W-:Y:S01]  /*187d0*/  MOV R18, R2 ;  /* 0x0000000200127202 */ /* 0x000fe20000000f00 */
[----:B------:R-:W-:Y:S02]  /*187e0*/  IMAD.MOV.U32 R19, RZ, RZ, R3 ;  /* 0x000000ffff137224 */ /* 0x000fe400078e0003 */
.L_x_8130:
[----:B------:R-:W-:Y:S05]  /*187f0*/  BSYNC B2 ;  /* 0x0000000000027941 */ /* 0x000fea0003800000 */
.L_x_8129:
[----:B------:R-:W-:Y:S05]  /*18800*/  BRA `(.L_x_8091) ;  /* 0x000002f000007947 */ /* 0x000fea0003800000 */
.L_x_8121:
        /* <DEDUP_REMOVED lines=20> */
[----:B----4-:R-:W-:Y:S05]  /*18950*/  CALL.REL.NOINC `($__internal_17_$__cuda_sm20_div_rn_f64_full) ;  /* 0x0000bb7000007944 */ /* 0x010fea0003c00000 */
[----:B------:R-:W-:Y:S01]  /*18960*/  IMAD.MOV.U32 R18, RZ, RZ, R2 ;  /* 0x000000ffff127224 */ /* 0x000fe200078e0002 */
[----:B------:R-:W-:Y:S02]  /*18970*/  MOV R19, R3 ;  /* 0x0000000300137202 */ /* 0x000fe40000000f00 */
.L_x_8132:
[----:B------:R-:W-:Y:S05]  /*18980*/  BSYNC B2 ;  /* 0x0000000000027941 */ /* 0x000fea0003800000 */
.L_x_8131:
        /* <DEDUP_REMOVED lines=18> */
.L_x_8134:
[----:B------:R-:W-:Y:S05]  /*18ab0*/  BSYNC B2 ;  /* 0x0000000000027941 */ /* 0x000fea0003800000 */
.L_x_8133:
[----:B0-----:R-:W0:-:S04]  /*18ac0*/  DFMA R16, R18, R40, R42 ;  /* 0x000000281210722b */ /* 0x001e08000000002a */
[----:B------:R-:W3:-:S04]  /*18ad0*/  DFMA R18, R18, R42, -R40 ;  /* 0x0000002a1212722b */ /* 0x000ec80000000828 */
[----:B0-2---:R0:W2:-:S04]  /*18ae0*/  DMUL R16, R16, R4 ;  /* 0x0000000410107228 */ /* 0x0050880000000000 */
[----:B---3--:R0:W3:-:S06]  /*18af0*/  DMUL R18, R18, R4 ;  /* 0x0000000412127228 */ /* 0x0080cc0000000000 */
.L_x_8091:
[----:B--2---:R-:W-:Y:S05]  /*18b00*/  BSYNC B1 ;  /* 0x0000000000017941 */ /* 0x004fea0003800000 */
.L_x_8090:
        /* <DEDUP_REMOVED lines=57> */
.L_x_8143:
[----:B------:R-:W-:Y:S05]  /*18ea0*/  BSYNC B0 ;  /* 0x0000000000007941 */ /* 0x000fea0003800000 */
.L_x_8142:
        /* <DEDUP_REMOVED lines=13> */
[----:B01234-:R-:W-:Y:S05]  /*18f80*/  CALL.REL.NOINC `($_ZN2at6native29vectorized_elementwise_kernelILi4EZZZNS0_61_GLOBAL__N__132982cb_23_ActivationSiluKernel_cu_1520ed90_293611silu_kernelERNS_18TensorIteratorBaseEENKUlvE_clEvENKUlvE1_clEvEUlN3c107complexIdEEE_St5arrayIPcLm2EEEEviT0_T1_$__internal_trig_reduction_slowpathd) ;  /* 0x0000bba000007944 */ /* 0x01ffea0003c00000 */
[----:B------:R-:W-:Y:S01]  /*18f90*/  MOV R64, R4 ;  /* 0x0000000400407202 */ /* 0x000fe20000000f00 */
[----:B------:R-:W-:Y:S01]  /*18fa0*/  IMAD.MOV.U32 R65, RZ, RZ, R5 ;  /* 0x000000ffff417224 */ /* 0x000fe200078e0005 */
[----:B------:R-:W-:Y:S05]  /*18fb0*/  BRA `(.L_x_8146) ;  /* 0x0000002000007947 */ /* 0x000fea0003800000 */
.L_x_8145:
[----:B------:R4:W0:Y:S02]  /*18fc0*/  DMUL R64, RZ, R60 ;  /* 0x0000003cff407228 */ /* 0x0008240000000000 */
[----:B0-----:R-:W-:-:S04]  /*18fd0*/  IMAD.MOV.U32 R3, RZ, RZ, RZ ;  /* 0x000000ffff037224 */ /* 0x001fc800078e00ff */
.L_x_8146:
[----:B------:R-:W-:Y:S05]  /*18fe0*/  BSYNC B3 ;  /* 0x0000000000037941 */ /* 0x000fea0003800000 */
.L_x_8144:
        /* <DEDUP_REMOVED lines=38> */
.L_x_8148:
[----:B------:R3:W4:Y:S01]  /*19250*/  DMUL R4, RZ, R60 ;  /* 0x0000003cff047228 */ /* 0x0007220000000000 */
[----:B------:R-:W-:-:S05]  /*19260*/  IMAD.MOV.U32 R3, RZ, RZ, RZ ;  /* 0x000000ffff037224 */ /* 0x000fca00078e00ff */
.L_x_8149:
[----:B------:R-:W-:Y:S05]  /*19270*/  BSYNC B3 ;  /* 0x0000000000037941 */ /* 0x000fea0003800000 */
.L_x_8147:
        /* <DEDUP_REMOVED lines=25> */
.L_x_8141:
        /* <DEDUP_REMOVED lines=39> */
.L_x_8152:
[----:B------:R-:W-:Y:S05]  /*19680*/  BSYNC B0 ;  /* 0x0000000000007941 */ /* 0x000fea0003800000 */
.L_x_8151:
        /* <DEDUP_REMOVED lines=17> */
.L_x_8154:
[----:B------:R4:W0:Y:S02]  /*197a0*/  DMUL R64, RZ, R60 ;  /* 0x0000003cff407228 */ /* 0x0008240000000000 */
[----:B0-----:R-:W-:-:S04]  /*197b0*/  IMAD.MOV.U32 R3, RZ, RZ, RZ ;  /* 0x000000ffff037224 */ /* 0x001fc800078e00ff */
.L_x_8155:
[----:B------:R-:W-:Y:S05]  /*197c0*/  BSYNC B3 ;  /* 0x0000000000037941 */ /* 0x000fea0003800000 */
.L_x_8153:
        /* <DEDUP_REMOVED lines=38> */
.L_x_8157:
[----:B------:R3:W4:Y:S01]  /*19a30*/  DMUL R4, RZ, R60 ;  /* 0x0000003cff047228 */ /* 0x0007220000000000 */
[----:B------:R-:W-:-:S05]  /*19a40*/  IMAD.MOV.U32 R3, RZ, RZ, RZ ;  /* 0x000000ffff037224 */ /* 0x000fca00078e00ff */
.L_x_8158:
[----:B------:R-:W-:Y:S05]  /*19a50*/  BSYNC B3 ;  /* 0x0000000000037941 */ /* 0x000fea0003800000 */
.L_x_8156:
        /* <DEDUP_REMOVED lines=39> */
.L_x_8140:
        /* <DEDUP_REMOVED lines=11> */
.L_x_8159:
[----:B------:R-:W0:-:S10]  /*19d80*/  DADD R64, R46, -R46 ;  /* 0x000000002e407229 */ /* 0x000e14000000082e */
[----:B0-----:R-:W-:Y:S02]  /*19d90*/  IMAD.MOV.U32 R60, RZ, RZ, R64 ;  /* 0x000000ffff3c7224 */ /* 0x001fe400078e0040 */
[----:B------:R-:W-:Y:S01]  /*19da0*/  IMAD.MOV.U32 R61, RZ, RZ, R65 ;  /* 0x000000ffff3d7224 */ /* 0x000fe200078e0041 */
[----:B------:R-:W-:Y:S05]  /*19db0*/  BRA `(.L_x_8150) ;  /* 0x0000078000007947 */ /* 0x000fea0003800000 */
.L_x_8139:
        /* <DEDUP_REMOVED lines=14> */
[----:B0123--:R-:W-:Y:S05]  /*19ea0*/  CALL.REL.NOINC `($_ZN2at6native29vectorized_elementwise_kernelILi4EZZZNS0_61_GLOBAL__N__132982cb_23_ActivationSiluKernel_cu_1520ed90_293611silu_kernelERNS_18TensorIteratorBaseEENKUlvE_clEvENKUlvE1_clEvEUlN3c107complexIdEEE_St5arrayIPcLm2EEEEviT0_T1_$__internal_trig_reduction_slowpathd) ;  /* 0x0000ac8000007944 */ /* 0x00ffea0003c00000 */
[----:B------:R-:W-:Y:S05]  /*19eb0*/  BRA `(.L_x_8162) ;  /* 0x0000002000007947 */ /* 0x000fea0003800000 */
.L_x_8161:
[----:B------:R0:W2:Y:S01]  /*19ec0*/  DMUL R4, RZ, R60 ;  /* 0x0000003cff047228 */ /* 0x0000a20000000000 */
[----:B------:R-:W-:-:S05]  /*19ed0*/  IMAD.MOV.U32 R3, RZ, RZ, RZ ;  /* 0x000000ffff037224 */ /* 0x000fca00078e00ff */
.L_x_8162:
[----:B------:R-:W-:Y:S05]  /*19ee0*/  BSYNC B3 ;  /* 0x0000000000037941 */ /* 0x000fea0003800000 */
.L_x_8160:
        /* <DEDUP_REMOVED lines=38> */
.L_x_8164:
[----:B------:R2:W3:Y:S01]  /*1a150*/  DMUL R4, RZ, R60 ;  /* 0x0000003cff047228 */ /* 0x0004e20000000000 */
[----:B------:R-:W-:-:S05]  /*1a160*/  MOV R3, RZ ;  /* 0x000000ff00037202 */ /* 0x000fca0000000f00 */
.L_x_8165:
[----:B------:R-:W-:Y:S05]  /*1a170*/  BSYNC B3 ;  /* 0x0000000000037941 */ /* 0x000fea0003800000 */
.L_x_8163:
        /* <DEDUP_REMOVED lines=24> */
.L_x_8138:
        /* <DEDUP_REMOVED lines=36> */
.L_x_8150:
[----:B0-23--:R-:W-:Y:S05]  /*1a540*/  BSYNC B2 ;  /* 0x0000000000027941 */ /* 0x00dfea0003800000 */
.L_x_8137:
        /* <DEDUP_REMOVED lines=30> */
.L_x_8169:
[----:B------:R-:W-:Y:S05]  /*1a730*/  BSYNC B2 ;  /* 0x0000000000027941 */ /* 0x000fea0003800000 */
.L_x_8168:
        /* <DEDUP_REMOVED lines=18> */
.L_x_8171:
[----:B------:R-:W-:Y:S05]  /*1a860*/  BSYNC B2 ;  /* 0x0000000000027941 */ /* 0x000fea0003800000 */
.L_x_8170:
[----:B0-----:R-:W0:-:S04]  /*1a870*/  DFMA R12, R40, R46, R44 ;  /* 0x0000002e280c722b */ /* 0x001e08000000002c */
[----:B------:R-:W3:-:S04]  /*1a880*/  DFMA R14, R40, -R44, R46 ;  /* 0x8000002c280e722b */ /* 0x000ec8000000002e */
[----:B0-2---:R0:W2:-:S04]  /*1a890*/  DMUL R12, R12, R4 ;  /* 0x000000040c0c7228 */ /* 0x0050880000000000 */
[----:B---3--:R0:W3:Y:S01]  /*1a8a0*/  DMUL R14, R14, R4 ;  /* 0x000000040e0e7228 */ /* 0x0080e20000000000 */
[----:B------:R-:W-:Y:S05]  /*1a8b0*/  BRA `(.L_x_8136) ;  /* 0x0000060000007947 */ /* 0x000fea0003800000 */
.L_x_8167:
        /* <DEDUP_REMOVED lines=21> */
.L_x_8173:
[----:B------:R-:W-:Y:S05]  /*1aa10*/  BSYNC B2 ;  /* 0x0000000000027941 */ /* 0x000fea0003800000 */
.L_x_8172:
        /* <DEDUP_REMOVED lines=25> */
.L_x_8175:
[----:B------:R-:W-:Y:S05]  /*1abb0*/  BSYNC B2 ;  /* 0x0000000000027941 */ /* 0x000fea0003800000 */
.L_x_8174:
[----:B------:R-:W-:Y:S05]  /*1abc0*/  BRA `(.L_x_8136) ;  /* 0x000002f000007947 */ /* 0x000fea0003800000 */
.L_x_8166:
        /* <DEDUP_REMOVED lines=23> */
.L_x_8177:
[----:B------:R-:W-:Y:S05]  /*1ad40*/  BSYNC B2 ;  /* 0x0000000000027941 */ /* 0x000fea0003800000 */
.L_x_8176:
        /* <DEDUP_REMOVED lines=18> */
.L_x_8179:
[----:B------:R-:W-:Y:S05]  /*1ae70*/  BSYNC B2 ;  /* 0x0000000000027941 */ /* 0x000fea0003800000 */
.L_x_8178:
[----:B0-----:R-:W0:-:S04]  /*1ae80*/  DFMA R12, R40, R44, R46 ;  /* 0x0000002c280c722b */ /* 0x001e08000000002e */
[----:B------:R-:W3:-:S04]  /*1ae90*/  DFMA R14, R40, R46, -R44 ;  /* 0x0000002e280e722b */ /* 0x000ec8000000082c */
[----:B0-2---:R0:W2:-:S04]  /*1aea0*/  DMUL R12, R12, R4 ;  /* 0x000000040c0c7228 */ /* 0x0050880000000000 */
[----:B---3--:R0:W3:-:S06]  /*1aeb0*/  DMUL R14, R14, R4 ;  /* 0x000000040e0e7228 */ /* 0x0080cc0000000000 */
.L_x_8136:
[----:B--2---:R-:W-:Y:S05]  /*1aec0*/  BSYNC B1 ;  /* 0x0000000000017941 */ /* 0x004fea0003800000 */
.L_x_8135:
        /* <DEDUP_REMOVED lines=59> */
.L_x_8188:
[----:B------:R-:W-:Y:S05]  /*1b280*/  BSYNC B0 ;  /* 0x0000000000007941 */ /* 0x000fea0003800000 */
.L_x_8187:
        /* <DEDUP_REMOVED lines=17> */
.L_x_8190:
[----:B------:R4:W0:Y:S02]  /*1b3a0*/  DMUL R62, RZ, R40 ;  /* 0x00000028ff3e7228 */ /* 0x0008240000000000 */
[----:B0-----:R-:W-:-:S04]  /*1b3b0*/  IMAD.MOV.U32 R3, RZ, RZ, RZ ;  /* 0x000000ffff037224 */ /* 0x001fc800078e00ff */
.L_x_8191:
[----:B------:R-:W-:Y:S05]  /*1b3c0*/  BSYNC B3 ;  /* 0x0000000000037941 */ /* 0x000fea0003800000 */
.L_x_8189:
        /* <DEDUP_REMOVED lines=38> */
.L_x_8193:
[----:B------:R1:W3:Y:S01]  /*1b630*/  DMUL R4, RZ, R40 ;  /* 0x00000028ff047228 */ /* 0x0002e20000000000 */
[----:B------:R-:W-:-:S05]  /*1b640*/  IMAD.MOV.U32 R3, RZ, RZ, RZ ;  /* 0x000000ffff037224 */ /* 0x000fca00078e00ff */
.L_x_8194:
[----:B------:R-:W-:Y:S05]  /*1b650*/  BSYNC B3 ;  /* 0x0000000000037941 */ /* 0x000fea0003800000 */
.L_x_8192:
        /* <DEDUP_REMOVED lines=25> */
.L_x_8186:
        /* <DEDUP_REMOVED lines=39> */
.L_x_8197:
[----:B------:R-:W-:Y:S05]  /*1ba60*/  BSYNC B0 ;  /* 0x0000000000007941 */ /* 0x000fea0003800000 */
.L_x_8196:
        /* <DEDUP_REMOVED lines=17> */
.L_x_8199:
[----:B------:R4:W0:Y:S02]  /*1bb80*/  DMUL R62, RZ, R40 ;  /* 0x00000028ff3e7228 */ /* 0x0008240000000000 */
[----:B0-----:R-:W-:-:S04]  /*1bb90*/  IMAD.MOV.U32 R3, RZ, RZ, RZ ;  /* 0x000000ffff037224 */ /* 0x001fc800078e00ff */
.L_x_8200:
[----:B------:R-:W-:Y:S05]  /*1bba0*/  BSYNC B3 ;  /* 0x0000000000037941 */ /* 0x000fea0003800000 */
.L_x_8198:
        /* <DEDUP_REMOVED lines=38> */
.L_x_8202:
[----:B------:R1:W3:Y:S01]  /*1be10*/  DMUL R4, RZ, R40 ;  /* 0x00000028ff047228 */ /* 0x0002e20000000000 */
[----:B------:R-:W-:-:S05]  /*1be20*/  IMAD.MOV.U32 R3, RZ, RZ, RZ ;  /* 0x000000ffff037224 */ /* 0x000fca00078e00ff */
.L_x_8203:
[----:B------:R-:W-:Y:S05]  /*1be30*/  BSYNC B3 ;  /* 0x0000000000037941 */ /* 0x000fea0003800000 */
.L_x_8201:
        /* <DEDUP_REMOVED lines=39> */
.L_x_8185:
        /* <DEDUP_REMOVED lines=11> */
.L_x_8204:
[----:B------:R-:W0:-:S10]  /*1c160*/  DADD R62, R10, -R10 ;  /* 0x000000000a3e7229 */ /* 0x000e14000000080a */
[----:B0-----:R-:W-:Y:S01]  /*1c170*/  MOV R40, R62 ;  /* 0x0000003e00287202 */ /* 0x001fe20000000f00 */
[----:B------:R-:W-:Y:S01]  /*1c180*/  IMAD.MOV.U32 R41, RZ, RZ, R63 ;  /* 0x000000ffff297224 */ /* 0x000fe200078e003f */
[----:B------:R-:W-:Y:S05]  /*1c190*/  BRA `(.L_x_8195) ;  /* 0x000007a000007947 */ /* 0x000fea0003800000 */
.L_x_8184:
        /* <DEDUP_REMOVED lines=14> */
[----:B0123--:R-:W-:Y:S05]  /*1c280*/  CALL.REL.NOINC `($_ZN2at6native29vectorized_elementwise_kernelILi4EZZZNS0_61_GLOBAL__N__132982cb_23_ActivationSiluKernel_cu_1520ed90_293611silu_kernelERNS_18TensorIteratorBaseEENKUlvE_clEvENKUlvE1_clEvEUlN3c107complexIdEEE_St5arrayIPcLm2EEEEviT0_T1_$__internal_trig_reduction_slowpathd) ;  /* 0x000088a000007944 */ /* 0x00ffea0003c00000 */
[----:B------:R-:W-:Y:S02]  /*1c290*/  IMAD.MOV.U32 R62, RZ, RZ, R4 ;  /* 0x000000ffff3e7224 */ /* 0x000fe400078e0004 */
[----:B------:R-:W-:Y:S01]  /*1c2a0*/  IMAD.MOV.U32 R63, RZ, RZ, R5 ;  /* 0x000000ffff3f7224 */ /* 0x000fe200078e0005 */
[----:B------:R-:W-:Y:S05]  /*1c2b0*/  BRA `(.L_x_8207) ;  /* 0x0000002000007947 */ /* 0x000fea0003800000 */
.L_x_8206:
[----:B------:R0:W2:Y:S01]  /*1c2c0*/  DMUL R62, RZ, R40 ;  /* 0x00000028ff3e7228 */ /* 0x0000a20000000000 */
[----:B------:R-:W-:-:S05]  /*1c2d0*/  IMAD.MOV.U32 R3, RZ, RZ, RZ ;  /* 0x000000ffff037224 */ /* 0x000fca00078e00ff */
.L_x_8207:
[----:B------:R-:W-:Y:S05]  /*1c2e0*/  BSYNC B3 ;  /* 0x0000000000037941 */ /* 0x000fea0003800000 */
.L_x_8205:
        /* <DEDUP_REMOVED lines=38> */
.L_x_8209:
[----:B------:R1:W2:Y:S01]  /*1c550*/  DMUL R4, RZ, R40 ;  /* 0x00000028ff047228 */ /* 0x0002a20000000000 */
[----:B------:R-:W-:-:S05]  /*1c560*/  IMAD.MOV.U32 R3, RZ, RZ, RZ ;  /* 0x000000ffff037224 */ /* 0x000fca00078e00ff */
.L_x_8210:
[----:B------:R-:W-:Y:S05]  /*1c570*/  BSYNC B3 ;  /* 0x0000000000037941 */ /* 0x000fea0003800000 */
.L_x_8208:
        /* <DEDUP_REMOVED lines=24> */
.L_x_8183:
        /* <DEDUP_REMOVED lines=36> */
.L_x_8195:
[----:B0-2---:R-:W-:Y:S05]  /*1c940*/  BSYNC B2 ;  /* 0x0000000000027941 */ /* 0x005fea0003800000 */
.L_x_8182:
        /* <DEDUP_REMOVED lines=30> */
.L_x_8214:
[----:B------:R-:W-:Y:S05]  /*1cb30*/  BSYNC B2 ;  /* 0x0000000000027941 */ /* 0x000fea0003800000 */
.L_x_8213:
        /* <DEDUP_REMOVED lines=18> */
.L_x_8216:
[----:B------:R-:W-:Y:S05]  /*1cc60*/  BSYNC B2 ;  /* 0x0000000000027941 */ /* 0x000fea0003800000 */
.L_x_8215:
[----:B0-----:R-:W0:-:S04]  /*1cc70*/  DFMA R44, R46, R10, R8 ;  /* 0x0000000a2e2c722b */ /* 0x001e080000000008 */
[----:B------:R-:W3:-:S04]  /*1cc80*/  DFMA R46, R46, -R8, R10 ;  /* 0x800000082e2e722b */ /* 0x000ec8000000000a */
[----:B0-2---:R0:W2:-:S04]  /*1cc90*/  DMUL R44, R44, R4 ;  /* 0x000000042c2c7228 */ /* 0x0050880000000000 */
[----:B---3--:R0:W3:Y:S01]  /*1cca0*/  DMUL R46, R46, R4 ;  /* 0x000000042e2e7228 */ /* 0x0080e20000000000 */
[----:B------:R-:W-:Y:S05]  /*1ccb0*/  BRA `(.L_x_8181) ;  /* 0x0000060000007947 */ /* 0x000fea0003800000 */
.L_x_8212:
        /* <DEDUP_REMOVED lines=21> */
.L_x_8218:
[----:B------:R-:W-:Y:S05]  /*1ce10*/  BSYNC B2 ;  /* 0x0000000000027941 */ /* 0x000fea0003800000 */
.L_x_8217:
        /* <DEDUP_REMOVED lines=25> */
.L_x_8220:
[----:B------:R-:W-:Y:S05]  /*1cfb0*/  BSYNC B2 ;  /* 0x0000000000027941 */ /* 0x000fea0003800000 */
.L_x_8219:
[----:B------:R-:W-:Y:S05]  /*1cfc0*/  BRA `(.L_x_8181) ;  /* 0x000002f000007947 */ /* 0x000fea0003800000 */
.L_x_8211:
        /* <DEDUP_REMOVED lines=23> */
.L_x_8222:
[----:B------:R-:W-:Y:S05]  /*1d140*/  BSYNC B2 ;  /* 0x0000000000027941 */ /* 0x000fea0003800000 */
.L_x_8221:
        /* <DEDUP_REMOVED lines=18> */
.L_x_8224:
[----:B------:R-:W-:Y:S05]  /*1d270*/  BSYNC B2 ;  /* 0x0000000000027941 */ /* 0x000fea0003800000 */
.L_x_8223:
[----:B0-----:R-:W0:-:S04]  /*1d280*/  DFMA R44, R46, R8, R10 ;  /* 0x000000082e2c722b */ /* 0x001e08000000000a */
[----:B------:R-:W3:-:S04]  /*1d290*/  DFMA R46, R46, R10, -R8 ;  /* 0x0000000a2e2e722b */ /* 0x000ec80000000808 */
[----:B0-2---:R0:W2:-:S04]  /*1d2a0*/  DMUL R44, R44, R4 ;  /* 0x000000042c2c7228 */ /* 0x0050880000000000 */
[----:B---3--:R0:W3:-:S06]  /*1d2b0*/  DMUL R46, R46, R4 ;  /* 0x000000042e2e7228 */ /* 0x0080cc0000000000 */
.L_x_8181:
[----:B--2---:R-:W-:Y:S05]  /*1d2c0*/  BSYNC B1 ;  /* 0x0000000000017941 */ /* 0x004fea0003800000 */
.L_x_8180:
        /* <DEDUP_REMOVED lines=57> */
.L_x_8233:
[----:B------:R-:W-:Y:S05]  /*1d660*/  BSYNC B0 ;  /* 0x0000000000007941 */ /* 0x000fea0003800000 */
.L_x_8232:
        /* <DEDUP_REMOVED lines=17> */
.L_x_8235:
[----:B------:R4:W0:Y:S02]  /*1d780*/  DMUL R64, RZ, R60 ;  /* 0x0000003cff407228 */ /* 0x0008240000000000 */
[----:B0-----:R-:W-:-:S04]  /*1d790*/  IMAD.MOV.U32 R3, RZ, RZ, RZ ;  /* 0x000000ffff037224 */ /* 0x001fc800078e00ff */
.L_x_8236:
[----:B------:R-:W-:Y:S05]  /*1d7a0*/  BSYNC B3 ;  /* 0x0000000000037941 */ /* 0x000fea0003800000 */
.L_x_8234:
        /* <DEDUP_REMOVED lines=38> */
.L_x_8238:
[----:B------:R3:W4:Y:S01]  /*1da10*/  DMUL R4, RZ, R60 ;  /* 0x0000003cff047228 */ /* 0x0007220000000000 */
[----:B------:R-:W-:-:S05]  /*1da20*/  IMAD.MOV.U32 R3, RZ, RZ, RZ ;  /* 0x000000ffff037224 */ /* 0x000fca00078e00ff */
.L_x_8239:
[----:B------:R-:W-:Y:S05]  /*1da30*/  BSYNC B3 ;  /* 0x0000000000037941 */ /* 0x000fea0003800000 */
.L_x_8237:
        /* <DEDUP_REMOVED lines=25> */
.L_x_8231:
        /* <DEDUP_REMOVED lines=39> */
.L_x_8242:
[----:B------:R-:W-:Y:S05]  /*1de40*/  BSYNC B0 ;  /* 0x0000000000007941 */ /* 0x000fea0003800000 */
.L_x_8241:
        /* <DEDUP_REMOVED lines=17> */
.L_x_8244:
[----:B------:R4:W0:Y:S02]  /*1df60*/  DMUL R64, RZ, R60 ;  /* 0x0000003cff407228 */ /* 0x0008240000000000 */
[----:B0-----:R-:W-:-:S04]  /*1df70*/  IMAD.MOV.U32 R3, RZ, RZ, RZ ;  /* 0x000000ffff037224 */ /* 0x001fc800078e00ff */
.L_x_8245:
[----:B------:R-:W-:Y:S05]  /*1df80*/  BSYNC B3 ;  /* 0x0000000000037941 */ /* 0x000fea0003800000 */
.L_x_8243:
        /* <DEDUP_REMOVED lines=38> */
.L_x_8247:
[----:B------:R3:W4:Y:S01]  /*1e1f0*/  DMUL R4, RZ, R60 ;  /* 0x0000003cff047228 */ /* 0x0007220000000000 */
[----:B------:R-:W-:-:S05]  /*1e200*/  IMAD.MOV.U32 R3, RZ, RZ, RZ ;  /* 0x000000ffff037224 */ /* 0x000fca00078e00ff */
.L_x_8248:
[----:B------:R-:W-:Y:S05]  /*1e210*/  BSYNC B3 ;  /* 0x0000000000037941 */ /* 0x000fea0003800000 */
.L_x_8246:
        /* <DEDUP_REMOVED lines=39> */
.L_x_8230:
        /* <DEDUP_REMOVED lines=11> */
.L_x_8249:
[----:B------:R-:W0:-:S10]  /*1e540*/  DADD R64, R38, -R38 ;  /* 0x0000000026407229 */ /* 0x000e140000000826 */
[----:B0-----:R-:W-:Y:S02]  /*1e550*/  IMAD.MOV.U32 R60, RZ, RZ, R64 ;  /* 0x000000ffff3c7224 */ /* 0x001fe400078e0040 */
[----:B------:R-:W-:Y:S01]  /*1e560*/  IMAD.MOV.U32 R61, RZ, RZ, R65 ;  /* 0x000000ffff3d7224 */ /* 0x000fe200078e0041 */
[----:B------:R-:W-:Y:S05]  /*1e570*/  BRA `(.L_x_8240) ;  /* 0x0000078000007947 */ /* 0x000fea0003800000 */
.L_x_8229:
        /* <DEDUP_REMOVED lines=16> */
.L_x_8251:
[----:B------:R0:W2:Y:S01]  /*1e680*/  DMUL R4, RZ, R60 ;  /* 0x0000003cff047228 */ /* 0x0000a20000000000 */
[----:B------:R-:W-:-:S05]  /*1e690*/  IMAD.MOV.U32 R3, RZ, RZ, RZ ;  /* 0x000000ffff037224 */ /* 0x000fca00078e00ff */
.L_x_8252:
[----:B------:R-:W-:Y:S05]  /*1e6a0*/  BSYNC B3 ;  /* 0x0000000000037941 */ /* 0x000fea0003800000 */
.L_x_8250:
        /* <DEDUP_REMOVED lines=38> */
.L_x_8254:
[----:B------:R2:W3:Y:S01]  /*1e910*/  DMUL R4, RZ, R60 ;  /* 0x0000003cff047228 */ /* 0x0004e20000000000 */
[----:B------:R-:W-:-:S05]  /*1e920*/  MOV R3, RZ ;  /* 0x000000ff00037202 */ /* 0x000fca0000000f00 */
.L_x_8255:
[----:B------:R-:W-:Y:S05]  /*1e930*/  BSYNC B3 ;  /* 0x0000000000037941 */ /* 0x000fea0003800000 */
.L_x_8253:
        /* <DEDUP_REMOVED lines=24> */
.L_x_8228:
        /* <DEDUP_REMOVED lines=36> */
.L_x_8240:
[----:B0-23--:R-:W-:Y:S05]  /*1ed00*/  BSYNC B2 ;  /* 0x0000000000027941 */ /* 0x00dfea0003800000 */
.L_x_8227:
        /* <DEDUP_REMOVED lines=30> */
.L_x_8259:
[----:B------:R-:W-:Y:S05]  /*1eef0*/  BSYNC B2 ;  /* 0x0000000000027941 */ /* 0x000fea0003800000 */
.L_x_8258:
        /* <DEDUP_REMOVED lines=18> */
.L_x_8261:
[----:B------:R-:W-:Y:S05]  /*1f020*/  BSYNC B2 ;  /* 0x0000000000027941 */ /* 0x000fea0003800000 */
.L_x_8260:
[----:B------:R-:W3:-:S04]  /*1f030*/  DFMA R2, R40, R38, R36 ;  /* 0x000000262802722b */ /* 0x000ec80000000024 */
[----:B------:R-:W4:-:S04]  /*1f040*/  DFMA R36, R40, -R36, R38 ;  /* 0x800000242824722b */ /* 0x000f080000000026 */
[----:B--23--:R2:W3:-:S04]  /*1f050*/  DMUL R40, R2, R4 ;  /* 0x0000000402287228 */ /* 0x00c4c80000000000 */
[----:B----4-:R2:W4:Y:S01]  /*1f060*/  DMUL R42, R36, R4 ;  /* 0x00000004242a7228 */ /* 0x0105220000000000 */
[----:B------:R-:W-:Y:S05]  /*1f070*/  BRA `(.L_x_8226) ;  /* 0x0000060000007947 */ /* 0x000fea0003800000 */
.L_x_8257:
        /* <DEDUP_REMOVED lines=21> */
.L_x_8263:
[----:B------:R-:W-:Y:S05]  /*1f1d0*/  BSYNC B2 ;  /* 0x0000000000027941 */ /* 0x000fea0003800000 */
.L_x_8262:
        /* <DEDUP_REMOVED lines=25> */
.L_x_8265:
[----:B------:R-:W-:Y:S05]  /*1f370*/  BSYNC B2 ;  /* 0x0000000000027941 */ /* 0x000fea0003800000 */
.L_x_8264:
[----:B------:R-:W-:Y:S05]  /*1f380*/  BRA `(.L_x_8226) ;  /* 0x000002f000007947 */ /* 0x000fea0003800000 */
.L_x_8256:
        /* <DEDUP_REMOVED lines=23> */
.L_x_8267:
[----:B------:R-:W-:Y:S05]  /*1f500*/  BSYNC B2 ;  /* 0x0000000000027941 */ /* 0x000fea0003800000 */
.L_x_8266:
        /* <DEDUP_REMOVED lines=18> */
.L_x_8269:
[----:B------:R-:W-:Y:S05]  /*1f630*/  BSYNC B2 ;  /* 0x0000000000027941 */ /* 0x000fea0003800000 */
.L_x_8268:
[----:B------:R-:W3:-:S04]  /*1f640*/  DFMA R2, R40, R36, R38 ;  /* 0x000000242802722b */ /* 0x000ec80000000026 */
[----:B------:R-:W4:-:S04]  /*1f650*/  DFMA R36, R40, R38, -R36 ;  /* 0x000000262824722b */ /* 0x000f080000000824 */
[----:B--23--:R2:W3:-:S04]  /*1f660*/  DMUL R40, R2, R4 ;  /* 0x0000000402287228 */ /* 0x00c4c80000000000 */
[----:B----4-:R2:W4:-:S06]  /*1f670*/  DMUL R42, R36, R4 ;  /* 0x00000004242a7228 */ /* 0x01050c0000000000 */
.L_x_8226:
[----:B---3--:R-:W-:Y:S05]  /*1f680*/  BSYNC B1 ;  /* 0x0000000000017941 */ /* 0x008fea0003800000 */
.L_x_8225:
        /* <DEDUP_REMOVED lines=59> */
.L_x_8278:
[----:B------:R-:W-:Y:S05]  /*1fa40*/  BSYNC B0 ;  /* 0x0000000000007941 */ /* 0x000fea0003800000 */
.L_x_8277:
        /* <DEDUP_REMOVED lines=17> */
.L_x_8280:
[----:B------:R3:W0:Y:S02]  /*1fb60*/  DMUL R62, RZ, R8 ;  /* 0x00000008ff3e7228 */ /* 0x0006240000000000 */
[----:B0-----:R-:W-:-:S04]  /*1fb70*/  IMAD.MOV.U32 R3, RZ, RZ, RZ ;  /* 0x000000ffff037224 */ /* 0x001fc800078e00ff */
.L_x_8281:
[----:B------:R-:W-:Y:S05]  /*1fb80*/  BSYNC B3 ;  /* 0x0000000000037941 */ /* 0x000fea0003800000 */
.L_x_8279:
        /* <DEDUP_REMOVED lines=38> */
.L_x_8283:
[----:B------:R1:W3:Y:S01]  /*1fdf0*/  DMUL R4, RZ, R8 ;  /* 0x00000008ff047228 */ /* 0x0002e20000000000 */
[----:B------:R-:W-:-:S05]  /*1fe00*/  IMAD.MOV.U32 R3, RZ, RZ, RZ ;  /* 0x000000ffff037224 */ /* 0x000fca00078e00ff */
.L_x_8284:
[----:B------:R-:W-:Y:S05]  /*1fe10*/  BSYNC B3 ;  /* 0x0000000000037941 */ /* 0x000fea0003800000 */
.L_x_8282:
        /* <DEDUP_REMOVED lines=25> */
.L_x_8276:
        /* <DEDUP_REMOVED lines=39> */
.L_x_8287:
[----:B------:R-:W-:Y:S05]  /*20220*/  BSYNC B0 ;  /* 0x0000000000007941 */ /* 0x000fea0003800000 */
.L_x_8286:
        /* <DEDUP_REMOVED lines=17> */
.L_x_8289:
[----:B------:R3:W0:Y:S02]  /*20340*/  DMUL R62, RZ, R8 ;  /* 0x00000008ff3e7228 */ /* 0x0006240000000000 */
[----:B0-----:R-:W-:-:S04]  /*20350*/  IMAD.MOV.U32 R3, RZ, RZ, RZ ;  /* 0x000000ffff037224 */ /* 0x001fc800078e00ff */
.L_x_8290:
[----:B------:R-:W-:Y:S05]  /*20360*/  BSYNC B3 ;  /* 0x0000000000037941 */ /* 0x000fea0003800000 */
.L_x_8288:
        /* <DEDUP_REMOVED lines=38> */
.L_x_8292:
[----:B------:R1:W3:Y:S01]  /*205d0*/  DMUL R4, RZ, R8 ;  /* 0x00000008ff047228 */ /* 0x0002e20000000000 */
[----:B------:R-:W-:-:S05]  /*205e0*/  IMAD.MOV.U32 R3, RZ, RZ, RZ ;  /* 0x000000ffff037224 */ /* 0x000fca00078e00ff */
.L_x_8293:
[----:B------:R-:W-:Y:S05]  /*205f0*/  BSYNC B3 ;  /* 0x0000000000037941 */ /* 0x000fea0003800000 */
.L_x_8291:
        /* <DEDUP_REMOVED lines=39> */
.L_x_8275:
        /* <DEDUP_REMOVED lines=11> */
.L_x_8294:
[----:B------:R-:W0:-:S10]  /*20920*/  DADD R62, R34, -R34 ;  /* 0x00000000223e7229 */ /* 0x000e140000000822 */
[----:B0-----:R-:W-:Y:S01]  /*20930*/  MOV R8, R62 ;  /* 0x0000003e00087202 */ /* 0x001fe20000000f00 */
[----:B------:R-:W-:Y:S01]  /*20940*/  IMAD.MOV.U32 R9, RZ, RZ, R63 ;  /* 0x000000ffff097224 */ /* 0x000fe200078e003f */
[----:B------:R-:W-:Y:S05]  /*20950*/  BRA `(.L_x_8285) ;  /* 0x000007a000007947 */ /* 0x000fea0003800000 */
.L_x_8274:
        /* <DEDUP_REMOVED lines=18> */
.L_x_8296:
[----:B------:R0:W2:Y:S01]  /*20a80*/  DMUL R62, RZ, R8 ;  /* 0x00000008ff3e7228 */ /* 0x0000a20000000000 */
[----:B------:R-:W-:-:S05]  /*20a90*/  IMAD.MOV.U32 R3, RZ, RZ, RZ ;  /* 0x000000ffff037224 */ /* 0x000fca00078e00ff */
.L_x_8297:
[----:B------:R-:W-:Y:S05]  /*20aa0*/  BSYNC B3 ;  /* 0x0000000000037941 */ /* 0x000fea0003800000 */
.L_x_8295:
        /* <DEDUP_REMOVED lines=38> */
.L_x_8299:
[----:B------:R1:W2:Y:S01]  /*20d10*/  DMUL R4, RZ, R8 ;  /* 0x00000008ff047228 */ /* 0x0002a20000000000 */
[----:B------:R-:W-:-:S05]  /*20d20*/  IMAD.MOV.U32 R3, RZ, RZ, RZ ;  /* 0x000000ffff037224 */ /* 0x000fca00078e00ff */
.L_x_8300:
[----:B------:R-:W-:Y:S05]  /*20d30*/  BSYNC B3 ;  /* 0x0000000000037941 */ /* 0x000fea0003800000 */
.L_x_8298:
        /* <DEDUP_REMOVED lines=24> */
.L_x_8273:
        /* <DEDUP_REMOVED lines=36> */
.L_x_8285:
[----:B0-2---:R-:W-:Y:S05]  /*21100*/  BSYNC B2 ;  /* 0x0000000000027941 */ /* 0x005fea0003800000 */
.L_x_8272:
        /* <DEDUP_REMOVED lines=30> */
.L_x_8304:
[----:B------:R-:W-:Y:S05]  /*212f0*/  BSYNC B2 ;  /* 0x0000000000027941 */ /* 0x000fea0003800000 */
.L_x_8303:
        /* <DEDUP_REMOVED lines=18> */
.L_x_8306:
[----:B------:R-:W-:Y:S05]  /*21420*/  BSYNC B2 ;  /* 0x0000000000027941 */ /* 0x000fea0003800000 */
.L_x_8305:
[----:B0-----:R-:W0:-:S04]  /*21430*/  DFMA R36, R38, R34, R32 ;  /* 0x000000222624722b */ /* 0x001e080000000020 */
[----:B------:R-:W3:-:S04]  /*21440*/  DFMA R38, R38, -R32, R34 ;  /* 0x800000202626722b */ /* 0x000ec80000000022 */
[----:B0-2---:R0:W2:-:S04]  /*21450*/  DMUL R36, R36, R4 ;  /* 0x0000000424247228 */ /* 0x0050880000000000 */
[----:B---3--:R0:W3:Y:S01]  /*21460*/  DMUL R38, R38, R4 ;  /* 0x0000000426267228 */ /* 0x0080e20000000000 */
[----:B------:R-:W-:Y:S05]  /*21470*/  BRA `(.L_x_8271) ;  /* 0x0000060000007947 */ /* 0x000fea0003800000 */
.L_x_8302:
        /* <DEDUP_REMOVED lines=21> */
.L_x_8308:
[----:B------:R-:W-:Y:S05]  /*215d0*/  BSYNC B2 ;  /* 0x0000000000027941 */ /* 0x000fea0003800000 */
.L_x_8307:
        /* <DEDUP_REMOVED lines=25> */
.L_x_8310:
[----:B------:R-:W-:Y:S05]  /*21770*/  BSYNC B2 ;  /* 0x0000000000027941 */ /* 0x000fea0003800000 */
.L_x_8309:
[----:B------:R-:W-:Y:S05]  /*21780*/  BRA `(.L_x_8271) ;  /* 0x000002f000007947 */ /* 0x000fea0003800000 */
.L_x_8301:
        /* <DEDUP_REMOVED lines=23> */
.L_x_8312:
[----:B------:R-:W-:Y:S05]  /*21900*/  BSYNC B2 ;  /* 0x0000000000027941 */ /* 0x000fea0003800000 */
.L_x_8311:
        /* <DEDUP_REMOVED lines=18> */
.L_x_8314:
[----:B------:R-:W-:Y:S05]  /*21a30*/  BSYNC B2 ;  /* 0x0000000000027941 */ /* 0x000fea0003800000 */
.L_x_8313:
[----:B0-----:R-:W0:-:S04]  /*21a40*/  DFMA R36, R38, R32, R34 ;  /* 0x000000202624722b */ /* 0x001e080000000022 */
[----:B------:R-:W3:-:S04]  /*21a50*/  DFMA R38, R38, R34, -R32 ;  /* 0x000000222626722b */ /* 0x000ec80000000820 */
[----:B0-2---:R0:W2:-:S04]  /*21a60*/  DMUL R36, R36, R4 ;  /* 0x0000000424247228 */ /* 0x0050880000000000 */
[----:B---3--:R0:W3:-:S06]  /*21a70*/  DMUL R38, R38, R4 ;  /* 0x0000000426267228 */ /* 0x0080cc0000000000 */
.L_x_8271:
[----:B--2---:R-:W-:Y:S05]  /*21a80*/  BSYNC B1 ;  /* 0x0000000000017941 */ /* 0x004fea0003800000 */
.L_x_8270:
        /* <DEDUP_REMOVED lines=57> */
.L_x_8323:
[----:B------:R-:W-:Y:S05]  /*21e20*/  BSYNC B0 ;  /* 0x0000000000007941 */ /* 0x000fea0003800000 */
.L_x_8322:
        /* <DEDUP_REMOVED lines=17> */
.L_x_8325:
[----:B------:R4:W0:Y:S02]  /*21f40*/  DMUL R64, RZ, R60 ;  /* 0x0000003cff407228 */ /* 0x0008240000000000 */
[----:B0-----:R-:W-:-:S04]  /*21f50*/  IMAD.MOV.U32 R3, RZ, RZ, RZ ;  /* 0x000000ffff037224 */ /* 0x001fc800078e00ff */
.L_x_8326:
[----:B------:R-:W-:Y:S05]  /*21f60*/  BSYNC B3 ;  /* 0x0000000000037941 */ /* 0x000fea0003800000 */
.L_x_8324:
        /* <DEDUP_REMOVED lines=38> */
.L_x_8328:
[----:B------:R3:W4:Y:S01]  /*221d0*/  DMUL R4, RZ, R60 ;  /* 0x0000003cff047228 */ /* 0x0007220000000000 */
[----:B------:R-:W-:-:S05]  /*221e0*/  IMAD.MOV.U32 R3, RZ, RZ, RZ ;  /* 0x000000ffff037224 */ /* 0x000fca00078e00ff */
.L_x_8329:
[----:B------:R-:W-:Y:S05]  /*221f0*/  BSYNC B3 ;  /* 0x0000000000037941 */ /* 0x000fea0003800000 */
.L_x_8327:
        /* <DEDUP_REMOVED lines=25> */
.L_x_8321:
        /* <DEDUP_REMOVED lines=39> */
.L_x_8332:
[----:B------:R-:W-:Y:S05]  /*22600*/  BSYNC B0 ;  /* 0x0000000000007941 */ /* 0x000fea0003800000 */
.L_x_8331:
        /* <DEDUP_REMOVED lines=17> */
.L_x_8334:
[----:B------:R4:W0:Y:S02]  /*22720*/  DMUL R64, RZ, R60 ;  /* 0x0000003cff407228 */ /* 0x0008240000000000 */
[----:B0-----:R-:W-:-:S04]  /*22730*/  IMAD.MOV.U32 R3, RZ, RZ, RZ ;  /* 0x000000ffff037224 */ /* 0x001fc800078e00ff */
.L_x_8335:
[----:B------:R-:W-:Y:S05]  /*22740*/  BSYNC B3 ;  /* 0x0000000000037941 */ /* 0x000fea0003800000 */
.L_x_8333:
        /* <DEDUP_REMOVED lines=38> */
.L_x_8337:
[----:B------:R3:W4:Y:S01]  /*229b0*/  DMUL R4, RZ, R60 ;  /* 0x0000003cff047228 */ /* 0x0007220000000000 */
[----:B------:R-:W-:-:S05]  /*229c0*/  IMAD.MOV.U32 R3, RZ, RZ, RZ ;  /* 0x000000ffff037224 */ /* 0x000fca00078e00ff */
.L_x_8338:
[----:B------:R-:W-:Y:S05]  /*229d0*/  BSYNC B3 ;  /* 0x0000000000037941 */ /* 0x000fea0003800000 */
.L_x_8336:
        /* <DEDUP_REMOVED lines=39> */
.L_x_8320:
        /* <DEDUP_REMOVED lines=11> */
.L_x_8339:
[----:B------:R-:W0:-:S10]  /*22d00*/  DADD R64, R30, -R30 ;  /* 0x000000001e407229 */ /* 0x000e14000000081e */
[----:B0-----:R-:W-:Y:S02]  /*22d10*/  IMAD.MOV.U32 R60, RZ, RZ, R64 ;  /* 0x000000ffff3c7224 */ /* 0x001fe400078e0040 */
[----:B------:R-:W-:Y:S01]  /*22d20*/  IMAD.MOV.U32 R61, RZ, RZ, R65 ;  /* 0x000000ffff3d7224 */ /* 0x000fe200078e0041 */
[----:B------:R-:W-:Y:S05]  /*22d30*/  BRA `(.L_x_8330) ;  /* 0x0000078000007947 */ /* 0x000fea0003800000 */
.L_x_8319:
        /* <DEDUP_REMOVED lines=16> */
.L_x_8341:
[----:B------:R0:W2:Y:S01]  /*22e40*/  DMUL R4, RZ, R60 ;  /* 0x0000003cff047228 */ /* 0x0000a20000000000 */
[----:B------:R-:W-:-:S05]  /*22e50*/  IMAD.MOV.U32 R3, RZ, RZ, RZ ;  /* 0x000000ffff037224 */ /* 0x000fca00078e00ff */
.L_x_8342:
[----:B------:R-:W-:Y:S05]  /*22e60*/  BSYNC B3 ;  /* 0x0000000000037941 */ /* 0x000fea0003800000 */
.L_x_8340:
        /* <DEDUP_REMOVED lines=38> */
.L_x_8344:
[----:B------:R2:W3:Y:S01]  /*230d0*/  DMUL R4, RZ, R60 ;  /* 0x0000003cff047228 */ /* 0x0004e20000000000 */
[----:B------:R-:W-:-:S05]  /*230e0*/  MOV R3, RZ ;  /* 0x000000ff00037202 */ /* 0x000fca0000000f00 */
.L_x_8345:
[----:B------:R-:W-:Y:S05]  /*230f0*/  BSYNC B3 ;  /* 0x0000000000037941 */ /* 0x000fea0003800000 */
.L_x_8343:
        /* <DEDUP_REMOVED lines=24> */
.L_x_8318:
        /* <DEDUP_REMOVED lines=36> */
.L_x_8330:
[----:B0-23--:R-:W-:Y:S05]  /*234c0*/  BSYNC B2 ;  /* 0x0000000000027941 */ /* 0x00dfea0003800000 */
.L_x_8317:
        /* <DEDUP_REMOVED lines=30> */
.L_x_8349:
[----:B------:R-:W-:Y:S05]  /*236b0*/  BSYNC B2 ;  /* 0x0000000000027941 */ /* 0x000fea0003800000 */
.L_x_8348:
        /* <DEDUP_REMOVED lines=18> */
.L_x_8351:
[----:B------:R-:W-:Y:S05]  /*237e0*/  BSYNC B2 ;  /* 0x0000000000027941 */ /* 0x000fea0003800000 */
.L_x_8350:
[----:B0-----:R-:W0:-:S04]  /*237f0*/  DFMA R8, R32, R30, R28 ;  /* 0x0000001e2008722b */ /* 0x001e08000000001c */
[----:B------:R-:W3:-:S04]  /*23800*/  DFMA R10, R32, -R28, R30 ;  /* 0x8000001c200a722b */ /* 0x000ec8000000001e */
[----:B0-2---:R0:W2:-:S04]  /*23810*/  DMUL R8, R8, R4 ;  /* 0x0000000408087228 */ /* 0x0050880000000000 */
[----:B---3--:R0:W3:Y:S01]  /*23820*/  DMUL R10, R10, R4 ;  /* 0x000000040a0a7228 */ /* 0x0080e20000000000 */
[----:B------:R-:W-:Y:S05]  /*23830*/  BRA `(.L_x_8316) ;  /* 0x0000060000007947 */ /* 0x000fea0003800000 */
.L_x_8347:
        /* <DEDUP_REMOVED lines=21> */
.L_x_8353:
[----:B------:R-:W-:Y:S05]  /*23990*/  BSYNC B2 ;  /* 0x0000000000027941 */ /* 0x000fea0003800000 */
.L_x_8352:
        /* <DEDUP_REMOVED lines=25> */
.L_x_8355:
[----:B------:R-:W-:Y:S05]  /*23b30*/  BSYNC B2 ;  /* 0x0000000000027941 */ /* 0x000fea0003800000 */
.L_x_8354:
[----:B------:R-:W-:Y:S05]  /*23b40*/  BRA `(.L_x_8316) ;  /* 0x000002f000007947 */ /* 0x000fea0003800000 */
.L_x_8346:
        /* <DEDUP_REMOVED lines=23> */
.L_x_8357:
[----:B------:R-:W-:Y:S05]  /*23cc0*/  BSYNC B2 ;  /* 0x0000000000027941 */ /* 0x000fea0003800000 */
.L_x_8356:
        /* <DEDUP_REMOVED lines=18> */
.L_x_8359:
[----:B------:R-:W-:Y:S05]  /*23df0*/  BSYNC B2 ;  /* 0x0000000000027941 */ /* 0x000fea0003800000 */
.L_x_8358:
[----:B0-----:R-:W0:-:S04]  /*23e00*/  DFMA R8, R32, R28, R30 ;  /* 0x0000001c2008722b */ /* 0x001e08000000001e */
[----:B------:R-:W3:-:S04]  /*23e10*/  DFMA R10, R32, R30, -R28 ;  /* 0x0000001e200a722b */ /* 0x000ec8000000081c */
[----:B0-2---:R0:W2:-:S04]  /*23e20*/  DMUL R8, R8, R4 ;  /* 0x0000000408087228 */ /* 0x0050880000000000 */
[----:B---3--:R0:W3:-:S06]  /*23e30*/  DMUL R10, R10, R4 ;  /* 0x000000040a0a7228 */ /* 0x0080cc0000000000 */
.L_x_8316:
[----:B--2---:R-:W-:Y:S05]  /*23e40*/  BSYNC B1 ;  /* 0x0000000000017941 */ /* 0x004fea0003800000 */
.L_x_8315:
        /* <DEDUP_REMOVED lines=21> */
.L_x_8362:
[----:B------:R-:W-:-:S13]  /*23fa0*/  ISETP.GE.AND P0, PT, R0, R6, PT ;  /* 0x000000060000720c */ /* 0x000fda0003f06270 */
[----:B------:R-:W-:Y:S05]  /*23fb0*/  @P0 BRA `(.L_x_8364) ;  /* 0x000000c000000947 */ /* 0x000fea0003800000 */
[----:B--2---:R-:W-:Y:S01]  /*23fc0*/  IMAD.IADD R2, R7, 0x1, R0 ;  /* 0x0000000107027824 */ /* 0x004fe200078e0200 */
[----:B------:R-:W-:Y:S01]  /*23fd0*/  IADD3 R0, R0, 0x80, RZ ;  /* 0x0000008000007810 */ /* 0x000fe20007ffe0ff */
[----:B------:R-:W-:-:S04]  /*23fe0*/  IMAD.MOV.U32 R3, RZ, RZ, 0x10 ;  /* 0x00000010ff037424 */ /* 0x000fc800078e00ff */
[----:B------:R-:W-:-:S05]  /*23ff0*/  IMAD.WIDE.U32 R2, R2, R3, c[0x0][0x168] ;  /* 0x00005a0002027625 */ /* 0x000fca00078e0003 */
[----:B------:R2:W-:Y:S02]  /*24000*/  STG.E.128 [R2.64], R12 ;  /* 0x0000000c02007986 */ /* 0x0005e4000c101d06 */
.L_x_8363:
[----:B------:R-:W-:-:S13]  /*24010*/  ISETP.GE.AND P0, PT, R0, R6, PT ;  /* 0x000000060000720c */ /* 0x000fda0003f06270 */
[----:B------:R-:W-:Y:S05]  /*24020*/  @P0 BRA `(.L_x_8365) ;  /* 0x000000d000000947 */ /* 0x000fea0003800000 */
[----:B--2---:R-:W-:Y:S01]  /*24030*/  IADD3 R2, R7, R0, RZ ;  /* 0x0000000007027210 */ /* 0x004fe20007ffe0ff */
[----:B------:R-:W-:Y:S01]  /*24040*/  IMAD.MOV.U32 R3, RZ, RZ, 0x10 ;  /* 0x00000010ff037424 */ /* 0x000fe200078e00ff */
[----:B------:R-:W-:-:S03]  /*24050*/  IADD3 R0, R0, 0x80, RZ ;  /* 0x0000008000007810 */ /* 0x000fc60007ffe0ff */
[----:B------:R-:W-:-:S05]  /*24060*/  IMAD.WIDE.U32 R2, R2, R3, c[0x0][0x168] ;  /* 0x00005a0002027625 */ /* 0x000fca00078e0003 */
[----:B------:R2:W-:Y:S02]  /*24070*/  STG.E.128 [R2.64], R44 ;  /* 0x0000002c02007986 */ /* 0x0005e4000c101d06 */
.L_x_8364:
        /* <DEDUP_REMOVED lines=8> */
.L_x_8365:
[----:B------:R-:W-:Y:S05]  /*24100*/  BSYNC B1 ;  /* 0x0000000000017941 */ /* 0x000fea0003800000 */
.L_x_8361:
[----:B------:R-:W-:-:S13]  /*24110*/  ISETP.GE.AND P0, PT, R0, R6, PT ;  /* 0x000000060000720c */ /* 0x000fda0003f06270 */
[----:B--2---:R-:W-:Y:S01]  /*24120*/  @!P0 IMAD.IADD R2, R7, 0x1, R0 ;  /* 0x0000000107028824 */ /* 0x004fe200078e0200 */
[----:B------:R-:W-:Y:S01]  /*24130*/  @!P0 IADD3 R0, R0, 0x80, RZ ;  /* 0x0000008000008810 */ /* 0x000fe20007ffe0ff */
[----:B------:R-:W-:-:S04]  /*24140*/  @!P0 IMAD.MOV.U32 R3, RZ, RZ, 0x10 ;  /* 0x00000010ff038424 */ /* 0x000fc800078e00ff */
[----:B------:R-:W-:-:S05]  /*24150*/  @!P0 IMAD.WIDE.U32 R2, R2, R3, c[0x0][0x168] ;  /* 0x00005a0002028625 */ /* 0x000fca00078e0003 */
[----:B---3--:R2:W-:Y:S02]  /*24160*/  @!P0 STG.E.128 [R2.64], R36 ;  /* 0x0000002402008986 */ /* 0x0085e4000c101d06 */
.L_x_8366:
[----:B------:R-:W-:Y:S05]  /*24170*/  BSYNC B0 ;  /* 0x0000000000007941 */ /* 0x000fea0003800000 */
.L_x_8360:
        /* <DEDUP_REMOVED lines=8> */
        .weak           $__internal_16_$__cuda_sm20_dblrcp_rn_slowpath_v3
        .type           $__internal_16_$__cuda_sm20_dblrcp_rn_slowpath_v3,@function
        .size           $__internal_16_$__cuda_sm20_dblrcp_rn_slowpath_v3,($__internal_17_$__cuda_sm20_div_rn_f64_full - $__internal_16_$__cuda_sm20_dblrcp_rn_slowpath_v3)
$__internal_16_$__cuda_sm20_dblrcp_rn_slowpath_v3:
        /* <DEDUP_REMOVED lines=27> */
.L_x_8370:
        /* <DEDUP_REMOVED lines=10> */
.L_x_8368:
[----:B------:R-:W-:Y:S01]  /*24450*/  LOP3.LUT R51, R49, 0x80000, RZ, 0xfc, !PT ;  /* 0x0008000031337812 */ /* 0x000fe200078efcff */
[----:B------:R-:W-:Y:S02]  /*24460*/  IMAD.MOV.U32 R50, RZ, RZ, R48 ;  /* 0x000000ffff327224 */ /* 0x000fe400078e0030 */
.L_x_8369:
[----:B------:R-:W-:Y:S05]  /*24470*/  BSYNC B0 ;  /* 0x0000000000007941 */ /* 0x000fea0003800000 */
.L_x_8367:
[----:B0-----:R-:W-:Y:S01]  /*24480*/  IMAD.MOV.U32 R48, RZ, RZ, R2 ;  /* 0x000000ffff307224 */ /* 0x001fe200078e0002 */
[----:B-1----:R-:W-:Y:S01]  /*24490*/  MOV R3, R51 ;  /* 0x0000003300037202 */ /* 0x002fe20000000f00 */
[----:B------:R-:W-:Y:S02]  /*244a0*/  IMAD.MOV.U32 R49, RZ, RZ, 0x0 ;  /* 0x00000000ff317424 */ /* 0x000fe400078e00ff */
[----:B------:R-:W-:Y:S02]  /*244b0*/  IMAD.MOV.U32 R4, RZ, RZ, R50 ;  /* 0x000000ffff047224 */ /* 0x000fe400078e0032 */
[----:B------:R-:W-:Y:S05]  /*244c0*/  RET.REL.NODEC R48 `(_ZN2at6native29vectorized_elementwise_kernelILi4EZZZNS0_61_GLOBAL__N__132982cb_23_ActivationSiluKernel_cu_1520ed90_293611silu_kernelERNS_18TensorIteratorBaseEENKUlvE_clEvENKUlvE1_clEvEUlN3c107complexIdEEE_St5arrayIPcLm2EEEEviT0_T1_) ;  /* 0xfffdbb3030007950 */ /* 0x000fea0003c3ffff */
        .weak           $__internal_17_$__cuda_sm20_div_rn_f64_full
        .type           $__internal_17_$__cuda_sm20_div_rn_f64_full,@function
        .size           $__internal_17_$__cuda_sm20_div_rn_f64_full,($_ZN2at6native29vectorized_elementwise_kernelILi4EZZZNS0_61_GLOBAL__N__132982cb_23_ActivationSiluKernel_cu_1520ed90_293611silu_kernelERNS_18TensorIteratorBaseEENKUlvE_clEvENKUlvE1_clEvEUlN3c107complexIdEEE_St5arrayIPcLm2EEEEviT0_T1_$__internal_trig_reduction_slowpathd - $__internal_17_$__cuda_sm20_div_rn_f64_full)
$__internal_17_$__cuda_sm20_div_rn_f64_full:
        /* <DEDUP_REMOVED lines=73> */
.L_x_8372:
        /* <DEDUP_REMOVED lines=17> */
.L_x_8375:
[----:B------:R-:W-:Y:S01]  /*24a70*/  LOP3.LUT R2, R51, 0x80000, RZ, 0xfc, !PT ;  /* 0x0008000033027812 */ /* 0x000fe200078efcff */
[----:B0-----:R-:W-:-:S04]  /*24a80*/  IMAD.MOV.U32 R62, RZ, RZ, R50 ;  /* 0x000000ffff3e7224 */ /* 0x001fc800078e0032 */
[----:B------:R-:W-:Y:S01]  /*24a90*/  IMAD.MOV.U32 R63, RZ, RZ, R2 ;  /* 0x000000ffff3f7224 */ /* 0x000fe200078e0002 */
[----:B------:R-:W-:Y:S05]  /*24aa0*/  BRA `(.L_x_8373) ;  /* 0x0000003000007947 */ /* 0x000fea0003800000 */
.L_x_8374:
[----:B------:R-:W-:Y:S01]  /*24ab0*/  LOP3.LUT R2, R55, 0x80000, RZ, 0xfc, !PT ;  /* 0x0008000037027812 */ /* 0x000fe200078efcff */
[----:B0-----:R-:W-:-:S04]  /*24ac0*/  IMAD.MOV.U32 R62, RZ, RZ, R54 ;  /* 0x000000ffff3e7224 */ /* 0x001fc800078e0036 */
[----:B------:R-:W-:Y:S02]  /*24ad0*/  IMAD.MOV.U32 R63, RZ, RZ, R2 ;  /* 0x000000ffff3f7224 */ /* 0x000fe400078e0002 */
.L_x_8373:
[----:B------:R-:W-:Y:S05]  /*24ae0*/  BSYNC B0 ;  /* 0x0000000000007941 */ /* 0x000fea0003800000 */
.L_x_8371:
[----:B------:R-:W-:Y:S01]  /*24af0*/  IMAD.MOV.U32 R5, RZ, RZ, 0x0 ;  /* 0x00000000ff057424 */ /* 0x000fe200078e00ff */
[----:B------:R-:W-:Y:S01]  /*24b00*/  MOV R3, R63 ;  /* 0x0000003f00037202 */ /* 0x000fe20000000f00 */
[----:B------:R-:W-:Y:S02]  /*24b10*/  IMAD.MOV.U32 R2, RZ, RZ, R62 ;  /* 0x000000ffff027224 */ /* 0x000fe400078e003e */
[----:B------:R-:W-:Y:S05]  /*24b20*/  RET.REL.NODEC R4 `(_ZN2at6native29vectorized_elementwise_kernelILi4EZZZNS0_61_GLOBAL__N__132982cb_23_ActivationSiluKernel_cu_1520ed90_293611silu_kernelERNS_18TensorIteratorBaseEENKUlvE_clEvENKUlvE1_clEvEUlN3c107complexIdEEE_St5arrayIPcLm2EEEEviT0_T1_) ;  /* 0xfffdb4d004007950 */ /* 0x000fea0003c3ffff */
        .type           $_ZN2at6native29vectorized_elementwise_kernelILi4EZZZNS0_61_GLOBAL__N__132982cb_23_ActivationSiluKernel_cu_1520ed90_293611silu_kernelERNS_18TensorIteratorBaseEENKUlvE_clEvENKUlvE1_clEvEUlN3c107complexIdEEE_St5arrayIPcLm2EEEEviT0_T1_$__internal_trig_reduction_slowpathd,@function
        .size           $_ZN2at6native29vectorized_elementwise_kernelILi4EZZZNS0_61_GLOBAL__N__132982cb_23_ActivationSiluKernel_cu_1520ed90_293611silu_kernelERNS_18TensorIteratorBaseEENKUlvE_clEvENKUlvE1_clEvEUlN3c107complexIdEEE_St5arrayIPcLm2EEEEviT0_T1_$__internal_trig_reduction_slowpathd,(.L_x_9712 - $_ZN2at6native29vectorized_elementwise_kernelILi4EZZZNS0_61_GLOBAL__N__132982cb_23_ActivationSiluKernel_cu_1520ed90_293611silu_kernelERNS_18TensorIteratorBaseEENKUlvE_clEvENKUlvE1_clEvEUlN3c107complexIdEEE_St5arrayIPcLm2EEEEviT0_T1_$__internal_trig_reduction_slowpathd)
$_ZN2at6native29vectorized_elementwise_kernelILi4EZZZNS0_61_GLOBAL__N__132982cb_23_ActivationSiluKernel_cu_1520ed90_293611silu_kernelERNS_18TensorIteratorBaseEENKUlvE_clEvENKUlvE1_clEvEUlN3c107complexIdEEE_St5arrayIPcLm2EEEEviT0_T1_$__internal_trig_reduction_slowpathd:
        /* <DEDUP_REMOVED lines=29> */
.L_x_8379:
        /* <DEDUP_REMOVED lines=28> */
.L_x_8378:
[----:B------:R-:W-:Y:S05]  /*24ec0*/  BSYNC B0 ;  /* 0x0000000000007941 */ /* 0x000fea0003800000 */
.L_x_8377:
        /* <DEDUP_REMOVED lines=90> */
.L_x_8376:
[----:B------:R-:W-:Y:S02]  /*25470*/  IMAD.MOV.U32 R48, RZ, RZ, R49 ;  /* 0x000000ffff307224 */ /* 0x000fe400078e0031 */
[----:B------:R-:W-:Y:S02]  /*25480*/  IMAD.MOV.U32 R49, RZ, RZ, 0x0 ;  /* 0x00000000ff317424 */ /* 0x000fe400078e00ff */
[----:B------:R-:W-:Y:S02]  /*25490*/  IMAD.MOV.U32 R5, RZ, RZ, R4 ;  /* 0x000000ffff057224 */ /* 0x000fe400078e0004 */
[----:B------:R-:W-:Y:S01]  /*254a0*/  IMAD.MOV.U32 R4, RZ, RZ, R2 ;  /* 0x000000ffff047224 */ /* 0x000fe200078e0002 */
[----:B------:R-:W-:Y:S06]  /*254b0*/  RET.REL.NODEC R48 `(_ZN2at6native29vectorized_elementwise_kernelILi4EZZZNS0_61_GLOBAL__N__132982cb_23_ActivationSiluKernel_cu_1520ed90_293611silu_kernelERNS_18TensorIteratorBaseEENKUlvE_clEvENKUlvE1_clEvEUlN3c107complexIdEEE_St5arrayIPcLm2EEEEviT0_T1_) ;  /* 0xfffdab4030007950 */ /* 0x000fec0003c3ffff */
.L_x_8380:
        /* <DEDUP_REMOVED lines=12> */
.L_x_9712:


//--------------------- .text._ZN2at6native29vectorized_elementwise_kernelILi8EZZZNS0_61_GLOBAL__N__132982cb_23_ActivationSiluKernel_cu_1520ed90_293611silu_kernelERNS_18TensorIteratorBaseEENKUlvE_clEvENKUlvE1_clEvEUlN3c107complexIdEEE_St5arrayIPcLm2EEEEviT0_T1_ --------------------------
	.section	.text._ZN2at6native29vectorized_elementwise_kernelILi8EZZZNS0_61_GLOBAL__N__132982cb_23_ActivationSiluKernel_cu_1520ed90_293611silu_kernelERNS_18TensorIteratorBaseEENKUlvE_clEvENKUlvE1_clEvEUlN3c107complexIdEEE_St5arrayIPcLm2EEEEviT0_T1_,"ax",@progbits
	.sectioninfo	@"SHI_REGISTERS=4"
	.align	128
        .global         _ZN2at6native29vectorized_elementwise_kernelILi8EZZZNS0_61_GLOBAL__N__132982cb_23_ActivationSiluKernel_cu_1520ed90_293611silu_kernelERNS_18TensorIteratorBaseEENKUlvE_clEvENKUlvE1_clEvEUlN3c107complexIdEEE_St5arrayIPcLm2EEEEviT0_T1_
        .type           _ZN2at6native29vectorized_elementwise_kernelILi8EZZZNS0_61_GLOBAL__N__132982cb_23_ActivationSiluKernel_cu_1520ed90_293611silu_kernelERNS_18TensorIteratorBaseEENKUlvE_clEvENKUlvE1_clEvEUlN3c107complexIdEEE_St5arrayIPcLm2EEEEviT0_T1_,@function
        .size           _ZN2at6native29vectorized_elementwise_kernelILi8EZZZNS0_61_GLOBAL__N__132982cb_23_ActivationSiluKernel_cu_1520ed90_293611silu_kernelERNS_18TensorIteratorBaseEENKUlvE_clEvENKUlvE1_clEvEUlN3c107complexIdEEE_St5arrayIPcLm2EEEEviT0_T1_,(.L_x_9774 - _ZN2at6native29vectorized_elementwise_kernelILi8EZZZNS0_61_GLOBAL__N__132982cb_23_ActivationSiluKernel_cu_1520ed90_293611silu_kernelERNS_18TensorIteratorBaseEENKUlvE_clEvENKUlvE1_clEvEUlN3c107complexIdEEE_St5arrayIPcLm2EEEEviT0_T1_)
        .other          _ZN2at6native29vectorized_elementwise_kernelILi8EZZZNS0_61_GLOBAL__N__132982cb_23_ActivationSiluKernel_cu_1520ed90_293611silu_kernelERNS_18TensorIteratorBaseEENKUlvE_clEvENKUlvE1_clEvEUlN3c107complexIdEEE_St5arrayIPcLm2EEEEviT0_T1_,@"STO_CUDA_ENTRY STV_DEFAULT"
_ZN2at6native29vectorized_elementwise_kernelILi8EZZZNS0_61_GLOBAL__N__132982cb_23_ActivationSiluKernel_cu_1520ed90_293611silu_kernelERNS_18TensorIteratorBaseEENKUlvE_clEvENKUlvE1_clEvEUlN3c107complexIdEEE_St5arrayIPcLm2EEEEviT0_T1_:
.text._ZN2at6native29vectorized_elementwise_kernelILi8EZZZNS0_61_GLOBAL__N__132982cb_23_ActivationSiluKernel_cu_1520ed90_293611silu_kernelERNS_18TensorIteratorBaseEENKUlvE_clEvENKUlvE1_clEvEUlN3c107complexIdEEE_St5arrayIPcLm2EEEEviT0_T1_:
[----:B------:R-:W-:Y:S02]  /*0000*/  MOV R1, c[0x0][0x28] ;  /* 0x00000a0000017a02 */ /* 0x000fe40000000f00 */
[----:B------:R-:W-:Y:S05]  /*0010*/  EXIT ;  /* 0x000000000000794d */ /* 0x000fea0003800000 */
.L_x_8381:
        /* <DEDUP_REMOVED lines=14> */
.L_x_9774:


//--------------------- .text._ZN2at6native18elementwise_kernelILi128ELi4EZNS0_15gpu_kernel_implIZZZNS0_61_GLOBAL__N__132982cb_23_ActivationSiluKernel_cu_1520ed90_293611silu_kernelERNS_18TensorIteratorBaseEENKUlvE_clEvENKUlvE0_clEvEUlfE_EEvS5_RKT_EUliE_EEviT1_ --------------------------
	.section	.text._ZN2at6native18elementwise_kernelILi128ELi4EZNS0_15gpu_kernel_implIZZZNS0_61_GLOBAL__N__132982cb_23_ActivationSiluKernel_cu_1520ed90_293611silu_kernelERNS_18TensorIteratorBaseEENKUlvE_clEvENKUlvE0_clEvEUlfE_EEvS5_RKT_EUliE_EEviT1_,"ax",@progbits
	.sectioninfo	@"SHI_REGISTERS=26"
	.align	128
        .global         _ZN2at6native18elementwise_kernelILi128ELi4EZNS0_15gpu_kernel_implIZZZNS0_61_GLOBAL__N__132982cb_23_ActivationSiluKernel_cu_1520ed90_293611silu_kernelERNS_18TensorIteratorBaseEENKUlvE_clEvENKUlvE0_clEvEUlfE_EEvS5_RKT_EUliE_EEviT1_
        .type           _ZN2at6native18elementwise_kernelILi128ELi4EZNS0_15gpu_kernel_implIZZZNS0_61_GLOBAL__N__132982cb_23_ActivationSiluKernel_cu_1520ed90_293611silu_kernelERNS_18TensorIteratorBaseEENKUlvE_clEvENKUlvE0_clEvEUlfE_EEvS5_RKT_EUliE_EEviT1_,@function
        .size           _ZN2at6native18elementwise_kernelILi128ELi4EZNS0_15gpu_kernel_implIZZZNS0_61_GLOBAL__N__132982cb_23_ActivationSiluKernel_cu_1520ed90_293611silu_kernelERNS_18TensorIteratorBaseEENKUlvE_clEvENKUlvE0_clEvEUlfE_EEvS5_RKT_EUliE_EEviT1_,(.L_x_9775 - _ZN2at6native18elementwise_kernelILi128ELi4EZNS0_15gpu_kernel_implIZZZNS0_61_GLOBAL__N__132982cb_23_ActivationSiluKernel_cu_1520ed90_293611silu_kernelERNS_18TensorIteratorBaseEENKUlvE_clEvENKUlvE0_clEvEUlfE_EEvS5_RKT_EUliE_EEviT1_)
        .other          _ZN2at6native18elementwise_kernelILi128ELi4EZNS0_15gpu_kernel_implIZZZNS0_61_GLOBAL__N__132982cb_23_ActivationSiluKernel_cu_1520ed90_293611silu_kernelERNS_18TensorIteratorBaseEENKUlvE_clEvENKUlvE0_clEvEUlfE_EEvS5_RKT_EUliE_EEviT1_,@"STO_CUDA_ENTRY STV_DEFAULT"
_ZN2at6native18elementwise_kernelILi128ELi4EZNS0_15gpu_kernel_implIZZZNS0_61_GLOBAL__N__132982cb_23_ActivationSiluKernel_cu_1520ed90_293611silu_kernelERNS_18TensorIteratorBaseEENKUlvE_clEvENKUlvE0_clEvEUlfE_EEvS5_RKT_EUliE_EEviT1_:
.text._ZN2at6native18elementwise_kernelILi128ELi4EZNS0_15gpu_kernel_implIZZZNS0_61_GLOBAL__N__132982cb_23_ActivationSiluKernel_cu_1520ed90_293611silu_kernelERNS_18TensorIteratorBaseEENKUlvE_clEvENKUlvE0_clEvEUlfE_EEvS5_RKT_EUliE_EEviT1_:
        /* <DEDUP_REMOVED lines=236> */
.L_x_8384:
        /* <DEDUP_REMOVED lines=20> */
.L_x_8389:
[----:B------:R-:W2:Y:S02]  /*1000*/  LDG.E.U8 R0, [R2.64] ;  /* 0x0000002402007981 */ /* 0x000ea4000c1e1100 */
[----:B--2---:R-:W0:Y:S01]  /*1010*/  I2F.U16 R0, R0 ;  /* 0x0000000000007306 */ /* 0x004e220000101000 */
[----:B------:R-:W-:Y:S05]  /*1020*/  BRA `(.L_x_8391) ;  /* 0x00000ca000007947 */ /* 0x000fea0003800000 */
.L_x_8388:
        /* <DEDUP_REMOVED lines=9> */
.L_x_8393:
[----:B------:R-:W2:Y:S02]  /*10c0*/  LDG.E R0, [R2.64] ;  /* 0x0000002402007981 */ /* 0x000ea4000c1e1900 */
[----:B--2---:R-:W0:Y:S01]  /*10d0*/  I2F R0, R0 ;  /* 0x0000000000007306 */ /* 0x004e220000201400 */
[----:B------:R-:W-:Y:S05]  /*10e0*/  BRA `(.L_x_8391) ;  /* 0x00000be000007947 */ /* 0x000fea0003800000 */
.L_x_8392:
[----:B------:R-:W2:Y:S02]  /*10f0*/  LDG.E.U16 R0, [R2.64] ;  /* 0x0000002402007981 */ /* 0x000ea4000c1e1500 */
[----:B--2---:R-:W0:Y:S01]  /*1100*/  I2F.S16 R0, R0 ;  /* 0x0000000000007306 */ /* 0x004e220000101400 */
[----:B------:R-:W-:Y:S05]  /*1110*/  BRA `(.L_x_8391) ;  /* 0x00000bb000007947 */ /* 0x000fea0003800000 */
.L_x_8387:
        /* <DEDUP_REMOVED lines=8> */
.L_x_8395:
[----:B------:R-:W2:Y:S02]  /*11a0*/  LDG.E.U16 R0, [R2.64] ;  /* 0x0000002402007981 */ /* 0x000ea4000c1e1500 */
[----:B--2---:R-:W-:Y:S01]  /*11b0*/  HADD2.F32 R0, -RZ, R0.H0_H0 ;  /* 0x20000000ff007230 */ /* 0x004fe20000004100 */
[----:B------:R-:W-:Y:S05]  /*11c0*/  BRA `(.L_x_8391) ;  /* 0x00000b0000007947 */ /* 0x000fea0003800000 */
.L_x_8394:
        /* <DEDUP_REMOVED lines=8> */
.L_x_8397:
[----:B------:R-:W2:Y:S02]  /*1250*/  LDG.E.U16 R0, [R2.64] ;  /* 0x0000002402007981 */ /* 0x000ea4000c1e1500 */
[----:B--2---:R-:W-:Y:S01]  /*1260*/  HADD2.F32 R0, -RZ, R0.H0_H0 ;  /* 0x20000000ff007230 */ /* 0x004fe20000004100 */
[----:B------:R-:W-:Y:S05]  /*1270*/  BRA `(.L_x_8391) ;  /* 0x00000a5000007947 */ /* 0x000fea0003800000 */
.L_x_8396:
[----:B------:R-:W2:Y:S02]  /*1280*/  LDG.E.64 R2, [R2.64] ;  /* 0x0000002402027981 */ /* 0x000ea4000c1e1b00 */
[----:B--2---:R-:W0:Y:S01]  /*1290*/  F2F.F32.F64 R0, R2 ;  /* 0x0000000200007310 */ /* 0x004e220000301000 */
[----:B------:R-:W0:-:S14]  /*12a0*/  DSETP.GEU.AND P0, PT, |R2|, c[0x2][0x0], PT ;  /* 0x008000000200762a */ /* 0x000e1c0003f0e200 */
[----:B0-----:R-:W-:Y:S01]  /*12b0*/  @!P0 FMUL R0, R0, 1.175494350822287508e-38 ;  /* 0x0080000000008820 */ /* 0x001fe20000400000 */
[----:B------:R-:W-:Y:S05]  /*12c0*/  BRA `(.L_x_8391) ;  /* 0x00000a0000007947 */ /* 0x000fea0003800000 */
.L_x_8386:
        /* <DEDUP_REMOVED lines=12> */
.L_x_8400:
[----:B------:R-:W2:Y:S02]  /*1390*/  LDG.E.64 R2, [R2.64] ;  /* 0x0000002402027981 */ /* 0x000ea4000c1e1b00 */
[----:B--2---:R-:W0:Y:S01]  /*13a0*/  F2F.F32.F64 R0, R2 ;  /* 0x0000000200007310 */ /* 0x004e220000301000 */
[----:B------:R-:W0:-:S14]  /*13b0*/  DSETP.GEU.AND P0, PT, |R2|, c[0x2][0x0], PT ;  /* 0x008000000200762a */ /* 0x000e1c0003f0e200 */
[----:B0-----:R-:W-:Y:S01]  /*13c0*/  @!P0 FMUL R0, R0, 1.175494350822287508e-38 ;  /* 0x0080000000008820 */ /* 0x001fe20000400000 */
[----:B------:R-:W-:Y:S05]  /*13d0*/  BRA `(.L_x_8391) ;  /* 0x000008f000007947 */ /* 0x000fea0003800000 */
.L_x_8399:
        /* <DEDUP_REMOVED lines=26> */
.L_x_8402:
        /* <DEDUP_REMOVED lines=13> */
.L_x_8401:
[----:B------:R-:W2:Y:S02]  /*1650*/  LDG.E.U16 R0, [R2.64] ;  /* 0x0000002402007981 */ /* 0x000ea4000c1e1500 */
[----:B--2---:R-:W-:Y:S01]  /*1660*/  PRMT R0, RZ, 0x5410, R0 ;  /* 0x00005410ff007816 */ /* 0x004fe20000000000 */
[----:B------:R-:W-:Y:S05]  /*1670*/  BRA `(.L_x_8391) ;  /* 0x0000065000007947 */ /* 0x000fea0003800000 */
.L_x_8398:
        /* <DEDUP_REMOVED lines=11> */
.L_x_8405:
        /* <DEDUP_REMOVED lines=20> */
.L_x_8407:
[----:B------:R-:W-:Y:S05]  /*1870*/  BSYNC B0 ;  /* 0x0000000000007941 */ /* 0x000fea0003800000 */
.L_x_8406:
[----:B------:R-:W-:Y:S01]  /*1880*/  LEA R3, R0, 0x3b800000, 0x17 ;  /* 0x3b80000000037811 */ /* 0x000fe200078eb8ff */
[----:B------:R-:W-:-:S05]  /*1890*/  IMAD.SHL.U32 R0, R2, 0x100000, RZ ;  /* 0x0010000002007824 */ /* 0x000fca00078e00ff */
[----:B------:R-:W-:Y:S01]  /*18a0*/  LOP3.LUT R0, R3, R0, R4, 0xfe, !PT ;  /* 0x0000000003007212 */ /* 0x000fe200078efe04 */
[----:B------:R-:W-:Y:S05]  /*18b0*/  BRA `(.L_x_8391) ;  /* 0x0000041000007947 */ /* 0x000fea0003800000 */
.L_x_8404:
        /* <DEDUP_REMOVED lines=20> */
.L_x_8409:
[----:B------:R-:W-:Y:S05]  /*1a00*/  BSYNC B0 ;  /* 0x0000000000007941 */ /* 0x000fea0003800000 */
.L_x_8408:
[----:B------:R-:W-:Y:S01]  /*1a10*/  LEA R3, R0, 0x37800000, 0x17 ;  /* 0x3780000000037811 */ /* 0x000fe200078eb8ff */
[----:B------:R-:W-:-:S05]  /*1a20*/  IMAD.SHL.U32 R0, R2, 0x200000, RZ ;  /* 0x0020000002007824 */ /* 0x000fca00078e00ff */
[----:B------:R-:W-:Y:S01]  /*1a30*/  LOP3.LUT R0, R3, R0, R4, 0xfe, !PT ;  /* 0x0000000003007212 */ /* 0x000fe200078efe04 */
[----:B------:R-:W-:Y:S05]  /*1a40*/  BRA `(.L_x_8391) ;  /* 0x0000028000007947 */ /* 0x000fea0003800000 */
.L_x_8403:
        /* <DEDUP_REMOVED lines=14> */
.L_x_8390:
        /* <DEDUP_REMOVED lines=21> */
.L_x_8411:
[----:B------:R-:W2:Y:S02]  /*1c80*/  LDG.E.64 R2, [R2.64] ;  /* 0x0000002402027981 */ /* 0x000ea4000c1e1b00 */
[----:B--2---:R0:W1:Y:S01]  /*1c90*/  I2F.U64 R0, R2 ;  /* 0x0000000200007312 */ /* 0x0040620000301000 */
[----:B------:R-:W-:Y:S05]  /*1ca0*/  BRA `(.L_x_8391) ;  /* 0x0000002000007947 */ /* 0x000fea0003800000 */
.L_x_8410:
[----:B------:R-:W2:Y:S02]  /*1cb0*/  LDG.E R0, [R2.64] ;  /* 0x0000002402007981 */ /* 0x000ea4000c1e1900 */
[----:B--2---:R-:W0:Y:S02]  /*1cc0*/  I2F.U32 R0, R0 ;  /* 0x0000000000007306 */ /* 0x004e240000201000 */
.L_x_8391:
[----:B------:R-:W-:Y:S05]  /*1cd0*/  BSYNC B6 ;  /* 0x0000000000067941 */ /* 0x000fea0003800000 */
.L_x_8385:
[----:B------:R-:W2:Y:S01]  /*1ce0*/  LDC.U8 R7, c[0x0][0x371] ;  /* 0x0000dc40ff077b82 */ /* 0x000ea20000000000 */
[----:B01---5:R-:W-:-:S06]  /*1cf0*/  FMUL.FTZ R3, R0, -1.4426950216293334961 ;  /* 0xbfb8aa3b00037820 */ /* 0x023fcc0000410000 */
[----:B------:R-:W0:Y:S02]  /*1d00*/  MUFU.EX2 R3, R3 ;  /* 0x0000000300037308 */ /* 0x000e240000000800 */
[----:B0-----:R-:W-:Y:S01]  /*1d10*/  FADD.FTZ R4, R3, 1 ;  /* 0x3f80000003047421 */ /* 0x001fe20000010000 */
[----:B--2---:R-:W-:-:S05]  /*1d20*/  PRMT R6, R7, 0x9910, RZ ;  /* 0x0000991007067816 */ /* 0x004fca00000000ff */
[----:B------:R-:W0:Y:S01]  /*1d30*/  MUFU.RCP R5, R4 ;  /* 0x0000000400057308 */ /* 0x000e220000001000 */
[----:B------:R-:W-:Y:S01]  /*1d40*/  ISETP.GT.AND P0, PT, R6, 0x9, PT ;  /* 0x000000090600780c */ /* 0x000fe20003f04270 */
[----:B0-----:R-:W-:-:S12]  /*1d50*/  FMUL.FTZ R2, R5, R0 ;  /* 0x0000000005027220 */ /* 0x001fd80000410000 */
        /* <DEDUP_REMOVED lines=12> */
.L_x_8415:
[----:B------:R-:W0:Y:S02]  /*1e20*/  F2I.S64.TRUNC R2, R2 ;  /* 0x0000000200027311 */ /* 0x000e24000020d900 */
[----:B0-----:R-:W-:-:S05]  /*1e30*/  IMAD.MOV.U32 R5, RZ, RZ, R2 ;  /* 0x000000ffff057224 */ /* 0x001fca00078e0002 */
[----:B------:R0:W-:Y:S01]  /*1e40*/  STG.E.U8 [R16.64], R5 ;  /* 0x0000000510007986 */ /* 0x0001e2000c101124 */
[----:B------:R-:W-:Y:S05]  /*1e50*/  BRA `(.L_x_8417) ;  /* 0x00000d3000007947 */ /* 0x000fea0003800000 */
.L_x_8414:
        /* <DEDUP_REMOVED lines=9> */
.L_x_8419:
[----:B------:R-:W0:Y:S02]  /*1ef0*/  F2I.FTZ.TRUNC.NTZ R3, R2 ;  /* 0x0000000200037305 */ /* 0x000e24000021f100 */
[----:B0-----:R0:W-:Y:S01]  /*1f00*/  STG.E [R16.64], R3 ;  /* 0x0000000310007986 */ /* 0x0011e2000c101924 */
[----:B------:R-:W-:Y:S05]  /*1f10*/  BRA `(.L_x_8417) ;  /* 0x00000c7000007947 */ /* 0x000fea0003800000 */
.L_x_8418:
[----:B------:R-:W0:Y:S02]  /*1f20*/  F2I.FTZ.TRUNC.NTZ R3, R2 ;  /* 0x0000000200037305 */ /* 0x000e24000021f100 */
[----:B0-----:R0:W-:Y:S01]  /*1f30*/  STG.E.U16 [R16.64], R3 ;  /* 0x0000000310007986 */ /* 0x0011e2000c101524 */
[----:B------:R-:W-:Y:S05]  /*1f40*/  BRA `(.L_x_8417) ;  /* 0x00000c4000007947 */ /* 0x000fea0003800000 */
.L_x_8413:
        /* <DEDUP_REMOVED lines=8> */
.L_x_8421:
[----:B------:R-:W-:-:S05]  /*1fd0*/  F2FP.PACK_AB R2, RZ, R2 ;  /* 0x00000002ff02723e */ /* 0x000fca00000000ff */
[----:B------:R0:W-:Y:S01]  /*1fe0*/  STG.E.U16 [R16.64], R2 ;  /* 0x0000000210007986 */ /* 0x0001e2000c101524 */
[----:B------:R-:W-:Y:S05]  /*1ff0*/  BRA `(.L_x_8417) ;  /* 0x00000b9000007947 */ /* 0x000fea0003800000 */
.L_x_8420:
        /* <DEDUP_REMOVED lines=9> */
.L_x_8423:
[----:B------:R-:W-:-:S04]  /*2090*/  F2FP.PACK_AB R3, RZ, R2 ;  /* 0x00000002ff03723e */ /* 0x000fc800000000ff */
[----:B------:R-:W-:-:S05]  /*20a0*/  PRMT R3, R3, 0x5410, RZ ;  /* 0x0000541003037816 */ /* 0x000fca00000000ff */
[----:B------:R0:W-:Y:S01]  /*20b0*/  STG.E [R16.64], R3 ;  /* 0x0000000310007986 */ /* 0x0001e2000c101924 */
[----:B------:R-:W-:Y:S05]  /*20c0*/  BRA `(.L_x_8417) ;  /* 0x00000ac000007947 */ /* 0x000fea0003800000 */
.L_x_8422:
[----:B------:R-:W-:-:S06]  /*20d0*/  FMUL.FTZ R2, R2, 1 ;  /* 0x3f80000002027820 */ /* 0x000fcc0000410000 */
[----:B------:R-:W0:Y:S02]  /*20e0*/  F2F.F64.F32 R2, R2 ;  /* 0x0000000200027310 */ /* 0x000e240000201800 */
[----:B0-----:R0:W-:Y:S01]  /*20f0*/  STG.E.64 [R16.64], R2 ;  /* 0x0000000210007986 */ /* 0x0011e2000c101b24 */
[----:B------:R-:W-:Y:S05]  /*2100*/  BRA `(.L_x_8417) ;  /* 0x00000a8000007947 */ /* 0x000fea0003800000 */
.L_x_8412:
        /* <DEDUP_REMOVED lines=12> */
.L_x_8426:
[----:B------:R-:W-:Y:S01]  /*21d0*/  FMUL.FTZ R4, R2, 1 ;  /* 0x3f80000002047820 */ /* 0x000fe20000410000 */
[----:B------:R-:W-:-:S05]  /*21e0*/  CS2R R6, SRZ ;  /* 0x0000000000067805 */ /* 0x000fca000001ff00 */
[----:B------:R-:W0:Y:S02]  /*21f0*/  F2F.F64.F32 R4, R4 ;  /* 0x0000000400047310 */ /* 0x000e240000201800 */
[----:B0-----:R0:W-:Y:S01]  /*2200*/  STG.E.128 [R16.64], R4 ;  /* 0x0000000410007986 */ /* 0x0011e2000c101d24 */
[----:B------:R-:W-:Y:S05]  /*2210*/  BRA `(.L_x_8417) ;  /* 0x0000097000007947 */ /* 0x000fea0003800000 */
.L_x_8425:
        /* <DEDUP_REMOVED lines=20> */
.L_x_8430:
[----:B------:R-:W-:Y:S05]  /*2360*/  BSYNC B0 ;  /* 0x0000000000007941 */ /* 0x000fea0003800000 */
.L_x_8429:
[----:B------:R-:W-:-:S05]  /*2370*/  LOP3.LUT R5, R0, R5, RZ, 0xfc, !PT ;  /* 0x0000000500057212 */ /* 0x000fca00078efcff */
[----:B------:R0:W-:Y:S01]  /*2380*/  STG.E.U8 [R16.64], R5 ;  /* 0x0000000510007986 */ /* 0x0001e2000c101124 */
[----:B------:R-:W-:Y:S05]  /*2390*/  BRA `(.L_x_8417) ;  /* 0x000007f000007947 */ /* 0x000fea0003800000 */
.L_x_8428:
        /* <DEDUP_REMOVED lines=12> */
.L_x_8432:
[----:B------:R-:W-:Y:S01]  /*2460*/  IMAD.MOV.U32 R0, RZ, RZ, 0x7f ;  /* 0x0000007fff007424 */ /* 0x000fe200078e00ff */
[----:B------:R-:W-:-:S04]  /*2470*/  ISETP.GT.U32.AND P0, PT, R4, 0x7f800000, PT ;  /* 0x7f8000000400780c */ /* 0x000fc80003f04070 */
[----:B------:R-:W-:-:S04]  /*2480*/  SEL R0, R0, 0x7c, P0 ;  /* 0x0000007c00007807 */ /* 0x000fc80000000000 */
.L_x_8433:
[----:B------:R-:W-:Y:S05]  /*2490*/  BSYNC B0 ;  /* 0x0000000000007941 */ /* 0x000fea0003800000 */
.L_x_8431:
[----:B------:R-:W-:-:S04]  /*24a0*/  LOP3.LUT R2, R2, 0x80000000, RZ, 0xc0, !PT ;  /* 0x8000000002027812 */ /* 0x000fc800078ec0ff */
[----:B------:R-:W-:-:S04]  /*24b0*/  SHF.R.U32.HI R3, RZ, 0x18, R2 ;  /* 0x00000018ff037819 */ /* 0x000fc80000011602 */
[----:B------:R-:W-:-:S05]  /*24c0*/  LOP3.LUT R3, R0, R3, RZ, 0xfc, !PT ;  /* 0x0000000300037212 */ /* 0x000fca00078efcff */
[----:B------:R0:W-:Y:S01]  /*24d0*/  STG.E.U8 [R16.64], R3 ;  /* 0x0000000310007986 */ /* 0x0001e2000c101124 */
[----:B------:R-:W-:Y:S05]  /*24e0*/  BRA `(.L_x_8417) ;  /* 0x000006a000007947 */ /* 0x000fea0003800000 */
.L_x_8427:
[----:B------:R-:W-:-:S05]  /*24f0*/  F2FP.BF16.PACK_AB R2, RZ, R2 ;  /* 0x00000002ff02723e */ /* 0x000fca00000010ff */
[----:B------:R0:W-:Y:S01]  /*2500*/  STG.E.U16 [R16.64], R2 ;  /* 0x0000000210007986 */ /* 0x0001e2000c101524 */
[----:B------:R-:W-:Y:S05]  /*2510*/  BRA `(.L_x_8417) ;  /* 0x0000067000007947 */ /* 0x000fea0003800000 */
.L_x_8424:
        /* <DEDUP_REMOVED lines=11> */
.L_x_8436:
        /* <DEDUP_REMOVED lines=16> */
.L_x_8439:
[----:B------:R-:W-:-:S04]  /*26d0*/  LOP3.LUT R2, R2, 0x80000000, RZ, 0xc0, !PT ;  /* 0x8000000002027812 */ /* 0x000fc800078ec0ff */
[----:B------:R-:W-:-:S04]  /*26e0*/  SHF.R.U32.HI R3, RZ, 0x18, R2 ;  /* 0x00000018ff037819 */ /* 0x000fc80000011602 */
[----:B------:R-:W-:-:S04]  /*26f0*/  LOP3.LUT R0, R0, R3, RZ, 0xfc, !PT ;  /* 0x0000000300007212 */ /* 0x000fc800078efcff */
[----:B------:R-:W-:Y:S02]  /*2700*/  PRMT R8, R0, 0x7610, R8 ;  /* 0x0000761000087816 */ /* 0x000fe40000000008 */
.L_x_8438:
[----:B------:R-:W-:Y:S05]  /*2710*/  BSYNC B0 ;  /* 0x0000000000007941 */ /* 0x000fea0003800000 */
.L_x_8437:
[----:B------:R0:W-:Y:S01]  /*2720*/  STG.E.U8 [R16.64], R8 ;  /* 0x0000000810007986 */ /* 0x0001e2000c101124 */
[----:B------:R-:W-:Y:S05]  /*2730*/  BRA `(.L_x_8417) ;  /* 0x0000045000007947 */ /* 0x000fea0003800000 */
.L_x_8435:
        /* <DEDUP_REMOVED lines=16> */
.L_x_8442:
[----:B------:R-:W-:-:S04]  /*2840*/  LOP3.LUT R2, R2, 0x80000000, RZ, 0xc0, !PT ;  /* 0x8000000002027812 */ /* 0x000fc800078ec0ff */
[----:B------:R-:W-:-:S04]  /*2850*/  SHF.R.U32.HI R3, RZ, 0x18, R2 ;  /* 0x00000018ff037819 */ /* 0x000fc80000011602 */
[----:B------:R-:W-:-:S04]  /*2860*/  LOP3.LUT R0, R0, R3, RZ, 0xfc, !PT ;  /* 0x0000000300007212 */ /* 0x000fc800078efcff */
[----:B------:R-:W-:Y:S02]  /*2870*/  PRMT R8, R0, 0x7610, R8 ;  /* 0x0000761000087816 */ /* 0x000fe40000000008 */
.L_x_8441:
[----:B------:R-:W-:Y:S05]  /*2880*/  BSYNC B0 ;  /* 0x0000000000007941 */ /* 0x000fea0003800000 */
.L_x_8440:
[----:B------:R0:W-:Y:S01]  /*2890*/  STG.E.U8 [R16.64], R8 ;  /* 0x0000000810007986 */ /* 0x0001e2000c101124 */
[----:B------:R-:W-:Y:S05]  /*28a0*/  BRA `(.L_x_8417) ;  /* 0x000002e000007947 */ /* 0x000fea0003800000 */
.L_x_8434:
        /* <DEDUP_REMOVED lines=21> */
.L_x_8416:
        /* <DEDUP_REMOVED lines=20> */
.L_x_8444:
[----:B------:R-:W0:Y:S02]  /*2b40*/  F2I.U64.TRUNC R2, R2 ;  /* 0x0000000200027311 */ /* 0x000e24000020d800 */
[----:B0-----:R0:W-:Y:S01]  /*2b50*/  STG.E.64 [R16.64], R2 ;  /* 0x0000000210007986 */ /* 0x0011e2000c101b24 */
[----:B------:R-:W-:Y:S05]  /*2b60*/  BRA `(.L_x_8417) ;  /* 0x0000002000007947 */ /* 0x000fea0003800000 */
.L_x_8443:
[----:B------:R-:W0:Y:S02]  /*2b70*/  F2I.FTZ.U32.TRUNC.NTZ R3, R2 ;  /* 0x0000000200037305 */ /* 0x000e24000021f000 */
[----:B0-----:R0:W-:Y:S02]  /*2b80*/  STG.E [R16.64], R3 ;  /* 0x0000000310007986 */ /* 0x0011e4000c101924 */
.L_x_8417:
[----:B------:R-:W-:-:S05]  /*2b90*/  IMAD R18, R18, 0x200, R23 ;  /* 0x0000020012127824 */ /* 0x000fca00078e0217 */
[----:B------:R-:W-:Y:S02]  /*2ba0*/  IADD3 R19, R18, 0x80, RZ ;  /* 0x0000008012137810 */ /* 0x000fe40007ffe0ff */
.L_x_8383:
[----:B------:R-:W-:Y:S05]  /*2bb0*/  BSYNC B7 ;  /* 0x0000000000077941 */ /* 0x000fea0003800000 */
.L_x_8382:
        /* <DEDUP_REMOVED lines=231> */
.L_x_8447:
        /* <DEDUP_REMOVED lines=20> */
.L_x_8452:
[----:B------:R-:W2:Y:S02]  /*3b70*/  LDG.E.U8 R0, [R2.64] ;  /* 0x0000002402007981 */ /* 0x000ea4000c1e1100 */
[----:B--2---:R-:W0:Y:S01]  /*3b80*/  I2F.U16 R0, R0 ;  /* 0x0000000000007306 */ /* 0x004e220000101000 */
[----:B------:R-:W-:Y:S05]  /*3b90*/  BRA `(.L_x_8454) ;  /* 0x00000ca000007947 */ /* 0x000fea0003800000 */
.L_x_8451:
        /* <DEDUP_REMOVED lines=9> */
.L_x_8456:
[----:B------:R-:W2:Y:S02]  /*3c30*/  LDG.E R0, [R2.64] ;  /* 0x0000002402007981 */ /* 0x000ea4000c1e1900 */
[----:B--2---:R-:W0:Y:S01]  /*3c40*/  I2F R0, R0 ;  /* 0x0000000000007306 */ /* 0x004e220000201400 */
[----:B------:R-:W-:Y:S05]  /*3c50*/  BRA `(.L_x_8454) ;  /* 0x00000be000007947 */ /* 0x000fea0003800000 */
.L_x_8455:
[----:B------:R-:W2:Y:S02]  /*3c60*/  LDG.E.U16 R0, [R2.64] ;  /* 0x0000002402007981 */ /* 0x000ea4000c1e1500 */
[----:B--2---:R-:W0:Y:S01]  /*3c70*/  I2F.S16 R0, R0 ;  /* 0x0000000000007306 */ /* 0x004e220000101400 */
[----:B------:R-:W-:Y:S05]  /*3c80*/  BRA `(.L_x_8454) ;  /* 0x00000bb000007947 */ /* 0x000fea0003800000 */
.L_x_8450:
        /* <DEDUP_REMOVED lines=8> */
.L_x_8458:
[----:B------:R-:W2:Y:S02]  /*3d10*/  LDG.E.U16 R0, [R2.64] ;  /* 0x0000002402007981 */ /* 0x000ea4000c1e1500 */
[----:B--2---:R-:W-:Y:S01]  /*3d20*/  HADD2.F32 R0, -RZ, R0.H0_H0 ;  /* 0x20000000ff007230 */ /* 0x004fe20000004100 */
[----:B------:R-:W-:Y:S05]  /*3d30*/  BRA `(.L_x_8454) ;  /* 0x00000b0000007947 */ /* 0x000fea0003800000 */
.L_x_8457:
        /* <DEDUP_REMOVED lines=8> */
.L_x_8460:
[----:B------:R-:W2:Y:S02]  /*3dc0*/  LDG.E.U16 R0, [R2.64] ;  /* 0x0000002402007981 */ /* 0x000ea4000c1e1500 */
[----:B--2---:R-:W-:Y:S01]  /*3dd0*/  HADD2.F32 R0, -RZ, R0.H0_H0 ;  /* 0x20000000ff007230 */ /* 0x004fe20000004100 */
[----:B------:R-:W-:Y:S05]  /*3de0*/  BRA `(.L_x_8454) ;  /* 0x00000a5000007947 */ /* 0x000fea0003800000 */
.L_x_8459:
[----:B------:R-:W2:Y:S02]  /*3df0*/  LDG.E.64 R2, [R2.64] ;  /* 0x0000002402027981 */ /* 0x000ea4000c1e1b00 */
[----:B--2---:R-:W0:Y:S01]  /*3e00*/  F2F.F32.F64 R0, R2 ;  /* 0x0000000200007310 */ /* 0x004e220000301000 */
[----:B------:R-:W0:-:S14]  /*3e10*/  DSETP.GEU.AND P0, PT, |R2|, c[0x2][0x0], PT ;  /* 0x008000000200762a */ /* 0x000e1c0003f0e200 */
[----:B0-----:R-:W-:Y:S01]  /*3e20*/  @!P0 FMUL R0, R0, 1.175494350822287508e-38 ;  /* 0x0080000000008820 */ /* 0x001fe20000400000 */
[----:B------:R-:W-:Y:S05]  /*3e30*/  BRA `(.L_x_8454) ;  /* 0x00000a0000007947 */ /* 0x000fea0003800000 */
.L_x_8449:
        /* <DEDUP_REMOVED lines=12> */
.L_x_8463:
[----:B------:R-:W2:Y:S02]  /*3f00*/  LDG.E.64 R2, [R2.64] ;  /* 0x0000002402027981 */ /* 0x000ea4000c1e1b00 */
[----:B--2---:R-:W0:Y:S01]  /*3f10*/  F2F.F32.F64 R0, R2 ;  /* 0x0000000200007310 */ /* 0x004e220000301000 */
[----:B------:R-:W0:-:S14]  /*3f20*/  DSETP.GEU.AND P0, PT, |R2|, c[0x2][0x0], PT ;  /* 0x008000000200762a */ /* 0x000e1c0003f0e200 */
[----:B0-----:R-:W-:Y:S01]  /*3f30*/  @!P0 FMUL R0, R0, 1.175494350822287508e-38 ;  /* 0x0080000000008820 */ /* 0x001fe20000400000 */
[----:B------:R-:W-:Y:S05]  /*3f40*/  BRA `(.L_x_8454) ;  /* 0x000008f000007947 */ /* 0x000fea0003800000 */
.L_x_8462:
        /* <DEDUP_REMOVED lines=26> */
.L_x_8465:
        /* <DEDUP_REMOVED lines=13> */
.L_x_8464:
[----:B------:R-:W2:Y:S02]  /*41c0*/  LDG.E.U16 R0, [R2.64] ;  /* 0x0000002402007981 */ /* 0x000ea4000c1e1500 */
[----:B--2---:R-:W-:Y:S01]  /*41d0*/  PRMT R0, RZ, 0x5410, R0 ;  /* 0x00005410ff007816 */ /* 0x004fe20000000000 */
[----:B------:R-:W-:Y:S05]  /*41e0*/  BRA `(.L_x_8454) ;  /* 0x0000065000007947 */ /* 0x000fea0003800000 */
.L_x_8461:
        /* <DEDUP_REMOVED lines=11> */
.L_x_8468:
        /* <DEDUP_REMOVED lines=20> */
.L_x_8470:
[----:B------:R-:W-:Y:S05]  /*43e0*/  BSYNC B0 ;  /* 0x0000000000007941 */ /* 0x000fea0003800000 */
.L_x_8469:
[----:B------:R-:W-:Y:S01]  /*43f0*/  LEA R3, R0, 0x3b800000, 0x17 ;  /* 0x3b80000000037811 */ /* 0x000fe200078eb8ff */
[----:B------:R-:W-:-:S05]  /*4400*/  IMAD.SHL.U32 R0, R2, 0x100000, RZ ;  /* 0x0010000002007824 */ /* 0x000fca00078e00ff */
[----:B------:R-:W-:Y:S01]  /*4410*/  LOP3.LUT R0, R3, R0, R4, 0xfe, !PT ;  /* 0x0000000003007212 */ /* 0x000fe200078efe04 */
[----:B------:R-:W-:Y:S05]  /*4420*/  BRA `(.L_x_8454) ;  /* 0x0000041000007947 */ /* 0x000fea0003800000 */
.L_x_8467:
        /* <DEDUP_REMOVED lines=20> */
.L_x_8472:
[----:B------:R-:W-:Y:S05]  /*4570*/  BSYNC B0 ;  /* 0x0000000000007941 */ /* 0x000fea0003800000 */
.L_x_8471:
[----:B------:R-:W-:Y:S01]  /*4580*/  LEA R3, R0, 0x37800000, 0x17 ;  /* 0x3780000000037811 */ /* 0x000fe200078eb8ff */
[----:B------:R-:W-:-:S05]  /*4590*/  IMAD.SHL.U32 R0, R2, 0x200000, RZ ;  /* 0x0020000002007824 */ /* 0x000fca00078e00ff */
[----:B------:R-:W-:Y:S01]  /*45a0*/  LOP3.LUT R0, R3, R0, R4, 0xfe, !PT ;  /* 0x0000000003007212 */ /* 0x000fe200078efe04 */
[----:B------:R-:W-:Y:S05]  /*45b0*/  BRA `(.L_x_8454) ;  /* 0x0000028000007947 */ /* 0x000fea0003800000 */
.L_x_8466:
        /* <DEDUP_REMOVED lines=14> */
.L_x_8453:
        /* <DEDUP_REMOVED lines=21> */
.L_x_8474:
[----:B------:R-:W2:Y:S02]  /*47f0*/  LDG.E.64 R2, [R2.64] ;  /* 0x0000002402027981 */ /* 0x000ea4000c1e1b00 */
[----:B--2---:R0:W1:Y:S01]  /*4800*/  I2F.U64 R0, R2 ;  /* 0x0000000200007312 */ /* 0x0040620000301000 */
[----:B------:R-:W-:Y:S05]  /*4810*/  BRA `(.L_x_8454) ;  /* 0x0000002000007947 */ /* 0x000fea0003800000 */
.L_x_8473:
[----:B------:R-:W2:Y:S02]  /*4820*/  LDG.E R0, [R2.64] ;  /* 0x0000002402007981 */ /* 0x000ea4000c1e1900 */
[----:B--2---:R-:W0:Y:S02]  /*4830*/  I2F.U32 R0, R0 ;  /* 0x0000000000007306 */ /* 0x004e240000201000 */
.L_x_8454:
[----:B------:R-:W-:Y:S05]  /*4840*/  BSYNC B6 ;  /* 0x0000000000067941 */ /* 0x000fea0003800000 */
.L_x_8448:
        /* <DEDUP_REMOVED lines=20> */
.L_x_8478:
[----:B------:R-:W0:Y:S02]  /*4990*/  F2I.S64.TRUNC R2, R2 ;  /* 0x0000000200027311 */ /* 0x000e24000020d900 */
[----:B0-----:R-:W-:-:S05]  /*49a0*/  IMAD.MOV.U32 R5, RZ, RZ, R2 ;  /* 0x000000ffff057224 */ /* 0x001fca00078e0002 */
[----:B------:R0:W-:Y:S01]  /*49b0*/  STG.E.U8 [R16.64], R5 ;  /* 0x0000000510007986 */ /* 0x0001e2000c101124 */
[----:B------:R-:W-:Y:S05]  /*49c0*/  BRA `(.L_x_8480) ;  /* 0x00000d3000007947 */ /* 0x000fea0003800000 */
.L_x_8477:
        /* <DEDUP_REMOVED lines=9> */
.L_x_8482:
[----:B------:R-:W0:Y:S02]  /*4a60*/  F2I.FTZ.TRUNC.NTZ R3, R2 ;  /* 0x0000000200037305 */ /* 0x000e24000021f100 */
[----:B0-----:R0:W-:Y:S01]  /*4a70*/  STG.E [R16.64], R3 ;  /* 0x0000000310007986 */ /* 0x0011e2000c101924 */
[----:B------:R-:W-:Y:S05]  /*4a80*/  BRA `(.L_x_8480) ;  /* 0x00000c7000007947 */ /* 0x000fea0003800000 */
.L_x_8481:
[----:B------:R-:W0:Y:S02]  /*4a90*/  F2I.FTZ.TRUNC.NTZ R3, R2 ;  /* 0x0000000200037305 */ /* 0x000e24000021f100 */
[----:B0-----:R0:W-:Y:S01]  /*4aa0*/  STG.E.U16 [R16.64], R3 ;  /* 0x0000000310007986 */ /* 0x0011e2000c101524 */
[----:B------:R-:W-:Y:S05]  /*4ab0*/  BRA `(.L_x_8480) ;  /* 0x00000c4000007947 */ /* 0x000fea0003800000 */
.L_x_8476:
        /* <DEDUP_REMOVED lines=8> */
.L_x_8484:
[----:B------:R-:W-:-:S05]  /*4b40*/  F2FP.PACK_AB R2, RZ, R2 ;  /* 0x00000002ff02723e */ /* 0x000fca00000000ff */
[----:B------:R0:W-:Y:S01]  /*4b50*/  STG.E.U16 [R16.64], R2 ;  /* 0x0000000210007986 */ /* 0x0001e2000c101524 */
[----:B------:R-:W-:Y:S05]  /*4b60*/  BRA `(.L_x_8480) ;  /* 0x00000b9000007947 */ /* 0x000fea0003800000 */
.L_x_8483:
        /* <DEDUP_REMOVED lines=9> */
.L_x_8486:
[----:B------:R-:W-:-:S04]  /*4c00*/  F2FP.PACK_AB R3, RZ, R2 ;  /* 0x00000002ff03723e */ /* 0x000fc800000000ff */
[----:B------:R-:W-:-:S05]  /*4c10*/  PRMT R3, R3, 0x5410, RZ ;  /* 0x0000541003037816 */ /* 0x000fca00000000ff */
[----:B------:R0:W-:Y:S01]  /*4c20*/  STG.E [R16.64], R3 ;  /* 0x0000000310007986 */ /* 0x0001e2000c101924 */
[----:B------:R-:W-:Y:S05]  /*4c30*/  BRA `(.L_x_8480) ;  /* 0x00000ac000007947 */ /* 0x000fea0003800000 */
.L_x_8485:
[----:B------:R-:W-:-:S06]  /*4c40*/  FMUL.FTZ R2, R2, 1 ;  /* 0x3f80000002027820 */ /* 0x000fcc0000410000 */
[----:B------:R-:W0:Y:S02]  /*4c50*/  F2F.F64.F32 R2, R2 ;  /* 0x0000000200027310 */ /* 0x000e240000201800 */
[----:B0-----:R0:W-:Y:S01]  /*4c60*/  STG.E.64 [R16.64], R2 ;  /* 0x0000000210007986 */ /* 0x0011e2000c101b24 */
[----:B------:R-:W-:Y:S05]  /*4c70*/  BRA `(.L_x_8480) ;  /* 0x00000a8000007947 */ /* 0x000fea0003800000 */
.L_x_8475:
        /* <DEDUP_REMOVED lines=12> */
.L_x_8489:
[----:B------:R-:W-:Y:S01]  /*4d40*/  FMUL.FTZ R4, R2, 1 ;  /* 0x3f80000002047820 */ /* 0x000fe20000410000 */
[----:B------:R-:W-:-:S05]  /*4d50*/  CS2R R6, SRZ ;  /* 0x0000000000067805 */ /* 0x000fca000001ff00 */
[----:B------:R-:W0:Y:S02]  /*4d60*/  F2F.F64.F32 R4, R4 ;  /* 0x0000000400047310 */ /* 0x000e240000201800 */
[----:B0-----:R0:W-:Y:S01]  /*4d70*/  STG.E.128 [R16.64], R4 ;  /* 0x0000000410007986 */ /* 0x0011e2000c101d24 */
[----:B------:R-:W-:Y:S05]  /*4d80*/  BRA `(.L_x_8480) ;  /* 0x0000097000007947 */ /* 0x000fea0003800000 */
.L_x_8488:
        /* <DEDUP_REMOVED lines=20> */
.L_x_8493:
[----:B------:R-:W-:Y:S05]  /*4ed0*/  BSYNC B0 ;  /* 0x0000000000007941 */ /* 0x000fea0003800000 */
.L_x_8492:
[----:B------:R-:W-:-:S05]  /*4ee0*/  LOP3.LUT R5, R0, R5, RZ, 0xfc, !PT ;  /* 0x0000000500057212 */ /* 0x000fca00078efcff */
[----:B------:R0:W-:Y:S01]  /*4ef0*/  STG.E.U8 [R16.64], R5 ;  /* 0x0000000510007986 */ /* 0x0001e2000c101124 */
[----:B------:R-:W-:Y:S05]  /*4f00*/  BRA `(.L_x_8480) ;  /* 0x000007f000007947 */ /* 0x000fea0003800000 */
.L_x_8491:
        /* <DEDUP_REMOVED lines=12> */
.L_x_8495:
[----:B------:R-:W-:Y:S01]  /*4fd0*/  IMAD.MOV.U32 R0, RZ, RZ, 0x7f ;  /* 0x0000007fff007424 */ /* 0x000fe200078e00ff */
[----:B------:R-:W-:-:S04]  /*4fe0*/  ISETP.GT.U32.AND P0, PT, R4, 0x7f800000, PT ;  /* 0x7f8000000400780c */ /* 0x000fc80003f04070 */
[----:B------:R-:W-:-:S04]  /*4ff0*/  SEL R0, R0, 0x7c, P0 ;  /* 0x0000007c00007807 */ /* 0x000fc80000000000 */
.L_x_8496:
[----:B------:R-:W-:Y:S05]  /*5000*/  BSYNC B0 ;  /* 0x0000000000007941 */ /* 0x000fea0003800000 */
.L_x_8494:
[----:B------:R-:W-:-:S04]  /*5010*/  LOP3.LUT R2, R2, 0x80000000, RZ, 0xc0, !PT ;  /* 0x8000000002027812 */ /* 0x000fc800078ec0ff */
[----:B------:R-:W-:-:S04]  /*5020*/  SHF.R.U32.HI R3, RZ, 0x18, R2 ;  /* 0x00000018ff037819 */ /* 0x000fc80000011602 */
[----:B------:R-:W-:-:S05]  /*5030*/  LOP3.LUT R3, R0, R3, RZ, 0xfc, !PT ;  /* 0x0000000300037212 */ /* 0x000fca00078efcff */
[----:B------:R0:W-:Y:S01]  /*5040*/  STG.E.U8 [R16.64], R3 ;  /* 0x0000000310007986 */ /* 0x0001e2000c101124 */
[----:B------:R-:W-:Y:S05]  /*5050*/  BRA `(.L_x_8480) ;  /* 0x000006a000007947 */ /* 0x000fea0003800000 */
.L_x_8490:
[----:B------:R-:W-:-:S05]  /*5060*/  F2FP.BF16.PACK_AB R2, RZ, R2 ;  /* 0x00000002ff02723e */ /* 0x000fca00000010ff */
[----:B------:R0:W-:Y:S01]  /*5070*/  STG.E.U16 [R16.64], R2 ;  /* 0x0000000210007986 */ /* 0x0001e2000c101524 */
[----:B------:R-:W-:Y:S05]  /*5080*/  BRA `(.L_x_8480) ;  /* 0x0000067000007947 */ /* 0x000fea0003800000 */
.L_x_8487:
        /* <DEDUP_REMOVED lines=11> */
.L_x_8499:
        /* <DEDUP_REMOVED lines=16> */
.L_x_8502:
[----:B------:R-:W-:-:S04]  /*5240*/  LOP3.LUT R2, R2, 0x80000000, RZ, 0xc0, !PT ;  /* 0x8000000002027812 */ /* 0x000fc800078ec0ff */
[----:B------:R-:W-:-:S04]  /*5250*/  SHF.R.U32.HI R3, RZ, 0x18, R2 ;  /* 0x00000018ff037819 */ /* 0x000fc80000011602 */
[----:B------:R-:W-:-:S04]  /*5260*/  LOP3.LUT R0, R0, R3, RZ, 0xfc, !PT ;  /* 0x0000000300007212 */ /* 0x000fc800078efcff */
[----:B------:R-:W-:Y:S02]  /*5270*/  PRMT R8, R0, 0x7610, R8 ;  /* 0x0000761000087816 */ /* 0x000fe40000000008 */
.L_x_8501:
[----:B------:R-:W-:Y:S05]  /*5280*/  BSYNC B0 ;  /* 0x0000000000007941 */ /* 0x000fea0003800000 */
.L_x_8500:
[----:B------:R0:W-:Y:S01]  /*5290*/  STG.E.U8 [R16.64], R8 ;  /* 0x0000000810007986 */ /* 0x0001e2000c101124 */
[----:B------:R-:W-:Y:S05]  /*52a0*/  BRA `(.L_x_8480) ;  /* 0x0000045000007947 */ /* 0x000fea0003800000 */
.L_x_8498:
        /* <DEDUP_REMOVED lines=16> */
.L_x_8505:
[----:B------:R-:W-:-:S04]  /*53b0*/  LOP3.LUT R2, R2, 0x80000000, RZ, 0xc0, !PT ;  /* 0x8000000002027812 */ /* 0x000fc800078ec0ff */
[----:B------:R-:W-:-:S04]  /*53c0*/  SHF.R.U32.HI R3, RZ, 0x18, R2 ;  /* 0x00000018ff037819 */ /* 0x000fc80000011602 */
[----:B------:R-:W-:-:S04]  /*53d0*/  LOP3.LUT R0, R0, R3, RZ, 0xfc, !PT ;  /* 0x0000000300007212 */ /* 0x000fc800078efcff */
[----:B------:R-:W-:Y:S02]  /*53e0*/  PRMT R8, R0, 0x7610, R8 ;  /* 0x0000761000087816 */ /* 0x000fe40000000008 */
.L_x_8504:
[----:B------:R-:W-:Y:S05]  /*53f0*/  BSYNC B0 ;  /* 0x0000000000007941 */ /* 0x000fea0003800000 */
.L_x_8503:
[----:B------:R0:W-:Y:S01]  /*5400*/  STG.E.U8 [R16.64], R8 ;  /* 0x0000000810007986 */ /* 0x0001e2000c101124 */
[----:B------:R-:W-:Y:S05]  /*5410*/  BRA `(.L_x_8480) ;  /* 0x000002e000007947 */ /* 0x000fea0003800000 */
.L_x_8497:
        /* <DEDUP_REMOVED lines=21> */
.L_x_8479:
        /* <DEDUP_REMOVED lines=20> */
.L_x_8507:
[----:B------:R-:W0:Y:S02]  /*56b0*/  F2I.U64.TRUNC R2, R2 ;  /* 0x0000000200027311 */ /* 0x000e24000020d800 */
[----:B0-----:R0:W-:Y:S01]  /*56c0*/  STG.E.64 [R16.64], R2 ;  /* 0x0000000210007986 */ /* 0x0011e2000c101b24 */
[----:B------:R-:W-:Y:S05]  /*56d0*/  BRA `(.L_x_8480) ;  /* 0x0000002000007947 */ /* 0x000fea0003800000 */
.L_x_8506:
[----:B------:R-:W0:Y:S02]  /*56e0*/  F2I.FTZ.U32.TRUNC.NTZ R3, R2 ;  /* 0x0000000200037305 */ /* 0x000e24000021f000 */
[----:B0-----:R0:W-:Y:S02]  /*56f0*/  STG.E [R16.64], R3 ;  /* 0x0000000310007986 */ /* 0x0011e4000c101924 */
.L_x_8480:
        /* <DEDUP_REMOVED lines=231> */
.L_x_8508:
        /* <DEDUP_REMOVED lines=20> */
.L_x_8513:
[----:B------:R-:W2:Y:S02]  /*66b0*/  LDG.E.U8 R0, [R2.64] ;  /* 0x0000002402007981 */ /* 0x000ea4000c1e1100 */
[----:B--2---:R-:W0:Y:S01]  /*66c0*/  I2F.U16 R0, R0 ;  /* 0x0000000000007306 */ /* 0x004e220000101000 */
[----:B------:R-:W-:Y:S05]  /*66d0*/  BRA `(.L_x_8515) ;  /* 0x00000ca000007947 */ /* 0x000fea0003800000 */
.L_x_8512:
        /* <DEDUP_REMOVED lines=9> */
.L_x_8517:
[----:B------:R-:W2:Y:S02]  /*6770*/  LDG.E R0, [R2.64] ;  /* 0x0000002402007981 */ /* 0x000ea4000c1e1900 */
[----:B--2---:R-:W0:Y:S01]  /*6780*/  I2F R0, R0 ;  /* 0x0000000000007306 */ /* 0x004e220000201400 */
[----:B------:R-:W-:Y:S05]  /*6790*/  BRA `(.L_x_8515) ;  /* 0x00000be000007947 */ /* 0x000fea0003800000 */
.L_x_8516:
[----:B------:R-:W2:Y:S02]  /*67a0*/  LDG.E.U16 R0, [R2.64] ;  /* 0x0000002402007981 */ /* 0x000ea4000c1e1500 */
[----:B--2---:R-:W0:Y:S01]  /*67b0*/  I2F.S16 R0, R0 ;  /* 0x0000000000007306 */ /* 0x004e220000101400 */
[----:B------:R-:W-:Y:S05]  /*67c0*/  BRA `(.L_x_8515) ;  /* 0x00000bb000007947 */ /* 0x000fea0003800000 */
.L_x_8511:
        /* <DEDUP_REMOVED lines=8> */
.L_x_8519:
[----:B------:R-:W2:Y:S02]  /*6850*/  LDG.E.U16 R0, [R2.64] ;  /* 0x0000002402007981 */ /* 0x000ea4000c1e1500 */
[----:B--2---:R-:W-:Y:S01]  /*6860*/  HADD2.F32 R0, -RZ, R0.H0_H0 ;  /* 0x20000000ff007230 */ /* 0x004fe20000004100 */
[----:B------:R-:W-:Y:S05]  /*6870*/  BRA `(.L_x_8515) ;  /* 0x00000b0000007947 */ /* 0x000fea0003800000 */
.L_x_8518:
        /* <DEDUP_REMOVED lines=8> */
.L_x_8521:
[----:B------:R-:W2:Y:S02]  /*6900*/  LDG.E.U16 R0, [R2.64] ;  /* 0x0000002402007981 */ /* 0x000ea4000c1e1500 */
[----:B--2---:R-:W-:Y:S01]  /*6910*/  HADD2.F32 R0, -RZ, R0.H0_H0 ;  /* 0x20000000ff007230 */ /* 0x004fe20000004100 */
[----:B------:R-:W-:Y:S05]  /*6920*/  BRA `(.L_x_8515) ;  /* 0x00000a5000007947 */ /* 0x000fea0003800000 */
.L_x_8520:
[----:B------:R-:W2:Y:S02]  /*6930*/  LDG.E.64 R2, [R2.64] ;  /* 0x0000002402027981 */ /* 0x000ea4000c1e1b00 */
[----:B--2---:R-:W0:Y:S01]  /*6940*/  F2F.F32.F64 R0, R2 ;  /* 0x0000000200007310 */ /* 0x004e220000301000 */
[----:B------:R-:W0:-:S14]  /*6950*/  DSETP.GEU.AND P0, PT, |R2|, c[0x2][0x0], PT ;  /* 0x008000000200762a */ /* 0x000e1c0003f0e200 */
[----:B0-----:R-:W-:Y:S01]  /*6960*/  @!P0 FMUL R0, R0, 1.175494350822287508e-38 ;  /* 0x0080000000008820 */ /* 0x001fe20000400000 */
[----:B------:R-:W-:Y:S05]  /*6970*/  BRA `(.L_x_8515) ;  /* 0x00000a0000007947 */ /* 0x000fea0003800000 */
.L_x_8510:
        /* <DEDUP_REMOVED lines=12> */
.L_x_8524:
[----:B------:R-:W2:Y:S02]  /*6a40*/  LDG.E.64 R2, [R2.64] ;  /* 0x0000002402027981 */ /* 0x000ea4000c1e1b00 */
[----:B--2---:R-:W0:Y:S01]  /*6a50*/  F2F.F32.F64 R0, R2 ;  /* 0x0000000200007310 */ /* 0x004e220000301000 */
[----:B------:R-:W0:-:S14]  /*6a60*/  DSETP.GEU.AND P0, PT, |R2|, c[0x2][0x0], PT ;  /* 0x008000000200762a */ /* 0x000e1c0003f0e200 */
[----:B0-----:R-:W-:Y:S01]  /*6a70*/  @!P0 FMUL R0, R0, 1.175494350822287508e-38 ;  /* 0x0080000000008820 */ /* 0x001fe20000400000 */
[----:B------:R-:W-:Y:S05]  /*6a80*/  BRA `(.L_x_8515) ;  /* 0x000008f000007947 */ /* 0x000fea0003800000 */
.L_x_8523:
        /* <DEDUP_REMOVED lines=26> */
.L_x_8526:
        /* <DEDUP_REMOVED lines=13> */
.L_x_8525:
[----:B------:R-:W2:Y:S02]  /*6d00*/  LDG.E.U16 R0, [R2.64] ;  /* 0x0000002402007981 */ /* 0x000ea4000c1e1500 */
[----:B--2---:R-:W-:Y:S01]  /*6d10*/  PRMT R0, RZ, 0x5410, R0 ;  /* 0x00005410ff007816 */ /* 0x004fe20000000000 */
[----:B------:R-:W-:Y:S05]  /*6d20*/  BRA `(.L_x_8515) ;  /* 0x0000065000007947 */ /* 0x000fea0003800000 */
.L_x_8522:
        /* <DEDUP_REMOVED lines=11> */
.L_x_8529:
        /* <DEDUP_REMOVED lines=20> */
.L_x_8531:
[----:B------:R-:W-:Y:S05]  /*6f20*/  BSYNC B0 ;  /* 0x0000000000007941 */ /* 0x000fea0003800000 */
.L_x_8530:
[----:B------:R-:W-:Y:S01]  /*6f30*/  LEA R3, R0, 0x3b800000, 0x17 ;  /* 0x3b80000000037811 */ /* 0x000fe200078eb8ff */
[----:B------:R-:W-:-:S05]  /*6f40*/  IMAD.SHL.U32 R0, R2, 0x100000, RZ ;  /* 0x0010000002007824 */ /* 0x000fca00078e00ff */
[----:B------:R-:W-:Y:S01]  /*6f50*/  LOP3.LUT R0, R3, R0, R4, 0xfe, !PT ;  /* 0x0000000003007212 */ /* 0x000fe200078efe04 */
[----:B------:R-:W-:Y:S05]  /*6f60*/  BRA `(.L_x_8515) ;  /* 0x0000041000007947 */ /* 0x000fea0003800000 */
.L_x_8528:
        /* <DEDUP_REMOVED lines=20> */
.L_x_8533:
[----:B------:R-:W-:Y:S05]  /*70b0*/  BSYNC B0 ;  /* 0x0000000000007941 */ /* 0x000fea0003800000 */
.L_x_8532:
[----:B------:R-:W-:Y:S01]  /*70c0*/  LEA R3, R0, 0x37800000, 0x17 ;  /* 0x3780000000037811 */ /* 0x000fe200078eb8ff */
[----:B------:R-:W-:-:S05]  /*70d0*/  IMAD.SHL.U32 R0, R2, 0x200000, RZ ;  /* 0x0020000002007824 */ /* 0x000fca00078e00ff */
[----:B------:R-:W-:Y:S01]  /*70e0*/  LOP3.LUT R0, R3, R0, R4, 0xfe, !PT ;  /* 0x0000000003007212 */ /* 0x000fe200078efe04 */
[----:B------:R-:W-:Y:S05]  /*70f0*/  BRA `(.L_x_8515) ;  /* 0x0000028000007947 */ /* 0x000fea0003800000 */
.L_x_8527:
        /* <DEDUP_REMOVED lines=14> */
.L_x_8514:
        /* <DEDUP_REMOVED lines=21> */
.L_x_8535:
[----:B------:R-:W2:Y:S02]  /*7330*/  LDG.E.64 R2, [R2.64] ;  /* 0x0000002402027981 */ /* 0x000ea4000c1e1b00 */
[----:B--2---:R0:W1:Y:S01]  /*7340*/  I2F.U64 R0, R2 ;  /* 0x0000000200007312 */ /* 0x0040620000301000 */
[----:B------:R-:W-:Y:S05]  /*7350*/  BRA `(.L_x_8515) ;  /* 0x0000002000007947 */ /* 0x000fea0003800000 */
.L_x_8534:
[----:B------:R-:W2:Y:S02]  /*7360*/  LDG.E R0, [R2.64] ;  /* 0x0000002402007981 */ /* 0x000ea4000c1e1900 */
[----:B--2---:R-:W0:Y:S02]  /*7370*/  I2F.U32 R0, R0 ;  /* 0x0000000000007306 */ /* 0x004e240000201000 */
.L_x_8515:
[----:B------:R-:W-:Y:S05]  /*7380*/  BSYNC B6 ;  /* 0x0000000000067941 */ /* 0x000fea0003800000 */
.L_x_8509:
        /* <DEDUP_REMOVED lines=20> */
.L_x_8539:
[----:B------:R-:W0:Y:S02]  /*74d0*/  F2I.S64.TRUNC R2, R2 ;  /* 0x0000000200027311 */ /* 0x000e24000020d900 */
[----:B0-----:R-:W-:-:S05]  /*74e0*/  IMAD.MOV.U32 R5, RZ, RZ, R2 ;  /* 0x000000ffff057224 */ /* 0x001fca00078e0002 */
[----:B------:R0:W-:Y:S01]  /*74f0*/  STG.E.U8 [R16.64], R5 ;  /* 0x0000000510007986 */ /* 0x0001e2000c101124 */
[----:B------:R-:W-:Y:S05]  /*7500*/  BRA `(.L_x_8541) ;  /* 0x00000d3000007947 */ /* 0x000fea0003800000 */
.L_x_8538:
        /* <DEDUP_REMOVED lines=9> */
.L_x_8543:
[----:B------:R-:W0:Y:S02]  /*75a0*/  F2I.FTZ.TRUNC.NTZ R3, R2 ;  /* 0x0000000200037305 */ /* 0x000e24000021f100 */
[----:B0-----:R0:W-:Y:S01]  /*75b0*/  STG.E [R16.64], R3 ;  /* 0x0000000310007986 */ /* 0x0011e2000c101924 */
[----:B------:R-:W-:Y:S05]  /*75c0*/  BRA `(.L_x_8541) ;  /* 0x00000c7000007947 */ /* 0x000fea0003800000 */
.L_x_8542:
[----:B------:R-:W0:Y:S02]  /*75d0*/  F2I.FTZ.TRUNC.NTZ R3, R2 ;  /* 0x0000000200037305 */ /* 0x000e24000021f100 */
[----:B0-----:R0:W-:Y:S01]  /*75e0*/  STG.E.U16 [R16.64], R3 ;  /* 0x0000000310007986 */ /* 0x0011e2000c101524 */
[----:B------:R-:W-:Y:S05]  /*75f0*/  BRA `(.L_x_8541) ;  /* 0x00000c4000007947 */ /* 0x000fea0003800000 */
.L_x_8537:
        /* <DEDUP_REMOVED lines=8> */
.L_x_8545:
[----:B------:R-:W-:-:S05]  /*7680*/  F2FP.PACK_AB R2, RZ, R2 ;  /* 0x00000002ff02723e */ /* 0x000fca00000000ff */
[----:B------:R0:W-:Y:S01]  /*7690*/  STG.E.U16 [R16.64], R2 ;  /* 0x0000000210007986 */ /* 0x0001e2000c101524 */
[----:B------:R-:W-:Y:S05]  /*76a0*/  BRA `(.L_x_8541) ;  /* 0x00000b9000007947 */ /* 0x000fea0003800000 */
.L_x_8544:
        /* <DEDUP_REMOVED lines=9> */
.L_x_8547:
[----:B------:R-:W-:-:S04]  /*7740*/  F2FP.PACK_AB R3, RZ, R2 ;  /* 0x00000002ff03723e */ /* 0x000fc800000000ff */
[----:B------:R-:W-:-:S05]  /*7750*/  PRMT R3, R3, 0x5410, RZ ;  /* 0x0000541003037816 */ /* 0x000fca00000000ff */
[----:B------:R0:W-:Y:S01]  /*7760*/  STG.E [R16.64], R3 ;  /* 0x0000000310007986 */ /* 0x0001e2000c101924 */
[----:B------:R-:W-:Y:S05]  /*7770*/  BRA `(.L_x_8541) ;  /* 0x00000ac000007947 */ /* 0x000fea0003800000 */
.L_x_8546:
[----:B------:R-:W-:-:S06]  /*7780*/  FMUL.FTZ R2, R2, 1 ;  /* 0x3f80000002027820 */ /* 0x000fcc0000410000 */
[----:B------:R-:W0:Y:S02]  /*7790*/  F2F.F64.F32 R2, R2 ;  /* 0x0000000200027310 */ /* 0x000e240000201800 */
[----:B0-----:R0:W-:Y:S01]  /*77a0*/  STG.E.64 [R16.64], R2 ;  /* 0x0000000210007986 */ /* 0x0011e2000c101b24 */
[----:B------:R-:W-:Y:S05]  /*77b0*/  BRA `(.L_x_8541) ;  /* 0x00000a8000007947 */ /* 0x000fea0003800000 */
.L_x_8536:
        /* <DEDUP_REMOVED lines=12> */
.L_x_8550:
[----:B------:R-:W-:Y:S01]  /*7880*/  FMUL.FTZ R4, R2, 1 ;  /* 0x3f80000002047820 */ /* 0x000fe20000410000 */
[----:B------:R-:W-:-:S05]  /*7890*/  CS2R R6, SRZ ;  /* 0x0000000000067805 */ /* 0x000fca000001ff00 */
[----:B------:R-:W0:Y:S02]  /*78a0*/  F2F.F64.F32 R4, R4 ;  /* 0x0000000400047310 */ /* 0x000e240000201800 */
[----:B0-----:R0:W-:Y:S01]  /*78b0*/  STG.E.128 [R16.64], R4 ;  /* 0x0000000410007986 */ /* 0x0011e2000c101d24 */
[----:B------:R-:W-:Y:S05]  /*78c0*/  BRA `(.L_x_8541) ;  /* 0x0000097000007947 */ /* 0x000fea0003800000 */
.L_x_8549:
        /* <DEDUP_REMOVED lines=20> */
.L_x_8554:
[----:B------:R-:W-:Y:S05]  /*7a10*/  BSYNC B0 ;  /* 0x0000000000007941 */ /* 0x000fea0003800000 */
.L_x_8553:
[----:B------:R-:W-:-:S05]  /*7a20*/  LOP3.LUT R5, R0, R5, RZ, 0xfc, !PT ;  /* 0x0000000500057212 */ /* 0x000fca00078efcff */
[----:B------:R0:W-:Y:S01]  /*7a30*/  STG.E.U8 [R16.64], R5 ;  /* 0x0000000510007986 */ /* 0x0001e2000c101124 */
[----:B------:R-:W-:Y:S05]  /*7a40*/  BRA `(.L_x_8541) ;  /* 0x000007f000007947 */ /* 0x000fea0003800000 */
.L_x_8552:
        /* <DEDUP_REMOVED lines=12> */
.L_x_8556:
[----:B------:R-:W-:Y:S01]  /*7b10*/  IMAD.MOV.U32 R0, RZ, RZ, 0x7f ;  /* 0x0000007fff007424 */ /* 0x000fe200078e00ff */
[----:B------:R-:W-:-:S04]  /*7b20*/  ISETP.GT.U32.AND P0, PT, R4, 0x7f800000, PT ;  /* 0x7f8000000400780c */ /* 0x000fc80003f04070 */
[----:B------:R-:W-:-:S04]  /*7b30*/  SEL R0, R0, 0x7c, P0 ;  /* 0x0000007c00007807 */ /* 0x000fc80000000000 */
.L_x_8557:
[----:B------:R-:W-:Y:S05]  /*7b40*/  BSYNC B0 ;  /* 0x0000000000007941 */ /* 0x000fea0003800000 */
.L_x_8555:
[----:B------:R-:W-:-:S04]  /*7b50*/  LOP3.LUT R2, R2, 0x80000000, RZ, 0xc0, !PT ;  /* 0x8000000002027812 */ /* 0x000fc800078ec0ff */
[----:B------:R-:W-:-:S04]  /*7b60*/  SHF.R.U32.HI R3, RZ, 0x18, R2 ;  /* 0x00000018ff037819 */ /* 0x000fc80000011602 */
[----:B------:R-:W-:-:S05]  /*7b70*/  LOP3.LUT R3, R0, R3, RZ, 0xfc, !PT ;  /* 0x0000000300037212 */ /* 0x000fca00078efcff */
[----:B------:R0:W-:Y:S01]  /*7b80*/  STG.E.U8 [R16.64], R3 ;  /* 0x0000000310007986 */ /* 0x0001e2000c101124 */
[----:B------:R-:W-:Y:S05]  /*7b90*/  BRA `(.L_x_8541) ;  /* 0x000006a000007947 */ /* 0x000fea0003800000 */
.L_x_8551:
[----:B------:R-:W-:-:S05]  /*7ba0*/  F2FP.BF16.PACK_AB R2, RZ, R2 ;  /* 0x00000002ff02723e */ /* 0x000fca00000010ff */
[----:B------:R0:W-:Y:S01]  /*7bb0*/  STG.E.U16 [R16.64], R2 ;  /* 0x0000000210007986 */ /* 0x0001e2000c101524 */
[----:B------:R-:W-:Y:S05]  /*7bc0*/  BRA `(.L_x_8541) ;  /* 0x0000067000007947 */ /* 0x000fea0003800000 */
.L_x_8548:
        /* <DEDUP_REMOVED lines=11> */
.L_x_8560:
        /* <DEDUP_REMOVED lines=16> */
.L_x_8563:
[----:B------:R-:W-:-:S04]  /*7d80*/  LOP3.LUT R2, R2, 0x80000000, RZ, 0xc0, !PT ;  /* 0x8000000002027812 */ /* 0x000fc800078ec0ff */
[----:B------:R-:W-:-:S04]  /*7d90*/  SHF.R.U32.HI R3, RZ, 0x18, R2 ;  /* 0x00000018ff037819 */ /* 0x000fc80000011602 */
[----:B------:R-:W-:-:S04]  /*7da0*/  LOP3.LUT R0, R0, R3, RZ, 0xfc, !PT ;  /* 0x0000000300007212 */ /* 0x000fc800078efcff */
[----:B------:R-:W-:Y:S02]  /*7db0*/  PRMT R8, R0, 0x7610, R8 ;  /* 0x0000761000087816 */ /* 0x000fe40000000008 */
.L_x_8562:
[----:B------:R-:W-:Y:S05]  /*7dc0*/  BSYNC B0 ;  /* 0x0000000000007941 */ /* 0x000fea0003800000 */
.L_x_8561:
[----:B------:R0:W-:Y:S01]  /*7dd0*/  STG.E.U8 [R16.64], R8 ;  /* 0x0000000810007986 */ /* 0x0001e2000c101124 */
[----:B------:R-:W-:Y:S05]  /*7de0*/  BRA `(.L_x_8541) ;  /* 0x0000045000007947 */ /* 0x000fea0003800000 */
.L_x_8559:
        /* <DEDUP_REMOVED lines=16> */
.L_x_8566:
[----:B------:R-:W-:-:S04]  /*7ef0*/  LOP3.LUT R2, R2, 0x80000000, RZ, 0xc0, !PT ;  /* 0x8000000002027812 */ /* 0x000fc800078ec0ff */
[----:B------:R-:W-:-:S04]  /*7f00*/  SHF.R.U32.HI R3, RZ, 0x18, R2 ;  /* 0x00000018ff037819 */ /* 0x000fc80000011602 */
[----:B------:R-:W-:-:S04]  /*7f10*/  LOP3.LUT R0, R0, R3, RZ, 0xfc, !PT ;  /* 0x0000000300007212 */ /* 0x000fc800078efcff */
[----:B------:R-:W-:Y:S02]  /*7f20*/  PRMT R8, R0, 0x7610, R8 ;  /* 0x0000761000087816 */ /* 0x000fe40000000008 */
.L_x_8565:
[----:B------:R-:W-:Y:S05]  /*7f30*/  BSYNC B0 ;  /* 0x0000000000007941 */ /* 0x000fea0003800000 */
.L_x_8564:
[----:B------:R0:W-:Y:S01]  /*7f40*/  STG.E.U8 [R16.64], R8 ;  /* 0x0000000810007986 */ /* 0x0001e2000c101124 */
[----:B------:R-:W-:Y:S05]  /*7f50*/  BRA `(.L_x_8541) ;  /* 0x000002e000007947 */ /* 0x000fea0003800000 */
.L_x_8558:
        /* <DEDUP_REMOVED lines=21> */
.L_x_8540:
        /* <DEDUP_REMOVED lines=20> */
.L_x_8568:
[----:B------:R-:W0:Y:S02]  /*81f0*/  F2I.U64.TRUNC R2, R2 ;  /* 0x0000000200027311 */ /* 0x000e24000020d800 */
[----:B0-----:R0:W-:Y:S01]  /*8200*/  STG.E.64 [R16.64], R2 ;  /* 0x0000000210007986 */ /* 0x0011e2000c101b24 */
[----:B------:R-:W-:Y:S05]  /*8210*/  BRA `(.L_x_8541) ;  /* 0x0000002000007947 */ /* 0x000fea0003800000 */
.L_x_8567:
[----:B------:R-:W0:Y:S02]  /*8220*/  F2I.FTZ.U32.TRUNC.NTZ R3, R2 ;  /* 0x0000000200037305 */ /* 0x000e24000021f000 */
[----:B0-----:R0:W-:Y:S02]  /*8230*/  STG.E [R16.64], R3 ;  /* 0x0000000310007986 */ /* 0x0011e4000c101924 */
.L_x_8541:
[----:B------:R-:W-:Y:S02]  /*8240*/  IADD3 R19, R19, 0x80, RZ ;  /* 0x0000008013137810 */ /* 0x000fe40007ffe0ff */
.L_x_8446:
[----:B------:R-:W-:Y:S05]  /*8250*/  BSYNC B7 ;  /* 0x0000000000077941 */ /* 0x000fea0003800000 */
.L_x_8445:
        /* <DEDUP_REMOVED lines=230> */
.L_x_8569:
        /* <DEDUP_REMOVED lines=20> */
.L_x_8574:
[----:B------:R-:W2:Y:S02]  /*9200*/  LDG.E.U8 R0, [R2.64] ;  /* 0x0000002402007981 */ /* 0x000ea4000c1e1100 */
[----:B--2---:R-:W0:Y:S01]  /*9210*/  I2F.U16 R0, R0 ;  /* 0x0000000000007306 */ /* 0x004e220000101000 */
[----:B------:R-:W-:Y:S05]  /*9220*/  BRA `(.L_x_8576) ;  /* 0x00000ca000007947 */ /* 0x000fea0003800000 */
.L_x_8573:
        /* <DEDUP_REMOVED lines=9> */
.L_x_8578:
[----:B------:R-:W2:Y:S02]  /*92c0*/  LDG.E R0, [R2.64] ;  /* 0x0000002402007981 */ /* 0x000ea4000c1e1900 */
[----:B--2---:R-:W0:Y:S01]  /*92d0*/  I2F R0, R0 ;  /* 0x0000000000007306 */ /* 0x004e220000201400 */
[----:B------:R-:W-:Y:S05]  /*92e0*/  BRA `(.L_x_8576) ;  /* 0x00000be000007947 */ /* 0x000fea0003800000 */
.L_x_8577:
[----:B------:R-:W2:Y:S02]  /*92f0*/  LDG.E.U16 R0, [R2.64] ;  /* 0x0000002402007981 */ /* 0x000ea4000c1e1500 */
[----:B--2---:R-:W0:Y:S01]  /*9300*/  I2F.S16 R0, R0 ;  /* 0x0000000000007306 */ /* 0x004e220000101400 */
[----:B------:R-:W-:Y:S05]  /*9310*/  BRA `(.L_x_8576) ;  /* 0x00000bb000007947 */ /* 0x000fea0003800000 */
.L_x_8572:
        /* <DEDUP_REMOVED lines=8> */
.L_x_8580:
[----:B------:R-:W2:Y:S02]  /*93a0*/  LDG.E.U16 R0, [R2.64] ;  /* 0x0000002402007981 */ /* 0x000ea4000c1e1500 */
[----:B--2---:R-:W-:Y:S01]  /*93b0*/  HADD2.F32 R0, -RZ, R0.H0_H0 ;  /* 0x20000000ff007230 */ /* 0x004fe20000004100 */
[----:B------:R-:W-:Y:S05]  /*93c0*/  BRA `(.L_x_8576) ;  /* 0x00000b0000007947 */ /* 0x000fea0003800000 */
.L_x_8579:
        /* <DEDUP_REMOVED lines=8> */
.L_x_8582:
[----:B------:R-:W2:Y:S02]  /*9450*/  LDG.E.U16 R0, [R2.64] ;  /* 0x0000002402007981 */ /* 0x000ea4000c1e1500 */
[----:B--2---:R-:W-:Y:S01]  /*9460*/  HADD2.F32 R0, -RZ, R0.H0_H0 ;  /* 0x20000000ff007230 */ /* 0x004fe20000004100 */
[----:B------:R-:W-:Y:S05]  /*9470*/  BRA `(.L_x_8576) ;  /* 0x00000a5000007947 */ /* 0x000fea0003800000 */
.L_x_8581:
[----:B------:R-:W2:Y:S02]  /*9480*/  LDG.E.64 R2, [R2.64] ;  /* 0x0000002402027981 */ /* 0x000ea4000c1e1b00 */
[----:B--2---:R-:W0:Y:S01]  /*9490*/  F2F.F32.F64 R0, R2 ;  /* 0x0000000200007310 */ /* 0x004e220000301000 */
[----:B------:R-:W0:-:S14]  /*94a0*/  DSETP.GEU.AND P0, PT, |R2|, c[0x2][0x0], PT ;  /* 0x008000000200762a */ /* 0x000e1c0003f0e200 */
[----:B0-----:R-:W-:Y:S01]  /*94b0*/  @!P0 FMUL R0, R0, 1.175494350822287508e-38 ;  /* 0x0080000000008820 */ /* 0x001fe20000400000 */
[----:B------:R-:W-:Y:S05]  /*94c0*/  BRA `(.L_x_8576) ;  /* 0x00000a0000007947 */ /* 0x000fea0003800000 */
.L_x_8571:
        /* <DEDUP_REMOVED lines=12> */
.L_x_8585:
[----:B------:R-:W2:Y:S02]  /*9590*/  LDG.E.64 R2, [R2.64] ;  /* 0x0000002402027981 */ /* 0x000ea4000c1e1b00 */
[----:B--2---:R-:W0:Y:S01]  /*95a0*/  F2F.F32.F64 R0, R2 ;  /* 0x0000000200007310 */ /* 0x004e220000301000 */
[----:B------:R-:W0:-:S14]  /*95b0*/  DSETP.GEU.AND P0, PT, |R2|, c[0x2][0x0], PT ;  /* 0x008000000200762a */ /* 0x000e1c0003f0e200 */
[----:B0-----:R-:W-:Y:S01]  /*95c0*/  @!P0 FMUL R0, R0, 1.175494350822287508e-38 ;  /* 0x0080000000008820 */ /* 0x001fe20000400000 */
[----:B------:R-:W-:Y:S05]  /*95d0*/  BRA `(.L_x_8576) ;  /* 0x000008f000007947 */ /* 0x000fea0003800000 */
.L_x_8584:
        /* <DEDUP_REMOVED lines=26> */
.L_x_8587:
        /* <DEDUP_REMOVED lines=13> */
.L_x_8586:
[----:B------:R-:W2:Y:S02]  /*9850*/  LDG.E.U16 R0, [R2.64] ;  /* 0x0000002402007981 */ /* 0x000ea4000c1e1500 */
[----:B--2---:R-:W-:Y:S01]  /*9860*/  PRMT R0, RZ, 0x5410, R0 ;  /* 0x00005410ff007816 */ /* 0x004fe20000000000 */
[----:B------:R-:W-:Y:S05]  /*9870*/  BRA `(.L_x_8576) ;  /* 0x0000065000007947 */ /* 0x000fea0003800000 */
.L_x_8583:
        /* <DEDUP_REMOVED lines=11> */
.L_x_8590:
        /* <DEDUP_REMOVED lines=20> */
.L_x_8592:
[----:B------:R-:W-:Y:S05]  /*9a70*/  BSYNC B0 ;  /* 0x0000000000007941 */ /* 0x000fea0003800000 */
.L_x_8591:
[----:B------:R-:W-:Y:S01]  /*9a80*/  LEA R3, R0, 0x3b800000, 0x17 ;  /* 0x3b80000000037811 */ /* 0x000fe200078eb8ff */
[----:B------:R-:W-:-:S05]  /*9a90*/  IMAD.SHL.U32 R0, R2, 0x100000, RZ ;  /* 0x0010000002007824 */ /* 0x000fca00078e00ff */
[----:B------:R-:W-:Y:S01]  /*9aa0*/  LOP3.LUT R0, R3, R0, R4, 0xfe, !PT ;  /* 0x0000000003007212 */ /* 0x000fe200078efe04 */
[----:B------:R-:W-:Y:S05]  /*9ab0*/  BRA `(.L_x_8576) ;  /* 0x0000041000007947 */ /* 0x000fea0003800000 */
.L_x_8589:
        /* <DEDUP_REMOVED lines=20> */
.L_x_8594:
[----:B------:R-:W-:Y:S05]  /*9c00*/  BSYNC B0 ;  /* 0x0000000000007941 */ /* 0x000fea0003800000 */
.L_x_8593:
[----:B------:R-:W-:Y:S01]  /*9c10*/  LEA R3, R0, 0x37800000, 0x17 ;  /* 0x3780000000037811 */ /* 0x000fe200078eb8ff */
[----:B------:R-:W-:-:S05]  /*9c20*/  IMAD.SHL.U32 R0, R2, 0x200000, RZ ;  /* 0x0020000002007824 */ /* 0x000fca00078e00ff */
[----:B------:R-:W-:Y:S01]  /*9c30*/  LOP3.LUT R0, R3, R0, R4, 0xfe, !PT ;  /* 0x0000000003007212 */ /* 0x000fe200078efe04 */
[----:B------:R-:W-:Y:S05]  /*9c40*/  BRA `(.L_x_8576) ;  /* 0x0000028000007947 */ /* 0x000fea0003800000 */
.L_x_8588:
        /* <DEDUP_REMOVED lines=14> */
.L_x_8575:
        /* <DEDUP_REMOVED lines=21> */
.L_x_8596:
[----:B------:R-:W2:Y:S02]  /*9e80*/  LDG.E.64 R2, [R2.64] ;  /* 0x0000002402027981 */ /* 0x000ea4000c1e1b00 */
[----:B--2---:R0:W1:Y:S01]  /*9e90*/  I2F.U64 R0, R2 ;  /* 0x0000000200007312 */ /* 0x0040620000301000 */
[----:B------:R-:W-:Y:S05]  /*9ea0*/  BRA `(.L_x_8576) ;  /* 0x0000002000007947 */ /* 0x000fea0003800000 */
.L_x_8595:
[----:B------:R-:W2:Y:S02]  /*9eb0*/  LDG.E R0, [R2.64] ;  /* 0x0000002402007981 */ /* 0x000ea4000c1e1900 */
[----:B--2---:R-:W0:Y:S02]  /*9ec0*/  I2F.U32 R0, R0 ;  /* 0x0000000000007306 */ /* 0x004e240000201000 */
.L_x_8576:
[----:B------:R-:W-:Y:S05]  /*9ed0*/  BSYNC B6 ;  /* 0x0000000000067941 */ /* 0x000fea0003800000 */
.L_x_8570:
        /* <DEDUP_REMOVED lines=20> */
.L_x_8600:
[----:B------:R-:W0:Y:S02]  /*a020*/  F2I.S64.TRUNC R2, R2 ;  /* 0x0000000200027311 */ /* 0x000e24000020d900 */
[----:B0-----:R-:W-:-:S05]  /*a030*/  IMAD.MOV.U32 R5, RZ, RZ, R2 ;  /* 0x000000ffff057224 */ /* 0x001fca00078e0002 */
[----:B------:R-:W-:Y:S01]  /*a040*/  STG.E.U8 [R16.64], R5 ;  /* 0x0000000510007986 */ /* 0x000fe2000c101124 */
[----:B------:R-:W-:Y:S05]  /*a050*/  EXIT ;  /* 0x000000000000794d */ /* 0x000fea0003800000 */
.L_x_8599:
        /* <DEDUP_REMOVED lines=9> */
.L_x_8603:
[----:B------:R-:W0:Y:S02]  /*a0f0*/  F2I.FTZ.TRUNC.NTZ R3, R2 ;  /* 0x0000000200037305 */ /* 0x000e24000021f100 */
[----:B0-----:R-:W-:Y:S01]  /*a100*/  STG.E [R16.64], R3 ;  /* 0x0000000310007986 */ /* 0x001fe2000c101924 */
[----:B------:R-:W-:Y:S05]  /*a110*/  EXIT ;  /* 0x000000000000794d */ /* 0x000fea0003800000 */
.L_x_8602:
[----:B------:R-:W0:Y:S02]  /*a120*/  F2I.FTZ.TRUNC.NTZ R3, R2 ;  /* 0x0000000200037305 */ /* 0x000e24000021f100 */
[----:B0-----:R-:W-:Y:S01]  /*a130*/  STG.E.U16 [R16.64], R3 ;  /* 0x0000000310007986 */ /* 0x001fe2000c101524 */
[----:B------:R-:W-:Y:S05]  /*a140*/  EXIT ;  /* 0x000000000000794d */ /* 0x000fea0003800000 */
.L_x_8598:
        /* <DEDUP_REMOVED lines=8> */
.L_x_8605:
[----:B------:R-:W-:-:S05]  /*a1d0*/  F2FP.PACK_AB R2, RZ, R2 ;  /* 0x00000002ff02723e */ /* 0x000fca00000000ff */
[----:B------:R-:W-:Y:S01]  /*a1e0*/  STG.E.U16 [R16.64], R2 ;  /* 0x0000000210007986 */ /* 0x000fe2000c101524 */
[----:B------:R-:W-:Y:S05]  /*a1f0*/  EXIT ;  /* 0x000000000000794d */ /* 0x000fea0003800000 */
.L_x_8604:
        /* <DEDUP_REMOVED lines=9> */
.L_x_8607:
[----:B------:R-:W-:-:S04]  /*a290*/  F2FP.PACK_AB R3, RZ, R2 ;  /* 0x00000002ff03723e */ /* 0x000fc800000000ff */
[----:B------:R-:W-:-:S05]  /*a2a0*/  PRMT R3, R3, 0x5410, RZ ;  /* 0x0000541003037816 */ /* 0x000fca00000000ff */
[----:B------:R-:W-:Y:S01]  /*a2b0*/  STG.E [R16.64], R3 ;  /* 0x0000000310007986 */ /* 0x000fe2000c101924 */
[----:B------:R-:W-:Y:S05]  /*a2c0*/  EXIT ;  /* 0x000000000000794d */ /* 0x000fea0003800000 */
.L_x_8606:
[----:B------:R-:W-:-:S06]  /*a2d0*/  FMUL.FTZ R2, R2, 1 ;  /* 0x3f80000002027820 */ /* 0x000fcc0000410000 */
[----:B------:R-:W0:Y:S02]  /*a2e0*/  F2F.F64.F32 R2, R2 ;  /* 0x0000000200027310 */ /* 0x000e240000201800 */
[----:B0-----:R-:W-:Y:S01]  /*a2f0*/  STG.E.64 [R16.64], R2 ;  /* 0x0000000210007986 */ /* 0x001fe2000c101b24 */
[----:B------:R-:W-:Y:S05]  /*a300*/  EXIT ;  /* 0x000000000000794d */ /* 0x000fea0003800000 */
.L_x_8597:
        /* <DEDUP_REMOVED lines=12> */
.L_x_8610:
[----:B------:R-:W-:Y:S01]  /*a3d0*/  FMUL.FTZ R4, R2, 1 ;  /* 0x3f80000002047820 */ /* 0x000fe20000410000 */
[----:B------:R-:W-:-:S05]  /*a3e0*/  CS2R R6, SRZ ;  /* 0x0000000000067805 */ /* 0x000fca000001ff00 */
[----:B------:R-:W0:Y:S02]  /*a3f0*/  F2F.F64.F32 R4, R4 ;  /* 0x0000000400047310 */ /* 0x000e240000201800 */
[----:B0-----:R-:W-:Y:S01]  /*a400*/  STG.E.128 [R16.64], R4 ;  /* 0x0000000410007986 */ /* 0x001fe2000c101d24 */
[----:B------:R-:W-:Y:S05]  /*a410*/  EXIT ;  /* 0x000000000000794d */ /* 0x000fea0003800000 */
.L_x_8609:
        /* <DEDUP_REMOVED lines=20> */
.L_x_8614:
[----:B------:R-:W-:Y:S05]  /*a560*/  BSYNC B0 ;  /* 0x0000000000007941 */ /* 0x000fea0003800000 */
.L_x_8613:
[----:B------:R-:W-:-:S05]  /*a570*/  LOP3.LUT R5, R0, R5, RZ, 0xfc, !PT ;  /* 0x0000000500057212 */ /* 0x000fca00078efcff */
[----:B------:R-:W-:Y:S01]  /*a580*/  STG.E.U8 [R16.64], R5 ;  /* 0x0000000510007986 */ /* 0x000fe2000c101124 */
[----:B------:R-:W-:Y:S05]  /*a590*/  EXIT ;  /* 0x000000000000794d */ /* 0x000fea0003800000 */
.L_x_8612:
        /* <DEDUP_REMOVED lines=12> */
.L_x_8616:
[----:B------:R-:W-:Y:S01]  /*a660*/  IMAD.MOV.U32 R0, RZ, RZ, 0x7f ;  /* 0x0000007fff007424 */ /* 0x000fe200078e00ff */
[----:B------:R-:W-:-:S04]  /*a670*/  ISETP.GT.U32.AND P0, PT, R4, 0x7f800000, PT ;  /* 0x7f8000000400780c */ /* 0x000fc80003f04070 */
[----:B------:R-:W-:-:S04]  /*a680*/  SEL R0, R0, 0x7c, P0 ;  /* 0x0000007c00007807 */ /* 0x000fc80000000000 */
.L_x_8617:
[----:B------:R-:W-:Y:S05]  /*a690*/  BSYNC B0 ;  /* 0x0000000000007941 */ /* 0x000fea0003800000 */
.L_x_8615:
[----:B------:R-:W-:-:S04]  /*a6a0*/  LOP3.LUT R2, R2, 0x80000000, RZ, 0xc0, !PT ;  /* 0x8000000002027812 */ /* 0x000fc800078ec0ff */
[----:B------:R-:W-:-:S04]  /*a6b0*/  SHF.R.U32.HI R3, RZ, 0x18, R2 ;  /* 0x00000018ff037819 */ /* 0x000fc80000011602 */
[----:B------:R-:W-:-:S05]  /*a6c0*/  LOP3.LUT R3, R0, R3, RZ, 0xfc, !PT ;  /* 0x0000000300037212 */ /* 0x000fca00078efcff */
[----:B------:R-:W-:Y:S01]  /*a6d0*/  STG.E.U8 [R16.64], R3 ;  /* 0x0000000310007986 */ /* 0x000fe2000c101124 */
[----:B------:R-:W-:Y:S05]  /*a6e0*/  EXIT ;  /* 0x000000000000794d */ /* 0x000fea0003800000 */
.L_x_8611:
[----:B------:R-:W-:-:S05]  /*a6f0*/  F2FP.BF16.PACK_AB R2, RZ, R2 ;  /* 0x00000002ff02723e */ /* 0x000fca00000010ff */
[----:B------:R-:W-:Y:S01]  /*a700*/  STG.E.U16 [R16.64], R2 ;  /* 0x0000000210007986 */ /* 0x000fe2000c101524 */
[----:B------:R-:W-:Y:S05]  /*a710*/  EXIT ;  /* 0x000000000000794d */ /* 0x000fea0003800000 */
.L_x_8608:
        /* <DEDUP_REMOVED lines=11> */
.L_x_8620:
        /* <DEDUP_REMOVED lines=16> */
.L_x_8623:
[----:B------:R-:W-:-:S04]  /*a8d0*/  LOP3.LUT R2, R2, 0x80000000, RZ, 0xc0, !PT ;  /* 0x8000000002027812 */ /* 0x000fc800078ec0ff */
[----:B------:R-:W-:-:S04]  /*a8e0*/  SHF.R.U32.HI R3, RZ, 0x18, R2 ;  /* 0x00000018ff037819 */ /* 0x000fc80000011602 */
[----:B------:R-:W-:-:S04]  /*a8f0*/  LOP3.LUT R0, R0, R3, RZ, 0xfc, !PT ;  /* 0x0000000300007212 */ /* 0x000fc800078efcff */
[----:B------:R-:W-:Y:S02]  /*a900*/  PRMT R8, R0, 0x7610, R8 ;  /* 0x0000761000087816 */ /* 0x000fe40000000008 */
.L_x_8622:
[----:B------:R-:W-:Y:S05]  /*a910*/  BSYNC B0 ;  /* 0x0000000000007941 */ /* 0x000fea0003800000 */
.L_x_8621:
[----:B------:R-:W-:Y:S01]  /*a920*/  STG.E.U8 [R16.64], R8 ;  /* 0x0000000810007986 */ /* 0x000fe2000c101124 */
[----:B------:R-:W-:Y:S05]  /*a930*/  EXIT ;  /* 0x000000000000794d */ /* 0x000fea0003800000 */
.L_x_8619:
        /* <DEDUP_REMOVED lines=16> */
.L_x_8626:
[----:B------:R-:W-:-:S04]  /*aa40*/  LOP3.LUT R2, R2, 0x80000000, RZ, 0xc0, !PT ;  /* 0x8000000002027812 */ /* 0x000fc800078ec0ff */
[----:B------:R-:W-:-:S04]  /*aa50*/  SHF.R.U32.HI R3, RZ, 0x18, R2 ;  /* 0x00000018ff037819 */ /* 0x000fc80000011602 */
[----:B------:R-:W-:-:S04]  /*aa60*/  LOP3.LUT R0, R0, R3, RZ, 0xfc, !PT ;  /* 0x0000000300007212 */ /* 0x000fc800078efcff */
[----:B------:R-:W-:Y:S02]  /*aa70*/  PRMT R8, R0, 0x7610, R8 ;  /* 0x0000761000087816 */ /* 0x000fe40000000008 */
.L_x_8625:
[----:B------:R-:W-:Y:S05]  /*aa80*/  BSYNC B0 ;  /* 0x0000000000007941 */ /* 0x000fea0003800000 */
.L_x_8624:
[----:B------:R-:W-:Y:S01]  /*aa90*/  STG.E.U8 [R16.64], R8 ;  /* 0x0000000810007986 */ /* 0x000fe2000c101124 */
[----:B------:R-:W-:Y:S05]  /*aaa0*/  EXIT ;  /* 0x000000000000794d */ /* 0x000fea0003800000 */
.L_x_8618:
        /* <DEDUP_REMOVED lines=21> */
.L_x_8601:
        /* <DEDUP_REMOVED lines=20> */
.L_x_8628:
[----:B------:R-:W0:Y:S02]  /*ad40*/  F2I.U64.TRUNC R2, R2 ;  /* 0x0000000200027311 */ /* 0x000e24000020d800 */
[----:B0-----:R-:W-:Y:S01]  /*ad50*/  STG.E.64 [R16.64], R2 ;  /* 0x0000000210007986 */ /* 0x001fe2000c101b24 */
[----:B------:R-:W-:Y:S05]  /*ad60*/  EXIT ;  /* 0x000000000000794d */ /* 0x000fea0003800000 */
.L_x_8627:
[----:B------:R-:W0:Y:S02]  /*ad70*/  F2I.FTZ.U32.TRUNC.NTZ R3, R2 ;  /* 0x0000000200037305 */ /* 0x000e24000021f000 */
[----:B0-----:R-:W-:Y:S01]  /*ad80*/  STG.E [R16.64], R3 ;  /* 0x0000000310007986 */ /* 0x001fe2000c101924 */
[----:B------:R-:W-:Y:S05]  /*ad90*/  EXIT ;  /* 0x000000000000794d */ /* 0x000fea0003800000 */
.L_x_8629:
        /* <DEDUP_REMOVED lines=14> */
.L_x_9775:


//--------------------- .text._ZN2at6native27unrolled_elementwise_kernelIZZZNS0_61_GLOBAL__N__132982cb_23_ActivationSiluKernel_cu_1520ed90_293611silu_kernelERNS_18TensorIteratorBaseEENKUlvE_clEvENKUlvE0_clEvEUlfE_St5arrayIPcLm2EELi4E23TrivialOffsetCalculatorILi1EjESC_NS0_6memory12LoadWithCastILi1EEENSD_13StoreWithCastILi1EEEEEviT_T0_T2_T3_T4_T5_ --------------------------
	.section	.text._ZN2at6native27unrolled_elementwise_kernelIZZZNS0_61_GLOBAL__N__132982cb_23_ActivationSiluKernel_cu_1520ed90_293611silu_kernelERNS_18TensorIteratorBaseEENKUlvE_clEvENKUlvE0_clEvEUlfE_St5arrayIPcLm2EELi4E23TrivialOffsetCalculatorILi1EjESC_NS0_6memory12LoadWithCastILi1EEENSD_13StoreWithCastILi1EEEEEviT_T0_T2_T3_T4_T5_,"ax",@progbits
	.sectioninfo	@"SHI_REGISTERS=28"
	.align	128
        .global         _ZN2at6native27unrolled_elementwise_kernelIZZZNS0_61_GLOBAL__N__132982cb_23_ActivationSiluKernel_cu_1520ed90_293611silu_kernelERNS_18TensorIteratorBaseEENKUlvE_clEvENKUlvE0_clEvEUlfE_St5arrayIPcLm2EELi4E23TrivialOffsetCalculatorILi1EjESC_NS0_6memory12LoadWithCastILi1EEENSD_13StoreWithCastILi1EEEEEviT_T0_T2_T3_T4_T5_
        .type           _ZN2at6native27unrolled_elementwise_kernelIZZZNS0_61_GLOBAL__N__132982cb_23_ActivationSiluKernel_cu_1520ed90_293611silu_kernelERNS_18TensorIteratorBaseEENKUlvE_clEvENKUlvE0_clEvEUlfE_St5arrayIPcLm2EELi4E23TrivialOffsetCalculatorILi1EjESC_NS0_6memory12LoadWithCastILi1EEENSD_13StoreWithCastILi1EEEEEviT_T0_T2_T3_T4_T5_,@function
        .size           _ZN2at6native27unrolled_elementwise_kernelIZZZNS0_61_GLOBAL__N__132982cb_23_ActivationSiluKernel_cu_1520ed90_293611silu_kernelERNS_18TensorIteratorBaseEENKUlvE_clEvENKUlvE0_clEvEUlfE_St5arrayIPcLm2EELi4E23TrivialOffsetCalculatorILi1EjESC_NS0_6memory12LoadWithCastILi1EEENSD_13StoreWithCastILi1EEEEEviT_T0_T2_T3_T4_T5_,(.L_x_9776 - _ZN2at6native27unrolled_elementwise_kernelIZZZNS0_61_GLOBAL__N__132982cb_23_ActivationSiluKernel_cu_1520ed90_293611silu_kernelERNS_18TensorIteratorBaseEENKUlvE_clEvENKUlvE0_clEvEUlfE_St5arrayIPcLm2EELi4E23TrivialOffsetCalculatorILi1EjESC_NS0_6memory12LoadWithCastILi1EEENSD_13StoreWithCastILi1EEEEEviT_T0_T2_T3_T4_T5_)
        .other          _ZN2at6native27unrolled_elementwise_kernelIZZZNS0_61_GLOBAL__N__132982cb_23_ActivationSiluKernel_cu_1520ed90_293611silu_kernelERNS_18TensorIteratorBaseEENKUlvE_clEvENKUlvE0_clEvEUlfE_St5arrayIPcLm2EELi4E23TrivialOffsetCalculatorILi1EjESC_NS0_6memory12LoadWithCastILi1EEENSD_13StoreWithCastILi1EEEEEviT_T0_T2_T3_T4_T5_,@"STO_CUDA_ENTRY STV_DEFAULT"
_ZN2at6native27unrolled_elementwise_kernelIZZZNS0_61_GLOBAL__N__132982cb_23_ActivationSiluKernel_cu_1520ed90_293611silu_kernelERNS_18TensorIteratorBaseEENKUlvE_clEvENKUlvE0_clEvEUlfE_St5arrayIPcLm2EELi4E23TrivialOffsetCalculatorILi1EjESC_NS0_6memory12LoadWithCastILi1EEENSD_13StoreWithCastILi1EEEEEviT_T0_T2_T3_T4_T5_:
.text._ZN2at6native27unrolled_elementwise_kernelIZZZNS0_61_GLOBAL__N__132982cb_23_ActivationSiluKernel_cu_1520ed90_293611silu_kernelERNS_18TensorIteratorBaseEENKUlvE_clEvENKUlvE0_clEvEUlfE_St5arrayIPcLm2EELi4E23TrivialOffsetCalculatorILi1EjESC_NS0_6memory12LoadWithCastILi1EEENSD_13StoreWithCastILi1EEEEEviT_T0_T2_T3_T4_T5_:
[----:B------:R-:W-:Y:S02]  /*0000*/  IMAD.MOV.U32 R1, RZ, RZ, c[0x0][0x28] ;  /* 0x00000a00ff017624 */ /* 0x000fe400078e00ff */
[----:B------:R-:W0:Y:S01]  /*0010*/  S2R R2, SR_CTAID.X ;  /* 0x0000000000027919 */ /* 0x000e220000002500 */
[----:B------:R-:W-:Y:S01]  /*0020*/  IMAD.MOV.U32 R3, RZ, RZ, -0x200 ;  /* 0xfffffe00ff037424 */ /* 0x000fe200078e00ff */
[----:B------:R-:W1:Y:S01]  /*0030*/  LDC.U8 R17, c[0x0][0x17c] ;  /* 0x00005f00ff117b82 */ /* 0x000e620000000000 */
[----:B------:R-:W-:Y:S01]  /*0040*/  ULDC.64 UR36, c[0x0][0x118] ;  /* 0x0000460000247ab9 */ /* 0x000fe20000000a00 */
[----:B------:R-:W2:Y:S01]  /*0050*/  S2R R23, SR_TID.X ;  /* 0x0000000000177919 */ /* 0x000ea20000002100 */
[----:B------:R-:W-:Y:S01]  /*0060*/  BSSY B7, `(.L_x_8630) ;  /* 0x00000ea000077945 */ /* 0x000fe20003800000 */
[----:B------:R-:W-:Y:S02]  /*0070*/  IMAD.MOV.U32 R22, RZ, RZ, RZ ;  /* 0x000000ffff167224 */ /* 0x000fe400078e00ff */
[----:B------:R-:W-:Y:S02]  /*0080*/  IMAD.MOV.U32 R24, RZ, RZ, RZ ;  /* 0x000000ffff187224 */ /* 0x000fe400078e00ff */
[----:B0-----:R-:W-:-:S05]  /*0090*/  IMAD R16, R2, R3, c[0x0][0x160] ;  /* 0x0000580002107624 */ /* 0x001fca00078e0203 */
[----:B--2---:R-:W-:-:S13]  /*00a0*/  ISETP.GE.AND P0, PT, R23, R16, PT ;  /* 0x000000101700720c */ /* 0x004fda0003f06270 */
[----:B------:R-:W-:Y:S05]  /*00b0*/  @P0 BRA `(.L_x_8631) ;  /* 0x00000e4000000947 */ /* 0x000fea0003800000 */
[----:B-1----:R-:W-:Y:S01]  /*00c0*/  PRMT R0, R17, 0x9910, RZ ;  /* 0x0000991011007816 */ /* 0x002fe200000000ff */
        /* <DEDUP_REMOVED lines=18> */
.L_x_8636:
[----:B------:R-:W2:Y:S02]  /*01f0*/  LDG.E.U8 R4, [R4.64] ;  /* 0x0000002404047981 */ /* 0x000ea4000c1e1100 */
[----:B--2---:R0:W1:Y:S01]  /*0200*/  I2F.U16 R24, R4 ;  /* 0x0000000400187306 */ /* 0x0040620000101000 */
[----:B------:R-:W-:Y:S05]  /*0210*/  BRA `(.L_x_8638) ;  /* 0x00000cb000007947 */ /* 0x000fea0003800000 */
.L_x_8635:
        /* <DEDUP_REMOVED lines=9> */
.L_x_8640:
[----:B------:R-:W2:Y:S02]  /*02b0*/  LDG.E R4, [R4.64] ;  /* 0x0000002404047981 */ /* 0x000ea4000c1e1900 */
[----:B--2---:R0:W1:Y:S01]  /*02c0*/  I2F R24, R4 ;  /* 0x0000000400187306 */ /* 0x0040620000201400 */
[----:B------:R-:W-:Y:S05]  /*02d0*/  BRA `(.L_x_8638) ;  /* 0x00000bf000007947 */ /* 0x000fea0003800000 */
.L_x_8639:
[----:B------:R-:W2:Y:S02]  /*02e0*/  LDG.E.U16 R4, [R4.64] ;  /* 0x0000002404047981 */ /* 0x000ea4000c1e1500 */
[----:B--2---:R0:W1:Y:S01]  /*02f0*/  I2F.S16 R24, R4 ;  /* 0x0000000400187306 */ /* 0x0040620000101400 */
[----:B------:R-:W-:Y:S05]  /*0300*/  BRA `(.L_x_8638) ;  /* 0x00000bc000007947 */ /* 0x000fea0003800000 */
.L_x_8634:
        /* <DEDUP_REMOVED lines=8> */
.L_x_8642:
[----:B------:R-:W2:Y:S02]  /*0390*/  LDG.E.U16 R4, [R4.64] ;  /* 0x0000002404047981 */ /* 0x000ea4000c1e1500 */
[----:B--2---:R-:W-:Y:S01]  /*03a0*/  HADD2.F32 R24, -RZ, R4.H0_H0 ;  /* 0x20000004ff187230 */ /* 0x004fe20000004100 */
[----:B------:R-:W-:Y:S05]  /*03b0*/  BRA `(.L_x_8638) ;  /* 0x00000b1000007947 */ /* 0x000fea0003800000 */
.L_x_8641:
        /* <DEDUP_REMOVED lines=8> */
.L_x_8644:
[----:B------:R-:W2:Y:S02]  /*0440*/  LDG.E.U16 R4, [R4.64] ;  /* 0x0000002404047981 */ /* 0x000ea4000c1e1500 */
[----:B--2---:R-:W-:Y:S01]  /*0450*/  HADD2.F32 R24, -RZ, R4.H0_H0 ;  /* 0x20000004ff187230 */ /* 0x004fe20000004100 */
[----:B------:R-:W-:Y:S05]  /*0460*/  BRA `(.L_x_8638) ;  /* 0x00000a6000007947 */ /* 0x000fea0003800000 */
.L_x_8643:
[----:B------:R-:W2:Y:S02]  /*0470*/  LDG.E.64 R4, [R4.64] ;  /* 0x0000002404047981 */ /* 0x000ea4000c1e1b00 */
[----:B--2---:R-:W0:Y:S01]  /*0480*/  F2F.F32.F64 R24, R4 ;  /* 0x0000000400187310 */ /* 0x004e220000301000 */
[----:B------:R-:W0:-:S14]  /*0490*/  DSETP.GEU.AND P0, PT, |R4|, c[0x2][0x0], PT ;  /* 0x008000000400762a */ /* 0x000e1c0003f0e200 */
[----:B0-----:R-:W-:Y:S01]  /*04a0*/  @!P0 FMUL R24, R24, 1.175494350822287508e-38 ;  /* 0x0080000018188820 */ /* 0x001fe20000400000 */
[----:B------:R-:W-:Y:S05]  /*04b0*/  BRA `(.L_x_8638) ;  /* 0x00000a1000007947 */ /* 0x000fea0003800000 */
.L_x_8633:
        /* <DEDUP_REMOVED lines=12> */
.L_x_8647:
[----:B------:R-:W2:Y:S02]  /*0580*/  LDG.E.64 R4, [R4.64] ;  /* 0x0000002404047981 */ /* 0x000ea4000c1e1b00 */
[----:B--2---:R-:W0:Y:S01]  /*0590*/  F2F.F32.F64 R24, R4 ;  /* 0x0000000400187310 */ /* 0x004e220000301000 */
[----:B------:R-:W0:-:S14]  /*05a0*/  DSETP.GEU.AND P0, PT, |R4|, c[0x2][0x0], PT ;  /* 0x008000000400762a */ /* 0x000e1c0003f0e200 */
[----:B0-----:R-:W-:Y:S01]  /*05b0*/  @!P0 FMUL R24, R24, 1.175494350822287508e-38 ;  /* 0x0080000018188820 */ /* 0x001fe20000400000 */
[----:B------:R-:W-:Y:S05]  /*05c0*/  BRA `(.L_x_8638) ;  /* 0x0000090000007947 */ /* 0x000fea0003800000 */
.L_x_8646:
        /* <DEDUP_REMOVED lines=26> */
.L_x_8649:
        /* <DEDUP_REMOVED lines=14> */
.L_x_8648:
[----:B------:R-:W2:Y:S02]  /*0850*/  LDG.E.U16 R4, [R4.64] ;  /* 0x0000002404047981 */ /* 0x000ea4000c1e1500 */
[----:B--2---:R-:W-:Y:S01]  /*0860*/  PRMT R24, RZ, 0x5410, R4 ;  /* 0x00005410ff187816 */ /* 0x004fe20000000004 */
[----:B------:R-:W-:Y:S05]  /*0870*/  BRA `(.L_x_8638) ;  /* 0x0000065000007947 */ /* 0x000fea0003800000 */
.L_x_8645:
        /* <DEDUP_REMOVED lines=11> */
.L_x_8652:
        /* <DEDUP_REMOVED lines=20> */
.L_x_8654:
[----:B------:R-:W-:Y:S05]  /*0a70*/  BSYNC B0 ;  /* 0x0000000000007941 */ /* 0x000fea0003800000 */
.L_x_8653:
[----:B------:R-:W-:Y:S01]  /*0a80*/  IMAD.SHL.U32 R3, R3, 0x100000, RZ ;  /* 0x0010000003037824 */ /* 0x000fe200078e00ff */
[----:B------:R-:W-:-:S04]  /*0a90*/  LEA R5, R0, 0x3b800000, 0x17 ;  /* 0x3b80000000057811 */ /* 0x000fc800078eb8ff */
[----:B------:R-:W-:Y:S01]  /*0aa0*/  LOP3.LUT R24, R5, R3, R24, 0xfe, !PT ;  /* 0x0000000305187212 */ /* 0x000fe200078efe18 */
[----:B------:R-:W-:Y:S05]  /*0ab0*/  BRA `(.L_x_8638) ;  /* 0x0000041000007947 */ /* 0x000fea0003800000 */
.L_x_8651:
        /* <DEDUP_REMOVED lines=20> */
.L_x_8656:
[----:B------:R-:W-:Y:S05]  /*0c00*/  BSYNC B0 ;  /* 0x0000000000007941 */ /* 0x000fea0003800000 */
.L_x_8655:
[----:B------:R-:W-:Y:S01]  /*0c10*/  IMAD.SHL.U32 R3, R3, 0x200000, RZ ;  /* 0x0020000003037824 */ /* 0x000fe200078e00ff */
[----:B------:R-:W-:-:S04]  /*0c20*/  LEA R5, R0, 0x37800000, 0x17 ;  /* 0x3780000000057811 */ /* 0x000fc800078eb8ff */
[----:B------:R-:W-:Y:S01]  /*0c30*/  LOP3.LUT R24, R5, R3, R24, 0xfe, !PT ;  /* 0x0000000305187212 */ /* 0x000fe200078efe18 */
[----:B------:R-:W-:Y:S05]  /*0c40*/  BRA `(.L_x_8638) ;  /* 0x0000028000007947 */ /* 0x000fea0003800000 */
.L_x_8650:
        /* <DEDUP_REMOVED lines=14> */
.L_x_8637:
        /* <DEDUP_REMOVED lines=21> */
.L_x_8658:
[----:B------:R-:W2:Y:S02]  /*0e80*/  LDG.E.64 R24, [R4.64] ;  /* 0x0000002404187981 */ /* 0x000ea4000c1e1b00 */
[----:B--2---:R0:W1:Y:S01]  /*0e90*/  I2F.U64 R24, R24 ;  /* 0x0000001800187312 */ /* 0x0040620000301000 */
[----:B------:R-:W-:Y:S05]  /*0ea0*/  BRA `(.L_x_8638) ;  /* 0x0000002000007947 */ /* 0x000fea0003800000 */
.L_x_8657:
[----:B------:R-:W2:Y:S02]  /*0eb0*/  LDG.E R4, [R4.64] ;  /* 0x0000002404047981 */ /* 0x000ea4000c1e1900 */
[----:B--2---:R0:W1:Y:S02]  /*0ec0*/  I2F.U32 R24, R4 ;  /* 0x0000000400187306 */ /* 0x0040640000201000 */
.L_x_8638:
[----:B------:R-:W-:Y:S05]  /*0ed0*/  BSYNC B6 ;  /* 0x0000000000067941 */ /* 0x000fea0003800000 */
.L_x_8632:
[----:B------:R-:W2:Y:S02]  /*0ee0*/  S2R R23, SR_TID.X ;  /* 0x0000000000177919 */ /* 0x000ea40000002100 */
[----:B--2---:R-:W-:Y:S02]  /*0ef0*/  IADD3 R23, R23, 0x80, RZ ;  /* 0x0000008017177810 */ /* 0x004fe40007ffe0ff */
.L_x_8631:
[----:B-1----:R-:W-:Y:S05]  /*0f00*/  BSYNC B7 ;  /* 0x0000000000077941 */ /* 0x002fea0003800000 */
.L_x_8630:
[----:B------:R-:W-:Y:S01]  /*0f10*/  ISETP.GE.AND P0, PT, R23, R16, PT ;  /* 0x000000101700720c */ /* 0x000fe20003f06270 */
[----:B------:R-:W-:-:S12]  /*0f20*/  BSSY B7, `(.L_x_8659) ;  /* 0x00000e5000077945 */ /* 0x000fd80003800000 */
        /* <DEDUP_REMOVED lines=21> */
.L_x_8665:
[----:B------:R-:W2:Y:S02]  /*1080*/  LDG.E.U8 R4, [R4.64] ;  /* 0x0000002404047981 */ /* 0x000ea4000c1e1100 */
[----:B--2---:R0:W1:Y:S01]  /*1090*/  I2F.U16 R22, R4 ;  /* 0x0000000400167306 */ /* 0x0040620000101000 */
[----:B------:R-:W-:Y:S05]  /*10a0*/  BRA `(.L_x_8667) ;  /* 0x00000ca000007947 */ /* 0x000fea0003800000 */
.L_x_8664:
        /* <DEDUP_REMOVED lines=9> */
.L_x_8669:
[----:B------:R-:W2:Y:S02]  /*1140*/  LDG.E R4, [R4.64] ;  /* 0x0000002404047981 */ /* 0x000ea4000c1e1900 */
[----:B--2---:R0:W1:Y:S01]  /*1150*/  I2F R22, R4 ;  /* 0x0000000400167306 */ /* 0x0040620000201400 */
[----:B------:R-:W-:Y:S05]  /*1160*/  BRA `(.L_x_8667) ;  /* 0x00000be000007947 */ /* 0x000fea0003800000 */
.L_x_8668:
[----:B------:R-:W2:Y:S02]  /*1170*/  LDG.E.U16 R4, [R4.64] ;  /* 0x0000002404047981 */ /* 0x000ea4000c1e1500 */
[----:B--2---:R0:W1:Y:S01]  /*1180*/  I2F.S16 R22, R4 ;  /* 0x0000000400167306 */ /* 0x0040620000101400 */
[----:B------:R-:W-:Y:S05]  /*1190*/  BRA `(.L_x_8667) ;  /* 0x00000bb000007947 */ /* 0x000fea0003800000 */
.L_x_8663:
        /* <DEDUP_REMOVED lines=8> */
.L_x_8671:
[----:B------:R-:W2:Y:S02]  /*1220*/  LDG.E.U16 R4, [R4.64] ;  /* 0x0000002404047981 */ /* 0x000ea4000c1e1500 */
[----:B--2---:R-:W-:Y:S01]  /*1230*/  HADD2.F32 R22, -RZ, R4.H0_H0 ;  /* 0x20000004ff167230 */ /* 0x004fe20000004100 */
[----:B------:R-:W-:Y:S05]  /*1240*/  BRA `(.L_x_8667) ;  /* 0x00000b0000007947 */ /* 0x000fea0003800000 */
.L_x_8670:
        /* <DEDUP_REMOVED lines=8> */
.L_x_8673:
[----:B------:R-:W2:Y:S02]  /*12d0*/  LDG.E.U16 R4, [R4.64] ;  /* 0x0000002404047981 */ /* 0x000ea4000c1e1500 */
[----:B--2---:R-:W-:Y:S01]  /*12e0*/  HADD2.F32 R22, -RZ, R4.H0_H0 ;  /* 0x20000004ff167230 */ /* 0x004fe20000004100 */
[----:B------:R-:W-:Y:S05]  /*12f0*/  BRA `(.L_x_8667) ;  /* 0x00000a5000007947 */ /* 0x000fea0003800000 */
.L_x_8672:
[----:B------:R-:W2:Y:S02]  /*1300*/  LDG.E.64 R4, [R4.64] ;  /* 0x0000002404047981 */ /* 0x000ea4000c1e1b00 */
[----:B--2---:R-:W0:Y:S01]  /*1310*/  F2F.F32.F64 R22, R4 ;  /* 0x0000000400167310 */ /* 0x004e220000301000 */
[----:B------:R-:W0:-:S14]  /*1320*/  DSETP.GEU.AND P0, PT, |R4|, c[0x2][0x0], PT ;  /* 0x008000000400762a */ /* 0x000e1c0003f0e200 */
[----:B0-----:R-:W-:Y:S01]  /*1330*/  @!P0 FMUL R22, R22, 1.175494350822287508e-38 ;  /* 0x0080000016168820 */ /* 0x001fe20000400000 */
[----:B------:R-:W-:Y:S05]  /*1340*/  BRA `(.L_x_8667) ;  /* 0x00000a0000007947 */ /* 0x000fea0003800000 */
.L_x_8662:
        /* <DEDUP_REMOVED lines=12> */
.L_x_8676:
[----:B------:R-:W2:Y:S02]  /*1410*/  LDG.E.64 R4, [R4.64] ;  /* 0x0000002404047981 */ /* 0x000ea4000c1e1b00 */
[----:B--2---:R-:W0:Y:S01]  /*1420*/  F2F.F32.F64 R22, R4 ;  /* 0x0000000400167310 */ /* 0x004e220000301000 */
[----:B------:R-:W0:-:S14]  /*1430*/  DSETP.GEU.AND P0, PT, |R4|, c[0x2][0x0], PT ;  /* 0x008000000400762a */ /* 0x000e1c0003f0e200 */
[----:B0-----:R-:W-:Y:S01]  /*1440*/  @!P0 FMUL R22, R22, 1.175494350822287508e-38 ;  /* 0x0080000016168820 */ /* 0x001fe20000400000 */
[----:B------:R-:W-:Y:S05]  /*1450*/  BRA `(.L_x_8667) ;  /* 0x000008f000007947 */ /* 0x000fea0003800000 */
.L_x_8675:
        /* <DEDUP_REMOVED lines=26> */
.L_x_8678:
        /* <DEDUP_REMOVED lines=13> */
.L_x_8677:
[----:B------:R-:W2:Y:S02]  /*16d0*/  LDG.E.U16 R4, [R4.64] ;  /* 0x0000002404047981 */ /* 0x000ea4000c1e1500 */
[----:B--2---:R-:W-:Y:S01]  /*16e0*/  PRMT R22, RZ, 0x5410, R4 ;  /* 0x00005410ff167816 */ /* 0x004fe20000000004 */
[----:B------:R-:W-:Y:S05]  /*16f0*/  BRA `(.L_x_8667) ;  /* 0x0000065000007947 */ /* 0x000fea0003800000 */
.L_x_8674:
        /* <DEDUP_REMOVED lines=11> */
.L_x_8681:
        /* <DEDUP_REMOVED lines=20> */
.L_x_8683:
[----:B------:R-:W-:Y:S05]  /*18f0*/  BSYNC B0 ;  /* 0x0000000000007941 */ /* 0x000fea0003800000 */
.L_x_8682:
[----:B------:R-:W-:Y:S01]  /*1900*/  IMAD.SHL.U32 R3, R3, 0x100000, RZ ;  /* 0x0010000003037824 */ /* 0x000fe200078e00ff */
[----:B------:R-:W-:-:S04]  /*1910*/  LEA R5, R0, 0x3b800000, 0x17 ;  /* 0x3b80000000057811 */ /* 0x000fc800078eb8ff */
[----:B------:R-:W-:Y:S01]  /*1920*/  LOP3.LUT R22, R5, R3, R22, 0xfe, !PT ;  /* 0x0000000305167212 */ /* 0x000fe200078efe16 */
[----:B------:R-:W-:Y:S05]  /*1930*/  BRA `(.L_x_8667) ;  /* 0x0000041000007947 */ /* 0x000fea0003800000 */
.L_x_8680:
        /* <DEDUP_REMOVED lines=20> */
.L_x_8685:
[----:B------:R-:W-:Y:S05]  /*1a80*/  BSYNC B0 ;  /* 0x0000000000007941 */ /* 0x000fea0003800000 */
.L_x_8684:
[----:B------:R-:W-:Y:S01]  /*1a90*/  IMAD.SHL.U32 R3, R3, 0x200000, RZ ;  /* 0x0020000003037824 */ /* 0x000fe200078e00ff */
[----:B------:R-:W-:-:S04]  /*1aa0*/  LEA R5, R0, 0x37800000, 0x17 ;  /* 0x3780000000057811 */ /* 0x000fc800078eb8ff */
[----:B------:R-:W-:Y:S01]  /*1ab0*/  LOP3.LUT R22, R5, R3, R22, 0xfe, !PT ;  /* 0x0000000305167212 */ /* 0x000fe200078efe16 */
[----:B------:R-:W-:Y:S05]  /*1ac0*/  BRA `(.L_x_8667) ;  /* 0x0000028000007947 */ /* 0x000fea0003800000 */
.L_x_8679:
        /* <DEDUP_REMOVED lines=14> */
.L_x_8666:
        /* <DEDUP_REMOVED lines=19> */
[----:B------:R-:W-:Y:S01]  /*1ce0*/  IMAD.MOV.U32 R22, RZ, RZ, RZ ;  /* 0x000000ffff167224 */ /* 0x000fe200078e00ff */
[----:B------:R-:W-:Y:S05]  /*1cf0*/  BRA `(.L_x_8667) ;  /* 0x0000005000007947 */ /* 0x000fea0003800000 */
.L_x_8687:
[----:B------:R-:W2:Y:S02]  /*1d00*/  LDG.E.64 R4, [R4.64] ;  /* 0x0000002404047981 */ /* 0x000ea4000c1e1b00 */
[----:B--2---:R0:W1:Y:S01]  /*1d10*/  I2F.U64 R22, R4 ;  /* 0x0000000400167312 */ /* 0x0040620000301000 */
[----:B------:R-:W-:Y:S05]  /*1d20*/  BRA `(.L_x_8667) ;  /* 0x0000002000007947 */ /* 0x000fea0003800000 */
.L_x_8686:
[----:B------:R-:W2:Y:S02]  /*1d30*/  LDG.E R4, [R4.64] ;  /* 0x0000002404047981 */ /* 0x000ea4000c1e1900 */
[----:B--2---:R0:W1:Y:S02]  /*1d40*/  I2F.U32 R22, R4 ;  /* 0x0000000400167306 */ /* 0x0040640000201000 */
.L_x_8667:
[----:B------:R-:W-:Y:S05]  /*1d50*/  BSYNC B6 ;  /* 0x0000000000067941 */ /* 0x000fea0003800000 */
.L_x_8661:
[----:B------:R-:W-:Y:S02]  /*1d60*/  IADD3 R23, R23, 0x80, RZ ;  /* 0x0000008017177810 */ /* 0x000fe40007ffe0ff */
.L_x_8660:
[----:B------:R-:W-:Y:S05]  /*1d70*/  BSYNC B7 ;  /* 0x0000000000077941 */ /* 0x000fea0003800000 */
.L_x_8659:
[----:B------:R-:W-:Y:S01]  /*1d80*/  ISETP.GE.AND P0, PT, R23, R16, PT ;  /* 0x000000101700720c */ /* 0x000fe20003f06270 */
[----:B------:R-:W-:Y:S01]  /*1d90*/  BSSY B7, `(.L_x_8688) ;  /* 0x00000e7000077945 */ /* 0x000fe20003800000 */
[----:B0-----:R-:W-:Y:S02]  /*1da0*/  IMAD.MOV.U32 R25, RZ, RZ, RZ ;  /* 0x000000ffff197224 */ /* 0x001fe400078e00ff */
[----:B------:R-:W-:-:S09]  /*1db0*/  IMAD.MOV.U32 R18, RZ, RZ, RZ ;  /* 0x000000ffff127224 */ /* 0x000fd200078e00ff */
[----:B------:R-:W-:Y:S05]  /*1dc0*/  @P0 BRA `(.L_x_8689) ;  /* 0x00000e3000000947 */ /* 0x000fea0003800000 */
[----:B------:R-:W-:Y:S01]  /*1dd0*/  IMAD R0, R2, 0x200, R23 ;  /* 0x0000020002007824 */ /* 0x000fe200078e0217 */
        /* <DEDUP_REMOVED lines=19> */
.L_x_8694:
[----:B------:R-:W2:Y:S02]  /*1f10*/  LDG.E.U8 R4, [R4.64] ;  /* 0x0000002404047981 */ /* 0x000ea4000c1e1100 */
[----:B--2---:R0:W2:Y:S01]  /*1f20*/  I2F.U16 R18, R4 ;  /* 0x0000000400127306 */ /* 0x0040a20000101000 */
[----:B------:R-:W-:Y:S05]  /*1f30*/  BRA `(.L_x_8696) ;  /* 0x00000ca000007947 */ /* 0x000fea0003800000 */
.L_x_8693:
        /* <DEDUP_REMOVED lines=9> */
.L_x_8698:
[----:B------:R-:W2:Y:S02]  /*1fd0*/  LDG.E R4, [R4.64] ;  /* 0x0000002404047981 */ /* 0x000ea4000c1e1900 */
[----:B--2---:R0:W2:Y:S01]  /*1fe0*/  I2F R18, R4 ;  /* 0x0000000400127306 */ /* 0x0040a20000201400 */
[----:B------:R-:W-:Y:S05]  /*1ff0*/  BRA `(.L_x_8696) ;  /* 0x00000be000007947 */ /* 0x000fea0003800000 */
.L_x_8697:
[----:B------:R-:W2:Y:S02]  /*2000*/  LDG.E.U16 R4, [R4.64] ;  /* 0x0000002404047981 */ /* 0x000ea4000c1e1500 */
[----:B--2---:R0:W2:Y:S01]  /*2010*/  I2F.S16 R18, R4 ;  /* 0x0000000400127306 */ /* 0x0040a20000101400 */
[----:B------:R-:W-:Y:S05]  /*2020*/  BRA `(.L_x_8696) ;  /* 0x00000bb000007947 */ /* 0x000fea0003800000 */
.L_x_8692:
        /* <DEDUP_REMOVED lines=8> */
.L_x_8700:
[----:B------:R-:W2:Y:S02]  /*20b0*/  LDG.E.U16 R4, [R4.64] ;  /* 0x0000002404047981 */ /* 0x000ea4000c1e1500 */
[----:B--2---:R-:W-:Y:S01]  /*20c0*/  HADD2.F32 R18, -RZ, R4.H0_H0 ;  /* 0x20000004ff127230 */ /* 0x004fe20000004100 */
[----:B------:R-:W-:Y:S05]  /*20d0*/  BRA `(.L_x_8696) ;  /* 0x00000b0000007947 */ /* 0x000fea0003800000 */
.L_x_8699:
        /* <DEDUP_REMOVED lines=8> */
.L_x_8702:
[----:B------:R-:W2:Y:S02]  /*2160*/  LDG.E.U16 R4, [R4.64] ;  /* 0x0000002404047981 */ /* 0x000ea4000c1e1500 */
[----:B--2---:R-:W-:Y:S01]  /*2170*/  HADD2.F32 R18, -RZ, R4.H0_H0 ;  /* 0x20000004ff127230 */ /* 0x004fe20000004100 */
[----:B------:R-:W-:Y:S05]  /*2180*/  BRA `(.L_x_8696) ;  /* 0x00000a5000007947 */ /* 0x000fea0003800000 */
.L_x_8701:
[----:B------:R-:W2:Y:S02]  /*2190*/  LDG.E.64 R4, [R4.64] ;  /* 0x0000002404047981 */ /* 0x000ea4000c1e1b00 */
[----:B--2---:R-:W0:Y:S01]  /*21a0*/  F2F.F32.F64 R18, R4 ;  /* 0x0000000400127310 */ /* 0x004e220000301000 */
[----:B------:R-:W0:-:S14]  /*21b0*/  DSETP.GEU.AND P0, PT, |R4|, c[0x2][0x0], PT ;  /* 0x008000000400762a */ /* 0x000e1c0003f0e200 */
[----:B0-----:R-:W-:Y:S01]  /*21c0*/  @!P0 FMUL R18, R18, 1.175494350822287508e-38 ;  /* 0x0080000012128820 */ /* 0x001fe20000400000 */
[----:B------:R-:W-:Y:S05]  /*21d0*/  BRA `(.L_x_8696) ;  /* 0x00000a0000007947 */ /* 0x000fea0003800000 */
.L_x_8691:
        /* <DEDUP_REMOVED lines=12> */
.L_x_8705:
[----:B------:R-:W2:Y:S02]  /*22a0*/  LDG.E.64 R4, [R4.64] ;  /* 0x0000002404047981 */ /* 0x000ea4000c1e1b00 */
[----:B--2---:R-:W0:Y:S01]  /*22b0*/  F2F.F32.F64 R18, R4 ;  /* 0x0000000400127310 */ /* 0x004e220000301000 */
[----:B------:R-:W0:-:S14]  /*22c0*/  DSETP.GEU.AND P0, PT, |R4|, c[0x2][0x0], PT ;  /* 0x008000000400762a */ /* 0x000e1c0003f0e200 */
[----:B0-----:R-:W-:Y:S01]  /*22d0*/  @!P0 FMUL R18, R18, 1.175494350822287508e-38 ;  /* 0x0080000012128820 */ /* 0x001fe20000400000 */
[----:B------:R-:W-:Y:S05]  /*22e0*/  BRA `(.L_x_8696) ;  /* 0x000008f000007947 */ /* 0x000fea0003800000 */
.L_x_8704:
        /* <DEDUP_REMOVED lines=26> */
.L_x_8707:
        /* <DEDUP_REMOVED lines=13> */
.L_x_8706:
[----:B------:R-:W2:Y:S02]  /*2560*/  LDG.E.U16 R4, [R4.64] ;  /* 0x0000002404047981 */ /* 0x000ea4000c1e1500 */
[----:B--2---:R-:W-:Y:S01]  /*2570*/  PRMT R18, RZ, 0x5410, R4 ;  /* 0x00005410ff127816 */ /* 0x004fe20000000004 */
[----:B------:R-:W-:Y:S05]  /*2580*/  BRA `(.L_x_8696) ;  /* 0x0000065000007947 */ /* 0x000fea0003800000 */
.L_x_8703:
        /* <DEDUP_REMOVED lines=11> */
.L_x_8710:
        /* <DEDUP_REMOVED lines=20> */
.L_x_8712:
[----:B------:R-:W-:Y:S05]  /*2780*/  BSYNC B0 ;  /* 0x0000000000007941 */ /* 0x000fea0003800000 */
.L_x_8711:
[----:B------:R-:W-:Y:S01]  /*2790*/  IMAD.SHL.U32 R3, R3, 0x100000, RZ ;  /* 0x0010000003037824 */ /* 0x000fe200078e00ff */
[----:B------:R-:W-:-:S04]  /*27a0*/  LEA R5, R0, 0x3b800000, 0x17 ;  /* 0x3b80000000057811 */ /* 0x000fc800078eb8ff */
[----:B------:R-:W-:Y:S01]  /*27b0*/  LOP3.LUT R18, R5, R3, R18, 0xfe, !PT ;  /* 0x0000000305127212 */ /* 0x000fe200078efe12 */
[----:B------:R-:W-:Y:S05]  /*27c0*/  BRA `(.L_x_8696) ;  /* 0x0000041000007947 */ /* 0x000fea0003800000 */
.L_x_8709:
        /* <DEDUP_REMOVED lines=20> */
.L_x_8714:
[----:B------:R-:W-:Y:S05]  /*2910*/  BSYNC B0 ;  /* 0x0000000000007941 */ /* 0x000fea0003800000 */
.L_x_8713:
[----:B------:R-:W-:Y:S01]  /*2920*/  IMAD.SHL.U32 R3, R3, 0x200000, RZ ;  /* 0x0020000003037824 */ /* 0x000fe200078e00ff */
[----:B------:R-:W-:-:S04]  /*2930*/  LEA R5, R0, 0x37800000, 0x17 ;  /* 0x3780000000057811 */ /* 0x000fc800078eb8ff */
[----:B------:R-:W-:Y:S01]  /*2940*/  LOP3.LUT R18, R5, R3, R18, 0xfe, !PT ;  /* 0x0000000305127212 */ /* 0x000fe200078efe12 */
[----:B------:R-:W-:Y:S05]  /*2950*/  BRA `(.L_x_8696) ;  /* 0x0000028000007947 */ /* 0x000fea0003800000 */
.L_x_8708:
        /* <DEDUP_REMOVED lines=14> */
.L_x_8695:
        /* <DEDUP_REMOVED lines=21> */
.L_x_8716:
[----:B------:R-:W2:Y:S02]  /*2b90*/  LDG.E.64 R18, [R4.64] ;  /* 0x0000002404127981 */ /* 0x000ea4000c1e1b00 */
[----:B--2---:R0:W2:Y:S01]  /*2ba0*/  I2F.U64 R18, R18 ;  /* 0x0000001200127312 */ /* 0x0040a20000301000 */
[----:B------:R-:W-:Y:S05]  /*2bb0*/  BRA `(.L_x_8696) ;  /* 0x0000002000007947 */ /* 0x000fea0003800000 */
.L_x_8715:
[----:B------:R-:W2:Y:S02]  /*2bc0*/  LDG.E R4, [R4.64] ;  /* 0x0000002404047981 */ /* 0x000ea4000c1e1900 */
[----:B--2---:R0:W2:Y:S02]  /*2bd0*/  I2F.U32 R18, R4 ;  /* 0x0000000400127306 */ /* 0x0040a40000201000 */
.L_x_8696:
[----:B------:R-:W-:Y:S05]  /*2be0*/  BSYNC B6 ;  /* 0x0000000000067941 */ /* 0x000fea0003800000 */
.L_x_8690:
[----:B------:R-:W-:Y:S02]  /*2bf0*/  IADD3 R23, R23, 0x80, RZ ;  /* 0x0000008017177810 */ /* 0x000fe40007ffe0ff */
.L_x_8689:
[----:B------:R-:W-:Y:S05]  /*2c00*/  BSYNC B7 ;  /* 0x0000000000077941 */ /* 0x000fea0003800000 */
.L_x_8688:
        /* <DEDUP_REMOVED lines=21> */
.L_x_8722:
[----:B------:R-:W3:Y:S02]  /*2d60*/  LDG.E.U8 R4, [R4.64] ;  /* 0x0000002404047981 */ /* 0x000ee4000c1e1100 */
[----:B---3--:R0:W3:Y:S01]  /*2d70*/  I2F.U16 R25, R4 ;  /* 0x0000000400197306 */ /* 0x0080e20000101000 */
[----:B------:R-:W-:Y:S05]  /*2d80*/  BRA `(.L_x_8718) ;  /* 0x00000c7000007947 */ /* 0x000fea0003800000 */
.L_x_8721:
        /* <DEDUP_REMOVED lines=9> */
.L_x_8725:
[----:B------:R-:W3:Y:S02]  /*2e20*/  LDG.E R4, [R4.64] ;  /* 0x0000002404047981 */ /* 0x000ee4000c1e1900 */
[----:B---3--:R0:W3:Y:S01]  /*2e30*/  I2F R25, R4 ;  /* 0x0000000400197306 */ /* 0x0080e20000201400 */
[----:B------:R-:W-:Y:S05]  /*2e40*/  BRA `(.L_x_8718) ;  /* 0x00000bb000007947 */ /* 0x000fea0003800000 */
.L_x_8724:
[----:B------:R-:W3:Y:S02]  /*2e50*/  LDG.E.U16 R4, [R4.64] ;  /* 0x0000002404047981 */ /* 0x000ee4000c1e1500 */
[----:B---3--:R0:W3:Y:S01]  /*2e60*/  I2F.S16 R25, R4 ;  /* 0x0000000400197306 */ /* 0x0080e20000101400 */
[----:B------:R-:W-:Y:S05]  /*2e70*/  BRA `(.L_x_8718) ;  /* 0x00000b8000007947 */ /* 0x000fea0003800000 */
.L_x_8720:
        /* <DEDUP_REMOVED lines=8> */
.L_x_8727:
[----:B------:R-:W3:Y:S02]  /*2f00*/  LDG.E.U16 R4, [R4.64] ;  /* 0x0000002404047981 */ /* 0x000ee4000c1e1500 */
[----:B---3--:R-:W-:Y:S01]  /*2f10*/  HADD2.F32 R25, -RZ, R4.H0_H0 ;  /* 0x20000004ff197230 */ /* 0x008fe20000004100 */
[----:B------:R-:W-:Y:S05]  /*2f20*/  BRA `(.L_x_8718) ;  /* 0x00000ad000007947 */ /* 0x000fea0003800000 */
.L_x_8726:
        /* <DEDUP_REMOVED lines=8> */
.L_x_8729:
[----:B------:R-:W3:Y:S02]  /*2fb0*/  LDG.E.U16 R4, [R4.64] ;  /* 0x0000002404047981 */ /* 0x000ee4000c1e1500 */
[----:B---3--:R-:W-:Y:S01]  /*2fc0*/  HADD2.F32 R25, -RZ, R4.H0_H0 ;  /* 0x20000004ff197230 */ /* 0x008fe20000004100 */
[----:B------:R-:W-:Y:S05]  /*2fd0*/  BRA `(.L_x_8718) ;  /* 0x00000a2000007947 */ /* 0x000fea0003800000 */
.L_x_8728:
[----:B------:R-:W3:Y:S02]  /*2fe0*/  LDG.E.64 R4, [R4.64] ;  /* 0x0000002404047981 */ /* 0x000ee4000c1e1b00 */
[----:B---3--:R-:W0:Y:S01]  /*2ff0*/  F2F.F32.F64 R25, R4 ;  /* 0x0000000400197310 */ /* 0x008e220000301000 */
[----:B------:R-:W0:-:S14]  /*3000*/  DSETP.GEU.AND P0, PT, |R4|, c[0x2][0x0], PT ;  /* 0x008000000400762a */ /* 0x000e1c0003f0e200 */
[----:B0-----:R-:W-:Y:S01]  /*3010*/  @!P0 FMUL R25, R25, 1.175494350822287508e-38 ;  /* 0x0080000019198820 */ /* 0x001fe20000400000 */
[----:B------:R-:W-:Y:S05]  /*3020*/  BRA `(.L_x_8718) ;  /* 0x000009d000007947 */ /* 0x000fea0003800000 */
.L_x_8719:
        /* <DEDUP_REMOVED lines=12> */
.L_x_8732:
[----:B------:R-:W3:Y:S02]  /*30f0*/  LDG.E.64 R4, [R4.64] ;  /* 0x0000002404047981 */ /* 0x000ee4000c1e1b00 */
[----:B---3--:R-:W0:Y:S01]  /*3100*/  F2F.F32.F64 R25, R4 ;  /* 0x0000000400197310 */ /* 0x008e220000301000 */
[----:B------:R-:W0:-:S14]  /*3110*/  DSETP.GEU.AND P0, PT, |R4|, c[0x2][0x0], PT ;  /* 0x008000000400762a */ /* 0x000e1c0003f0e200 */
[----:B0-----:R-:W-:Y:S01]  /*3120*/  @!P0 FMUL R25, R25, 1.175494350822287508e-38 ;  /* 0x0080000019198820 */ /* 0x001fe20000400000 */
[----:B------:R-:W-:Y:S05]  /*3130*/  BRA `(.L_x_8718) ;  /* 0x000008c000007947 */ /* 0x000fea0003800000 */
.L_x_8731:
        /* <DEDUP_REMOVED lines=26> */
.L_x_8734:
        /* <DEDUP_REMOVED lines=13> */
.L_x_8733:
[----:B------:R-:W3:Y:S02]  /*33b0*/  LDG.E.U16 R4, [R4.64] ;  /* 0x0000002404047981 */ /* 0x000ee4000c1e1500 */
[----:B---3--:R-:W-:Y:S01]  /*33c0*/  PRMT R25, RZ, 0x5410, R4 ;  /* 0x00005410ff197816 */ /* 0x008fe20000000004 */
[----:B------:R-:W-:Y:S05]  /*33d0*/  BRA `(.L_x_8718) ;  /* 0x0000062000007947 */ /* 0x000fea0003800000 */
.L_x_8730:
        /* <DEDUP_REMOVED lines=11> */
.L_x_8737:
[----:B------:R-:W3:Y:S02]  /*3490*/  LDG.E.U8 R3, [R4.64] ;  /* 0x0000002404037981 */ /* 0x000ee4000c1e1100 */
        /* <DEDUP_REMOVED lines=18> */
.L_x_8739:
[----:B------:R-:W-:Y:S05]  /*35c0*/  BSYNC B0 ;  /* 0x0000000000007941 */ /* 0x000fea0003800000 */
.L_x_8738:
[----:B------:R-:W-:Y:S01]  /*35d0*/  IMAD.SHL.U32 R3, R3, 0x100000, RZ ;  /* 0x0010000003037824 */ /* 0x000fe200078e00ff */
[----:B------:R-:W-:-:S04]  /*35e0*/  LEA R0, R0, 0x3b800000, 0x17 ;  /* 0x3b80000000007811 */ /* 0x000fc800078eb8ff */
[----:B------:R-:W-:Y:S01]  /*35f0*/  LOP3.LUT R25, R0, R3, R25, 0xfe, !PT ;  /* 0x0000000300197212 */ /* 0x000fe200078efe19 */
[----:B------:R-:W-:Y:S05]  /*3600*/  BRA `(.L_x_8718) ;  /* 0x000003f000007947 */ /* 0x000fea0003800000 */
.L_x_8736:
        /* <DEDUP_REMOVED lines=19> */
.L_x_8741:
[----:B------:R-:W-:Y:S05]  /*3740*/  BSYNC B0 ;  /* 0x0000000000007941 */ /* 0x000fea0003800000 */
.L_x_8740:
[----:B------:R-:W-:Y:S01]  /*3750*/  IMAD.SHL.U32 R3, R3, 0x200000, RZ ;  /* 0x0020000003037824 */ /* 0x000fe200078e00ff */
[----:B------:R-:W-:-:S04]  /*3760*/  LEA R0, R0, 0x37800000, 0x17 ;  /* 0x3780000000007811 */ /* 0x000fc800078eb8ff */
[----:B------:R-:W-:Y:S01]  /*3770*/  LOP3.LUT R25, R0, R3, R25, 0xfe, !PT ;  /* 0x0000000300197212 */ /* 0x000fe200078efe19 */
[----:B------:R-:W-:Y:S05]  /*3780*/  BRA `(.L_x_8718) ;  /* 0x0000027000007947 */ /* 0x000fea0003800000 */
.L_x_8735:
        /* <DEDUP_REMOVED lines=14> */
.L_x_8723:
        /* <DEDUP_REMOVED lines=19> */
[----:B------:R-:W-:Y:S05]  /*39a0*/  BRA `(.L_x_8718) ;  /* 0x0000005000007947 */ /* 0x000fea0003800000 */
.L_x_8743:
[----:B------:R-:W3:Y:S02]  /*39b0*/  LDG.E.64 R4, [R4.64] ;  /* 0x0000002404047981 */ /* 0x000ee4000c1e1b00 */
[----:B---3--:R0:W3:Y:S01]  /*39c0*/  I2F.U64 R25, R4 ;  /* 0x0000000400197312 */ /* 0x0080e20000301000 */
[----:B------:R-:W-:Y:S05]  /*39d0*/  BRA `(.L_x_8718) ;  /* 0x0000002000007947 */ /* 0x000fea0003800000 */
.L_x_8742:
[----:B------:R-:W3:Y:S02]  /*39e0*/  LDG.E R4, [R4.64] ;  /* 0x0000002404047981 */ /* 0x000ee4000c1e1900 */
[----:B---3--:R0:W3:Y:S02]  /*39f0*/  I2F.U32 R25, R4 ;  /* 0x0000000400197306 */ /* 0x0080e40000201000 */
.L_x_8718:
[----:B------:R-:W-:Y:S05]  /*3a00*/  BSYNC B6 ;  /* 0x0000000000067941 */ /* 0x000fea0003800000 */
.L_x_8717:
[----:B0-----:R-:W0:Y:S01]  /*3a10*/  S2R R19, SR_TID.X ;  /* 0x0000000000137919 */ /* 0x001e220000002100 */
[----:B------:R-:W4:Y:S01]  /*3a20*/  LDC.U8 R17, c[0x0][0x184] ;  /* 0x00006100ff117b82 */ /* 0x000f220000000000 */
[----:B------:R-:W-:Y:S01]  /*3a30*/  BSSY B6, `(.L_x_8744) ;  /* 0x000011c000067945 */ /* 0x000fe20003800000 */
[C---:B0-----:R-:W-:Y:S02]  /*3a40*/  IADD3 R3, R19.reuse, 0x100, RZ ;  /* 0x0000010013037810 */ /* 0x041fe40007ffe0ff */
[----:B------:R-:W-:-:S02]  /*3a50*/  IADD3 R23, R19, 0x80, RZ ;  /* 0x0000008013177810 */ /* 0x000fc40007ffe0ff */
[-C--:B------:R-:W-:Y:S02]  /*3a60*/  ISETP.GE.AND P1, PT, R3, R16.reuse, PT ;  /* 0x000000100300720c */ /* 0x080fe40003f26270 */
[C---:B------:R-:W-:Y:S02]  /*3a70*/  IADD3 R3, R19.reuse, 0x180, RZ ;  /* 0x0000018013037810 */ /* 0x040fe40007ffe0ff */
[-C--:B------:R-:W-:Y:S02]  /*3a80*/  ISETP.GE.AND P3, PT, R19, R16.reuse, PT ;  /* 0x000000101300720c */ /* 0x080fe40003f66270 */
[-C--:B------:R-:W-:Y:S02]  /*3a90*/  ISETP.GE.AND P0, PT, R23, R16.reuse, PT ;  /* 0x000000101700720c */ /* 0x080fe40003f06270 */
[----:B------:R-:W-:-:S05]  /*3aa0*/  ISETP.GE.AND P2, PT, R3, R16, PT ;  /* 0x000000100300720c */ /* 0x000fca0003f46270 */
[----:B--2--5:R-:W-:-:S04]  /*3ab0*/  @!P1 FMUL.FTZ R6, R18, -1.4426950216293334961 ;  /* 0xbfb8aa3b12069820 */ /* 0x024fc80000410000 */
[----:B------:R-:W-:Y:S02]  /*3ac0*/  @!P3 FMUL.FTZ R0, R24, -1.4426950216293334961 ;  /* 0xbfb8aa3b1800b820 */ /* 0x000fe40000410000 */
[----:B-1----:R-:W-:Y:S01]  /*3ad0*/  @!P0 FMUL.FTZ R4, R22, -1.4426950216293334961 ;  /* 0xbfb8aa3b16048820 */ /* 0x002fe20000410000 */
[----:B------:R-:W-:Y:S01]  /*3ae0*/  @!P1 MUFU.EX2 R6, R6 ;  /* 0x0000000600069308 */ /* 0x000fe20000000800 */
[----:B---3--:R-:W-:-:S07]  /*3af0*/  @!P2 FMUL.FTZ R7, R25, -1.4426950216293334961 ;  /* 0xbfb8aa3b1907a820 */ /* 0x008fce0000410000 */
[----:B------:R-:W0:Y:S08]  /*3b00*/  @!P3 MUFU.EX2 R0, R0 ;  /* 0x000000000000b308 */ /* 0x000e300000000800 */
[----:B------:R-:W1:Y:S08]  /*3b10*/  @!P0 MUFU.EX2 R4, R4 ;  /* 0x0000000400048308 */ /* 0x000e700000000800 */
[----:B------:R-:W2:Y:S01]  /*3b20*/  @!P2 MUFU.EX2 R7, R7 ;  /* 0x000000070007a308 */ /* 0x000ea20000000800 */
[----:B0-----:R-:W-:-:S02]  /*3b30*/  @!P3 FADD.FTZ R3, R0, 1 ;  /* 0x3f8000000003b421 */ /* 0x001fc40000010000 */
[----:B------:R-:W-:Y:S02]  /*3b40*/  @!P1 FADD.FTZ R0, R6, 1 ;  /* 0x3f80000006009421 */ /* 0x000fe40000010000 */
[----:B-1----:R-:W-:-:S03]  /*3b50*/  @!P0 FADD.FTZ R5, R4, 1 ;  /* 0x3f80000004058421 */ /* 0x002fc60000010000 */
[----:B------:R-:W0:Y:S01]  /*3b60*/  @!P3 MUFU.RCP R3, R3 ;  /* 0x000000030003b308 */ /* 0x000e220000001000 */
[----:B--2---:R-:W-:-:S07]  /*3b70*/  @!P2 FADD.FTZ R8, R7, 1 ;  /* 0x3f8000000708a421 */ /* 0x004fce0000010000 */
[----:B------:R-:W1:Y:S08]  /*3b80*/  @!P1 MUFU.RCP R9, R0 ;  /* 0x0000000000099308 */ /* 0x000e700000001000 */
[----:B------:R-:W2:Y:S01]  /*3b90*/  @!P0 MUFU.RCP R5, R5 ;  /* 0x0000000500058308 */ /* 0x000ea20000001000 */
[----:B0-----:R-:W-:-:S07]  /*3ba0*/  @!P3 FMUL.FTZ R4, R3, R24 ;  /* 0x000000180304b220 */ /* 0x001fce0000410000 */
[----:B------:R-:W0:Y:S01]  /*3bb0*/  @!P2 MUFU.RCP R8, R8 ;  /* 0x000000080008a308 */ /* 0x000e220000001000 */
[----:B-1----:R-:W-:Y:S02]  /*3bc0*/  @!P1 FMUL.FTZ R24, R9, R18 ;  /* 0x0000001209189220 */ /* 0x002fe40000410000 */
[----:B--2---:R-:W-:Y:S02]  /*3bd0*/  @!P0 FMUL.FTZ R22, R5, R22 ;  /* 0x0000001605168220 */ /* 0x004fe40000410000 */
[----:B0-----:R-:W-:Y:S01]  /*3be0*/  @!P2 FMUL.FTZ R18, R8, R25 ;  /* 0x000000190812a220 */ /* 0x001fe20000410000 */
[----:B------:R-:W-:Y:S05]  /*3bf0*/  @P3 BRA `(.L_x_8745) ;  /* 0x00000ff000003947 */ /* 0x000fea0003800000 */
[----:B----4-:R-:W-:Y:S01]  /*3c00*/  PRMT R0, R17, 0x9910, RZ ;  /* 0x0000991011007816 */ /* 0x010fe200000000ff */
        /* <DEDUP_REMOVED lines=18> */
.L_x_8749:
[----:B------:R-:W0:Y:S01]  /*3d30*/  F2I.S64.TRUNC R4, R4 ;  /* 0x0000000400047311 */ /* 0x000e22000020d900 */
[----:B------:R-:W-:Y:S02]  /*3d40*/  IMAD.MOV.U32 R19, RZ, RZ, R23 ;  /* 0x000000ffff137224 */ /* 0x000fe400078e0017 */
[----:B0-----:R-:W-:-:S05]  /*3d50*/  IMAD.MOV.U32 R3, RZ, RZ, R4 ;  /* 0x000000ffff037224 */ /* 0x001fca00078e0004 */
[----:B------:R0:W-:Y:S01]  /*3d60*/  STG.E.U8 [R8.64], R3 ;  /* 0x0000000308007986 */ /* 0x0001e2000c101124 */
[----:B------:R-:W-:Y:S05]  /*3d70*/  BRA `(.L_x_8745) ;  /* 0x00000e7000007947 */ /* 0x000fea0003800000 */
.L_x_8748:
        /* <DEDUP_REMOVED lines=10> */
.L_x_8752:
[----:B------:R-:W0:Y:S01]  /*3e20*/  F2I.FTZ.TRUNC.NTZ R3, R4 ;  /* 0x0000000400037305 */ /* 0x000e22000021f100 */
[----:B------:R-:W-:Y:S01]  /*3e30*/  IMAD.MOV.U32 R19, RZ, RZ, R23 ;  /* 0x000000ffff137224 */ /* 0x000fe200078e0017 */
[----:B0-----:R0:W-:Y:S01]  /*3e40*/  STG.E [R8.64], R3 ;  /* 0x0000000308007986 */ /* 0x0011e2000c101924 */
[----:B------:R-:W-:Y:S05]  /*3e50*/  BRA `(.L_x_8745) ;  /* 0x00000d9000007947 */ /* 0x000fea0003800000 */
.L_x_8751:
[----:B------:R-:W0:Y:S01]  /*3e60*/  F2I.FTZ.TRUNC.NTZ R3, R4 ;  /* 0x0000000400037305 */ /* 0x000e22000021f100 */
[----:B------:R-:W-:Y:S01]  /*3e70*/  IMAD.MOV.U32 R19, RZ, RZ, R23 ;  /* 0x000000ffff137224 */ /* 0x000fe200078e0017 */
[----:B0-----:R0:W-:Y:S01]  /*3e80*/  STG.E.U16 [R8.64], R3 ;  /* 0x0000000308007986 */ /* 0x0011e2000c101524 */
[----:B------:R-:W-:Y:S05]  /*3e90*/  BRA `(.L_x_8745) ;  /* 0x00000d5000007947 */ /* 0x000fea0003800000 */
.L_x_8747:
        /* <DEDUP_REMOVED lines=9> */
.L_x_8754:
[----:B------:R-:W-:Y:S01]  /*3f30*/  F2FP.PACK_AB R4, RZ, R4 ;  /* 0x00000004ff04723e */ /* 0x000fe200000000ff */
[----:B------:R-:W-:-:S04]  /*3f40*/  IMAD.MOV.U32 R19, RZ, RZ, R23 ;  /* 0x000000ffff137224 */ /* 0x000fc800078e0017 */
[----:B------:R0:W-:Y:S01]  /*3f50*/  STG.E.U16 [R8.64], R4 ;  /* 0x0000000408007986 */ /* 0x0001e2000c101524 */
[----:B------:R-:W-:Y:S05]  /*3f60*/  BRA `(.L_x_8745) ;  /* 0x00000c8000007947 */ /* 0x000fea0003800000 */
.L_x_8753:
        /* <DEDUP_REMOVED lines=10> */
.L_x_8756:
[----:B------:R-:W-:Y:S01]  /*4010*/  F2FP.PACK_AB R3, RZ, R4 ;  /* 0x00000004ff03723e */ /* 0x000fe200000000ff */
[----:B------:R-:W-:-:S03]  /*4020*/  IMAD.MOV.U32 R19, RZ, RZ, R23 ;  /* 0x000000ffff137224 */ /* 0x000fc600078e0017 */
[----:B------:R-:W-:-:S05]  /*4030*/  PRMT R3, R3, 0x5410, RZ ;  /* 0x0000541003037816 */ /* 0x000fca00000000ff */
[----:B------:R0:W-:Y:S01]  /*4040*/  STG.E [R8.64], R3 ;  /* 0x0000000308007986 */ /* 0x0001e2000c101924 */
[----:B------:R-:W-:Y:S05]  /*4050*/  BRA `(.L_x_8745) ;  /* 0x00000b9000007947 */ /* 0x000fea0003800000 */
.L_x_8755:
[----:B------:R-:W-:Y:S02]  /*4060*/  FMUL.FTZ R4, R4, 1 ;  /* 0x3f80000004047820 */ /* 0x000fe40000410000 */
[----:B------:R-:W-:-:S04]  /*4070*/  IMAD.MOV.U32 R19, RZ, RZ, R23 ;  /* 0x000000ffff137224 */ /* 0x000fc800078e0017 */
[----:B------:R-:W0:Y:S02]  /*4080*/  F2F.F64.F32 R4, R4 ;  /* 0x0000000400047310 */ /* 0x000e240000201800 */
[----:B0-----:R0:W-:Y:S01]  /*4090*/  STG.E.64 [R8.64], R4 ;  /* 0x0000000408007986 */ /* 0x0011e2000c101b24 */
[----:B------:R-:W-:Y:S05]  /*40a0*/  BRA `(.L_x_8745) ;  /* 0x00000b4000007947 */ /* 0x000fea0003800000 */
.L_x_8746:
        /* <DEDUP_REMOVED lines=13> */
.L_x_8759:
[----:B------:R-:W-:Y:S01]  /*4180*/  FMUL.FTZ R4, R4, 1 ;  /* 0x3f80000004047820 */ /* 0x000fe20000410000 */
[----:B------:R-:W-:Y:S01]  /*4190*/  CS2R R6, SRZ ;  /* 0x0000000000067805 */ /* 0x000fe2000001ff00 */
[----:B------:R-:W-:-:S04]  /*41a0*/  IMAD.MOV.U32 R19, RZ, RZ, R23 ;  /* 0x000000ffff137224 */ /* 0x000fc800078e0017 */
[----:B------:R-:W0:Y:S02]  /*41b0*/  F2F.F64.F32 R4, R4 ;  /* 0x0000000400047310 */ /* 0x000e240000201800 */
[----:B0-----:R0:W-:Y:S01]  /*41c0*/  STG.E.128 [R8.64], R4 ;  /* 0x0000000408007986 */ /* 0x0011e2000c101d24 */
[----:B------:R-:W-:Y:S05]  /*41d0*/  BRA `(.L_x_8745) ;  /* 0x00000a1000007947 */ /* 0x000fea0003800000 */
.L_x_8758:
        /* <DEDUP_REMOVED lines=20> */
.L_x_8763:
[----:B------:R-:W-:Y:S05]  /*4320*/  BSYNC B0 ;  /* 0x0000000000007941 */ /* 0x000fea0003800000 */
.L_x_8762:
[----:B------:R-:W-:Y:S01]  /*4330*/  LOP3.LUT R5, R0, R5, RZ, 0xfc, !PT ;  /* 0x0000000500057212 */ /* 0x000fe200078efcff */
[----:B------:R-:W-:-:S04]  /*4340*/  IMAD.MOV.U32 R19, RZ, RZ, R23 ;  /* 0x000000ffff137224 */ /* 0x000fc800078e0017 */
[----:B------:R0:W-:Y:S01]  /*4350*/  STG.E.U8 [R8.64], R5 ;  /* 0x0000000508007986 */ /* 0x0001e2000c101124 */
[----:B------:R-:W-:Y:S05]  /*4360*/  BRA `(.L_x_8745) ;  /* 0x0000088000007947 */ /* 0x000fea0003800000 */
.L_x_8761:
        /* <DEDUP_REMOVED lines=12> */
.L_x_8765:
[----:B------:R-:W-:Y:S01]  /*4430*/  IMAD.MOV.U32 R0, RZ, RZ, 0x7f ;  /* 0x0000007fff007424 */ /* 0x000fe200078e00ff */
[----:B------:R-:W-:-:S04]  /*4440*/  ISETP.GT.U32.AND P0, PT, R5, 0x7f800000, PT ;  /* 0x7f8000000500780c */ /* 0x000fc80003f04070 */
[----:B------:R-:W-:-:S04]  /*4450*/  SEL R0, R0, 0x7c, P0 ;  /* 0x0000007c00007807 */ /* 0x000fc80000000000 */
.L_x_8766:
[----:B------:R-:W-:Y:S05]  /*4460*/  BSYNC B0 ;  /* 0x0000000000007941 */ /* 0x000fea0003800000 */
.L_x_8764:
[----:B------:R-:W-:Y:S01]  /*4470*/  LOP3.LUT R4, R4, 0x80000000, RZ, 0xc0, !PT ;  /* 0x8000000004047812 */ /* 0x000fe200078ec0ff */
[----:B------:R-:W-:-:S03]  /*4480*/  IMAD.MOV.U32 R19, RZ, RZ, R23 ;  /* 0x000000ffff137224 */ /* 0x000fc600078e0017 */
[----:B------:R-:W-:-:S04]  /*4490*/  SHF.R.U32.HI R3, RZ, 0x18, R4 ;  /* 0x00000018ff037819 */ /* 0x000fc80000011604 */
[----:B------:R-:W-:-:S05]  /*44a0*/  LOP3.LUT R3, R0, R3, RZ, 0xfc, !PT ;  /* 0x0000000300037212 */ /* 0x000fca00078efcff */
[----:B------:R0:W-:Y:S01]  /*44b0*/  STG.E.U8 [R8.64], R3 ;  /* 0x0000000308007986 */ /* 0x0001e2000c101124 */
[----:B------:R-:W-:Y:S05]  /*44c0*/  BRA `(.L_x_8745) ;  /* 0x0000072000007947 */ /* 0x000fea0003800000 */
.L_x_8760:
[----:B------:R-:W-:Y:S01]  /*44d0*/  F2FP.BF16.PACK_AB R4, RZ, R4 ;  /* 0x00000004ff04723e */ /* 0x000fe200000010ff */
[----:B------:R-:W-:-:S04]  /*44e0*/  IMAD.MOV.U32 R19, RZ, RZ, R23 ;  /* 0x000000ffff137224 */ /* 0x000fc800078e0017 */
[----:B------:R0:W-:Y:S01]  /*44f0*/  STG.E.U16 [R8.64], R4 ;  /* 0x0000000408007986 */ /* 0x0001e2000c101524 */
[----:B------:R-:W-:Y:S05]  /*4500*/  BRA `(.L_x_8745) ;  /* 0x000006e000007947 */ /* 0x000fea0003800000 */
.L_x_8757:
        /* <DEDUP_REMOVED lines=12> */
.L_x_8769:
        /* <DEDUP_REMOVED lines=16> */
.L_x_8772:
[----:B------:R-:W-:-:S04]  /*46d0*/  LOP3.LUT R4, R4, 0x80000000, RZ, 0xc0, !PT ;  /* 0x8000000004047812 */ /* 0x000fc800078ec0ff */
[----:B------:R-:W-:-:S04]  /*46e0*/  SHF.R.U32.HI R4, RZ, 0x18, R4 ;  /* 0x00000018ff047819 */ /* 0x000fc80000011604 */
[----:B------:R-:W-:-:S04]  /*46f0*/  LOP3.LUT R3, R3, R4, RZ, 0xfc, !PT ;  /* 0x0000000403037212 */ /* 0x000fc800078efcff */
[----:B------:R-:W-:Y:S02]  /*4700*/  PRMT R0, R3, 0x7610, R0 ;  /* 0x0000761003007816 */ /* 0x000fe40000000000 */
.L_x_8771:
[----:B------:R-:W-:Y:S05]  /*4710*/  BSYNC B0 ;  /* 0x0000000000007941 */ /* 0x000fea0003800000 */
.L_x_8770:
[----:B------:R0:W-:Y:S01]  /*4720*/  STG.E.U8 [R8.64], R0 ;  /* 0x0000000008007986 */ /* 0x0001e2000c101124 */
[----:B------:R-:W-:Y:S01]  /*4730*/  IMAD.MOV.U32 R19, RZ, RZ, R23 ;  /* 0x000000ffff137224 */ /* 0x000fe200078e0017 */
[----:B------:R-:W-:Y:S05]  /*4740*/  BRA `(.L_x_8745) ;  /* 0x000004a000007947 */ /* 0x000fea0003800000 */
.L_x_8768:
        /* <DEDUP_REMOVED lines=16> */
.L_x_8775:
[----:B------:R-:W-:-:S04]  /*4850*/  LOP3.LUT R4, R4, 0x80000000, RZ, 0xc0, !PT ;  /* 0x8000000004047812 */ /* 0x000fc800078ec0ff */
[----:B------:R-:W-:-:S04]  /*4860*/  SHF.R.U32.HI R4, RZ, 0x18, R4 ;  /* 0x00000018ff047819 */ /* 0x000fc80000011604 */
[----:B------:R-:W-:-:S04]  /*4870*/  LOP3.LUT R3, R3, R4, RZ, 0xfc, !PT ;  /* 0x0000000403037212 */ /* 0x000fc800078efcff */
[----:B------:R-:W-:Y:S02]  /*4880*/  PRMT R0, R3, 0x7610, R0 ;  /* 0x0000761003007816 */ /* 0x000fe40000000000 */
.L_x_8774:
[----:B------:R-:W-:Y:S05]  /*4890*/  BSYNC B0 ;  /* 0x0000000000007941 */ /* 0x000fea0003800000 */
.L_x_8773:
[----:B------:R0:W-:Y:S01]  /*48a0*/  STG.E.U8 [R8.64], R0 ;  /* 0x0000000008007986 */ /* 0x0001e2000c101124 */
[----:B------:R-:W-:Y:S01]  /*48b0*/  IMAD.MOV.U32 R19, RZ, RZ, R23 ;  /* 0x000000ffff137224 */ /* 0x000fe200078e0017 */
[----:B------:R-:W-:Y:S05]  /*48c0*/  BRA `(.L_x_8745) ;  /* 0x0000032000007947 */ /* 0x000fea0003800000 */
.L_x_8767:
        /* <DEDUP_REMOVED lines=22> */
.L_x_8750:
        /* <DEDUP_REMOVED lines=21> */
.L_x_8777:
[----:B------:R-:W0:Y:S01]  /*4b80*/  F2I.U64.TRUNC R4, R4 ;  /* 0x0000000400047311 */ /* 0x000e22000020d800 */
[----:B------:R-:W-:Y:S01]  /*4b90*/  IMAD.MOV.U32 R19, RZ, RZ, R23 ;  /* 0x000000ffff137224 */ /* 0x000fe200078e0017 */
[----:B0-----:R0:W-:Y:S01]  /*4ba0*/  STG.E.64 [R8.64], R4 ;  /* 0x0000000408007986 */ /* 0x0011e2000c101b24 */
[----:B------:R-:W-:Y:S05]  /*4bb0*/  BRA `(.L_x_8745) ;  /* 0x0000003000007947 */ /* 0x000fea0003800000 */
.L_x_8776:
[----:B------:R-:W0:Y:S01]  /*4bc0*/  F2I.FTZ.U32.TRUNC.NTZ R3, R4 ;  /* 0x0000000400037305 */ /* 0x000e22000021f000 */
[----:B------:R-:W-:Y:S01]  /*4bd0*/  IMAD.MOV.U32 R19, RZ, RZ, R23 ;  /* 0x000000ffff137224 */ /* 0x000fe200078e0017 */
[----:B0-----:R0:W-:Y:S06]  /*4be0*/  STG.E [R8.64], R3 ;  /* 0x0000000308007986 */ /* 0x0011ec000c101924 */
.L_x_8745:
[----:B----4-:R-:W-:Y:S05]  /*4bf0*/  BSYNC B6 ;  /* 0x0000000000067941 */ /* 0x010fea0003800000 */
.L_x_8744:
        /* <DEDUP_REMOVED lines=22> */
.L_x_8783:
[----:B------:R-:W0:Y:S02]  /*4d60*/  F2I.S64.TRUNC R22, R22 ;  /* 0x0000001600167311 */ /* 0x000e24000020d900 */
[----:B0-----:R-:W-:-:S05]  /*4d70*/  IMAD.MOV.U32 R3, RZ, RZ, R22 ;  /* 0x000000ffff037224 */ /* 0x001fca00078e0016 */
[----:B------:R0:W-:Y:S01]  /*4d80*/  STG.E.U8 [R8.64], R3 ;  /* 0x0000000308007986 */ /* 0x0001e2000c101124 */
[----:B------:R-:W-:Y:S05]  /*4d90*/  BRA `(.L_x_8785) ;  /* 0x00000d3000007947 */ /* 0x000fea0003800000 */
.L_x_8782:
        /* <DEDUP_REMOVED lines=9> */
.L_x_8787:
[----:B------:R-:W0:Y:S02]  /*4e30*/  F2I.FTZ.TRUNC.NTZ R3, R22 ;  /* 0x0000001600037305 */ /* 0x000e24000021f100 */
[----:B0-----:R0:W-:Y:S01]  /*4e40*/  STG.E [R8.64], R3 ;  /* 0x0000000308007986 */ /* 0x0011e2000c101924 */
[----:B------:R-:W-:Y:S05]  /*4e50*/  BRA `(.L_x_8785) ;  /* 0x00000c7000007947 */ /* 0x000fea0003800000 */
.L_x_8786:
[----:B------:R-:W0:Y:S02]  /*4e60*/  F2I.FTZ.TRUNC.NTZ R3, R22 ;  /* 0x0000001600037305 */ /* 0x000e24000021f100 */
[----:B0-----:R0:W-:Y:S01]  /*4e70*/  STG.E.U16 [R8.64], R3 ;  /* 0x0000000308007986 */ /* 0x0011e2000c101524 */
[----:B------:R-:W-:Y:S05]  /*4e80*/  BRA `(.L_x_8785) ;  /* 0x00000c4000007947 */ /* 0x000fea0003800000 */
.L_x_8781:
        /* <DEDUP_REMOVED lines=8> */
.L_x_8789:
[----:B------:R-:W-:-:S05]  /*4f10*/  F2FP.PACK_AB R22, RZ, R22 ;  /* 0x00000016ff16723e */ /* 0x000fca00000000ff */
[----:B------:R0:W-:Y:S01]  /*4f20*/  STG.E.U16 [R8.64], R22 ;  /* 0x0000001608007986 */ /* 0x0001e2000c101524 */
[----:B------:R-:W-:Y:S05]  /*4f30*/  BRA `(.L_x_8785) ;  /* 0x00000b9000007947 */ /* 0x000fea0003800000 */
.L_x_8788:
        /* <DEDUP_REMOVED lines=9> */
.L_x_8791:
[----:B------:R-:W-:-:S04]  /*4fd0*/  F2FP.PACK_AB R3, RZ, R22 ;  /* 0x00000016ff03723e */ /* 0x000fc800000000ff */
[----:B------:R-:W-:-:S05]  /*4fe0*/  PRMT R3, R3, 0x5410, RZ ;  /* 0x0000541003037816 */ /* 0x000fca00000000ff */
[----:B------:R0:W-:Y:S01]  /*4ff0*/  STG.E [R8.64], R3 ;  /* 0x0000000308007986 */ /* 0x0001e2000c101924 */
[----:B------:R-:W-:Y:S05]  /*5000*/  BRA `(.L_x_8785) ;  /* 0x00000ac000007947 */ /* 0x000fea0003800000 */
.L_x_8790:
[----:B------:R-:W-:-:S06]  /*5010*/  FMUL.FTZ R4, R22, 1 ;  /* 0x3f80000016047820 */ /* 0x000fcc0000410000 */
[----:B------:R-:W0:Y:S02]  /*5020*/  F2F.F64.F32 R4, R4 ;  /* 0x0000000400047310 */ /* 0x000e240000201800 */
[----:B0-----:R0:W-:Y:S01]  /*5030*/  STG.E.64 [R8.64], R4 ;  /* 0x0000000408007986 */ /* 0x0011e2000c101b24 */
[----:B------:R-:W-:Y:S05]  /*5040*/  BRA `(.L_x_8785) ;  /* 0x00000a8000007947 */ /* 0x000fea0003800000 */
.L_x_8780:
        /* <DEDUP_REMOVED lines=12> */
.L_x_8794:
[----:B------:R-:W-:Y:S01]  /*5110*/  FMUL.FTZ R4, R22, 1 ;  /* 0x3f80000016047820 */ /* 0x000fe20000410000 */
[----:B------:R-:W-:-:S05]  /*5120*/  CS2R R6, SRZ ;  /* 0x0000000000067805 */ /* 0x000fca000001ff00 */
[----:B------:R-:W0:Y:S02]  /*5130*/  F2F.F64.F32 R4, R4 ;  /* 0x0000000400047310 */ /* 0x000e240000201800 */
[----:B0-----:R0:W-:Y:S01]  /*5140*/  STG.E.128 [R8.64], R4 ;  /* 0x0000000408007986 */ /* 0x0011e2000c101d24 */
[----:B------:R-:W-:Y:S05]  /*5150*/  BRA `(.L_x_8785) ;  /* 0x0000097000007947 */ /* 0x000fea0003800000 */
.L_x_8793:
        /* <DEDUP_REMOVED lines=20> */
.L_x_8798:
[----:B------:R-:W-:Y:S05]  /*52a0*/  BSYNC B0 ;  /* 0x0000000000007941 */ /* 0x000fea0003800000 */
.L_x_8797:
[----:B------:R-:W-:-:S05]  /*52b0*/  LOP3.LUT R5, R0, R5, RZ, 0xfc, !PT ;  /* 0x0000000500057212 */ /* 0x000fca00078efcff */
[----:B------:R0:W-:Y:S01]  /*52c0*/  STG.E.U8 [R8.64], R5 ;  /* 0x0000000508007986 */ /* 0x0001e2000c101124 */
[----:B------:R-:W-:Y:S05]  /*52d0*/  BRA `(.L_x_8785) ;  /* 0x000007f000007947 */ /* 0x000fea0003800000 */
.L_x_8796:
        /* <DEDUP_REMOVED lines=12> */
.L_x_8800:
[----:B------:R-:W-:Y:S01]  /*53a0*/  IMAD.MOV.U32 R0, RZ, RZ, 0x7f ;  /* 0x0000007fff007424 */ /* 0x000fe200078e00ff */
[----:B------:R-:W-:-:S04]  /*53b0*/  ISETP.GT.U32.AND P0, PT, R4, 0x7f800000, PT ;  /* 0x7f8000000400780c */ /* 0x000fc80003f04070 */
[----:B------:R-:W-:-:S04]  /*53c0*/  SEL R0, R0, 0x7c, P0 ;  /* 0x0000007c00007807 */ /* 0x000fc80000000000 */
.L_x_8801:
[----:B------:R-:W-:Y:S05]  /*53d0*/  BSYNC B0 ;  /* 0x0000000000007941 */ /* 0x000fea0003800000 */
.L_x_8799:
[----:B------:R-:W-:-:S04]  /*53e0*/  LOP3.LUT R22, R22, 0x80000000, RZ, 0xc0, !PT ;  /* 0x8000000016167812 */ /* 0x000fc800078ec0ff */
[----:B------:R-:W-:-:S04]  /*53f0*/  SHF.R.U32.HI R3, RZ, 0x18, R22 ;  /* 0x00000018ff037819 */ /* 0x000fc80000011616 */
[----:B------:R-:W-:-:S05]  /*5400*/  LOP3.LUT R3, R0, R3, RZ, 0xfc, !PT ;  /* 0x0000000300037212 */ /* 0x000fca00078efcff */
[----:B------:R0:W-:Y:S01]  /*5410*/  STG.E.U8 [R8.64], R3 ;  /* 0x0000000308007986 */ /* 0x0001e2000c101124 */
[----:B------:R-:W-:Y:S05]  /*5420*/  BRA `(.L_x_8785) ;  /* 0x000006a000007947 */ /* 0x000fea0003800000 */
.L_x_8795:
[----:B------:R-:W-:-:S05]  /*5430*/  F2FP.BF16.PACK_AB R22, RZ, R22 ;  /* 0x00000016ff16723e */ /* 0x000fca00000010ff */
[----:B------:R0:W-:Y:S01]  /*5440*/  STG.E.U16 [R8.64], R22 ;  /* 0x0000001608007986 */ /* 0x0001e2000c101524 */
[----:B------:R-:W-:Y:S05]  /*5450*/  BRA `(.L_x_8785) ;  /* 0x0000067000007947 */ /* 0x000fea0003800000 */
.L_x_8792:
        /* <DEDUP_REMOVED lines=11> */
.L_x_8804:
        /* <DEDUP_REMOVED lines=16> */
.L_x_8807:
[----:B------:R-:W-:-:S04]  /*5610*/  LOP3.LUT R22, R22, 0x80000000, RZ, 0xc0, !PT ;  /* 0x8000000016167812 */ /* 0x000fc800078ec0ff */
[----:B------:R-:W-:-:S04]  /*5620*/  SHF.R.U32.HI R3, RZ, 0x18, R22 ;  /* 0x00000018ff037819 */ /* 0x000fc80000011616 */
[----:B------:R-:W-:-:S04]  /*5630*/  LOP3.LUT R0, R0, R3, RZ, 0xfc, !PT ;  /* 0x0000000300007212 */ /* 0x000fc800078efcff */
[----:B------:R-:W-:Y:S02]  /*5640*/  PRMT R4, R0, 0x7610, R4 ;  /* 0x0000761000047816 */ /* 0x000fe40000000004 */
.L_x_8806:
[----:B------:R-:W-:Y:S05]  /*5650*/  BSYNC B0 ;  /* 0x0000000000007941 */ /* 0x000fea0003800000 */
.L_x_8805:
[----:B------:R0:W-:Y:S01]  /*5660*/  STG.E.U8 [R8.64], R4 ;  /* 0x0000000408007986 */ /* 0x0001e2000c101124 */
[----:B------:R-:W-:Y:S05]  /*5670*/  BRA `(.L_x_8785) ;  /* 0x0000045000007947 */ /* 0x000fea0003800000 */
.L_x_8803:
        /* <DEDUP_REMOVED lines=16> */
.L_x_8810:
[----:B------:R-:W-:-:S04]  /*5780*/  LOP3.LUT R22, R22, 0x80000000, RZ, 0xc0, !PT ;  /* 0x8000000016167812 */ /* 0x000fc800078ec0ff */
[----:B------:R-:W-:-:S04]  /*5790*/  SHF.R.U32.HI R3, RZ, 0x18, R22 ;  /* 0x00000018ff037819 */ /* 0x000fc80000011616 */
[----:B------:R-:W-:-:S04]  /*57a0*/  LOP3.LUT R0, R0, R3, RZ, 0xfc, !PT ;  /* 0x0000000300007212 */ /* 0x000fc800078efcff */
[----:B------:R-:W-:Y:S02]  /*57b0*/  PRMT R4, R0, 0x7610, R4 ;  /* 0x0000761000047816 */ /* 0x000fe40000000004 */
.L_x_8809:
[----:B------:R-:W-:Y:S05]  /*57c0*/  BSYNC B0 ;  /* 0x0000000000007941 */ /* 0x000fea0003800000 */
.L_x_8808:
[----:B------:R0:W-:Y:S01]  /*57d0*/  STG.E.U8 [R8.64], R4 ;  /* 0x0000000408007986 */ /* 0x0001e2000c101124 */
[----:B------:R-:W-:Y:S05]  /*57e0*/  BRA `(.L_x_8785) ;  /* 0x000002e000007947 */ /* 0x000fea0003800000 */
.L_x_8802:
        /* <DEDUP_REMOVED lines=21> */
.L_x_8784:
        /* <DEDUP_REMOVED lines=20> */
.L_x_8812:
[----:B------:R-:W0:Y:S02]  /*5a80*/  F2I.U64.TRUNC R22, R22 ;  /* 0x0000001600167311 */ /* 0x000e24000020d800 */
[----:B0-----:R0:W-:Y:S01]  /*5a90*/  STG.E.64 [R8.64], R22 ;  /* 0x0000001608007986 */ /* 0x0011e2000c101b24 */
[----:B------:R-:W-:Y:S05]  /*5aa0*/  BRA `(.L_x_8785) ;  /* 0x0000002000007947 */ /* 0x000fea0003800000 */
.L_x_8811:
[----:B------:R-:W0:Y:S02]  /*5ab0*/  F2I.FTZ.U32.TRUNC.NTZ R3, R22 ;  /* 0x0000001600037305 */ /* 0x000e24000021f000 */
[----:B0-----:R0:W-:Y:S02]  /*5ac0*/  STG.E [R8.64], R3 ;  /* 0x0000000308007986 */ /* 0x0011e4000c101924 */
.L_x_8785:
        /* <DEDUP_REMOVED lines=22> */
.L_x_8816:
[----:B------:R-:W0:Y:S02]  /*5c30*/  F2I.S64.TRUNC R24, R24 ;  /* 0x0000001800187311 */ /* 0x000e24000020d900 */
[----:B0-----:R-:W-:-:S05]  /*5c40*/  IMAD.MOV.U32 R3, RZ, RZ, R24 ;  /* 0x000000ffff037224 */ /* 0x001fca00078e0018 */
[----:B------:R0:W-:Y:S01]  /*5c50*/  STG.E.U8 [R8.64], R3 ;  /* 0x0000000308007986 */ /* 0x0001e2000c101124 */
[----:B------:R-:W-:Y:S05]  /*5c60*/  BRA `(.L_x_8818) ;  /* 0x00000d3000007947 */ /* 0x000fea0003800000 */
.L_x_8815:
        /* <DEDUP_REMOVED lines=9> */
.L_x_8820:
[----:B------:R-:W0:Y:S02]  /*5d00*/  F2I.FTZ.TRUNC.NTZ R3, R24 ;  /* 0x0000001800037305 */ /* 0x000e24000021f100 */
[----:B0-----:R0:W-:Y:S01]  /*5d10*/  STG.E [R8.64], R3 ;  /* 0x0000000308007986 */ /* 0x0011e2000c101924 */
[----:B------:R-:W-:Y:S05]  /*5d20*/  BRA `(.L_x_8818) ;  /* 0x00000c7000007947 */ /* 0x000fea0003800000 */
.L_x_8819:
[----:B------:R-:W0:Y:S02]  /*5d30*/  F2I.FTZ.TRUNC.NTZ R3, R24 ;  /* 0x0000001800037305 */ /* 0x000e24000021f100 */
[----:B0-----:R0:W-:Y:S01]  /*5d40*/  STG.E.U16 [R8.64], R3 ;  /* 0x0000000308007986 */ /* 0x0011e2000c101524 */
[----:B------:R-:W-:Y:S05]  /*5d50*/  BRA `(.L_x_8818) ;  /* 0x00000c4000007947 */ /* 0x000fea0003800000 */
.L_x_8814:
        /* <DEDUP_REMOVED lines=8> */
.L_x_8822:
[----:B------:R-:W-:-:S05]  /*5de0*/  F2FP.PACK_AB R24, RZ, R24 ;  /* 0x00000018ff18723e */ /* 0x000fca00000000ff */
[----:B------:R0:W-:Y:S01]  /*5df0*/  STG.E.U16 [R8.64], R24 ;  /* 0x0000001808007986 */ /* 0x0001e2000c101524 */
[----:B------:R-:W-:Y:S05]  /*5e00*/  BRA `(.L_x_8818) ;  /* 0x00000b9000007947 */ /* 0x000fea0003800000 */
.L_x_8821:
        /* <DEDUP_REMOVED lines=9> */
.L_x_8824:
[----:B------:R-:W-:-:S04]  /*5ea0*/  F2FP.PACK_AB R3, RZ, R24 ;  /* 0x00000018ff03723e */ /* 0x000fc800000000ff */
[----:B------:R-:W-:-:S05]  /*5eb0*/  PRMT R3, R3, 0x5410, RZ ;  /* 0x0000541003037816 */ /* 0x000fca00000000ff */
[----:B------:R0:W-:Y:S01]  /*5ec0*/  STG.E [R8.64], R3 ;  /* 0x0000000308007986 */ /* 0x0001e2000c101924 */
[----:B------:R-:W-:Y:S05]  /*5ed0*/  BRA `(.L_x_8818) ;  /* 0x00000ac000007947 */ /* 0x000fea0003800000 */
.L_x_8823:
[----:B------:R-:W-:-:S06]  /*5ee0*/  FMUL.FTZ R4, R24, 1 ;  /* 0x3f80000018047820 */ /* 0x000fcc0000410000 */
[----:B------:R-:W0:Y:S02]  /*5ef0*/  F2F.F64.F32 R4, R4 ;  /* 0x0000000400047310 */ /* 0x000e240000201800 */
[----:B0-----:R0:W-:Y:S01]  /*5f00*/  STG.E.64 [R8.64], R4 ;  /* 0x0000000408007986 */ /* 0x0011e2000c101b24 */
[----:B------:R-:W-:Y:S05]  /*5f10*/  BRA `(.L_x_8818) ;  /* 0x00000a8000007947 */ /* 0x000fea0003800000 */
.L_x_8813:
        /* <DEDUP_REMOVED lines=12> */
.L_x_8827:
[----:B------:R-:W-:Y:S01]  /*5fe0*/  FMUL.FTZ R4, R24, 1 ;  /* 0x3f80000018047820 */ /* 0x000fe20000410000 */
[----:B------:R-:W-:-:S05]  /*5ff0*/  CS2R R6, SRZ ;  /* 0x0000000000067805 */ /* 0x000fca000001ff00 */
[----:B------:R-:W0:Y:S02]  /*6000*/  F2F.F64.F32 R4, R4 ;  /* 0x0000000400047310 */ /* 0x000e240000201800 */
[----:B0-----:R0:W-:Y:S01]  /*6010*/  STG.E.128 [R8.64], R4 ;  /* 0x0000000408007986 */ /* 0x0011e2000c101d24 */
[----:B------:R-:W-:Y:S05]  /*6020*/  BRA `(.L_x_8818) ;  /* 0x0000097000007947 */ /* 0x000fea0003800000 */
.L_x_8826:
        /* <DEDUP_REMOVED lines=20> */
.L_x_8831:
[----:B------:R-:W-:Y:S05]  /*6170*/  BSYNC B0 ;  /* 0x0000000000007941 */ /* 0x000fea0003800000 */
.L_x_8830:
[----:B------:R-:W-:-:S05]  /*6180*/  LOP3.LUT R5, R0, R5, RZ, 0xfc, !PT ;  /* 0x0000000500057212 */ /* 0x000fca00078efcff */
[----:B------:R0:W-:Y:S01]  /*6190*/  STG.E.U8 [R8.64], R5 ;  /* 0x0000000508007986 */ /* 0x0001e2000c101124 */
[----:B------:R-:W-:Y:S05]  /*61a0*/  BRA `(.L_x_8818) ;  /* 0x000007f000007947 */ /* 0x000fea0003800000 */
.L_x_8829:
        /* <DEDUP_REMOVED lines=12> */
.L_x_8833:
[----:B------:R-:W-:Y:S01]  /*6270*/  IMAD.MOV.U32 R0, RZ, RZ, 0x7f ;  /* 0x0000007fff007424 */ /* 0x000fe200078e00ff */
[----:B------:R-:W-:-:S04]  /*6280*/  ISETP.GT.U32.AND P0, PT, R4, 0x7f800000, PT ;  /* 0x7f8000000400780c */ /* 0x000fc80003f04070 */
[----:B------:R-:W-:-:S04]  /*6290*/  SEL R0, R0, 0x7c, P0 ;  /* 0x0000007c00007807 */ /* 0x000fc80000000000 */
.L_x_8834:
[----:B------:R-:W-:Y:S05]  /*62a0*/  BSYNC B0 ;  /* 0x0000000000007941 */ /* 0x000fea0003800000 */
.L_x_8832:
[----:B------:R-:W-:-:S04]  /*62b0*/  LOP3.LUT R24, R24, 0x80000000, RZ, 0xc0, !PT ;  /* 0x8000000018187812 */ /* 0x000fc800078ec0ff */
[----:B------:R-:W-:-:S04]  /*62c0*/  SHF.R.U32.HI R3, RZ, 0x18, R24 ;  /* 0x00000018ff037819 */ /* 0x000fc80000011618 */
[----:B------:R-:W-:-:S05]  /*62d0*/  LOP3.LUT R3, R0, R3, RZ, 0xfc, !PT ;  /* 0x0000000300037212 */ /* 0x000fca00078efcff */
[----:B------:R0:W-:Y:S01]  /*62e0*/  STG.E.U8 [R8.64], R3 ;  /* 0x0000000308007986 */ /* 0x0001e2000c101124 */
[----:B------:R-:W-:Y:S05]  /*62f0*/  BRA `(.L_x_8818) ;  /* 0x000006a000007947 */ /* 0x000fea0003800000 */
.L_x_8828:
[----:B------:R-:W-:-:S05]  /*6300*/  F2FP.BF16.PACK_AB R24, RZ, R24 ;  /* 0x00000018ff18723e */ /* 0x000fca00000010ff */
[----:B------:R0:W-:Y:S01]  /*6310*/  STG.E.U16 [R8.64], R24 ;  /* 0x0000001808007986 */ /* 0x0001e2000c101524 */
[----:B------:R-:W-:Y:S05]  /*6320*/  BRA `(.L_x_8818) ;  /* 0x0000067000007947 */ /* 0x000fea0003800000 */
.L_x_8825:
        /* <DEDUP_REMOVED lines=11> */
.L_x_8837:
        /* <DEDUP_REMOVED lines=16> */
.L_x_8840:
[----:B------:R-:W-:-:S04]  /*64e0*/  LOP3.LUT R24, R24, 0x80000000, RZ, 0xc0, !PT ;  /* 0x8000000018187812 */ /* 0x000fc800078ec0ff */
[----:B------:R-:W-:-:S04]  /*64f0*/  SHF.R.U32.HI R3, RZ, 0x18, R24 ;  /* 0x00000018ff037819 */ /* 0x000fc80000011618 */
[----:B------:R-:W-:-:S04]  /*6500*/  LOP3.LUT R0, R0, R3, RZ, 0xfc, !PT ;  /* 0x0000000300007212 */ /* 0x000fc800078efcff */
[----:B------:R-:W-:Y:S02]  /*6510*/  PRMT R4, R0, 0x7610, R4 ;  /* 0x0000761000047816 */ /* 0x000fe40000000004 */
.L_x_8839:
[----:B------:R-:W-:Y:S05]  /*6520*/  BSYNC B0 ;  /* 0x0000000000007941 */ /* 0x000fea0003800000 */
.L_x_8838:
[----:B------:R0:W-:Y:S01]  /*6530*/  STG.E.U8 [R8.64], R4 ;  /* 0x0000000408007986 */ /* 0x0001e2000c101124 */
[----:B------:R-:W-:Y:S05]  /*6540*/  BRA `(.L_x_8818) ;  /* 0x0000045000007947 */ /* 0x000fea0003800000 */
.L_x_8836:
        /* <DEDUP_REMOVED lines=16> */
.L_x_8843:
[----:B------:R-:W-:-:S04]  /*6650*/  LOP3.LUT R24, R24, 0x80000000, RZ, 0xc0, !PT ;  /* 0x8000000018187812 */ /* 0x000fc800078ec0ff */
[----:B------:R-:W-:-:S04]  /*6660*/  SHF.R.U32.HI R3, RZ, 0x18, R24 ;  /* 0x00000018ff037819 */ /* 0x000fc80000011618 */
[----:B------:R-:W-:-:S04]  /*6670*/  LOP3.LUT R0, R0, R3, RZ, 0xfc, !PT ;  /* 0x0000000300007212 */ /* 0x000fc800078efcff */
[----:B------:R-:W-:Y:S02]  /*6680*/  PRMT R4, R0, 0x7610, R4 ;  /* 0x0000761000047816 */ /* 0x000fe40000000004 */
.L_x_8842:
[----:B------:R-:W-:Y:S05]  /*6690*/  BSYNC B0 ;  /* 0x0000000000007941 */ /* 0x000fea0003800000 */
.L_x_8841:
[----:B------:R0:W-:Y:S01]  /*66a0*/  STG.E.U8 [R8.64], R4 ;  /* 0x0000000408007986 */ /* 0x0001e2000c101124 */
[----:B------:R-:W-:Y:S05]  /*66b0*/  BRA `(.L_x_8818) ;  /* 0x000002e000007947 */ /* 0x000fea0003800000 */
.L_x_8835:
        /* <DEDUP_REMOVED lines=21> */
.L_x_8817:
        /* <DEDUP_REMOVED lines=20> */
.L_x_8845:
[----:B------:R-:W0:Y:S02]  /*6950*/  F2I.U64.TRUNC R24, R24 ;  /* 0x0000001800187311 */ /* 0x000e24000020d800 */
[----:B0-----:R0:W-:Y:S01]  /*6960*/  STG.E.64 [R8.64], R24 ;  /* 0x0000001808007986 */ /* 0x0011e2000c101b24 */
[----:B------:R-:W-:Y:S05]  /*6970*/  BRA `(.L_x_8818) ;  /* 0x0000002000007947 */ /* 0x000fea0003800000 */
.L_x_8844:
[----:B------:R-:W0:Y:S02]  /*6980*/  F2I.FTZ.U32.TRUNC.NTZ R3, R24 ;  /* 0x0000001800037305 */ /* 0x000e24000021f000 */
[----:B0-----:R0:W-:Y:S02]  /*6990*/  STG.E [R8.64], R3 ;  /* 0x0000000308007986 */ /* 0x0011e4000c101924 */
.L_x_8818:
[----:B------:R-:W-:Y:S02]  /*69a0*/  IADD3 R19, R19, 0x80, RZ ;  /* 0x0000008013137810 */ /* 0x000fe40007ffe0ff */
.L_x_8779:
[----:B------:R-:W-:Y:S05]  /*69b0*/  BSYNC B6 ;  /* 0x0000000000067941 */ /* 0x000fea0003800000 */
.L_x_8778:
        /* <DEDUP_REMOVED lines=20> */
.L_x_8849:
[----:B------:R-:W0:Y:S02]  /*6b00*/  F2I.S64.TRUNC R18, R18 ;  /* 0x0000001200127311 */ /* 0x000e24000020d900 */
[----:B0-----:R-:W-:-:S05]  /*6b10*/  IMAD.MOV.U32 R5, RZ, RZ, R18 ;  /* 0x000000ffff057224 */ /* 0x001fca00078e0012 */
[----:B------:R-:W-:Y:S01]  /*6b20*/  STG.E.U8 [R2.64], R5 ;  /* 0x0000000502007986 */ /* 0x000fe2000c101124 */
[----:B------:R-:W-:Y:S05]  /*6b30*/  EXIT ;  /* 0x000000000000794d */ /* 0x000fea0003800000 */
.L_x_8848:
        /* <DEDUP_REMOVED lines=9> */
.L_x_8852:
[----:B------:R-:W0:Y:S02]  /*6bd0*/  F2I.FTZ.TRUNC.NTZ R5, R18 ;  /* 0x0000001200057305 */ /* 0x000e24000021f100 */
[----:B0-----:R-:W-:Y:S01]  /*6be0*/  STG.E [R2.64], R5 ;  /* 0x0000000502007986 */ /* 0x001fe2000c101924 */
[----:B------:R-:W-:Y:S05]  /*6bf0*/  EXIT ;  /* 0x000000000000794d */ /* 0x000fea0003800000 */
.L_x_8851:
[----:B------:R-:W0:Y:S02]  /*6c00*/  F2I.FTZ.TRUNC.NTZ R5, R18 ;  /* 0x0000001200057305 */ /* 0x000e24000021f100 */
[----:B0-----:R-:W-:Y:S01]  /*6c10*/  STG.E.U16 [R2.64], R5 ;  /* 0x0000000502007986 */ /* 0x001fe2000c101524 */
[----:B------:R-:W-:Y:S05]  /*6c20*/  EXIT ;  /* 0x000000000000794d */ /* 0x000fea0003800000 */
.L_x_8847:
        /* <DEDUP_REMOVED lines=8> */
.L_x_8854:
[----:B------:R-:W-:-:S05]  /*6cb0*/  F2FP.PACK_AB R18, RZ, R18 ;  /* 0x00000012ff12723e */ /* 0x000fca00000000ff */
[----:B------:R-:W-:Y:S01]  /*6cc0*/  STG.E.U16 [R2.64], R18 ;  /* 0x0000001202007986 */ /* 0x000fe2000c101524 */
[----:B------:R-:W-:Y:S05]  /*6cd0*/  EXIT ;  /* 0x000000000000794d */ /* 0x000fea0003800000 */
.L_x_8853:
        /* <DEDUP_REMOVED lines=9> */
.L_x_8856:
[----:B------:R-:W-:-:S04]  /*6d70*/  F2FP.PACK_AB R5, RZ, R18 ;  /* 0x00000012ff05723e */ /* 0x000fc800000000ff */
[----:B------:R-:W-:-:S05]  /*6d80*/  PRMT R5, R5, 0x5410, RZ ;  /* 0x0000541005057816 */ /* 0x000fca00000000ff */
[----:B------:R-:W-:Y:S01]  /*6d90*/  STG.E [R2.64], R5 ;  /* 0x0000000502007986 */ /* 0x000fe2000c101924 */
[----:B------:R-:W-:Y:S05]  /*6da0*/  EXIT ;  /* 0x000000000000794d */ /* 0x000fea0003800000 */
.L_x_8855:
[----:B------:R-:W-:-:S06]  /*6db0*/  FMUL.FTZ R4, R18, 1 ;  /* 0x3f80000012047820 */ /* 0x000fcc0000410000 */
[----:B------:R-:W0:Y:S02]  /*6dc0*/  F2F.F64.F32 R4, R4 ;  /* 0x0000000400047310 */ /* 0x000e240000201800 */
[----:B0-----:R-:W-:Y:S01]  /*6dd0*/  STG.E.64 [R2.64], R4 ;  /* 0x0000000402007986 */ /* 0x001fe2000c101b24 */
[----:B------:R-:W-:Y:S05]  /*6de0*/  EXIT ;  /* 0x000000000000794d */ /* 0x000fea0003800000 */
.L_x_8846:
        /* <DEDUP_REMOVED lines=12> */
.L_x_8859:
[----:B------:R-:W-:Y:S01]  /*6eb0*/  FMUL.FTZ R4, R18, 1 ;  /* 0x3f80000012047820 */ /* 0x000fe20000410000 */
[----:B------:R-:W-:-:S05]  /*6ec0*/  CS2R R6, SRZ ;  /* 0x0000000000067805 */ /* 0x000fca000001ff00 */
[----:B------:R-:W0:Y:S02]  /*6ed0*/  F2F.F64.F32 R4, R4 ;  /* 0x0000000400047310 */ /* 0x000e240000201800 */
[----:B0-----:R-:W-:Y:S01]  /*6ee0*/  STG.E.128 [R2.64], R4 ;  /* 0x0000000402007986 */ /* 0x001fe2000c101d24 */
[----:B------:R-:W-:Y:S05]  /*6ef0*/  EXIT ;  /* 0x000000000000794d */ /* 0x000fea0003800000 */
.L_x_8858:
        /* <DEDUP_REMOVED lines=20> */
.L_x_8863:
[----:B------:R-:W-:Y:S05]  /*7040*/  BSYNC B0 ;  /* 0x0000000000007941 */ /* 0x000fea0003800000 */
.L_x_8862:
[----:B------:R-:W-:-:S05]  /*7050*/  LOP3.LUT R7, R0, R7, RZ, 0xfc, !PT ;  /* 0x0000000700077212 */ /* 0x000fca00078efcff */
[----:B------:R-:W-:Y:S01]  /*7060*/  STG.E.U8 [R2.64], R7 ;  /* 0x0000000702007986 */ /* 0x000fe2000c101124 */
[----:B------:R-:W-:Y:S05]  /*7070*/  EXIT ;  /* 0x000000000000794d */ /* 0x000fea0003800000 */
.L_x_8861:
        /* <DEDUP_REMOVED lines=12> */
.L_x_8865:
[----:B------:R-:W-:Y:S01]  /*7140*/  IMAD.MOV.U32 R0, RZ, RZ, 0x7f ;  /* 0x0000007fff007424 */ /* 0x000fe200078e00ff */
[----:B------:R-:W-:-:S04]  /*7150*/  ISETP.GT.U32.AND P0, PT, R4, 0x7f800000, PT ;  /* 0x7f8000000400780c */ /* 0x000fc80003f04070 */
[----:B------:R-:W-:-:S04]  /*7160*/  SEL R0, R0, 0x7c, P0 ;  /* 0x0000007c00007807 */ /* 0x000fc80000000000 */
.L_x_8866:
[----:B------:R-:W-:Y:S05]  /*7170*/  BSYNC B0 ;  /* 0x0000000000007941 */ /* 0x000fea0003800000 */
.L_x_8864:
[----:B------:R-:W-:-:S04]  /*7180*/  LOP3.LUT R18, R18, 0x80000000, RZ, 0xc0, !PT ;  /* 0x8000000012127812 */ /* 0x000fc800078ec0ff */
[----:B------:R-:W-:-:S04]  /*7190*/  SHF.R.U32.HI R5, RZ, 0x18, R18 ;  /* 0x00000018ff057819 */ /* 0x000fc80000011612 */
[----:B------:R-:W-:-:S05]  /*71a0*/  LOP3.LUT R5, R0, R5, RZ, 0xfc, !PT ;  /* 0x0000000500057212 */ /* 0x000fca00078efcff */
[----:B------:R-:W-:Y:S01]  /*71b0*/  STG.E.U8 [R2.64], R5 ;  /* 0x0000000502007986 */ /* 0x000fe2000c101124 */
[----:B------:R-:W-:Y:S05]  /*71c0*/  EXIT ;  /* 0x000000000000794d */ /* 0x000fea0003800000 */
.L_x_8860:
[----:B------:R-:W-:-:S05]  /*71d0*/  F2FP.BF16.PACK_AB R18, RZ, R18 ;  /* 0x00000012ff12723e */ /* 0x000fca00000010ff */
[----:B------:R-:W-:Y:S01]  /*71e0*/  STG.E.U16 [R2.64], R18 ;  /* 0x0000001202007986 */ /* 0x000fe2000c101524 */
[----:B------:R-:W-:Y:S05]  /*71f0*/  EXIT ;  /* 0x000000000000794d */ /* 0x000fea0003800000 */
.L_x_8857:
        /* <DEDUP_REMOVED lines=11> */
.L_x_8869:
        /* <DEDUP_REMOVED lines=16> */
.L_x_8872:
[----:B------:R-:W-:-:S04]  /*73b0*/  LOP3.LUT R18, R18, 0x80000000, RZ, 0xc0, !PT ;  /* 0x8000000012127812 */ /* 0x000fc800078ec0ff */
[----:B------:R-:W-:-:S04]  /*73c0*/  SHF.R.U32.HI R5, RZ, 0x18, R18 ;  /* 0x00000018ff057819 */ /* 0x000fc80000011612 */
[----:B------:R-:W-:-:S04]  /*73d0*/  LOP3.LUT R4, R4, R5, RZ, 0xfc, !PT ;  /* 0x0000000504047212 */ /* 0x000fc800078efcff */
[----:B------:R-:W-:Y:S02]  /*73e0*/  PRMT R0, R4, 0x7610, R0 ;  /* 0x0000761004007816 */ /* 0x000fe40000000000 */
.L_x_8871:
[----:B------:R-:W-:Y:S05]  /*73f0*/  BSYNC B0 ;  /* 0x0000000000007941 */ /* 0x000fea0003800000 */
.L_x_8870:
[----:B------:R-:W-:Y:S01]  /*7400*/  STG.E.U8 [R2.64], R0 ;  /* 0x0000000002007986 */ /* 0x000fe2000c101124 */
[----:B------:R-:W-:Y:S05]  /*7410*/  EXIT ;  /* 0x000000000000794d */ /* 0x000fea0003800000 */
.L_x_8868:
        /* <DEDUP_REMOVED lines=16> */
.L_x_8875:
[----:B------:R-:W-:-:S04]  /*7520*/  LOP3.LUT R18, R18, 0x80000000, RZ, 0xc0, !PT ;  /* 0x8000000012127812 */ /* 0x000fc800078ec0ff */
[----:B------:R-:W-:-:S04]  /*7530*/  SHF.R.U32.HI R5, RZ, 0x18, R18 ;  /* 0x00000018ff057819 */ /* 0x000fc80000011612 */
[----:B------:R-:W-:-:S04]  /*7540*/  LOP3.LUT R4, R4, R5, RZ, 0xfc, !PT ;  /* 0x0000000504047212 */ /* 0x000fc800078efcff */
[----:B------:R-:W-:Y:S02]  /*7550*/  PRMT R0, R4, 0x7610, R0 ;  /* 0x0000761004007816 */ /* 0x000fe40000000000 */
.L_x_8874:
[----:B------:R-:W-:Y:S05]  /*7560*/  BSYNC B0 ;  /* 0x0000000000007941 */ /* 0x000fea0003800000 */
.L_x_8873:
[----:B------:R-:W-:Y:S01]  /*7570*/  STG.E.U8 [R2.64], R0 ;  /* 0x0000000002007986 */ /* 0x000fe2000c101124 */
[----:B------:R-:W-:Y:S05]  /*7580*/  EXIT ;  /* 0x000000000000794d */ /* 0x000fea0003800000 */
.L_x_8867:
        /* <DEDUP_REMOVED lines=21> */
.L_x_8850:
        /* <DEDUP_REMOVED lines=20> */
.L_x_8877:
[----:B------:R-:W0:Y:S02]  /*7820*/  F2I.U64.TRUNC R18, R18 ;  /* 0x0000001200127311 */ /* 0x000e24000020d800 */
[----:B0-----:R-:W-:Y:S01]  /*7830*/  STG.E.64 [R2.64], R18 ;  /* 0x0000001202007986 */ /* 0x001fe2000c101b24 */
[----:B------:R-:W-:Y:S05]  /*7840*/  EXIT ;  /* 0x000000000000794d */ /* 0x000fea0003800000 */
.L_x_8876:
[----:B------:R-:W0:Y:S02]  /*7850*/  F2I.FTZ.U32.TRUNC.NTZ R5, R18 ;  /* 0x0000001200057305 */ /* 0x000e24000021f000 */
[----:B0-----:R-:W-:Y:S01]  /*7860*/  STG.E [R2.64], R5 ;  /* 0x0000000502007986 */ /* 0x001fe2000c101924 */
[----:B------:R-:W-:Y:S05]  /*7870*/  EXIT ;  /* 0x000000000000794d */ /* 0x000fea0003800000 */
.L_x_8878:
        /* <DEDUP_REMOVED lines=16> */
.L_x_9776:


//--------------------- .text._ZN2at6native18elementwise_kernelILi128ELi2EZNS0_22gpu_kernel_impl_nocastIZZZNS0_61_GLOBAL__N__132982cb_23_ActivationSiluKernel_cu_1520ed90_293611silu_kernelERNS_18TensorIteratorBaseEENKUlvE_clEvENKUlvE0_clEvEUlfE_EEvS5_RKT_EUliE_EEviT1_ --------------------------
	.section	.text._ZN2at6native18elementwise_kernelILi128ELi2EZNS0_22gpu_kernel_impl_nocastIZZZNS0_61_GLOBAL__N__132982cb_23_ActivationSiluKernel_cu_1520ed90_293611silu_kernelERNS_18TensorIteratorBaseEENKUlvE_clEvENKUlvE0_clEvEUlfE_EEvS5_RKT_EUliE_EEviT1_,"ax",@progbits
	.sectioninfo	@"SHI_REGISTERS=12"
	.align	128
        .global         _ZN2at6native18elementwise_kernelILi128ELi2EZNS0_22gpu_kernel_impl_nocastIZZZNS0_61_GLOBAL__N__132982cb_23_ActivationSiluKernel_cu_1520ed90_293611silu_kernelERNS_18TensorIteratorBaseEENKUlvE_clEvENKUlvE0_clEvEUlfE_EEvS5_RKT_EUliE_EEviT1_
        .type           _ZN2at6native18elementwise_kernelILi128ELi2EZNS0_22gpu_kernel_impl_nocastIZZZNS0_61_GLOBAL__N__132982cb_23_ActivationSiluKernel_cu_1520ed90_293611silu_kernelERNS_18TensorIteratorBaseEENKUlvE_clEvENKUlvE0_clEvEUlfE_EEvS5_RKT_EUliE_EEviT1_,@function
        .size           _ZN2at6native18elementwise_kernelILi128ELi2EZNS0_22gpu_kernel_impl_nocastIZZZNS0_61_GLOBAL__N__132982cb_23_ActivationSiluKernel_cu_1520ed90_293611silu_kernelERNS_18TensorIteratorBaseEENKUlvE_clEvENKUlvE0_clEvEUlfE_EEvS5_RKT_EUliE_EEviT1_,(.L_x_9777 - _ZN2at6native18elementwise_kernelILi128ELi2EZNS0_22gpu_kernel_impl_nocastIZZZNS0_61_GLOBAL__N__132982cb_23_ActivationSiluKernel_cu_1520ed90_293611silu_kernelERNS_18TensorIteratorBaseEENKUlvE_clEvENKUlvE0_clEvEUlfE_EEvS5_RKT_EUliE_EEviT1_)
        .other          _ZN2at6native18elementwise_kernelILi128ELi2EZNS0_22gpu_kernel_impl_nocastIZZZNS0_61_GLOBAL__N__132982cb_23_ActivationSiluKernel_cu_1520ed90_293611silu_kernelERNS_18TensorIteratorBaseEENKUlvE_clEvENKUlvE0_clEvEUlfE_EEvS5_RKT_EUliE_EEviT1_,@"STO_CUDA_ENTRY STV_DEFAULT"
_ZN2at6native18elementwise_kernelILi128ELi2EZNS0_22gpu_kernel_impl_nocastIZZZNS0_61_GLOBAL__N__132982cb_23_ActivationSiluKernel_cu_1520ed90_293611silu_kernelERNS_18TensorIteratorBaseEENKUlvE_clEvENKUlvE0_clEvEUlfE_EEvS5_RKT_EUliE_EEviT1_:
.text._ZN2at6native18elementwise_kernelILi128ELi2EZNS0_22gpu_kernel_impl_nocastIZZZNS0_61_GLOBAL__N__132982cb_23_ActivationSiluKernel_cu_1520ed90_293611silu_kernelERNS_18TensorIteratorBaseEENKUlvE_clEvENKUlvE0_clEvEUlfE_EEvS5_RKT_EUliE_EEviT1_:
        /* <DEDUP_REMOVED lines=236> */
.L_x_8881:
[----:B------:R-:W-:-:S04]  /*0ec0*/  IADD3 R4, P0, R3, c[0x0][0x368], RZ ;  /* 0x0000da0003047a10 */ /* 0x000fc80007f1e0ff */
[----:B------:R-:W-:-:S05]  /*0ed0*/  IADD3.X R5, RZ, c[0x0][0x36c], RZ, P0, !PT ;  /* 0x0000db00ff057a10 */ /* 0x000fca00007fe4ff */
[----:B------:R-:W2:Y:S01]  /*0ee0*/  LDG.E R4, [R4.64] ;  /* 0x0000000404047981 */ /* 0x000ea2000c1e1900 */
[----:B------:R-:W-:Y:S02]  /*0ef0*/  IADD3 R2, P0, R2, c[0x0][0x360], RZ ;  /* 0x0000d80002027a10 */ /* 0x000fe40007f1e0ff */
[----:B------:R-:W-:Y:S02]  /*0f00*/  IADD3 R7, R0, 0x80, RZ ;  /* 0x0000008000077810 */ /* 0x000fe40007ffe0ff */
[----:B------:R-:W-:Y:S01]  /*0f10*/  IADD3.X R3, RZ, c[0x0][0x364], RZ, P0, !PT ;  /* 0x0000d900ff037a10 */ /* 0x000fe200007fe4ff */
[----:B--2---:R-:W-:-:S06]  /*0f20*/  FMUL.FTZ R6, R4, -1.4426950216293334961 ;  /* 0xbfb8aa3b04067820 */ /* 0x004fcc0000410000 */
[----:B------:R-:W0:Y:S02]  /*0f30*/  MUFU.EX2 R6, R6 ;  /* 0x0000000600067308 */ /* 0x000e240000000800 */
[----:B0-----:R-:W-:-:S06]  /*0f40*/  FADD.FTZ R8, R6, 1 ;  /* 0x3f80000006087421 */ /* 0x001fcc0000010000 */
[----:B------:R-:W0:Y:S02]  /*0f50*/  MUFU.RCP R9, R8 ;  /* 0x0000000800097308 */ /* 0x000e240000001000 */
[----:B0-----:R-:W-:-:S05]  /*0f60*/  FMUL.FTZ R9, R4, R9 ;  /* 0x0000000904097220 */ /* 0x001fca0000410000 */
[----:B------:R0:W-:Y:S02]  /*0f70*/  STG.E [R2.64], R9 ;  /* 0x0000000902007986 */ /* 0x0001e4000c101904 */
.L_x_8880:
[----:B------:R-:W-:Y:S05]  /*0f80*/  BSYNC B0 ;  /* 0x0000000000007941 */ /* 0x000fea0003800000 */
.L_x_8879:
[----:B------:R-:W-:-:S13]  /*0f90*/  ISETP.GE.AND P0, PT, R7, c[0x0][0x160], PT ;  /* 0x0000580007007a0c */ /* 0x000fda0003f06270 */
[----:B------:R-:W-:Y:S05]  /*0fa0*/  @P0 EXIT ;  /* 0x000000000000094d */ /* 0x000fea0003800000 */
[----:B------:R-:W-:Y:S01]  /*0fb0*/  ISETP.NE.AND P0, PT, RZ, c[0x0][0x168], PT ;  /* 0x00005a00ff007a0c */ /* 0x000fe20003f05270 */
[----:B------:R-:W-:Y:S01]  /*0fc0*/  HFMA2.MMA R0, -RZ, RZ, 0, 0 ;  /* 0x00000000ff007435 */ /* 0x000fe200000001ff */
[----:B0-----:R-:W-:-:S11]  /*0fd0*/  IMAD.MOV.U32 R2, RZ, RZ, RZ ;  /* 0x000000ffff027224 */ /* 0x001fd600078e00ff */
        /* <DEDUP_REMOVED lines=225> */
.L_x_8882:
[----:B------:R-:W-:-:S04]  /*1df0*/  IADD3 R2, P0, R2, c[0x0][0x368], RZ ;  /* 0x0000da0002027a10 */ /* 0x000fc80007f1e0ff */
[----:B------:R-:W-:-:S05]  /*1e00*/  IADD3.X R3, RZ, c[0x0][0x36c], RZ, P0, !PT ;  /* 0x0000db00ff037a10 */ /* 0x000fca00007fe4ff */
[----:B------:R-:W2:Y:S01]  /*1e10*/  LDG.E R2, [R2.64] ;  /* 0x0000000402027981 */ /* 0x000ea2000c1e1900 */
[----:B------:R-:W-:-:S04]  /*1e20*/  IADD3 R4, P0, R0, c[0x0][0x360], RZ ;  /* 0x0000d80000047a10 */ /* 0x000fc80007f1e0ff */
[----:B------:R-:W-:Y:S01]  /*1e30*/  IADD3.X R5, RZ, c[0x0][0x364], RZ, P0, !PT ;  /* 0x0000d900ff057a10 */ /* 0x000fe200007fe4ff */
[----:B--2---:R-:W-:-:S06]  /*1e40*/  FMUL.FTZ R6, R2, -1.4426950216293334961 ;  /* 0xbfb8aa3b02067820 */ /* 0x004fcc0000410000 */
[----:B------:R-:W0:Y:S02]  /*1e50*/  MUFU.EX2 R6, R6 ;  /* 0x0000000600067308 */ /* 0x000e240000000800 */
[----:B0-----:R-:W-:-:S06]  /*1e60*/  FADD.FTZ R7, R6, 1 ;  /* 0x3f80000006077421 */ /* 0x001fcc0000010000 */
[----:B------:R-:W0:Y:S02]  /*1e70*/  MUFU.RCP R7, R7 ;  /* 0x0000000700077308 */ /* 0x000e240000001000 */
[----:B0-----:R-:W-:-:S05]  /*1e80*/  FMUL.FTZ R9, R2, R7 ;  /* 0x0000000702097220 */ /* 0x001fca0000410000 */
[----:B------:R-:W-:Y:S01]  /*1e90*/  STG.E [R4.64], R9 ;  /* 0x0000000904007986 */ /* 0x000fe2000c101904 */
[----:B------:R-:W-:Y:S05]  /*1ea0*/  EXIT ;  /* 0x000000000000794d */ /* 0x000fea0003800000 */
.L_x_8883:
        /* <DEDUP_REMOVED lines=13> */
.L_x_9777:


//--------------------- .text._ZN2at6native27unrolled_elementwise_kernelIZZZNS0_61_GLOBAL__N__132982cb_23_ActivationSiluKernel_cu_1520ed90_293611silu_kernelERNS_18TensorIteratorBaseEENKUlvE_clEvENKUlvE0_clEvEUlfE_St5arrayIPcLm2EELi4E23TrivialOffsetCalculatorILi1EjESC_NS0_6memory15LoadWithoutCastENSD_16StoreWithoutCastEEEviT_T0_T2_T3_T4_T5_ --------------------------
	.section	.text._ZN2at6native27unrolled_elementwise_kernelIZZZNS0_61_GLOBAL__N__132982cb_23_ActivationSiluKernel_cu_1520ed90_293611silu_kernelERNS_18TensorIteratorBaseEENKUlvE_clEvENKUlvE0_clEvEUlfE_St5arrayIPcLm2EELi4E23TrivialOffsetCalculatorILi1EjESC_NS0_6memory15LoadWithoutCastENSD_16StoreWithoutCastEEEviT_T0_T2_T3_T4_T5_,"ax",@progbits
	.sectioninfo	@"SHI_REGISTERS=20"
	.align	128
        .global         _ZN2at6native27unrolled_elementwise_kernelIZZZNS0_61_GLOBAL__N__132982cb_23_ActivationSiluKernel_cu_1520ed90_293611silu_kernelERNS_18TensorIteratorBaseEENKUlvE_clEvENKUlvE0_clEvEUlfE_St5arrayIPcLm2EELi4E23TrivialOffsetCalculatorILi1EjESC_NS0_6memory15LoadWithoutCastENSD_16StoreWithoutCastEEEviT_T0_T2_T3_T4_T5_
        .type           _ZN2at6native27unrolled_elementwise_kernelIZZZNS0_61_GLOBAL__N__132982cb_23_ActivationSiluKernel_cu_1520ed90_293611silu_kernelERNS_18TensorIteratorBaseEENKUlvE_clEvENKUlvE0_clEvEUlfE_St5arrayIPcLm2EELi4E23TrivialOffsetCalculatorILi1EjESC_NS0_6memory15LoadWithoutCastENSD_16StoreWithoutCastEEEviT_T0_T2_T3_T4_T5_,@function
        .size           _ZN2at6native27unrolled_elementwise_kernelIZZZNS0_61_GLOBAL__N__132982cb_23_ActivationSiluKernel_cu_1520ed90_293611silu_kernelERNS_18TensorIteratorBaseEENKUlvE_clEvENKUlvE0_clEvEUlfE_St5arrayIPcLm2EELi4E23TrivialOffsetCalculatorILi1EjESC_NS0_6memory15LoadWithoutCastENSD_16StoreWithoutCastEEEviT_T0_T2_T3_T4_T5_,(.L_x_9778 - _ZN2at6native27unrolled_elementwise_kernelIZZZNS0_61_GLOBAL__N__132982cb_23_ActivationSiluKernel_cu_1520ed90_293611silu_kernelERNS_18TensorIteratorBaseEENKUlvE_clEvENKUlvE0_clEvEUlfE_St5arrayIPcLm2EELi4E23TrivialOffsetCalculatorILi1EjESC_NS0_6memory15LoadWithoutCastENSD_16StoreWithoutCastEEEviT_T0_T2_T3_T4_T5_)
        .other          _ZN2at6native27unrolled_elementwise_kernelIZZZNS0_61_GLOBAL__N__132982cb_23_ActivationSiluKernel_cu_1520ed90_293611silu_kernelERNS_18TensorIteratorBaseEENKUlvE_clEvENKUlvE0_clEvEUlfE_St5arrayIPcLm2EELi4E23TrivialOffsetCalculatorILi1EjESC_NS0_6memory15LoadWithoutCastENSD_16StoreWithoutCastEEEviT_T0_T2_T3_T4_T5_,@"STO_CUDA_ENTRY STV_DEFAULT"
_ZN2at6native27unrolled_elementwise_kernelIZZZNS0_61_GLOBAL__N__132982cb_23_ActivationSiluKernel_cu_1520ed90_293611silu_kernelERNS_18TensorIteratorBaseEENKUlvE_clEvENKUlvE0_clEvEUlfE_St5arrayIPcLm2EELi4E23TrivialOffsetCalculatorILi1EjESC_NS0_6memory15LoadWithoutCastENSD_16StoreWithoutCastEEEviT_T0_T2_T3_T4_T5_:
.text._ZN2at6native27unrolled_elementwise_kernelIZZZNS0_61_GLOBAL__N__132982cb_23_ActivationSiluKernel_cu_1520ed90_293611silu_kernelERNS_18TensorIteratorBaseEENKUlvE_clEvENKUlvE0_clEvEUlfE_St5arrayIPcLm2EELi4E23TrivialOffsetCalculatorILi1EjESC_NS0_6memory15LoadWithoutCastENSD_16StoreWithoutCastEEEviT_T0_T2_T3_T4_T5_:
[----:B------:R-:W-:Y:S02]  /*0000*/  MOV R1, c[0x0][0x28] ;  /* 0x00000a0000017a02 */ /* 0x000fe40000000f00 */
[----:B------:R-:W0:Y:S01]  /*0010*/  S2R R0, SR_CTAID.X ;  /* 0x0000000000007919 */ /* 0x000e220000002500 */
[----:B------:R-:W-:Y:S01]  /*0020*/  IMAD.MOV.U32 R3, RZ, RZ, -0x200 ;  /* 0xfffffe00ff037424 */ /* 0x000fe200078e00ff */
[----:B------:R-:W-:Y:S02]  /*0030*/  ULDC.64 UR4, c[0x0][0x118] ;  /* 0x0000460000047ab9 */ /* 0x000fe40000000a00 */
[----:B------:R-:W1:Y:S01]  /*0040*/  S2R R5, SR_TID.X ;  /* 0x0000000000057919 */ /* 0x000e620000002100 */
[----:B0-----:R-:W-:Y:S01]  /*0050*/  IMAD R2, R0, R3, c[0x0][0x160] ;  /* 0x0000580000027624 */ /* 0x001fe200078e0203 */
[----:B------:R-:W-:Y:S01]  /*0060*/  HFMA2.MMA R3, -RZ, RZ, 0, 0 ;  /* 0x00000000ff037435 */ /* 0x000fe200000001ff */
[----:B-1----:R-:W-:-:S03]  /*0070*/  MOV R9, R5 ;  /* 0x0000000500097202 */ /* 0x002fc60000000f00 */
[----:B------:R-:W-:-:S13]  /*0080*/  ISETP.GE.AND P0, PT, R5, R2, PT ;  /* 0x000000020500720c */ /* 0x000fda0003f06270 */
[----:B------:R-:W-:Y:S01]  /*0090*/  @!P0 IADD3 R9, R5, 0x80, RZ ;  /* 0x0000008005098810 */ /* 0x000fe20007ffe0ff */
[----:B------:R-:W-:Y:S01]  /*00a0*/  @!P0 IMAD.MOV.U32 R7, RZ, RZ, 0x4 ;  /* 0x00000004ff078424 */ /* 0x000fe200078e00ff */
[----:B------:R-:W-:Y:S02]  /*00b0*/  @!P0 LEA R6, R0, R5, 0x9 ;  /* 0x0000000500068211 */ /* 0x000fe400078e48ff */
[----:B------:R-:W-:-:S03]  /*00c0*/  ISETP.GE.AND P1, PT, R9, R2, PT ;  /* 0x000000020900720c */ /* 0x000fc60003f26270 */
[----:B------:R-:W-:-:S05]  /*00d0*/  @!P0 IMAD.WIDE.U32 R6, R6, R7, c[0x0][0x170] ;  /* 0x00005c0006068625 */ /* 0x000fca00078e0007 */
[----:B------:R0:W2:Y:S05]  /*00e0*/  @!P0 LDG.E R3, [R6.64] ;  /* 0x0000000406038981 */ /* 0x0000aa000c1e1900 */
[----:B------:R-:W-:Y:S01]  /*00f0*/  @!P1 IMAD R10, R0, 0x200, R9 ;  /* 0x00000200000a9824 */ /* 0x000fe200078e0209 */
[----:B------:R-:W-:Y:S01]  /*0100*/  @!P1 IADD3 R9, R9, 0x80, RZ ;  /* 0x0000008009099810 */ /* 0x000fe20007ffe0ff */
[----:B------:R-:W-:Y:S01]  /*0110*/  HFMA2.MMA R4, -RZ, RZ, 0, 0 ;  /* 0x00000000ff047435 */ /* 0x000fe200000001ff */
[----:B------:R-:W-:Y:S02]  /*0120*/  @!P1 IMAD.MOV.U32 R11, RZ, RZ, 0x4 ;  /* 0x00000004ff0b9424 */ /* 0x000fe400078e00ff */
[----:B------:R-:W-:Y:S01]  /*0130*/  ISETP.GE.AND P2, PT, R9, R2, PT ;  /* 0x000000020900720c */ /* 0x000fe20003f46270 */
[----:B------:R-:W-:-:S02]  /*0140*/  IMAD.MOV.U32 R8, RZ, RZ, RZ ;  /* 0x000000ffff087224 */ /* 0x000fc400078e00ff */
[----:B------:R-:W-:-:S05]  /*0150*/  @!P1 IMAD.WIDE.U32 R10, R10, R11, c[0x0][0x170] ;  /* 0x00005c000a0a9625 */ /* 0x000fca00078e000b */
[----:B------:R-:W3:Y:S05]  /*0160*/  @!P1 LDG.E R4, [R10.64] ;  /* 0x000000040a049981 */ /* 0x000eea000c1e1900 */
[----:B------:R-:W-:Y:S01]  /*0170*/  @!P2 MOV R15, 0x4 ;  /* 0x00000004000fa802 */ /* 0x000fe20000000f00 */
[----:B------:R-:W-:-:S04]  /*0180*/  @!P2 IMAD R14, R0, 0x200, R9 ;  /* 0x00000200000ea824 */ /* 0x000fc800078e0209 */
[----:B------:R-:W-:Y:S01]  /*0190*/  @!P2 IMAD.WIDE.U32 R14, R14, R15, c[0x0][0x170] ;  /* 0x00005c000e0ea625 */ /* 0x000fe200078e000f */
[----:B------:R-:W-:-:S04]  /*01a0*/  @!P2 IADD3 R9, R9, 0x80, RZ ;  /* 0x000000800909a810 */ /* 0x000fc80007ffe0ff */
[----:B------:R-:W4:Y:S01]  /*01b0*/  @!P2 LDG.E R8, [R14.64] ;  /* 0x000000040e08a981 */ /* 0x000f22000c1e1900 */
[----:B------:R-:W-:Y:S01]  /*01c0*/  ISETP.GE.AND P1, PT, R9, R2, PT ;  /* 0x000000020900720c */ /* 0x000fe20003f26270 */
[----:B0-----:R-:W-:-:S12]  /*01d0*/  HFMA2.MMA R6, -RZ, RZ, 0, 0 ;  /* 0x00000000ff067435 */ /* 0x001fd800000001ff */
[----:B------:R-:W-:Y:S01]  /*01e0*/  @!P1 LEA R12, R0, R9, 0x9 ;  /* 0x00000009000c9211 */ /* 0x000fe200078e48ff */
[----:B------:R-:W-:-:S04]  /*01f0*/  @!P1 IMAD.MOV.U32 R13, RZ, RZ, 0x4 ;  /* 0x00000004ff0d9424 */ /* 0x000fc800078e00ff */
[----:B------:R-:W-:-:S05]  /*0200*/  @!P1 IMAD.WIDE.U32 R12, R12, R13, c[0x0][0x170] ;  /* 0x00005c000c0c9625 */ /* 0x000fca00078e000d */
[----:B------:R0:W5:Y:S01]  /*0210*/  @!P1 LDG.E R6, [R12.64] ;  /* 0x000000040c069981 */ /* 0x000162000c1e1900 */
[----:B------:R-:W-:-:S05]  /*0220*/  IMAD.MOV.U32 R7, RZ, RZ, R5 ;  /* 0x000000ffff077224 */ /* 0x000fca00078e0005 */
[C---:B------:R-:W-:Y:S02]  /*0230*/  IADD3 R9, R7.reuse, 0x100, RZ ;  /* 0x0000010007097810 */ /* 0x040fe40007ffe0ff */
[----:B------:R-:W-:Y:S02]  /*0240*/  IADD3 R17, R7, 0x80, RZ ;  /* 0x0000008007117810 */ /* 0x000fe40007ffe0ff */
[-C--:B------:R-:W-:Y:S02]  /*0250*/  ISETP.GE.AND P3, PT, R9, R2.reuse, PT ;  /* 0x000000020900720c */ /* 0x080fe40003f66270 */
[----:B------:R-:W-:Y:S02]  /*0260*/  ISETP.GE.AND P2, PT, R17, R2, PT ;  /* 0x000000021100720c */ /* 0x000fe40003f46270 */
[----:B0-----:R-:W-:-:S04]  /*0270*/  IADD3 R13, R7, 0x180, RZ ;  /* 0x00000180070d7810 */ /* 0x001fc80007ffe0ff */
[----:B------:R-:W-:Y:S02]  /*0280*/  ISETP.GE.AND P1, PT, R13, R2, PT ;  /* 0x000000020d00720c */ /* 0x000fe40003f26270 */
[----:B------:R-:W-:-:S04]  /*0290*/  @!P0 MOV R7, R17 ;  /* 0x0000001100078202 */ /* 0x000fc80000000f00 */
[----:B------:R-:W-:Y:S01]  /*02a0*/  ISETP.GE.AND P4, PT, R7, R2, PT ;  /* 0x000000020700720c */ /* 0x000fe20003f86270 */
[----:B------:R-:W-:Y:S01]  /*02b0*/  BSSY B0, `(.L_x_8884) ;  /* 0x0000022000007945 */ /* 0x000fe20003800000 */
[----:B--2---:R-:W-:-:S06]  /*02c0*/  @!P0 FMUL.FTZ R9, R3, -1.4426950216293334961 ;  /* 0xbfb8aa3b03098820 */ /* 0x004fcc0000410000 */
[----:B------:R-:W0:Y:S01]  /*02d0*/  @!P0 MUFU.EX2 R9, R9 ;  /* 0x0000000900098308 */ /* 0x000e220000000800 */
[----:B---3--:R-:W-:Y:S02]  /*02e0*/  @!P2 FMUL.FTZ R11, R4, -1.4426950216293334961 ;  /* 0xbfb8aa3b040ba820 */ /* 0x008fe40000410000 */
[----:B0-----:R-:W-:-:S05]  /*02f0*/  @!P0 FADD.FTZ R10, R9, 1 ;  /* 0x3f800000090a8421 */ /* 0x001fca0000010000 */
[----:B------:R-:W0:Y:S01]  /*0300*/  @!P2 MUFU.EX2 R11, R11 ;  /* 0x0000000b000ba308 */ /* 0x000e220000000800 */
[----:B----4-:R-:W-:-:S07]  /*0310*/  @!P3 FMUL.FTZ R14, R8, -1.4426950216293334961 ;  /* 0xbfb8aa3b080eb820 */ /* 0x010fce0000410000 */
[----:B------:R-:W1:Y:S08]  /*0320*/  @!P0 MUFU.RCP R10, R10 ;  /* 0x0000000a000a8308 */ /* 0x000e700000001000 */
[----:B------:R-:W2:Y:S01]  /*0330*/  @!P3 MUFU.EX2 R14, R14 ;  /* 0x0000000e000eb308 */ /* 0x000ea20000000800 */
[----:B0-----:R-:W-:Y:S01]  /*0340*/  @!P2 FADD.FTZ R12, R11, 1 ;  /* 0x3f8000000b0ca421 */ /* 0x001fe20000010000 */
[----:B------:R-:W-:Y:S01]  /*0350*/  @!P0 LEA R11, R0, R5, 0x9 ;  /* 0x00000005000b8211 */ /* 0x000fe200078e48ff */
[----:B-1----:R-:W-:-:S02]  /*0360*/  @!P0 FMUL.FTZ R5, R10, R3 ;  /* 0x000000030a058220 */ /* 0x002fc40000410000 */
[----:B--2---:R-:W-:Y:S02]  /*0370*/  @!P3 FADD.FTZ R9, R14, 1 ;  /* 0x3f8000000e09b421 */ /* 0x004fe40000010000 */
[----:B------:R-:W-:-:S04]  /*0380*/  @!P0 IMAD.MOV.U32 R14, RZ, RZ, 0x4 ;  /* 0x00000004ff0e8424 */ /* 0x000fc800078e00ff */
[----:B------:R-:W-:-:S04]  /*0390*/  @!P0 IMAD.WIDE.U32 R10, R11, R14, c[0x0][0x168] ;  /* 0x00005a000b0a8625 */ /* 0x000fc800078e000e */
[----:B-----5:R-:W-:Y:S01]  /*03a0*/  @!P1 FMUL.FTZ R13, R6, -1.4426950216293334961 ;  /* 0xbfb8aa3b060d9820 */ /* 0x020fe20000410000 */
[----:B------:R0:W-:Y:S01]  /*03b0*/  @!P0 STG.E [R10.64], R5 ;  /* 0x000000050a008986 */ /* 0x0001e2000c101904 */
[----:B------:R-:W1:Y:S08]  /*03c0*/  @!P2 MUFU.RCP R15, R12 ;  /* 0x0000000c000fa308 */ /* 0x000e700000001000 */
[----:B------:R-:W2:Y:S08]  /*03d0*/  @!P3 MUFU.RCP R9, R9 ;  /* 0x000000090009b308 */ /* 0x000eb00000001000 */
[----:B------:R-:W3:Y:S01]  /*03e0*/  @!P1 MUFU.EX2 R13, R13 ;  /* 0x0000000d000d9308 */ /* 0x000ee20000000800 */
[----:B-1----:R-:W-:-:S02]  /*03f0*/  @!P2 FMUL.FTZ R15, R15, R4 ;  /* 0x000000040f0fa220 */ /* 0x002fc40000410000 */
[----:B--2---:R-:W-:Y:S02]  /*0400*/  @!P3 FMUL.FTZ R17, R9, R8 ;  /* 0x000000080911b220 */ /* 0x004fe40000410000 */
[----:B---3--:R-:W-:Y:S01]  /*0410*/  @!P1 FADD.FTZ R3, R13, 1 ;  /* 0x3f8000000d039421 */ /* 0x008fe20000010000 */
[----:B------:R-:W-:Y:S05]  /*0420*/  @P4 BRA `(.L_x_8885) ;  /* 0x000000a000004947 */ /* 0x000fea0003800000 */
[----:B0-----:R-:W-:Y:S02]  /*0430*/  LEA R4, R0, R7, 0x9 ;  /* 0x0000000700047211 */ /* 0x001fe400078e48ff */
[----:B------:R-:W-:Y:S02]  /*0440*/  IADD3 R7, R7, 0x80, RZ ;  /* 0x0000008007077810 */ /* 0x000fe40007ffe0ff */
[----:B------:R-:W-:Y:S02]  /*0450*/  MOV R9, 0x4 ;  /* 0x0000000400097802 */ /* 0x000fe40000000f00 */
[----:B------:R-:W-:-:S03]  /*0460*/  ISETP.GE.AND P0, PT, R7, R2, PT ;  /* 0x000000020700720c */ /* 0x000fc60003f06270 */
[----:B------:R-:W-:-:S05]  /*0470*/  IMAD.WIDE.U32 R4, R4, R9, c[0x0][0x168] ;  /* 0x00005a0004047625 */ /* 0x000fca00078e0009 */
[----:B------:R0:W-:Y:S05]  /*0480*/  STG.E [R4.64], R15 ;  /* 0x0000000f04007986 */ /* 0x0001ea000c101904 */
[----:B------:R-:W-:Y:S01]  /*0490*/  @!P0 IMAD R8, R0, 0x200, R7 ;  /* 0x0000020000088824 */ /* 0x000fe200078e0207 */
[----:B------:R-:W-:-:S03]  /*04a0*/  @!P0 IADD3 R7, R7, 0x80, RZ ;  /* 0x0000008007078810 */ /* 0x000fc60007ffe0ff */
[----:B------:R-:W-:-:S05]  /*04b0*/  @!P0 IMAD.WIDE.U32 R8, R8, R9, c[0x0][0x168] ;  /* 0x00005a0008088625 */ /* 0x000fca00078e0009 */
[----:B------:R0:W-:Y:S02]  /*04c0*/  @!P0 STG.E [R8.64], R17 ;  /* 0x0000001108008986 */ /* 0x0001e4000c101904 */
.L_x_8885:
[----:B0-----:R-:W-:Y:S05]  /*04d0*/  BSYNC B0 ;  /* 0x0000000000007941 */ /* 0x001fea0003800000 */
.L_x_8884:
[----:B------:R-:W-:Y:S01]  /*04e0*/  ISETP.GE.AND P0, PT, R7, R2, PT ;  /* 0x000000020700720c */ /* 0x000fe20003f06270 */
[----:B------:R-:W0:-:S12]  /*04f0*/  @!P1 MUFU.RCP R3, R3 ;  /* 0x0000000300039308 */ /* 0x000e180000001000 */
[----:B------:R-:W-:Y:S05]  /*0500*/  @P0 EXIT ;  /* 0x000000000000094d */ /* 0x000fea0003800000 */
[----:B------:R-:W-:Y:S01]  /*0510*/  LEA R2, R0, R7, 0x9 ;  /* 0x0000000700027211 */ /* 0x000fe200078e48ff */
[----:B------:R-:W-:Y:S01]  /*0520*/  HFMA2.MMA R7, -RZ, RZ, 0, 2.384185791015625e-07 ;  /* 0x00000004ff077435 */ /* 0x000fe200000001ff */
[----:B0-----:R-:W-:-:S09]  /*0530*/  @!P1 FMUL.FTZ R5, R3, R6 ;  /* 0x0000000603059220 */ /* 0x001fd20000410000 */
[----:B------:R-:W-:-:S05]  /*0540*/  IMAD.WIDE.U32 R2, R2, R7, c[0x0][0x168] ;  /* 0x00005a0002027625 */ /* 0x000fca00078e0007 */
[----:B------:R-:W-:Y:S01]  /*0550*/  STG.E [R2.64], R5 ;  /* 0x0000000502007986 */ /* 0x000fe2000c101904 */
[----:B------:R-:W-:Y:S05]  /*0560*/  EXIT ;  /* 0x000000000000794d */ /* 0x000fea0003800000 */
.L_x_8886:
        /* <DEDUP_REMOVED lines=9> */
.L_x_9778:


//--------------------- .text._ZN2at6native29vectorized_elementwise_kernelILi2EZZZNS0_61_GLOBAL__N__132982cb_23_ActivationSiluKernel_cu_1520ed90_293611silu_kernelERNS_18TensorIteratorBaseEENKUlvE_clEvENKUlvE0_clEvEUlfE_St5arrayIPcLm2EEEEviT0_T1_ --------------------------
	.section	.text._ZN2at6native29vectorized_elementwise_kernelILi2EZZZNS0_61_GLOBAL__N__132982cb_23_ActivationSiluKernel_cu_1520ed90_293611silu_kernelERNS_18TensorIteratorBaseEENKUlvE_clEvENKUlvE0_clEvEUlfE_St5arrayIPcLm2EEEEviT0_T1_,"ax",@progbits
	.sectioninfo	@"SHI_REGISTERS=28"
	.align	128
        .global         _ZN2at6native29vectorized_elementwise_kernelILi2EZZZNS0_61_GLOBAL__N__132982cb_23_ActivationSiluKernel_cu_1520ed90_293611silu_kernelERNS_18TensorIteratorBaseEENKUlvE_clEvENKUlvE0_clEvEUlfE_St5arrayIPcLm2EEEEviT0_T1_
        .type           _ZN2at6native29vectorized_elementwise_kernelILi2EZZZNS0_61_GLOBAL__N__132982cb_23_ActivationSiluKernel_cu_1520ed90_293611silu_kernelERNS_18TensorIteratorBaseEENKUlvE_clEvENKUlvE0_clEvEUlfE_St5arrayIPcLm2EEEEviT0_T1_,@function
        .size           _ZN2at6native29vectorized_elementwise_kernelILi2EZZZNS0_61_GLOBAL__N__132982cb_23_ActivationSiluKernel_cu_1520ed90_293611silu_kernelERNS_18TensorIteratorBaseEENKUlvE_clEvENKUlvE0_clEvEUlfE_St5arrayIPcLm2EEEEviT0_T1_,(.L_x_9779 - _ZN2at6native29vectorized_elementwise_kernelILi2EZZZNS0_61_GLOBAL__N__132982cb_23_ActivationSiluKernel_cu_1520ed90_293611silu_kernelERNS_18TensorIteratorBaseEENKUlvE_clEvENKUlvE0_clEvEUlfE_St5arrayIPcLm2EEEEviT0_T1_)
        .other          _ZN2at6native29vectorized_elementwise_kernelILi2EZZZNS0_61_GLOBAL__N__132982cb_23_ActivationSiluKernel_cu_1520ed90_293611silu_kernelERNS_18TensorIteratorBaseEENKUlvE_clEvENKUlvE0_clEvEUlfE_St5arrayIPcLm2EEEEviT0_T1_,@"STO_CUDA_ENTRY STV_DEFAULT"
_ZN2at6native29vectorized_elementwise_kernelILi2EZZZNS0_61_GLOBAL__N__132982cb_23_ActivationSiluKernel_cu_1520ed90_293611silu_kernelERNS_18TensorIteratorBaseEENKUlvE_clEvENKUlvE0_clEvEUlfE_St5arrayIPcLm2EEEEviT0_T1_:
.text._ZN2at6native29vectorized_elementwise_kernelILi2EZZZNS0_61_GLOBAL__N__132982cb_23_ActivationSiluKernel_cu_1520ed90_293611silu_kernelERNS_18TensorIteratorBaseEENKUlvE_clEvENKUlvE0_clEvEUlfE_St5arrayIPcLm2EEEEviT0_T1_:
        /* <DEDUP_REMOVED lines=13> */
[----:B------:R-:W4:Y:S04]  /*00d0*/  LDG.E.64 R4, [R12.64+0x800] ;  /* 0x000800040c047981 */ /* 0x000f28000c1e1b00 */
[----:B------:R-:W5:Y:S01]  /*00e0*/  LDG.E.64 R2, [R12.64+0xc00] ;  /* 0x000c00040c027981 */ /* 0x000f62000c1e1b00 */
[----:B------:R-:W-:-:S06]  /*00f0*/  IMAD.WIDE.U32 R22, R0, R11, c[0x0][0x168] ;  /* 0x00005a0000167625 */ /* 0x000fcc00078e000b */
[----:B------:R-:W-:-:S04]  /*0100*/  IMAD.WIDE R10, R10, 0x8, R22 ;  /* 0x000000080a0a7825 */ /* 0x000fc800078e0216 */
[----:B--2---:R-:W-:Y:S02]  /*0110*/  FMUL.FTZ R15, R9, -1.4426950216293334961 ;  /* 0xbfb8aa3b090f7820 */ /* 0x004fe40000410000 */
[----:B------:R-:W-:Y:S02]  /*0120*/  FMUL.FTZ R14, R8, -1.4426950216293334961 ;  /* 0xbfb8aa3b080e7820 */ /* 0x000fe40000410000 */
[----:B------:R0:W1:Y:S01]  /*0130*/  MUFU.EX2 R17, R15 ;  /* 0x0000000f00117308 */ /* 0x0000620000000800 */
[----:B---3--:R-:W-:Y:S02]  /*0140*/  FMUL.FTZ R20, R6, -1.4426950216293334961 ;  /* 0xbfb8aa3b06147820 */ /* 0x008fe40000410000 */
[----:B------:R-:W-:Y:S02]  /*0150*/  FMUL.FTZ R21, R7, -1.4426950216293334961 ;  /* 0xbfb8aa3b07157820 */ /* 0x000fe40000410000 */
[----:B----4-:R-:W-:Y:S02]  /*0160*/  FMUL.FTZ R19, R5, -1.4426950216293334961 ;  /* 0xbfb8aa3b05137820 */ /* 0x010fe40000410000 */
[----:B------:R-:W-:Y:S01]  /*0170*/  FMUL.FTZ R18, R4, -1.4426950216293334961 ;  /* 0xbfb8aa3b04127820 */ /* 0x000fe20000410000 */
[----:B------:R-:W2:Y:S01]  /*0180*/  MUFU.EX2 R14, R14 ;  /* 0x0000000e000e7308 */ /* 0x000ea20000000800 */
[----:B-----5:R-:W-:-:S02]  /*0190*/  FMUL.FTZ R16, R3, -1.4426950216293334961 ;  /* 0xbfb8aa3b03107820 */ /* 0x020fc40000410000 */
[----:B0-----:R-:W-:-:S05]  /*01a0*/  FMUL.FTZ R15, R2, -1.4426950216293334961 ;  /* 0xbfb8aa3b020f7820 */ /* 0x001fca0000410000 */
        /* <DEDUP_REMOVED lines=19> */
[----:B-1----:R-:W-:-:S05]  /*02e0*/  FMUL.FTZ R8, R8, R13 ;  /* 0x0000000d08087220 */ /* 0x002fca0000410000 */
[----:B------:R-:W-:Y:S02]  /*02f0*/  STG.E.64 [R10.64], R8 ;  /* 0x000000080a007986 */ /* 0x000fe4000c101b04 */
[----:B------:R-:W1:Y:S01]  /*0300*/  MUFU.RCP R20, R20 ;  /* 0x0000001400147308 */ /* 0x000e620000001000 */
[----:B--2---:R-:W-:-:S07]  /*0310*/  FMUL.FTZ R7, R7, R14 ;  /* 0x0000000e07077220 */ /* 0x004fce0000410000 */
[----:B------:R-:W2:Y:S01]  /*0320*/  MUFU.RCP R19, R18 ;  /* 0x0000001200137308 */ /* 0x000ea20000001000 */
[----:B0-----:R-:W-:-:S05]  /*0330*/  FMUL.FTZ R6, R6, R17 ;  /* 0x0000001106067220 */ /* 0x001fca0000410000 */
[----:B------:R-:W-:Y:S02]  /*0340*/  STG.E.64 [R10.64+0x400], R6 ;  /* 0x000400060a007986 */ /* 0x000fe4000c101b04 */
[----:B------:R-:W0:Y:S01]  /*0350*/  MUFU.RCP R16, R16 ;  /* 0x0000001000107308 */ /* 0x000e220000001000 */
[----:B-1----:R-:W-:-:S07]  /*0360*/  FMUL.FTZ R5, R5, R20 ;  /* 0x0000001405057220 */ /* 0x002fce0000410000 */
[----:B------:R-:W1:Y:S01]  /*0370*/  MUFU.RCP R15, R15 ;  /* 0x0000000f000f7308 */ /* 0x000e620000001000 */
[----:B--2---:R-:W-:-:S05]  /*0380*/  FMUL.FTZ R4, R4, R19 ;  /* 0x0000001304047220 */ /* 0x004fca0000410000 */
[----:B------:R-:W-:Y:S01]  /*0390*/  STG.E.64 [R10.64+0x800], R4 ;  /* 0x000800040a007986 */ /* 0x000fe2000c101b04 */
[----:B0-----:R-:W-:Y:S02]  /*03a0*/  FMUL.FTZ R3, R3, R16 ;  /* 0x0000001003037220 */ /* 0x001fe40000410000 */
[----:B-1----:R-:W-:-:S05]  /*03b0*/  FMUL.FTZ R2, R2, R15 ;  /* 0x0000000f02027220 */ /* 0x002fca0000410000 */
[----:B------:R-:W-:Y:S01]  /*03c0*/  STG.E.64 [R10.64+0xc00], R2 ;  /* 0x000c00020a007986 */ /* 0x000fe2000c101b04 */
[----:B------:R-:W-:Y:S05]  /*03d0*/  EXIT ;  /* 0x000000000000794d */ /* 0x000fea0003800000 */
.L_x_8887:
[----:B------:R-:W0:Y:S01]  /*03e0*/  S2R R3, SR_TID.X ;  /* 0x0000000000037919 */ /* 0x000e220000002100 */
[----:B------:R-:W-:Y:S01]  /*03f0*/  HFMA2.MMA R2, -RZ, RZ, 0, 0 ;  /* 0x00000000ff027435 */ /* 0x000fe200000001ff */
[----:B0-----:R-:W-:Y:S01]  /*0400*/  ISETP.GE.AND P0, PT, R3, R4, PT ;  /* 0x000000040300720c */ /* 0x001fe20003f06270 */
[----:B------:R-:W-:-:S12]  /*0410*/  IMAD.MOV.U32 R11, RZ, RZ, R3 ;  /* 0x000000ffff0b7224 */ /* 0x000fd800078e0003 */
[----:B------:R-:W-:Y:S01]  /*0420*/  @!P0 IADD3 R11, R3, 0x80, RZ ;  /* 0x00000080030b8810 */ /* 0x000fe20007ffe0ff */
[----:B------:R-:W-:Y:S01]  /*0430*/  CS2R R6, SRZ ;  /* 0x0000000000067805 */ /* 0x000fe2000001ff00 */
[----:B------:R-:W-:Y:S02]  /*0440*/  @!P0 IADD3 R8, R0, R3, RZ ;  /* 0x0000000300088210 */ /* 0x000fe40007ffe0ff */
[----:B------:R-:W-:Y:S02]  /*0450*/  ISETP.GE.AND P1, PT, R11, R4, PT ;  /* 0x000000040b00720c */ /* 0x000fe40003f26270 */
[----:B------:R-:W-:Y:S01]  /*0460*/  @!P0 MOV R9, 0x4 ;  /* 0x0000000400098802 */ /* 0x000fe20000000f00 */
[----:B------:R-:W-:-:S04]  /*0470*/  HFMA2.MMA R5, -RZ, RZ, 0, 0 ;  /* 0x00000000ff057435 */ /* 0x000fc800000001ff */
[----:B------:R-:W-:-:S05]  /*0480*/  @!P0 IMAD.WIDE.U32 R8, R8, R9, c[0x0][0x170] ;  /* 0x00005c0008088625 */ /* 0x000fca00078e0009 */
[----:B------:R0:W2:Y:S01]  /*0490*/  @!P0 LDG.E R2, [R8.64] ;  /* 0x0000000408028981 */ /* 0x0000a2000c1e1900 */
[----:B------:R-:W-:Y:S02]  /*04a0*/  @!P1 IADD3 R12, R0, R11, RZ ;  /* 0x0000000b000c9210 */ /* 0x000fe40007ffe0ff */
[----:B------:R-:W-:Y:S02]  /*04b0*/  @!P1 IADD3 R11, R11, 0x80, RZ ;  /* 0x000000800b0b9810 */ /* 0x000fe40007ffe0ff */
[----:B------:R-:W-:Y:S02]  /*04c0*/  @!P1 MOV R13, 0x4 ;  /* 0x00000004000d9802 */ /* 0x000fe40000000f00 */
[----:B------:R-:W-:-:S13]  /*04d0*/  ISETP.GE.AND P2, PT, R11, R4, PT ;  /* 0x000000040b00720c */ /* 0x000fda0003f46270 */
[----:B------:R-:W-:Y:S01]  /*04e0*/  @!P2 IMAD.IADD R14, R0, 0x1, R11 ;  /* 0x00000001000ea824 */ /* 0x000fe200078e020b */
[----:B------:R-:W-:-:S04]  /*04f0*/  @!P2 IADD3 R11, R11, 0x80, RZ ;  /* 0x000000800b0ba810 */ /* 0x000fc80007ffe0ff */
[----:B------:R-:W-:Y:S01]  /*0500*/  ISETP.GE.AND P3, PT, R11, R4, PT ;  /* 0x000000040b00720c */ /* 0x000fe20003f66270 */
[----:B------:R-:W-:-:S05]  /*0510*/  @!P1 IMAD.WIDE.U32 R12, R12, R13, c[0x0][0x170] ;  /* 0x00005c000c0c9625 */ /* 0x000fca00078e000d */
[----:B------:R1:W3:Y:S07]  /*0520*/  @!P1 LDG.E R7, [R12.64] ;  /* 0x000000040c079981 */ /* 0x0002ee000c1e1900 */
[----:B------:R-:W-:Y:S02]  /*0530*/  @!P3 IADD3 R10, R0, R11, RZ ;  /* 0x0000000b000ab210 */ /* 0x000fe40007ffe0ff */
[----:B------:R-:W-:-:S04]  /*0540*/  @!P3 IADD3 R11, R11, 0x80, RZ ;  /* 0x000000800b0bb810 */ /* 0x000fc80007ffe0ff */
[----:B------:R-:W-:-:S13]  /*0550*/  ISETP.GE.AND P1, PT, R11, R4, PT ;  /* 0x000000040b00720c */ /* 0x000fda0003f26270 */
[----:B------:R-:W-:Y:S02]  /*0560*/  @!P1 IADD3 R16, R0, R11, RZ ;  /* 0x0000000b00109210 */ /* 0x000fe40007ffe0ff */
[----:B------:R-:W-:-:S04]  /*0570*/  @!P1 IADD3 R11, R11, 0x80, RZ ;  /* 0x000000800b0b9810 */ /* 0x000fc80007ffe0ff */
[----:B------:R-:W-:Y:S01]  /*0580*/  ISETP.GE.AND P4, PT, R11, R4, PT ;  /* 0x000000040b00720c */ /* 0x000fe20003f86270 */
[----:B------:R-:W-:-:S04]  /*0590*/  @!P2 IMAD.MOV.U32 R15, RZ, RZ, 0x4 ;  /* 0x00000004ff0fa424 */ /* 0x000fc800078e00ff */
[----:B------:R-:W-:-:S05]  /*05a0*/  @!P2 IMAD.WIDE.U32 R14, R14, R15, c[0x0][0x170] ;  /* 0x00005c000e0ea625 */ /* 0x000fca00078e000f */
[----:B------:R4:W5:Y:S03]  /*05b0*/  @!P2 LDG.E R5, [R14.64] ;  /* 0x000000040e05a981 */ /* 0x000966000c1e1900 */
[----:B------:R-:W-:Y:S02]  /*05c0*/  @!P4 IADD3 R18, R0, R11, RZ ;  /* 0x0000000b0012c210 */ /* 0x000fe40007ffe0ff */
[----:B------:R-:W-:-:S04]  /*05d0*/  @!P4 IADD3 R11, R11, 0x80, RZ ;  /* 0x000000800b0bc810 */ /* 0x000fc80007ffe0ff */
[----:B------:R-:W-:Y:S02]  /*05e0*/  ISETP.GE.AND P2, PT, R11, R4, PT ;  /* 0x000000040b00720c */ /* 0x000fe40003f46270 */
[----:B0-----:R-:W-:Y:S01]  /*05f0*/  @!P3 MOV R9, 0x4 ;  /* 0x000000040009b802 */ /* 0x001fe20000000f00 */
[----:B------:R-:W-:-:S04]  /*0600*/  @!P1 IMAD.MOV.U32 R17, RZ, RZ, 0x4 ;  /* 0x00000004ff119424 */ /* 0x000fc800078e00ff */
[----:B-1----:R-:W-:Y:S02]  /*0610*/  @!P3 IMAD.WIDE.U32 R12, R10, R9, c[0x0][0x170] ;  /* 0x00005c000a0cb625 */ /* 0x002fe400078e0009 */
[----:B------:R-:W-:Y:S02]  /*0620*/  CS2R R8, SRZ ;  /* 0x0000000000087805 */ /* 0x000fe4000001ff00 */
[----:B------:R-:W-:Y:S01]  /*0630*/  @!P1 IMAD.WIDE.U32 R16, R16, R17, c[0x0][0x170] ;  /* 0x00005c0010109625 */ /* 0x000fe200078e0011 */
[----:B------:R0:W5:Y:S01]  /*0640*/  @!P3 LDG.E R6, [R12.64] ;  /* 0x000000040c06b981 */ /* 0x000162000c1e1900 */
[----:B----4-:R-:W-:Y:S02]  /*0650*/  @!P2 IADD3 R14, R0, R11, RZ ;  /* 0x0000000b000ea210 */ /* 0x010fe40007ffe0ff */
[----:B------:R-:W-:Y:S01]  /*0660*/  @!P2 IADD3 R11, R11, 0x80, RZ ;  /* 0x000000800b0ba810 */ /* 0x000fe20007ffe0ff */
[----:B------:R1:W4:Y:S03]  /*0670*/  @!P1 LDG.E R8, [R16.64] ;  /* 0x0000000410089981 */ /* 0x000326000c1e1900 */
[----:B------:R-:W-:Y:S01]  /*0680*/  ISETP.GE.AND P1, PT, R11, R4, PT ;  /* 0x000000040b00720c */ /* 0x000fe20003f26270 */
[----:B0-----:R-:W-:Y:S01]  /*0690*/  @!P2 IMAD.MOV.U32 R13, RZ, RZ, 0x4 ;  /* 0x00000004ff0da424 */ /* 0x001fe200078e00ff */
[----:B------:R-:W-:Y:S01]  /*06a0*/  @!P4 MOV R19, 0x4 ;  /* 0x000000040013c802 */ /* 0x000fe20000000f00 */
[----:B------:R-:W-:-:S02]  /*06b0*/  HFMA2.MMA R10, -RZ, RZ, 0, 0 ;  /* 0x00000000ff0a7435 */ /* 0x000fc400000001ff */
[----:B-1----:R-:W-:-:S08]  /*06c0*/  @!P2 IMAD.WIDE.U32 R16, R14, R13, c[0x0][0x170] ;  /* 0x00005c000e10a625 */ /* 0x002fd000078e000d */
[----:B------:R-:W-:Y:S02]  /*06d0*/  @!P1 IADD3 R14, R0, R11, RZ ;  /* 0x0000000b000e9210 */ /* 0x000fe40007ffe0ff */
[----:B------:R-:W-:Y:S01]  /*06e0*/  @!P1 MOV R15, 0x4 ;  /* 0x00000004000f9802 */ /* 0x000fe20000000f00 */
[----:B------:R-:W-:Y:S01]  /*06f0*/  IMAD.MOV.U32 R12, RZ, RZ, RZ ;  /* 0x000000ffff0c7224 */ /* 0x000fe200078e00ff */
[----:B------:R0:W4:Y:S01]  /*0700*/  @!P2 LDG.E R10, [R16.64] ;  /* 0x00000004100aa981 */ /* 0x000122000c1e1900 */
[----:B------:R-:W-:-:S04]  /*0710*/  @!P4 IMAD.WIDE.U32 R18, R18, R19, c[0x0][0x170] ;  /* 0x00005c001212c625 */ /* 0x000fc800078e0013 */
[----:B------:R-:W-:Y:S01]  /*0720*/  @!P1 IMAD.WIDE.U32 R14, R14, R15, c[0x0][0x170] ;  /* 0x00005c000e0e9625 */ /* 0x000fe200078e000f */
[----:B------:R2:W4:Y:S04]  /*0730*/  @!P4 LDG.E R9, [R18.64] ;  /* 0x000000041209c981 */ /* 0x000528000c1e1900 */
[----:B------:R1:W4:Y:S01]  /*0740*/  @!P1 LDG.E R12, [R14.64] ;  /* 0x000000040e0c9981 */ /* 0x000322000c1e1900 */
[----:B------:R-:W-:-:S04]  /*0750*/  MOV R11, R3 ;  /* 0x00000003000b7202 */ /* 0x000fc80000000f00 */
[----:B------:R-:W-:-:S04]  /*0760*/  IADD3 R13, R11, 0x80, RZ ;  /* 0x000000800b0d7810 */ /* 0x000fc80007ffe0ff */
[----:B------:R-:W-:Y:S02]  /*0770*/  ISETP.GE.AND P6, PT, R13, R4, PT ;  /* 0x000000040d00720c */ /* 0x000fe40003fc6270 */
        /* <DEDUP_REMOVED lines=10> */
[----:B------:R-:W-:Y:S02]  /*0820*/  IADD3 R21, R11, 0x380, RZ ;  /* 0x000003800b157810 */ /* 0x000fe40007ffe0ff */
[----:B------:R-:W-:Y:S01]  /*0830*/  @!P0 IADD3 R3, R0, R3, RZ ;  /* 0x0000000300038210 */ /* 0x000fe20007ffe0ff */
[----:B------:R-:W-:Y:S01]  /*0840*/  @!P0 IMAD.MOV.U32 R11, RZ, RZ, R13 ;  /* 0x000000ffff0b8224 */ /* 0x000fe200078e000d */
[----:B------:R-:W-:Y:S01]  /*0850*/  BSSY B0, `(.L_x_8888) ;  /* 0x0000059000007945 */ /* 0x000fe20003800000 */
[----:B------:R-:W-:Y:S01]  /*0860*/  BSSY B1, `(.L_x_8889) ;  /* 0x0000051000017945 */ /* 0x000fe20003800000 */
[----:B--2---:R-:W-:-:S06]  /*0870*/  @!P0 FMUL.FTZ R18, R2, -1.4426950216293334961 ;  /* 0xbfb8aa3b02128820 */ /* 0x004fcc0000410000 */
[----:B------:R-:W0:Y:S01]  /*0880*/  @!P0 MUFU.EX2 R18, R18 ;  /* 0x0000001200128308 */ /* 0x000e220000000800 */
[----:B---3--:R-:W-:-:S07]  /*0890*/  @!P6 FMUL.FTZ R19, R7, -1.4426950216293334961 ;  /* 0xbfb8aa3b0713e820 */ /* 0x008fce0000410000 */
[----:B------:R-:W2:Y:S01]  /*08a0*/  @!P6 MUFU.EX2 R19, R19 ;  /* 0x000000130013e308 */ /* 0x000ea20000000800 */
[----:B0-----:R-:W-:Y:S02]  /*08b0*/  @!P0 FADD.FTZ R17, R18, 1 ;  /* 0x3f80000012118421 */ /* 0x001fe40000010000 */
[----:B--2---:R-:W-:-:S06]  /*08c0*/  @!P6 FADD.FTZ R16, R19, 1 ;  /* 0x3f8000001310e421 */ /* 0x004fcc0000010000 */
[----:B------:R-:W0:Y:S01]  /*08d0*/  @!P6 MUFU.RCP R16, R16 ;  /* 0x000000100010e308 */ /* 0x000e220000001000 */
[----:B-----5:R-:W-:Y:S02]  /*08e0*/  @!P1 FMUL.FTZ R18, R5, -1.4426950216293334961 ;  /* 0xbfb8aa3b05129820 */ /* 0x020fe40000410000 */
[----:B0-----:R-:W-:-:S05]  /*08f0*/  @!P6 FMUL.FTZ R7, R16, R7 ;  /* 0x000000071007e220 */ /* 0x001fca0000410000 */
[----:B------:R-:W1:Y:S01]  /*0900*/  @!P1 MUFU.EX2 R18, R18 ;  /* 0x0000001200129308 */ /* 0x000e620000000800 */
[----:B------:R-:W-:Y:S01]  /*0910*/  ISETP.GE.AND P6, PT, R21, R4, PT ;  /* 0x000000041500720c */ /* 0x000fe20003fc6270 */
[----:B----4-:R-:W-:-:S06]  /*0920*/  @!P3 FMUL.FTZ R20, R8, -1.4426950216293334961 ;  /* 0xbfb8aa3b0814b820 */ /* 0x010fcc0000410000 */
[----:B------:R-:W0:Y:S01]  /*0930*/  @!P3 MUFU.EX2 R20, R20 ;  /* 0x000000140014b308 */ /* 0x000e220000000800 */
[----:B------:R-:W-:Y:S02]  /*0940*/  @!P2 FMUL.FTZ R19, R6, -1.4426950216293334961 ;  /* 0xbfb8aa3b0613a820 */ /* 0x000fe40000410000 */
[----:B-1----:R-:W-:-:S05]  /*0950*/  @!P1 FADD.FTZ R14, R18, 1 ;  /* 0x3f800000120e9421 */ /* 0x002fca0000010000 */
[----:B------:R-:W1:Y:S01]  /*0960*/  @!P2 MUFU.EX2 R19, R19 ;  /* 0x000000130013a308 */ /* 0x000e620000000800 */
[----:B------:R-:W-:Y:S02]  /*0970*/  @!P5 FMUL.FTZ R22, R10, -1.4426950216293334961 ;  /* 0xbfb8aa3b0a16d820 */ /* 0x000fe40000410000 */
[----:B0-----:R-:W-:Y:S02]  /*0980*/  @!P3 FADD.FTZ R18, R20, 1 ;  /* 0x3f8000001412b421 */ /* 0x001fe40000010000 */
[----:B------:R-:W-:Y:S02]  /*0990*/  @!P4 FMUL.FTZ R20, R9, -1.4426950216293334961 ;  /* 0xbfb8aa3b0914c820 */ /* 0x000fe40000410000 */
[----:B------:R-:W-:Y:S01]  /*09a0*/  @!P6 FMUL.FTZ R23, R12, -1.4426950216293334961 ;  /* 0xbfb8aa3b0c17e820 */ /* 0x000fe20000410000 */
[----:B------:R1:W0:Y:S08]  /*09b0*/  @!P0 MUFU.RCP R15, R17 ;  /* 0x00000011000f8308 */ /* 0x0002300000001000 */
[----:B------:R-:W2:Y:S08]  /*09c0*/  @!P4 MUFU.EX2 R20, R20 ;  /* 0x000000140014c308 */ /* 0x000eb00000000800 */
[----:B------:R-:W3:Y:S08]  /*09d0*/  @!P5 MUFU.EX2 R22, R22 ;  /* 0x000000160016d308 */ /* 0x000ef00000000800 */
[----:B------:R-:W4:Y:S01]  /*09e0*/  @!P6 MUFU.EX2 R23, R23 ;  /* 0x000000170017e308 */ /* 0x000f220000000800 */
[----:B-1----:R-:W-:-:S02]  /*09f0*/  @!P2 FADD.FTZ R17, R19, 1 ;  /* 0x3f8000001311a421 */ /* 0x002fc40000010000 */
[----:B0-----:R-:W-:-:S05]  /*0a00*/  @!P0 FMUL.FTZ R25, R15, R2 ;  /* 0x000000020f198220 */ /* 0x001fca0000410000 */
[----:B------:R0:W-:Y:S01]  /*0a10*/  @!P3 MUFU.RCP R19, R18 ;  /* 0x000000120013b308 */ /* 0x0001e20000001000 */
[----:B--2---:R-:W-:Y:S02]  /*0a20*/  @!P4 FADD.FTZ R16, R20, 1 ;  /* 0x3f8000001410c421 */ /* 0x004fe40000010000 */
[----:B---3--:R-:W-:Y:S01]  /*0a30*/  @!P5 FADD.FTZ R21, R22, 1 ;  /* 0x3f8000001615d421 */ /* 0x008fe20000010000 */
[----:B0-----:R-:W-:Y:S01]  /*0a40*/  @!P0 MOV R18, 0x4 ;  /* 0x0000000400128802 */ /* 0x001fe20000000f00 */
[----:B----4-:R-:W-:-:S04]  /*0a50*/  @!P6 FADD.FTZ R15, R23, 1 ;  /* 0x3f800000170fe421 */ /* 0x010fc80000010000 */
[----:B------:R-:W-:Y:S01]  /*0a60*/  @!P0 IMAD.WIDE.U32 R2, R3, R18, c[0x0][0x168] ;  /* 0x00005a0003028625 */ /* 0x000fe200078e0012 */
[----:B------:R-:W0:Y:S04]  /*0a70*/  @!P1 MUFU.RCP R14, R14 ;  /* 0x0000000e000e9308 */ /* 0x000e280000001000 */
[----:B------:R1:W-:Y:S01]  /*0a80*/  @!P0 STG.E [R2.64], R25 ;  /* 0x0000001902008986 */ /* 0x0003e2000c101904 */
[----:B------:R-:W-:-:S03]  /*0a90*/  ISETP.GE.AND P0, PT, R11, R4, PT ;  /* 0x000000040b00720c */ /* 0x000fc60003f06270 */
[----:B------:R-:W2:Y:S08]  /*0aa0*/  @!P2 MUFU.RCP R17, R17 ;  /* 0x000000110011a308 */ /* 0x000eb00000001000 */
[----:B------:R-:W3:Y:S08]  /*0ab0*/  @!P4 MUFU.RCP R16, R16 ;  /* 0x000000100010c308 */ /* 0x000ef00000001000 */
[----:B------:R-:W4:Y:S08]  /*0ac0*/  @!P5 MUFU.RCP R21, R21 ;  /* 0x000000150015d308 */ /* 0x000f300000001000 */
[----:B------:R-:W5:Y:S01]  /*0ad0*/  @!P6 MUFU.RCP R15, R15 ;  /* 0x0000000f000fe308 */ /* 0x000f620000001000 */
[----:B0-----:R-:W-:-:S02]  /*0ae0*/  @!P1 FMUL.FTZ R5, R14, R5 ;  /* 0x000000050e059220 */ /* 0x001fc40000410000 */
[----:B--2---:R-:W-:Y:S02]  /*0af0*/  @!P2 FMUL.FTZ R17, R17, R6 ;  /* 0x000000061111a220 */ /* 0x004fe40000410000 */
[----:B------:R-:W-:Y:S02]  /*0b00*/  @!P3 FMUL.FTZ R19, R19, R8 ;  /* 0x000000081313b220 */ /* 0x000fe40000410000 */
[----:B---3--:R-:W-:Y:S02]  /*0b10*/  @!P4 FMUL.FTZ R16, R16, R9 ;  /* 0x000000091010c220 */ /* 0x008fe40000410000 */
[----:B----4-:R-:W-:Y:S02]  /*0b20*/  @!P5 FMUL.FTZ R21, R21, R10 ;  /* 0x0000000a1515d220 */ /* 0x010fe40000410000 */
[----:B-----5:R-:W-:Y:S01]  /*0b30*/  @!P6 FMUL.FTZ R12, R15, R12 ;  /* 0x0000000c0f0ce220 */ /* 0x020fe20000410000 */
[----:B------:R-:W-:Y:S05]  /*0b40*/  @P0 BRA `(.L_x_8890) ;  /* 0x000000c000000947 */ /* 0x000fea0003800000 */
[----:B-1----:R-:W-:Y:S02]  /*0b50*/  IADD3 R2, R0, R11, RZ ;  /* 0x0000000b00027210 */ /* 0x002fe40007ffe0ff */
[----:B------:R-:W-:-:S02]  /*0b60*/  MOV R3, 0x4 ;  /* 0x0000000400037802 */ /* 0x000fc40000000f00 */
        /* <DEDUP_REMOVED lines=10> */
.L_x_8890:
[----:B-1----:R-:W-:-:S13]  /*0c10*/  ISETP.GE.AND P0, PT, R11, R4, PT ;  /* 0x000000040b00720c */ /* 0x002fda0003f06270 */
[----:B------:R-:W-:Y:S05]  /*0c20*/  @P0 BRA `(.L_x_8892) ;  /* 0x000000c000000947 */ /* 0x000fea0003800000 */
[----:B0-----:R-:W-:Y:S01]  /*0c30*/  MOV R3, 0x4 ;  /* 0x0000000400037802 */ /* 0x001fe20000000f00 */
[----:B------:R-:W-:Y:S01]  /*0c40*/  IMAD.IADD R2, R0, 0x1, R11 ;  /* 0x0000000100027824 */ /* 0x000fe200078e020b */
[----:B------:R-:W-:-:S03]  /*0c50*/  IADD3 R11, R11, 0x80, RZ ;  /* 0x000000800b0b7810 */ /* 0x000fc60007ffe0ff */
[----:B------:R-:W-:-:S05]  /*0c60*/  IMAD.WIDE.U32 R2, R2, R3, c[0x0][0x168] ;  /* 0x00005a0002027625 */ /* 0x000fca00078e0003 */
[----:B------:R0:W-:Y:S02]  /*0c70*/  STG.E [R2.64], R17 ;  /* 0x0000001102007986 */ /* 0x0001e4000c101904 */
.L_x_8891:
[----:B------:R-:W-:-:S13]  /*0c80*/  ISETP.GE.AND P0, PT, R11, R4, PT ;  /* 0x000000040b00720c */ /* 0x000fda0003f06270 */
[----:B------:R-:W-:Y:S05]  /*0c90*/  @P0 BRA `(.L_x_8893) ;  /* 0x000000d000000947 */ /* 0x000fea0003800000 */
[----:B0-----:R-:W-:Y:S01]  /*0ca0*/  HFMA2.MMA R3, -RZ, RZ, 0, 2.384185791015625e-07 ;  /* 0x00000004ff037435 */ /* 0x001fe200000001ff */
[----:B------:R-:W-:Y:S02]  /*0cb0*/  IADD3 R2, R0, R11, RZ ;  /* 0x0000000b00027210 */ /* 0x000fe40007ffe0ff */
[----:B------:R-:W-:-:S07]  /*0cc0*/  IADD3 R11, R11, 0x80, RZ ;  /* 0x000000800b0b7810 */ /* 0x000fce0007ffe0ff */
[----:B------:R-:W-:-:S05]  /*0cd0*/  IMAD.WIDE.U32 R2, R2, R3, c[0x0][0x168] ;  /* 0x00005a0002027625 */ /* 0x000fca00078e0003 */
[----:B------:R0:W-:Y:S02]  /*0ce0*/  STG.E [R2.64], R19 ;  /* 0x0000001302007986 */ /* 0x0001e4000c101904 */
.L_x_8892:
[----:B------:R-:W-:-:S13]  /*0cf0*/  ISETP.GE.AND P0, PT, R11, R4, PT ;  /* 0x000000040b00720c */ /* 0x000fda0003f06270 */
[----:B------:R-:W-:Y:S01]  /*0d00*/  @P0 BREAK B1 ;  /* 0x0000000000010942 */ /* 0x000fe20003800000 */
[----:B------:R-:W-:Y:S05]  /*0d10*/  @P0 BRA `(.L_x_8894) ;  /* 0x000000c000000947 */ /* 0x000fea0003800000 */
[----:B0-----:R-:W-:Y:S01]  /*0d20*/  IADD3 R2, R0, R11, RZ ;  /* 0x0000000b00027210 */ /* 0x001fe20007ffe0ff */
[----:B------:R-:W-:Y:S01]  /*0d30*/  IMAD.MOV.U32 R3, RZ, RZ, 0x4 ;  /* 0x00000004ff037424 */ /* 0x000fe200078e00ff */
[----:B------:R-:W-:-:S03]  /*0d40*/  IADD3 R11, R11, 0x80, RZ ;  /* 0x000000800b0b7810 */ /* 0x000fc60007ffe0ff */
[----:B------:R-:W-:-:S05]  /*0d50*/  IMAD.WIDE.U32 R2, R2, R3, c[0x0][0x168] ;  /* 0x00005a0002027625 */ /* 0x000fca00078e0003 */
[----:B------:R0:W-:Y:S02]  /*0d60*/  STG.E [R2.64], R16 ;  /* 0x0000001002007986 */ /* 0x0001e4000c101904 */
.L_x_8893:
[----:B------:R-:W-:Y:S05]  /*0d70*/  BSYNC B1 ;  /* 0x0000000000017941 */ /* 0x000fea0003800000 */
.L_x_8889:
[----:B------:R-:W-:-:S13]  /*0d80*/  ISETP.GE.AND P0, PT, R11, R4, PT ;  /* 0x000000040b00720c */ /* 0x000fda0003f06270 */
[----:B0-----:R-:W-:Y:S02]  /*0d90*/  @!P0 IADD3 R2, R0, R11, RZ ;  /* 0x0000000b00028210 */ /* 0x001fe40007ffe0ff */
[----:B------:R-:W-:Y:S02]  /*0da0*/  @!P0 MOV R3, 0x4 ;  /* 0x0000000400038802 */ /* 0x000fe40000000f00 */
[----:B------:R-:W-:-:S03]  /*0db0*/  @!P0 IADD3 R11, R11, 0x80, RZ ;  /* 0x000000800b0b8810 */ /* 0x000fc60007ffe0ff */
[----:B------:R-:W-:-:S05]  /*0dc0*/  @!P0 IMAD.WIDE.U32 R2, R2, R3, c[0x0][0x168] ;  /* 0x00005a0002028625 */ /* 0x000fca00078e0003 */
[----:B------:R0:W-:Y:S02]  /*0dd0*/  @!P0 STG.E [R2.64], R21 ;  /* 0x0000001502008986 */ /* 0x0001e4000c101904 */
.L_x_8894:
[----:B------:R-:W-:Y:S05]  /*0de0*/  BSYNC B0 ;  /* 0x0000000000007941 */ /* 0x000fea0003800000 */
.L_x_8888:
[----:B------:R-:W-:Y:S01]  /*0df0*/  WARPSYNC 0xffffffff ;  /* 0xffffffff00007948 */ /* 0x000fe20003800000 */
[----:B------:R-:W-:-:S13]  /*0e00*/  ISETP.GE.AND P0, PT, R11, R4, PT ;  /* 0x000000040b00720c */ /* 0x000fda0003f06270 */
[----:B------:R-:W-:Y:S05]  /*0e10*/  @P0 EXIT ;  /* 0x000000000000094d */ /* 0x000fea0003800000 */
[----:B0-----:R-:W-:Y:S01]  /*0e20*/  HFMA2.MMA R3, -RZ, RZ, 0, 2.384185791015625e-07 ;  /* 0x00000004ff037435 */ /* 0x001fe200000001ff */
[----:B------:R-:W-:-:S09]  /*0e30*/  IADD3 R2, R0, R11, RZ ;  /* 0x0000000b00027210 */ /* 0x000fd20007ffe0ff */
[----:B------:R-:W-:-:S05]  /*0e40*/  IMAD.WIDE.U32 R2, R2, R3, c[0x0][0x168] ;  /* 0x00005a0002027625 */ /* 0x000fca00078e0003 */
[----:B------:R-:W-:Y:S01]  /*0e50*/  STG.E [R2.64], R12 ;  /* 0x0000000c02007986 */ /* 0x000fe2000c101904 */
[----:B------:R-:W-:Y:S05]  /*0e60*/  EXIT ;  /* 0x000000000000794d */ /* 0x000fea0003800000 */
.L_x_8895:
        /* <DEDUP_REMOVED lines=9> */
.L_x_9779:


//--------------------- .text._ZN2at6native29vectorized_elementwise_kernelILi4EZZZNS0_61_GLOBAL__N__132982cb_23_ActivationSiluKernel_cu_1520ed90_293611silu_kernelERNS_18TensorIteratorBaseEENKUlvE_clEvENKUlvE0_clEvEUlfE_St5arrayIPcLm2EEEEviT0_T1_ --------------------------
	.section	.text._ZN2at6native29vectorized_elementwise_kernelILi4EZZZNS0_61_GLOBAL__N__132982cb_23_ActivationSiluKernel_cu_1520ed90_293611silu_kernelERNS_18TensorIteratorBaseEENKUlvE_clEvENKUlvE0_clEvEUlfE_St5arrayIPcLm2EEEEviT0_T1_,"ax",@progbits
	.sectioninfo	@"SHI_REGISTERS=28"
	.align	128
        .global         _ZN2at6native29vectorized_elementwise_kernelILi4EZZZNS0_61_GLOBAL__N__132982cb_23_ActivationSiluKernel_cu_1520ed90_293611silu_kernelERNS_18TensorIteratorBaseEENKUlvE_clEvENKUlvE0_clEvEUlfE_St5arrayIPcLm2EEEEviT0_T1_
        .type           _ZN2at6native29vectorized_elementwise_kernelILi4EZZZNS0_61_GLOBAL__N__132982cb_23_ActivationSiluKernel_cu_1520ed90_293611silu_kernelERNS_18TensorIteratorBaseEENKUlvE_clEvENKUlvE0_clEvEUlfE_St5arrayIPcLm2EEEEviT0_T1_,@function
        .size           _ZN2at6native29vectorized_elementwise_kernelILi4EZZZNS0_61_GLOBAL__N__132982cb_23_ActivationSiluKernel_cu_1520ed90_293611silu_kernelERNS_18TensorIteratorBaseEENKUlvE_clEvENKUlvE0_clEvEUlfE_St5arrayIPcLm2EEEEviT0_T1_,(.L_x_9780 - _ZN2at6native29vectorized_elementwise_kernelILi4EZZZNS0_61_GLOBAL__N__132982cb_23_ActivationSiluKernel_cu_1520ed90_293611silu_kernelERNS_18TensorIteratorBaseEENKUlvE_clEvENKUlvE0_clEvEUlfE_St5arrayIPcLm2EEEEviT0_T1_)
        .other          _ZN2at6native29vectorized_elementwise_kernelILi4EZZZNS0_61_GLOBAL__N__132982cb_23_ActivationSiluKernel_cu_1520ed90_293611silu_kernelERNS_18TensorIteratorBaseEENKUlvE_clEvENKUlvE0_clEvEUlfE_St5arrayIPcLm2EEEEviT0_T1_,@"STO_CUDA_ENTRY STV_DEFAULT"
_ZN2at6native29vectorized_elementwise_kernelILi4EZZZNS0_61_GLOBAL__N__132982cb_23_ActivationSiluKernel_cu_1520ed90_293611silu_kernelERNS_18TensorIteratorBaseEENKUlvE_clEvENKUlvE0_clEvEUlfE_St5arrayIPcLm2EEEEviT0_T1_:
.text._ZN2at6native29vectorized_elementwise_kernelILi4EZZZNS0_61_GLOBAL__N__132982cb_23_ActivationSiluKernel_cu_1520ed90_293611silu_kernelERNS_18TensorIteratorBaseEENKUlvE_clEvENKUlvE0_clEvEUlfE_St5arrayIPcLm2EEEEviT0_T1_:
        /* <DEDUP_REMOVED lines=12> */
[----:B------:R-:W3:Y:S01]  /*00c0*/  LDG.E.128 R4, [R14.64+0x800] ;  /* 0x000800040e047981 */ /* 0x000ee2000c1e1d00 */
[----:B--2---:R-:W-:Y:S02]  /*00d0*/  FMUL.FTZ R18, R11, -1.4426950216293334961 ;  /* 0xbfb8aa3b0b127820 */ /* 0x004fe40000410000 */
[----:B------:R-:W-:Y:S02]  /*00e0*/  FMUL.FTZ R17, R10, -1.4426950216293334961 ;  /* 0xbfb8aa3b0a117820 */ /* 0x000fe40000410000 */
[----:B------:R0:W1:Y:S01]  /*00f0*/  MUFU.EX2 R22, R18 ;  /* 0x0000001200167308 */ /* 0x0000620000000800 */
[----:B------:R-:W-:-:S02]  /*0100*/  FMUL.FTZ R13, R8, -1.4426950216293334961 ;  /* 0xbfb8aa3b080d7820 */ /* 0x000fc40000410000 */
[----:B---3--:R-:W-:Y:S02]  /*0110*/  FMUL.FTZ R12, R7, -1.4426950216293334961 ;  /* 0xbfb8aa3b070c7820 */ /* 0x008fe40000410000 */
[----:B------:R-:W-:Y:S02]  /*0120*/  FMUL.FTZ R19, R6, -1.4426950216293334961 ;  /* 0xbfb8aa3b06137820 */ /* 0x000fe40000410000 */
[----:B------:R-:W-:Y:S01]  /*0130*/  FMUL.FTZ R16, R9, -1.4426950216293334961 ;  /* 0xbfb8aa3b09107820 */ /* 0x000fe20000410000 */
[----:B------:R2:W3:Y:S01]  /*0140*/  MUFU.EX2 R21, R17 ;  /* 0x0000001100157308 */ /* 0x0004e20000000800 */
[----:B0-----:R-:W-:-:S07]  /*0150*/  FMUL.FTZ R18, R5, -1.4426950216293334961 ;  /* 0xbfb8aa3b05127820 */ /* 0x001fce0000410000 */
[----:B------:R1:W0:Y:S01]  /*0160*/  MUFU.EX2 R20, R16 ;  /* 0x0000001000147308 */ /* 0x0002220000000800 */
[----:B--2---:R-:W-:-:S07]  /*0170*/  FMUL.FTZ R17, R4, -1.4426950216293334961 ;  /* 0xbfb8aa3b04117820 */ /* 0x004fce0000410000 */
[----:B------:R-:W2:Y:S01]  /*0180*/  MUFU.EX2 R13, R13 ;  /* 0x0000000d000d7308 */ /* 0x000ea20000000800 */
[----:B-1----:R-:W-:Y:S02]  /*0190*/  FADD.FTZ R16, R22, 1 ;  /* 0x3f80000016107421 */ /* 0x002fe40000010000 */
[----:B---3--:R-:W-:-:S05]  /*01a0*/  FADD.FTZ R15, R21, 1 ;  /* 0x3f800000150f7421 */ /* 0x008fca0000010000 */
[----:B------:R-:W1:Y:S01]  /*01b0*/  MUFU.EX2 R12, R12 ;  /* 0x0000000c000c7308 */ /* 0x000e620000000800 */
[----:B0-----:R-:W-:Y:S02]  /*01c0*/  FADD.FTZ R14, R20, 1 ;  /* 0x3f800000140e7421 */ /* 0x001fe40000010000 */
[----:B------:R-:W-:-:S05]  /*01d0*/  IMAD.WIDE.U32 R20, R0, R3, c[0x0][0x168] ;  /* 0x00005a0000147625 */ /* 0x000fca00078e0003 */
[----:B------:R-:W0:Y:S01]  /*01e0*/  MUFU.EX2 R19, R19 ;  /* 0x0000001300137308 */ /* 0x000e220000000800 */
[----:B--2---:R-:W-:Y:S02]  /*01f0*/  FADD.FTZ R13, R13, 1 ;  /* 0x3f8000000d0d7421 */ /* 0x004fe40000010000 */
[----:B------:R-:W-:-:S05]  /*0200*/  IMAD.WIDE R2, R2, 0x10, R20 ;  /* 0x0000001002027825 */ /* 0x000fca00078e0214 */
[----:B------:R-:W2:Y:S01]  /*0210*/  MUFU.EX2 R18, R18 ;  /* 0x0000001200127308 */ /* 0x000ea20000000800 */
[----:B-1----:R-:W-:-:S07]  /*0220*/  FADD.FTZ R12, R12, 1 ;  /* 0x3f8000000c0c7421 */ /* 0x002fce0000010000 */
[----:B------:R-:W1:Y:S01]  /*0230*/  MUFU.EX2 R17, R17 ;  /* 0x0000001100117308 */ /* 0x000e620000000800 */
[----:B0-----:R-:W-:Y:S02]  /*0240*/  FADD.FTZ R19, R19, 1 ;  /* 0x3f80000013137421 */ /* 0x001fe40000010000 */
[----:B--2---:R-:W-:-:S05]  /*0250*/  FADD.FTZ R18, R18, 1 ;  /* 0x3f80000012127421 */ /* 0x004fca0000010000 */
[----:B------:R-:W0:Y:S01]  /*0260*/  MUFU.RCP R16, R16 ;  /* 0x0000001000107308 */ /* 0x000e220000001000 */
[----:B-1----:R-:W-:-:S07]  /*0270*/  FADD.FTZ R17, R17, 1 ;  /* 0x3f80000011117421 */ /* 0x002fce0000010000 */
[----:B------:R-:W1:Y:S08]  /*0280*/  MUFU.RCP R15, R15 ;  /* 0x0000000f000f7308 */ /* 0x000e700000001000 */
[----:B------:R-:W2:Y:S01]  /*0290*/  MUFU.RCP R14, R14 ;  /* 0x0000000e000e7308 */ /* 0x000ea20000001000 */
[----:B0-----:R-:W-:-:S07]  /*02a0*/  FMUL.FTZ R11, R11, R16 ;  /* 0x000000100b0b7220 */ /* 0x001fce0000410000 */
[----:B------:R-:W0:Y:S01]  /*02b0*/  MUFU.RCP R13, R13 ;  /* 0x0000000d000d7308 */ /* 0x000e220000001000 */
[----:B-1----:R-:W-:-:S07]  /*02c0*/  FMUL.FTZ R10, R10, R15 ;  /* 0x0000000f0a0a7220 */ /* 0x002fce0000410000 */
[----:B------:R-:W1:Y:S01]  /*02d0*/  MUFU.RCP R12, R12 ;  /* 0x0000000c000c7308 */ /* 0x000e620000001000 */
[----:B--2---:R-:W-:-:S07]  /*02e0*/  FMUL.FTZ R9, R9, R14 ;  /* 0x0000000e09097220 */ /* 0x004fce0000410000 */
[----:B------:R-:W2:Y:S01]  /*02f0*/  MUFU.RCP R19, R19 ;  /* 0x0000001300137308 */ /* 0x000ea20000001000 */
[----:B0-----:R-:W-:-:S05]  /*0300*/  FMUL.FTZ R8, R8, R13 ;  /* 0x0000000d08087220 */ /* 0x001fca0000410000 */
[----:B------:R-:W-:Y:S02]  /*0310*/  STG.E.128 [R2.64], R8 ;  /* 0x0000000802007986 */ /* 0x000fe4000c101d04 */
[----:B------:R-:W0:Y:S01]  /*0320*/  MUFU.RCP R18, R18 ;  /* 0x0000001200127308 */ /* 0x000e220000001000 */
[----:B-1----:R-:W-:-:S07]  /*0330*/  FMUL.FTZ R7, R7, R12 ;  /* 0x0000000c07077220 */ /* 0x002fce0000410000 */
[----:B------:R-:W1:Y:S01]  /*0340*/  MUFU.RCP R17, R17 ;  /* 0x0000001100117308 */ /* 0x000e620000001000 */
[----:B--2---:R-:W-:Y:S02]  /*0350*/  FMUL.FTZ R6, R6, R19 ;  /* 0x0000001306067220 */ /* 0x004fe40000410000 */
[----:B0-----:R-:W-:Y:S02]  /*0360*/  FMUL.FTZ R5, R5, R18 ;  /* 0x0000001205057220 */ /* 0x001fe40000410000 */
[----:B-1----:R-:W-:-:S05]  /*0370*/  FMUL.FTZ R4, R4, R17 ;  /* 0x0000001104047220 */ /* 0x002fca0000410000 */
[----:B------:R-:W-:Y:S01]  /*0380*/  STG.E.128 [R2.64+0x800], R4 ;  /* 0x0008000402007986 */ /* 0x000fe2000c101d04 */
[----:B------:R-:W-:Y:S05]  /*0390*/  EXIT ;  /* 0x000000000000794d */ /* 0x000fea0003800000 */
.L_x_8896:
        /* <DEDUP_REMOVED lines=131> */
.L_x_8899:
[----:B-1----:R-:W-:-:S13]  /*0bd0*/  ISETP.GE.AND P0, PT, R11, R4, PT ;  /* 0x000000040b00720c */ /* 0x002fda0003f06270 */
[----:B------:R-:W-:Y:S05]  /*0be0*/  @P0 BRA `(.L_x_8901) ;  /* 0x000000c000000947 */ /* 0x000fea0003800000 */
[----:B0-----:R-:W-:Y:S01]  /*0bf0*/  MOV R3, 0x4 ;  /* 0x0000000400037802 */ /* 0x001fe20000000f00 */
[----:B------:R-:W-:Y:S01]  /*0c00*/  IMAD.IADD R2, R0, 0x1, R11 ;  /* 0x0000000100027824 */ /* 0x000fe200078e020b */
[----:B------:R-:W-:-:S03]  /*0c10*/  IADD3 R11, R11, 0x80, RZ ;  /* 0x000000800b0b7810 */ /* 0x000fc60007ffe0ff */
[----:B------:R-:W-:-:S05]  /*0c20*/  IMAD.WIDE.U32 R2, R2, R3, c[0x0][0x168] ;  /* 0x00005a0002027625 */ /* 0x000fca00078e0003 */
[----:B------:R0:W-:Y:S02]  /*0c30*/  STG.E [R2.64], R17 ;  /* 0x0000001102007986 */ /* 0x0001e4000c101904 */
.L_x_8900:
[----:B------:R-:W-:-:S13]  /*0c40*/  ISETP.GE.AND P0, PT, R11, R4, PT ;  /* 0x000000040b00720c */ /* 0x000fda0003f06270 */
[----:B------:R-:W-:Y:S05]  /*0c50*/  @P0 BRA `(.L_x_8902) ;  /* 0x000000d000000947 */ /* 0x000fea0003800000 */
[----:B0-----:R-:W-:Y:S01]  /*0c60*/  HFMA2.MMA R3, -RZ, RZ, 0, 2.384185791015625e-07 ;  /* 0x00000004ff037435 */ /* 0x001fe200000001ff */
[----:B------:R-:W-:Y:S02]  /*0c70*/  IADD3 R2, R0, R11, RZ ;  /* 0x0000000b00027210 */ /* 0x000fe40007ffe0ff */
[----:B------:R-:W-:-:S07]  /*0c80*/  IADD3 R11, R11, 0x80, RZ ;  /* 0x000000800b0b7810 */ /* 0x000fce0007ffe0ff */
[----:B------:R-:W-:-:S05]  /*0c90*/  IMAD.WIDE.U32 R2, R2, R3, c[0x0][0x168] ;  /* 0x00005a0002027625 */ /* 0x000fca00078e0003 */
[----:B------:R0:W-:Y:S02]  /*0ca0*/  STG.E [R2.64], R19 ;  /* 0x0000001302007986 */ /* 0x0001e4000c101904 */
.L_x_8901:
        /* <DEDUP_REMOVED lines=8> */
.L_x_8902:
[----:B------:R-:W-:Y:S05]  /*0d30*/  BSYNC B1 ;  /* 0x0000000000017941 */ /* 0x000fea0003800000 */
.L_x_8898:
[----:B------:R-:W-:-:S13]  /*0d40*/  ISETP.GE.AND P0, PT, R11, R4, PT ;  /* 0x000000040b00720c */ /* 0x000fda0003f06270 */
[----:B0-----:R-:W-:Y:S02]  /*0d50*/  @!P0 IADD3 R2, R0, R11, RZ ;  /* 0x0000000b00028210 */ /* 0x001fe40007ffe0ff */
[----:B------:R-:W-:Y:S02]  /*0d60*/  @!P0 MOV R3, 0x4 ;  /* 0x0000000400038802 */ /* 0x000fe40000000f00 */
[----:B------:R-:W-:-:S03]  /*0d70*/  @!P0 IADD3 R11, R11, 0x80, RZ ;  /* 0x000000800b0b8810 */ /* 0x000fc60007ffe0ff */
[----:B------:R-:W-:-:S05]  /*0d80*/  @!P0 IMAD.WIDE.U32 R2, R2, R3, c[0x0][0x168] ;  /* 0x00005a0002028625 */ /* 0x000fca00078e0003 */
[----:B------:R0:W-:Y:S02]  /*0d90*/  @!P0 STG.E [R2.64], R21 ;  /* 0x0000001502008986 */ /* 0x0001e4000c101904 */
.L_x_8903:
[----:B------:R-:W-:Y:S05]  /*0da0*/  BSYNC B0 ;  /* 0x0000000000007941 */ /* 0x000fea0003800000 */
.L_x_8897:
        /* <DEDUP_REMOVED lines=8> */
.L_x_8904:
        /* <DEDUP_REMOVED lines=13> */
.L_x_9780:


//--------------------- .text._ZN2at6native29vectorized_elementwise_kernelILi8EZZZNS0_61_GLOBAL__N__132982cb_23_ActivationSiluKernel_cu_1520ed90_293611silu_kernelERNS_18TensorIteratorBaseEENKUlvE_clEvENKUlvE0_clEvEUlfE_St5arrayIPcLm2EEEEviT0_T1_ --------------------------
	.section	.text._ZN2at6native29vectorized_elementwise_kernelILi8EZZZNS0_61_GLOBAL__N__132982cb_23_ActivationSiluKernel_cu_1520ed90_293611silu_kernelERNS_18TensorIteratorBaseEENKUlvE_clEvENKUlvE0_clEvEUlfE_St5arrayIPcLm2EEEEviT0_T1_,"ax",@progbits
	.sectioninfo	@"SHI_REGISTERS=4"
	.align	128
        .global         _ZN2at6native29vectorized_elementwise_kernelILi8EZZZNS0_61_GLOBAL__N__132982cb_23_ActivationSiluKernel_cu_1520ed90_293611silu_kernelERNS_18TensorIteratorBaseEENKUlvE_clEvENKUlvE0_clEvEUlfE_St5arrayIPcLm2EEEEviT0_T1_
        .type           _ZN2at6native29vectorized_elementwise_kernelILi8EZZZNS0_61_GLOBAL__N__132982cb_23_ActivationSiluKernel_cu_1520ed90_293611silu_kernelERNS_18TensorIteratorBaseEENKUlvE_clEvENKUlvE0_clEvEUlfE_St5arrayIPcLm2EEEEviT0_T1_,@function
        .size           _ZN2at6native29vectorized_elementwise_kernelILi8EZZZNS0_61_GLOBAL__N__132982cb_23_ActivationSiluKernel_cu_1520ed90_293611silu_kernelERNS_18TensorIteratorBaseEENKUlvE_clEvENKUlvE0_clEvEUlfE_St5arrayIPcLm2EEEEviT0_T1_,(.L_x_9781 - _ZN2at6native29vectorized_elementwise_kernelILi8EZZZNS0_61_GLOBAL__N__132982cb_23_ActivationSiluKernel_cu_1520ed90_293611silu_kernelERNS_18TensorIteratorBaseEENKUlvE_clEvENKUlvE0_clEvEUlfE_St5arrayIPcLm2EEEEviT0_T1_)
        .other          _ZN2at6native29vectorized_elementwise_kernelILi8EZZZNS0_61_GLOBAL__N__132982cb_23_ActivationSiluKernel_cu_1520ed90_293611silu_kernelERNS_18TensorIteratorBaseEENKUlvE_clEvENKUlvE0_clEvEUlfE_St5arrayIPcLm2EEEEviT0_T1_,@"STO_CUDA_ENTRY STV_DEFAULT"
_ZN2at6native29vectorized_elementwise_kernelILi8EZZZNS0_61_GLOBAL__N__132982cb_23_ActivationSiluKernel_cu_1520ed90_293611silu_kernelERNS_18TensorIteratorBaseEENKUlvE_clEvENKUlvE0_clEvEUlfE_St5arrayIPcLm2EEEEviT0_T1_:
.text._ZN2at6native29vectorized_elementwise_kernelILi8EZZZNS0_61_GLOBAL__N__132982cb_23_ActivationSiluKernel_cu_1520ed90_293611silu_kernelERNS_18TensorIteratorBaseEENKUlvE_clEvENKUlvE0_clEvEUlfE_St5arrayIPcLm2EEEEviT0_T1_:
[----:B------:R-:W-:Y:S02]  /*0000*/  MOV R1, c[0x0][0x28] ;  /* 0x00000a0000017a02 */ /* 0x000fe40000000f00 */
[----:B------:R-:W-:Y:S05]  /*0010*/  EXIT ;  /* 0x000000000000794d */ /* 0x000fea0003800000 */
.L_x_8905:
        /* <DEDUP_REMOVED lines=14> */
.L_x_9781:


//--------------------- .text._ZN2at6native18elementwise_kernelILi128ELi4EZNS0_15gpu_kernel_implIZZZNS0_61_GLOBAL__N__132982cb_23_ActivationSiluKernel_cu_1520ed90_293611silu_kernelERNS_18TensorIteratorBaseEENKUlvE_clEvENKUlvE_clEvEUldE_EEvS5_RKT_EUliE_EEviT1_ --------------------------
	.section	.text._ZN2at6native18elementwise_kernelILi128ELi4EZNS0_15gpu_kernel_implIZZZNS0_61_GLOBAL__N__132982cb_23_ActivationSiluKernel_cu_1520ed90_293611silu_kernelERNS_18TensorIteratorBaseEENKUlvE_clEvENKUlvE_clEvEUldE_EEvS5_RKT_EUliE_EEviT1_,"ax",@progbits
	.sectioninfo	@"SHI_REGISTERS=30"
	.align	128
        .global         _ZN2at6native18elementwise_kernelILi128ELi4EZNS0_15gpu_kernel_implIZZZNS0_61_GLOBAL__N__132982cb_23_ActivationSiluKernel_cu_1520ed90_293611silu_kernelERNS_18TensorIteratorBaseEENKUlvE_clEvENKUlvE_clEvEUldE_EEvS5_RKT_EUliE_EEviT1_
        .type           _ZN2at6native18elementwise_kernelILi128ELi4EZNS0_15gpu_kernel_implIZZZNS0_61_GLOBAL__N__132982cb_23_ActivationSiluKernel_cu_1520ed90_293611silu_kernelERNS_18TensorIteratorBaseEENKUlvE_clEvENKUlvE_clEvEUldE_EEvS5_RKT_EUliE_EEviT1_,@function
        .size           _ZN2at6native18elementwise_kernelILi128ELi4EZNS0_15gpu_kernel_implIZZZNS0_61_GLOBAL__N__132982cb_23_ActivationSiluKernel_cu_1520ed90_293611silu_kernelERNS_18TensorIteratorBaseEENKUlvE_clEvENKUlvE_clEvEUldE_EEvS5_RKT_EUliE_EEviT1_,(.L_x_9713 - _ZN2at6native18elementwise_kernelILi128ELi4EZNS0_15gpu_kernel_implIZZZNS0_61_GLOBAL__N__132982cb_23_ActivationSiluKernel_cu_1520ed90_293611silu_kernelERNS_18TensorIteratorBaseEENKUlvE_clEvENKUlvE_clEvEUldE_EEvS5_RKT_EUliE_EEviT1_)
        .other          _ZN2at6native18elementwise_kernelILi128ELi4EZNS0_15gpu_kernel_implIZZZNS0_61_GLOBAL__N__132982cb_23_ActivationSiluKernel_cu_1520ed90_293611silu_kernelERNS_18TensorIteratorBaseEENKUlvE_clEvENKUlvE_clEvEUldE_EEvS5_RKT_EUliE_EEviT1_,@"STO_CUDA_ENTRY STV_DEFAULT"
_ZN2at6native18elementwise_kernelILi128ELi4EZNS0_15gpu_kernel_implIZZZNS0_61_GLOBAL__N__132982cb_23_ActivationSiluKernel_cu_1520ed90_293611silu_kernelERNS_18TensorIteratorBaseEENKUlvE_clEvENKUlvE_clEvEUldE_EEvS5_RKT_EUliE_EEviT1_:
.text._ZN2at6native18elementwise_kernelILi128ELi4EZNS0_15gpu_kernel_implIZZZNS0_61_GLOBAL__N__132982cb_23_ActivationSiluKernel_cu_1520ed90_293611silu_kernelERNS_18TensorIteratorBaseEENKUlvE_clEvENKUlvE_clEvEUldE_EEvS5_RKT_EUliE_EEviT1_:
        /* <DEDUP_REMOVED lines=235> */
.L_x_8908:
        /* <DEDUP_REMOVED lines=19> */
.L_x_8912:
[----:B------:R-:W2:Y:S02]  /*0fe0*/  LDG.E.U8 R4, [R6.64] ;  /* 0x0000002406047981 */ /* 0x000ea4000c1e1100 */
[----:B--2---:R-:W0:Y:S01]  /*0ff0*/  I2F.F64.U16 R4, R4 ;  /* 0x0000000400047312 */ /* 0x004e220000101800 */
[----:B------:R-:W-:Y:S05]  /*1000*/  BRA `(.L_x_8914) ;  /* 0x00000df000007947 */ /* 0x000fea0003800000 */
.L_x_8911:
        /* <DEDUP_REMOVED lines=9> */
.L_x_8916:
[----:B------:R-:W2:Y:S02]  /*10a0*/  LDG.E R4, [R6.64] ;  /* 0x0000002406047981 */ /* 0x000ea4000c1e1900 */
[----:B--2---:R-:W0:Y:S01]  /*10b0*/  I2F.F64 R4, R4 ;  /* 0x0000000400047312 */ /* 0x004e220000201c00 */
[----:B------:R-:W-:Y:S05]  /*10c0*/  BRA `(.L_x_8914) ;  /* 0x00000d3000007947 */ /* 0x000fea0003800000 */
.L_x_8915:
[----:B------:R-:W2:Y:S02]  /*10d0*/  LDG.E.U16 R4, [R6.64] ;  /* 0x0000002406047981 */ /* 0x000ea4000c1e1500 */
[----:B--2---:R-:W0:Y:S01]  /*10e0*/  I2F.F64.S16 R4, R4 ;  /* 0x0000000400047312 */ /* 0x004e220000101c00 */
[----:B------:R-:W-:Y:S05]  /*10f0*/  BRA `(.L_x_8914) ;  /* 0x00000d0000007947 */ /* 0x000fea0003800000 */
.L_x_8910:
        /* <DEDUP_REMOVED lines=10> */
.L_x_8918:
[----:B------:R-:W2:Y:S02]  /*11a0*/  LDG.E.U16 R0, [R6.64] ;  /* 0x0000002406007981 */ /* 0x000ea4000c1e1500 */
[----:B--2---:R-:W-:-:S05]  /*11b0*/  HADD2.F32 R0, -RZ, R0.H0_H0 ;  /* 0x20000000ff007230 */ /* 0x004fca0000004100 */
[----:B------:R-:W-:-:S04]  /*11c0*/  FMUL.FTZ R0, R0, 1 ;  /* 0x3f80000000007820 */ /* 0x000fc80000410000 */
[----:B------:R0:W1:Y:S01]  /*11d0*/  F2F.F64.F32 R4, R0 ;  /* 0x0000000000047310 */ /* 0x0000620000201800 */
[----:B------:R-:W-:Y:S05]  /*11e0*/  BRA `(.L_x_8914) ;  /* 0x00000c1000007947 */ /* 0x000fea0003800000 */
.L_x_8917:
        /* <DEDUP_REMOVED lines=10> */
.L_x_8920:
[----:B------:R-:W2:Y:S02]  /*1290*/  LDG.E.U16 R6, [R6.64] ;  /* 0x0000002406067981 */ /* 0x000ea4000c1e1500 */
[----:B--2---:R-:W-:-:S05]  /*12a0*/  HADD2.F32 R0, -RZ, R6.H0_H0 ;  /* 0x20000006ff007230 */ /* 0x004fca0000004100 */
[----:B------:R-:W-:-:S04]  /*12b0*/  FMUL.FTZ R0, R0, 1 ;  /* 0x3f80000000007820 */ /* 0x000fc80000410000 */
[----:B------:R0:W1:Y:S01]  /*12c0*/  F2F.F64.F32 R4, R0 ;  /* 0x0000000000047310 */ /* 0x0000620000201800 */
[----:B------:R-:W-:Y:S05]  /*12d0*/  BRA `(.L_x_8914) ;  /* 0x00000b2000007947 */ /* 0x000fea0003800000 */
.L_x_8919:
[----:B------:R0:W5:Y:S01]  /*12e0*/  LDG.E.64 R4, [R6.64] ;  /* 0x0000002406047981 */ /* 0x000162000c1e1b00 */
[----:B------:R-:W-:Y:S05]  /*12f0*/  BRA `(.L_x_8914) ;  /* 0x00000b0000007947 */ /* 0x000fea0003800000 */
.L_x_8909:
        /* <DEDUP_REMOVED lines=13> */
.L_x_8923:
[----:B------:R0:W5:Y:S01]  /*13d0*/  LDG.E.64 R4, [R6.64] ;  /* 0x0000002406047981 */ /* 0x000162000c1e1b00 */
[----:B------:R-:W-:Y:S05]  /*13e0*/  BRA `(.L_x_8914) ;  /* 0x00000a1000007947 */ /* 0x000fea0003800000 */
.L_x_8922:
        /* <DEDUP_REMOVED lines=25> */
[----:B------:R-:W-:-:S06]  /*1580*/  FMUL.FTZ R5, R5, 1 ;  /* 0x3f80000005057820 */ /* 0x000fcc0000410000 */
[----:B------:R-:W0:Y:S01]  /*1590*/  F2F.F64.F32 R4, R5 ;  /* 0x0000000500047310 */ /* 0x000e220000201800 */
[----:B------:R-:W-:Y:S05]  /*15a0*/  BRA `(.L_x_8914) ;  /* 0x0000085000007947 */ /* 0x000fea0003800000 */
.L_x_8925:
        /* <DEDUP_REMOVED lines=15> */
.L_x_8924:
[----:B------:R-:W2:Y:S02]  /*16a0*/  LDG.E.U16 R0, [R6.64] ;  /* 0x0000002406007981 */ /* 0x000ea4000c1e1500 */
[----:B--2---:R-:W-:-:S05]  /*16b0*/  PRMT R0, RZ, 0x5410, R0 ;  /* 0x00005410ff007816 */ /* 0x004fca0000000000 */
[----:B------:R-:W-:-:S04]  /*16c0*/  FMUL.FTZ R0, R0, 1 ;  /* 0x3f80000000007820 */ /* 0x000fc80000410000 */
[----:B------:R0:W1:Y:S01]  /*16d0*/  F2F.F64.F32 R4, R0 ;  /* 0x0000000000047310 */ /* 0x0000620000201800 */
[----:B------:R-:W-:Y:S05]  /*16e0*/  BRA `(.L_x_8914) ;  /* 0x0000071000007947 */ /* 0x000fea0003800000 */
.L_x_8921:
        /* <DEDUP_REMOVED lines=11> */
.L_x_8928:
        /* <DEDUP_REMOVED lines=21> */
.L_x_8932:
[----:B------:R-:W-:Y:S05]  /*18f0*/  BSYNC B1 ;  /* 0x0000000000017941 */ /* 0x000fea0003800000 */
.L_x_8931:
[----:B------:R-:W-:Y:S01]  /*1900*/  LEA R5, R0, 0x3b800000, 0x17 ;  /* 0x3b80000000057811 */ /* 0x000fe200078eb8ff */
[----:B------:R-:W-:-:S05]  /*1910*/  IMAD.SHL.U32 R0, R3, 0x100000, RZ ;  /* 0x0010000003007824 */ /* 0x000fca00078e00ff */
[----:B------:R-:W-:Y:S02]  /*1920*/  LOP3.LUT R0, R5, R0, R6, 0xfe, !PT ;  /* 0x0000000005007212 */ /* 0x000fe400078efe06 */
.L_x_8930:
[----:B------:R-:W-:Y:S05]  /*1930*/  BSYNC B0 ;  /* 0x0000000000007941 */ /* 0x000fea0003800000 */
.L_x_8929:
[----:B------:R-:W-:-:S04]  /*1940*/  FMUL.FTZ R0, R0, 1 ;  /* 0x3f80000000007820 */ /* 0x000fc80000410000 */
[----:B------:R0:W1:Y:S01]  /*1950*/  F2F.F64.F32 R4, R0 ;  /* 0x0000000000047310 */ /* 0x0000620000201800 */
[----:B------:R-:W-:Y:S05]  /*1960*/  BRA `(.L_x_8914) ;  /* 0x0000049000007947 */ /* 0x000fea0003800000 */
.L_x_8927:
        /* <DEDUP_REMOVED lines=21> */
.L_x_8936:
[----:B------:R-:W-:Y:S05]  /*1ac0*/  BSYNC B1 ;  /* 0x0000000000017941 */ /* 0x000fea0003800000 */
.L_x_8935:
[----:B------:R-:W-:Y:S01]  /*1ad0*/  LEA R5, R0, 0x37800000, 0x17 ;  /* 0x3780000000057811 */ /* 0x000fe200078eb8ff */
[----:B------:R-:W-:-:S05]  /*1ae0*/  IMAD.SHL.U32 R0, R3, 0x200000, RZ ;  /* 0x0020000003007824 */ /* 0x000fca00078e00ff */
[----:B------:R-:W-:Y:S02]  /*1af0*/  LOP3.LUT R0, R5, R0, R6, 0xfe, !PT ;  /* 0x0000000005007212 */ /* 0x000fe400078efe06 */
.L_x_8934:
[----:B------:R-:W-:Y:S05]  /*1b00*/  BSYNC B0 ;  /* 0x0000000000007941 */ /* 0x000fea0003800000 */
.L_x_8933:
[----:B------:R-:W-:-:S04]  /*1b10*/  FMUL.FTZ R0, R0, 1 ;  /* 0x3f80000000007820 */ /* 0x000fc80000410000 */
[----:B------:R0:W1:Y:S01]  /*1b20*/  F2F.F64.F32 R4, R0 ;  /* 0x0000000000047310 */ /* 0x0000620000201800 */
[----:B------:R-:W-:Y:S05]  /*1b30*/  BRA `(.L_x_8914) ;  /* 0x000002c000007947 */ /* 0x000fea0003800000 */
.L_x_8926:
        /* <DEDUP_REMOVED lines=14> */
.L_x_8940:
[----:B------:R-:W-:Y:S05]  /*1c20*/  BSYNC B0 ;  /* 0x0000000000007941 */ /* 0x000fea0003800000 */
.L_x_8939:
[----:B------:R-:W-:-:S04]  /*1c30*/  FMUL.FTZ R0, R0, 1 ;  /* 0x3f80000000007820 */ /* 0x000fc80000410000 */
[----:B------:R0:W1:Y:S01]  /*1c40*/  F2F.F64.F32 R4, R0 ;  /* 0x0000000000047310 */ /* 0x0000620000201800 */
[----:B------:R-:W-:Y:S05]  /*1c50*/  BRA `(.L_x_8914) ;  /* 0x000001a000007947 */ /* 0x000fea0003800000 */
.L_x_8913:
        /* <DEDUP_REMOVED lines=21> */
.L_x_8938:
[----:B------:R-:W2:Y:S02]  /*1db0*/  LDG.E.64 R4, [R6.64] ;  /* 0x0000002406047981 */ /* 0x000ea4000c1e1b00 */
[----:B--2---:R-:W0:Y:S01]  /*1dc0*/  I2F.F64.U64 R4, R4 ;  /* 0x0000000400047312 */ /* 0x004e220000301800 */
[----:B------:R-:W-:Y:S05]  /*1dd0*/  BRA `(.L_x_8914) ;  /* 0x0000002000007947 */ /* 0x000fea0003800000 */
.L_x_8937:
[----:B------:R-:W2:Y:S02]  /*1de0*/  LDG.E R4, [R6.64] ;  /* 0x0000002406047981 */ /* 0x000ea4000c1e1900 */
[----:B--2---:R-:W0:Y:S02]  /*1df0*/  I2F.F64.U32 R4, R4 ;  /* 0x0000000400047312 */ /* 0x004e240000201800 */
.L_x_8914:
[----:B0-----:R-:W-:Y:S01]  /*1e00*/  IMAD.MOV.U32 R6, RZ, RZ, 0x652b82fe ;  /* 0x652b82feff067424 */ /* 0x001fe200078e00ff */
[----:B------:R-:W-:Y:S01]  /*1e10*/  BSSY B0, `(.L_x_8941) ;  /* 0x0000025000007945 */ /* 0x000fe20003800000 */
[----:B------:R-:W-:Y:S02]  /*1e20*/  IMAD.MOV.U32 R7, RZ, RZ, 0x3ff71547 ;  /* 0x3ff71547ff077424 */ /* 0x000fe400078e00ff */
[----:B------:R-:W-:-:S02]  /*1e30*/  IMAD.MOV.U32 R12, RZ, RZ, 0x69ce2bdf ;  /* 0x69ce2bdfff0c7424 */ /* 0x000fc400078e00ff */
[----:B------:R-:W-:Y:S02]  /*1e40*/  IMAD.MOV.U32 R13, RZ, RZ, 0x3e5ade15 ;  /* 0x3e5ade15ff0d7424 */ /* 0x000fe400078e00ff */
[----:B-1---5:R-:W0:-:S06]  /*1e50*/  DFMA R6, -R4, R6, 6.75539944105574400000e+15 ;  /* 0x433800000406742b */ /* 0x022e0c0000000106 */
        /* <DEDUP_REMOVED lines=32> */
.L_x_8942:
[----:B------:R-:W-:Y:S05]  /*2060*/  BSYNC B0 ;  /* 0x0000000000007941 */ /* 0x000fea0003800000 */
.L_x_8941:
[----:B01----:R0:W1:Y:S01]  /*2070*/  DADD R6, R8, 1 ;  /* 0x3ff0000008067429 */ /* 0x0030620000000000 */
[----:B------:R-:W-:Y:S01]  /*2080*/  FSETP.GEU.AND P1, PT, |R5|, 6.5827683646048100446e-37, PT ;  /* 0x036000000500780b */ /* 0x000fe20003f2e200 */
[----:B0-----:R-:W-:Y:S01]  /*2090*/  IMAD.MOV.U32 R8, RZ, RZ, 0x1 ;  /* 0x00000001ff087424 */ /* 0x001fe200078e00ff */
[----:B------:R-:W-:Y:S03]  /*20a0*/  BSSY B0, `(.L_x_8943) ;  /* 0x000000f000007945 */ /* 0x000fe60003800000 */
[----:B-1----:R-:W0:Y:S02]  /*20b0*/  MUFU.RCP64H R9, R7 ;  /* 0x0000000700097308 */ /* 0x002e240000001800 */
        /* <DEDUP_REMOVED lines=11> */
[----:B------:R-:W-:Y:S02]  /*2170*/  MOV R0, 0x2190 ;  /* 0x0000219000007802 */ /* 0x000fe40000000f00 */
[----:B------:R-:W-:Y:S05]  /*2180*/  CALL.REL.NOINC `($__internal_18_$__cuda_sm20_div_rn_f64_full) ;  /* 0x0000a4c000007944 */ /* 0x000fea0003c00000 */
.L_x_8944:
[----:B------:R-:W-:Y:S05]  /*2190*/  BSYNC B0 ;  /* 0x0000000000007941 */ /* 0x000fea0003800000 */
.L_x_8943:
        /* <DEDUP_REMOVED lines=15> */
.L_x_8948:
[----:B------:R-:W0:Y:S02]  /*2290*/  F2I.S64.F64.TRUNC R8, R8 ;  /* 0x0000000800087311 */ /* 0x000e24000030d900 */
[----:B0-----:R-:W-:-:S05]  /*22a0*/  IMAD.MOV.U32 R3, RZ, RZ, R8 ;  /* 0x000000ffff037224 */ /* 0x001fca00078e0008 */
[----:B------:R0:W-:Y:S01]  /*22b0*/  STG.E.U8 [R16.64], R3 ;  /* 0x0000000310007986 */ /* 0x0001e2000c101124 */
[----:B------:R-:W-:Y:S05]  /*22c0*/  BRA `(.L_x_8950) ;  /* 0x00000eb000007947 */ /* 0x000fea0003800000 */
.L_x_8947:
        /* <DEDUP_REMOVED lines=9> */
.L_x_8952:
[----:B------:R-:W0:Y:S02]  /*2360*/  F2I.F64.TRUNC R9, R8 ;  /* 0x0000000800097311 */ /* 0x000e24000030d100 */
[----:B0-----:R0:W-:Y:S01]  /*2370*/  STG.E [R16.64], R9 ;  /* 0x0000000910007986 */ /* 0x0011e2000c101924 */
[----:B------:R-:W-:Y:S05]  /*2380*/  BRA `(.L_x_8950) ;  /* 0x00000df000007947 */ /* 0x000fea0003800000 */
.L_x_8951:
[----:B------:R-:W0:Y:S02]  /*2390*/  F2I.F64.TRUNC R9, R8 ;  /* 0x0000000800097311 */ /* 0x000e24000030d100 */
[----:B0-----:R0:W-:Y:S01]  /*23a0*/  STG.E.U16 [R16.64], R9 ;  /* 0x0000000910007986 */ /* 0x0011e2000c101524 */
[----:B------:R-:W-:Y:S05]  /*23b0*/  BRA `(.L_x_8950) ;  /* 0x00000dc000007947 */ /* 0x000fea0003800000 */
.L_x_8946:
        /* <DEDUP_REMOVED lines=11> */
.L_x_8954:
[----:B------:R-:W0:Y:S01]  /*2470*/  F2F.F32.F64 R0, R8 ;  /* 0x0000000800007310 */ /* 0x000e220000301000 */
[----:B------:R-:W0:-:S14]  /*2480*/  DSETP.GEU.AND P0, PT, |R8|, c[0x2][0x58], PT ;  /* 0x008016000800762a */ /* 0x000e1c0003f0e200 */
[----:B0-----:R-:W-:-:S05]  /*2490*/  @!P0 FMUL R0, R0, 1.175494350822287508e-38 ;  /* 0x0080000000008820 */ /* 0x001fca0000400000 */
[----:B------:R-:W-:-:S05]  /*24a0*/  F2FP.PACK_AB R0, RZ, R0 ;  /* 0x00000000ff00723e */ /* 0x000fca00000000ff */
[----:B------:R0:W-:Y:S01]  /*24b0*/  STG.E.U16 [R16.64], R0 ;  /* 0x0000000010007986 */ /* 0x0001e2000c101524 */
[----:B------:R-:W-:Y:S05]  /*24c0*/  BRA `(.L_x_8950) ;  /* 0x00000cb000007947 */ /* 0x000fea0003800000 */
.L_x_8953:
        /* <DEDUP_REMOVED lines=12> */
.L_x_8956:
[----:B------:R-:W0:Y:S01]  /*2590*/  F2F.F32.F64 R0, R8 ;  /* 0x0000000800007310 */ /* 0x000e220000301000 */
[----:B------:R-:W0:-:S14]  /*25a0*/  DSETP.GEU.AND P0, PT, |R8|, c[0x2][0x58], PT ;  /* 0x008016000800762a */ /* 0x000e1c0003f0e200 */
[----:B0-----:R-:W-:-:S05]  /*25b0*/  @!P0 FMUL R0, R0, 1.175494350822287508e-38 ;  /* 0x0080000000008820 */ /* 0x001fca0000400000 */
[----:B------:R-:W-:-:S04]  /*25c0*/  F2FP.PACK_AB R3, RZ, R0 ;  /* 0x00000000ff03723e */ /* 0x000fc800000000ff */
[----:B------:R-:W-:-:S05]  /*25d0*/  PRMT R3, R3, 0x5410, RZ ;  /* 0x0000541003037816 */ /* 0x000fca00000000ff */
[----:B------:R0:W-:Y:S01]  /*25e0*/  STG.E [R16.64], R3 ;  /* 0x0000000310007986 */ /* 0x0001e2000c101924 */
[----:B------:R-:W-:Y:S05]  /*25f0*/  BRA `(.L_x_8950) ;  /* 0x00000b8000007947 */ /* 0x000fea0003800000 */
.L_x_8955:
[----:B------:R0:W-:Y:S01]  /*2600*/  STG.E.64 [R16.64], R8 ;  /* 0x0000000810007986 */ /* 0x0001e2000c101b24 */
[----:B------:R-:W-:Y:S05]  /*2610*/  BRA `(.L_x_8950) ;  /* 0x00000b6000007947 */ /* 0x000fea0003800000 */
.L_x_8945:
        /* <DEDUP_REMOVED lines=12> */
.L_x_8959:
[----:B------:R-:W-:-:S05]  /*26e0*/  CS2R R10, SRZ ;  /* 0x00000000000a7805 */ /* 0x000fca000001ff00 */
[----:B------:R0:W-:Y:S01]  /*26f0*/  STG.E.128 [R16.64], R8 ;  /* 0x0000000810007986 */ /* 0x0001e2000c101d24 */
[----:B------:R-:W-:Y:S05]  /*2700*/  BRA `(.L_x_8950) ;  /* 0x00000a7000007947 */ /* 0x000fea0003800000 */
.L_x_8958:
        /* <DEDUP_REMOVED lines=23> */
.L_x_8963:
[----:B------:R-:W-:Y:S05]  /*2880*/  BSYNC B0 ;  /* 0x0000000000007941 */ /* 0x000fea0003800000 */
.L_x_8962:
[----:B------:R-:W-:-:S05]  /*2890*/  LOP3.LUT R5, R0, R5, RZ, 0xfc, !PT ;  /* 0x0000000500057212 */ /* 0x000fca00078efcff */
[----:B------:R0:W-:Y:S01]  /*28a0*/  STG.E.U8 [R16.64], R5 ;  /* 0x0000000510007986 */ /* 0x0001e2000c101124 */
[----:B------:R-:W-:Y:S05]  /*28b0*/  BRA `(.L_x_8950) ;  /* 0x000008c000007947 */ /* 0x000fea0003800000 */
.L_x_8961:
        /* <DEDUP_REMOVED lines=15> */
.L_x_8965:
[----:B------:R-:W-:Y:S01]  /*29b0*/  IMAD.MOV.U32 R0, RZ, RZ, 0x7f ;  /* 0x0000007fff007424 */ /* 0x000fe200078e00ff */
[----:B------:R-:W-:-:S04]  /*29c0*/  ISETP.GT.U32.AND P0, PT, R3, 0x7f800000, PT ;  /* 0x7f8000000300780c */ /* 0x000fc80003f04070 */
[----:B------:R-:W-:-:S04]  /*29d0*/  SEL R0, R0, 0x7c, P0 ;  /* 0x0000007c00007807 */ /* 0x000fc80000000000 */
.L_x_8966:
[----:B------:R-:W-:Y:S05]  /*29e0*/  BSYNC B0 ;  /* 0x0000000000007941 */ /* 0x000fea0003800000 */
.L_x_8964:
[----:B------:R-:W-:-:S04]  /*29f0*/  LOP3.LUT R3, R5, 0x80000000, RZ, 0xc0, !PT ;  /* 0x8000000005037812 */ /* 0x000fc800078ec0ff */
[----:B------:R-:W-:-:S04]  /*2a00*/  SHF.R.U32.HI R3, RZ, 0x18, R3 ;  /* 0x00000018ff037819 */ /* 0x000fc80000011603 */
[----:B------:R-:W-:-:S05]  /*2a10*/  LOP3.LUT R3, R0, R3, RZ, 0xfc, !PT ;  /* 0x0000000300037212 */ /* 0x000fca00078efcff */
[----:B------:R0:W-:Y:S01]  /*2a20*/  STG.E.U8 [R16.64], R3 ;  /* 0x0000000310007986 */ /* 0x0001e2000c101124 */
[----:B------:R-:W-:Y:S05]  /*2a30*/  BRA `(.L_x_8950) ;  /* 0x0000074000007947 */ /* 0x000fea0003800000 */
.L_x_8960:
[----:B------:R-:W0:Y:S01]  /*2a40*/  F2F.F32.F64 R0, R8 ;  /* 0x0000000800007310 */ /* 0x000e220000301000 */
[----:B------:R-:W0:-:S14]  /*2a50*/  DSETP.GEU.AND P0, PT, |R8|, c[0x2][0x58], PT ;  /* 0x008016000800762a */ /* 0x000e1c0003f0e200 */
[----:B0-----:R-:W-:-:S05]  /*2a60*/  @!P0 FMUL R0, R0, 1.175494350822287508e-38 ;  /* 0x0080000000008820 */ /* 0x001fca0000400000 */
[----:B------:R-:W-:-:S05]  /*2a70*/  F2FP.BF16.PACK_AB R0, RZ, R0 ;  /* 0x00000000ff00723e */ /* 0x000fca00000010ff */
[----:B------:R0:W-:Y:S01]  /*2a80*/  STG.E.U16 [R16.64], R0 ;  /* 0x0000000010007986 */ /* 0x0001e2000c101524 */
[----:B------:R-:W-:Y:S05]  /*2a90*/  BRA `(.L_x_8950) ;  /* 0x000006e000007947 */ /* 0x000fea0003800000 */
.L_x_8957:
        /* <DEDUP_REMOVED lines=11> */
.L_x_8969:
        /* <DEDUP_REMOVED lines=19> */
.L_x_8972:
[----:B------:R-:W-:-:S04]  /*2c80*/  LOP3.LUT R0, R5, 0x80000000, RZ, 0xc0, !PT ;  /* 0x8000000005007812 */ /* 0x000fc800078ec0ff */
[----:B------:R-:W-:-:S04]  /*2c90*/  SHF.R.U32.HI R0, RZ, 0x18, R0 ;  /* 0x00000018ff007819 */ /* 0x000fc80000011600 */
[----:B------:R-:W-:Y:S02]  /*2ca0*/  LOP3.LUT R0, R3, R0, RZ, 0xfc, !PT ;  /* 0x0000000003007212 */ /* 0x000fe400078efcff */
.L_x_8971:
[----:B------:R-:W-:Y:S05]  /*2cb0*/  BSYNC B0 ;  /* 0x0000000000007941 */ /* 0x000fea0003800000 */
.L_x_8970:
[----:B------:R0:W-:Y:S01]  /*2cc0*/  STG.E.U8 [R16.64], R0 ;  /* 0x0000000010007986 */ /* 0x0001e2000c101124 */
[----:B------:R-:W-:Y:S05]  /*2cd0*/  BRA `(.L_x_8950) ;  /* 0x000004a000007947 */ /* 0x000fea0003800000 */
.L_x_8968:
        /* <DEDUP_REMOVED lines=19> */
.L_x_8975:
[----:B------:R-:W-:-:S04]  /*2e10*/  LOP3.LUT R0, R5, 0x80000000, RZ, 0xc0, !PT ;  /* 0x8000000005007812 */ /* 0x000fc800078ec0ff */
[----:B------:R-:W-:-:S04]  /*2e20*/  SHF.R.U32.HI R0, RZ, 0x18, R0 ;  /* 0x00000018ff007819 */ /* 0x000fc80000011600 */
[----:B------:R-:W-:Y:S02]  /*2e30*/  LOP3.LUT R0, R3, R0, RZ, 0xfc, !PT ;  /* 0x0000000003007212 */ /* 0x000fe400078efcff */
.L_x_8974:
[----:B------:R-:W-:Y:S05]  /*2e40*/  BSYNC B0 ;  /* 0x0000000000007941 */ /* 0x000fea0003800000 */
.L_x_8973:
[----:B------:R0:W-:Y:S01]  /*2e50*/  STG.E.U8 [R16.64], R0 ;  /* 0x0000000010007986 */ /* 0x0001e2000c101124 */
[----:B------:R-:W-:Y:S05]  /*2e60*/  BRA `(.L_x_8950) ;  /* 0x0000031000007947 */ /* 0x000fea0003800000 */
.L_x_8967:
        /* <DEDUP_REMOVED lines=24> */
.L_x_8949:
        /* <DEDUP_REMOVED lines=20> */
.L_x_8977:
[----:B------:R-:W0:Y:S02]  /*3130*/  F2I.U64.F64.TRUNC R8, R8 ;  /* 0x0000000800087311 */ /* 0x000e24000030d800 */
[----:B0-----:R0:W-:Y:S01]  /*3140*/  STG.E.64 [R16.64], R8 ;  /* 0x0000000810007986 */ /* 0x0011e2000c101b24 */
[----:B------:R-:W-:Y:S05]  /*3150*/  BRA `(.L_x_8950) ;  /* 0x0000002000007947 */ /* 0x000fea0003800000 */
.L_x_8976:
[----:B------:R-:W0:Y:S02]  /*3160*/  F2I.U32.F64.TRUNC R9, R8 ;  /* 0x0000000800097311 */ /* 0x000e24000030d000 */
[----:B0-----:R0:W-:Y:S02]  /*3170*/  STG.E [R16.64], R9 ;  /* 0x0000000910007986 */ /* 0x0011e4000c101924 */
.L_x_8950:
[----:B------:R-:W-:-:S05]  /*3180*/  IMAD R2, R2, 0x200, R23 ;  /* 0x0000020002027824 */ /* 0x000fca00078e0217 */
[----:B------:R-:W-:Y:S02]  /*3190*/  IADD3 R19, R2, 0x80, RZ ;  /* 0x0000008002137810 */ /* 0x000fe40007ffe0ff */
.L_x_8907:
[----:B------:R-:W-:Y:S05]  /*31a0*/  BSYNC B6 ;  /* 0x0000000000067941 */ /* 0x000fea0003800000 */
.L_x_8906:
        /* <DEDUP_REMOVED lines=231> */
.L_x_8980:
        /* <DEDUP_REMOVED lines=19> */
.L_x_8984:
[----:B------:R-:W2:Y:S02]  /*4150*/  LDG.E.U8 R2, [R2.64] ;  /* 0x0000002402027981 */ /* 0x000ea4000c1e1100 */
[----:B--2---:R0:W2:Y:S01]  /*4160*/  I2F.F64.U16 R4, R2 ;  /* 0x0000000200047312 */ /* 0x0040a20000101800 */
[----:B------:R-:W-:Y:S05]  /*4170*/  BRA `(.L_x_8986) ;  /* 0x00000df000007947 */ /* 0x000fea0003800000 */
.L_x_8983:
        /* <DEDUP_REMOVED lines=9> */
.L_x_8988:
[----:B------:R-:W2:Y:S02]  /*4210*/  LDG.E R2, [R2.64] ;  /* 0x0000002402027981 */ /* 0x000ea4000c1e1900 */
[----:B--2---:R0:W2:Y:S01]  /*4220*/  I2F.F64 R4, R2 ;  /* 0x0000000200047312 */ /* 0x0040a20000201c00 */
[----:B------:R-:W-:Y:S05]  /*4230*/  BRA `(.L_x_8986) ;  /* 0x00000d3000007947 */ /* 0x000fea0003800000 */
.L_x_8987:
[----:B------:R-:W2:Y:S02]  /*4240*/  LDG.E.U16 R2, [R2.64] ;  /* 0x0000002402027981 */ /* 0x000ea4000c1e1500 */
[----:B--2---:R0:W2:Y:S01]  /*4250*/  I2F.F64.S16 R4, R2 ;  /* 0x0000000200047312 */ /* 0x0040a20000101c00 */
[----:B------:R-:W-:Y:S05]  /*4260*/  BRA `(.L_x_8986) ;  /* 0x00000d0000007947 */ /* 0x000fea0003800000 */
.L_x_8982:
        /* <DEDUP_REMOVED lines=10> */
.L_x_8990:
[----:B------:R-:W2:Y:S02]  /*4310*/  LDG.E.U16 R0, [R2.64] ;  /* 0x0000002402007981 */ /* 0x000ea4000c1e1500 */
[----:B--2---:R-:W-:-:S05]  /*4320*/  HADD2.F32 R0, -RZ, R0.H0_H0 ;  /* 0x20000000ff007230 */ /* 0x004fca0000004100 */
[----:B------:R-:W-:-:S04]  /*4330*/  FMUL.FTZ R0, R0, 1 ;  /* 0x3f80000000007820 */ /* 0x000fc80000410000 */
[----:B------:R0:W2:Y:S01]  /*4340*/  F2F.F64.F32 R4, R0 ;  /* 0x0000000000047310 */ /* 0x0000a20000201800 */
[----:B------:R-:W-:Y:S05]  /*4350*/  BRA `(.L_x_8986) ;  /* 0x00000c1000007947 */ /* 0x000fea0003800000 */
.L_x_8989:
        /* <DEDUP_REMOVED lines=10> */
.L_x_8992:
[----:B------:R-:W2:Y:S02]  /*4400*/  LDG.E.U16 R2, [R2.64] ;  /* 0x0000002402027981 */ /* 0x000ea4000c1e1500 */
[----:B--2---:R-:W-:-:S05]  /*4410*/  HADD2.F32 R0, -RZ, R2.H0_H0 ;  /* 0x20000002ff007230 */ /* 0x004fca0000004100 */
[----:B------:R-:W-:-:S04]  /*4420*/  FMUL.FTZ R0, R0, 1 ;  /* 0x3f80000000007820 */ /* 0x000fc80000410000 */
[----:B------:R0:W2:Y:S01]  /*4430*/  F2F.F64.F32 R4, R0 ;  /* 0x0000000000047310 */ /* 0x0000a20000201800 */
[----:B------:R-:W-:Y:S05]  /*4440*/  BRA `(.L_x_8986) ;  /* 0x00000b2000007947 */ /* 0x000fea0003800000 */
.L_x_8991:
[----:B------:R0:W5:Y:S01]  /*4450*/  LDG.E.64 R4, [R2.64] ;  /* 0x0000002402047981 */ /* 0x000162000c1e1b00 */
[----:B------:R-:W-:Y:S05]  /*4460*/  BRA `(.L_x_8986) ;  /* 0x00000b0000007947 */ /* 0x000fea0003800000 */
.L_x_8981:
        /* <DEDUP_REMOVED lines=13> */
.L_x_8995:
[----:B------:R0:W5:Y:S01]  /*4540*/  LDG.E.64 R4, [R2.64] ;  /* 0x0000002402047981 */ /* 0x000162000c1e1b00 */
[----:B------:R-:W-:Y:S05]  /*4550*/  BRA `(.L_x_8986) ;  /* 0x00000a1000007947 */ /* 0x000fea0003800000 */
.L_x_8994:
        /* <DEDUP_REMOVED lines=25> */
[----:B------:R-:W-:-:S06]  /*46f0*/  FMUL.FTZ R5, R5, 1 ;  /* 0x3f80000005057820 */ /* 0x000fcc0000410000 */
[----:B------:R-:W0:Y:S01]  /*4700*/  F2F.F64.F32 R4, R5 ;  /* 0x0000000500047310 */ /* 0x000e220000201800 */
[----:B------:R-:W-:Y:S05]  /*4710*/  BRA `(.L_x_8986) ;  /* 0x0000085000007947 */ /* 0x000fea0003800000 */
.L_x_8997:
        /* <DEDUP_REMOVED lines=12> */
[----:B------:R-:W-:-:S06]  /*47e0*/  FMUL.FTZ R4, R4, 1 ;  /* 0x3f80000004047820 */ /* 0x000fcc0000410000 */
[----:B------:R-:W0:Y:S01]  /*47f0*/  F2F.F64.F32 R4, R4 ;  /* 0x0000000400047310 */ /* 0x000e220000201800 */
[----:B------:R-:W-:Y:S05]  /*4800*/  BRA `(.L_x_8986) ;  /* 0x0000076000007947 */ /* 0x000fea0003800000 */
.L_x_8996:
[----:B------:R-:W2:Y:S02]  /*4810*/  LDG.E.U16 R0, [R2.64] ;  /* 0x0000002402007981 */ /* 0x000ea4000c1e1500 */
[----:B--2---:R-:W-:-:S05]  /*4820*/  PRMT R0, RZ, 0x5410, R0 ;  /* 0x00005410ff007816 */ /* 0x004fca0000000000 */
[----:B------:R-:W-:-:S04]  /*4830*/  FMUL.FTZ R0, R0, 1 ;  /* 0x3f80000000007820 */ /* 0x000fc80000410000 */
[----:B------:R0:W2:Y:S01]  /*4840*/  F2F.F64.F32 R4, R0 ;  /* 0x0000000000047310 */ /* 0x0000a20000201800 */
[----:B------:R-:W-:Y:S05]  /*4850*/  BRA `(.L_x_8986) ;  /* 0x0000071000007947 */ /* 0x000fea0003800000 */
.L_x_8993:
        /* <DEDUP_REMOVED lines=11> */
.L_x_9000:
        /* <DEDUP_REMOVED lines=21> */
.L_x_9004:
[----:B------:R-:W-:Y:S05]  /*4a60*/  BSYNC B1 ;  /* 0x0000000000017941 */ /* 0x000fea0003800000 */
.L_x_9003:
[----:B------:R-:W-:Y:S01]  /*4a70*/  LEA R3, R0, 0x3b800000, 0x17 ;  /* 0x3b80000000037811 */ /* 0x000fe200078eb8ff */
[----:B------:R-:W-:-:S05]  /*4a80*/  IMAD.SHL.U32 R0, R2, 0x100000, RZ ;  /* 0x0010000002007824 */ /* 0x000fca00078e00ff */
[----:B------:R-:W-:Y:S02]  /*4a90*/  LOP3.LUT R0, R3, R0, R4, 0xfe, !PT ;  /* 0x0000000003007212 */ /* 0x000fe400078efe04 */
.L_x_9002:
[----:B------:R-:W-:Y:S05]  /*4aa0*/  BSYNC B0 ;  /* 0x0000000000007941 */ /* 0x000fea0003800000 */
.L_x_9001:
[----:B------:R-:W-:-:S04]  /*4ab0*/  FMUL.FTZ R0, R0, 1 ;  /* 0x3f80000000007820 */ /* 0x000fc80000410000 */
[----:B------:R0:W2:Y:S01]  /*4ac0*/  F2F.F64.F32 R4, R0 ;  /* 0x0000000000047310 */ /* 0x0000a20000201800 */
[----:B------:R-:W-:Y:S05]  /*4ad0*/  BRA `(.L_x_8986) ;  /* 0x0000049000007947 */ /* 0x000fea0003800000 */
.L_x_8999:
        /* <DEDUP_REMOVED lines=21> */
.L_x_9008:
[----:B------:R-:W-:Y:S05]  /*4c30*/  BSYNC B1 ;  /* 0x0000000000017941 */ /* 0x000fea0003800000 */
.L_x_9007:
[----:B------:R-:W-:Y:S01]  /*4c40*/  LEA R3, R0, 0x37800000, 0x17 ;  /* 0x3780000000037811 */ /* 0x000fe200078eb8ff */
[----:B------:R-:W-:-:S05]  /*4c50*/  IMAD.SHL.U32 R0, R2, 0x200000, RZ ;  /* 0x0020000002007824 */ /* 0x000fca00078e00ff */
[----:B------:R-:W-:Y:S02]  /*4c60*/  LOP3.LUT R0, R3, R0, R4, 0xfe, !PT ;  /* 0x0000000003007212 */ /* 0x000fe400078efe04 */
.L_x_9006:
[----:B------:R-:W-:Y:S05]  /*4c70*/  BSYNC B0 ;  /* 0x0000000000007941 */ /* 0x000fea0003800000 */
.L_x_9005:
[----:B------:R-:W-:-:S04]  /*4c80*/  FMUL.FTZ R0, R0, 1 ;  /* 0x3f80000000007820 */ /* 0x000fc80000410000 */
[----:B------:R0:W2:Y:S01]  /*4c90*/  F2F.F64.F32 R4, R0 ;  /* 0x0000000000047310 */ /* 0x0000a20000201800 */
[----:B------:R-:W-:Y:S05]  /*4ca0*/  BRA `(.L_x_8986) ;  /* 0x000002c000007947 */ /* 0x000fea0003800000 */
.L_x_8998:
        /* <DEDUP_REMOVED lines=14> */
.L_x_9012:
[----:B------:R-:W-:Y:S05]  /*4d90*/  BSYNC B0 ;  /* 0x0000000000007941 */ /* 0x000fea0003800000 */
.L_x_9011:
[----:B------:R-:W-:-:S04]  /*4da0*/  FMUL.FTZ R0, R0, 1 ;  /* 0x3f80000000007820 */ /* 0x000fc80000410000 */
[----:B------:R0:W2:Y:S01]  /*4db0*/  F2F.F64.F32 R4, R0 ;  /* 0x0000000000047310 */ /* 0x0000a20000201800 */
[----:B------:R-:W-:Y:S05]  /*4dc0*/  BRA `(.L_x_8986) ;  /* 0x000001a000007947 */ /* 0x000fea0003800000 */
.L_x_8985:
        /* <DEDUP_REMOVED lines=19> */
[----:B------:R-:W-:Y:S01]  /*4f00*/  CS2R R4, SRZ ;  /* 0x0000000000047805 */ /* 0x000fe2000001ff00 */
[----:B------:R-:W-:Y:S05]  /*4f10*/  BRA `(.L_x_8986) ;  /* 0x0000005000007947 */ /* 0x000fea0003800000 */
.L_x_9010:
[----:B------:R-:W2:Y:S02]  /*4f20*/  LDG.E.64 R4, [R2.64] ;  /* 0x0000002402047981 */ /* 0x000ea4000c1e1b00 */
[----:B--2---:R-:W0:Y:S01]  /*4f30*/  I2F.F64.U64 R4, R4 ;  /* 0x0000000400047312 */ /* 0x004e220000301800 */
[----:B------:R-:W-:Y:S05]  /*4f40*/  BRA `(.L_x_8986) ;  /* 0x0000002000007947 */ /* 0x000fea0003800000 */
.L_x_9009:
[----:B------:R-:W2:Y:S02]  /*4f50*/  LDG.E R2, [R2.64] ;  /* 0x0000002402027981 */ /* 0x000ea4000c1e1900 */
[----:B--2---:R0:W2:Y:S02]  /*4f60*/  I2F.F64.U32 R4, R2 ;  /* 0x0000000200047312 */ /* 0x0040a40000201800 */
.L_x_8986:
        /* <DEDUP_REMOVED lines=38> */
.L_x_9014:
[----:B------:R-:W-:Y:S05]  /*51d0*/  BSYNC B0 ;  /* 0x0000000000007941 */ /* 0x000fea0003800000 */
.L_x_9013:
[----:B0-2---:R0:W2:Y:S01]  /*51e0*/  DADD R2, R6, 1 ;  /* 0x3ff0000006027429 */ /* 0x0050a20000000000 */
[----:B------:R-:W-:Y:S01]  /*51f0*/  FSETP.GEU.AND P1, PT, |R5|, 6.5827683646048100446e-37, PT ;  /* 0x036000000500780b */ /* 0x000fe20003f2e200 */
[----:B0-----:R-:W-:Y:S01]  /*5200*/  IMAD.MOV.U32 R6, RZ, RZ, 0x1 ;  /* 0x00000001ff067424 */ /* 0x001fe200078e00ff */
[----:B------:R-:W-:Y:S03]  /*5210*/  BSSY B0, `(.L_x_9015) ;  /* 0x0000011000007945 */ /* 0x000fe60003800000 */
[----:B--2---:R-:W0:Y:S02]  /*5220*/  MUFU.RCP64H R7, R3 ;  /* 0x0000000300077308 */ /* 0x004e240000001800 */
        /* <DEDUP_REMOVED lines=14> */
[----:B-1----:R-:W-:Y:S05]  /*5310*/  CALL.REL.NOINC `($__internal_18_$__cuda_sm20_div_rn_f64_full) ;  /* 0x0000733000007944 */ /* 0x002fea0003c00000 */
.L_x_9016:
[----:B------:R-:W-:Y:S05]  /*5320*/  BSYNC B0 ;  /* 0x0000000000007941 */ /* 0x000fea0003800000 */
.L_x_9015:
        /* <DEDUP_REMOVED lines=15> */
.L_x_9020:
[----:B------:R-:W0:Y:S02]  /*5420*/  F2I.S64.F64.TRUNC R8, R8 ;  /* 0x0000000800087311 */ /* 0x000e24000030d900 */
[----:B0-----:R-:W-:-:S05]  /*5430*/  IMAD.MOV.U32 R3, RZ, RZ, R8 ;  /* 0x000000ffff037224 */ /* 0x001fca00078e0008 */
[----:B------:R0:W-:Y:S01]  /*5440*/  STG.E.U8 [R16.64], R3 ;  /* 0x0000000310007986 */ /* 0x0001e2000c101124 */
[----:B------:R-:W-:Y:S05]  /*5450*/  BRA `(.L_x_9022) ;  /* 0x00000ed000007947 */ /* 0x000fea0003800000 */
.L_x_9019:
        /* <DEDUP_REMOVED lines=9> */
.L_x_9024:
[----:B------:R-:W0:Y:S02]  /*54f0*/  F2I.F64.TRUNC R9, R8 ;  /* 0x0000000800097311 */ /* 0x000e24000030d100 */
[----:B0-----:R0:W-:Y:S01]  /*5500*/  STG.E [R16.64], R9 ;  /* 0x0000000910007986 */ /* 0x0011e2000c101924 */
[----:B------:R-:W-:Y:S05]  /*5510*/  BRA `(.L_x_9022) ;  /* 0x00000e1000007947 */ /* 0x000fea0003800000 */
.L_x_9023:
[----:B------:R-:W0:Y:S02]  /*5520*/  F2I.F64.TRUNC R9, R8 ;  /* 0x0000000800097311 */ /* 0x000e24000030d100 */
[----:B0-----:R0:W-:Y:S01]  /*5530*/  STG.E.U16 [R16.64], R9 ;  /* 0x0000000910007986 */ /* 0x0011e2000c101524 */
[----:B------:R-:W-:Y:S05]  /*5540*/  BRA `(.L_x_9022) ;  /* 0x00000de000007947 */ /* 0x000fea0003800000 */
.L_x_9018:
        /* <DEDUP_REMOVED lines=11> */
.L_x_9026:
[----:B------:R-:W0:Y:S01]  /*5600*/  F2F.F32.F64 R0, R8 ;  /* 0x0000000800007310 */ /* 0x000e220000301000 */
[----:B------:R-:W0:-:S14]  /*5610*/  DSETP.GEU.AND P0, PT, |R8|, c[0x2][0x58], PT ;  /* 0x008016000800762a */ /* 0x000e1c0003f0e200 */
[----:B0-----:R-:W-:-:S05]  /*5620*/  @!P0 FMUL R0, R0, 1.175494350822287508e-38 ;  /* 0x0080000000008820 */ /* 0x001fca0000400000 */
[----:B------:R-:W-:-:S05]  /*5630*/  F2FP.PACK_AB R0, RZ, R0 ;  /* 0x00000000ff00723e */ /* 0x000fca00000000ff */
[----:B------:R0:W-:Y:S01]  /*5640*/  STG.E.U16 [R16.64], R0 ;  /* 0x0000000010007986 */ /* 0x0001e2000c101524 */
[----:B------:R-:W-:Y:S05]  /*5650*/  BRA `(.L_x_9022) ;  /* 0x00000cd000007947 */ /* 0x000fea0003800000 */
.L_x_9025:
        /* <DEDUP_REMOVED lines=12> */
.L_x_9028:
[----:B------:R-:W0:Y:S01]  /*5720*/  F2F.F32.F64 R0, R8 ;  /* 0x0000000800007310 */ /* 0x000e220000301000 */
[----:B------:R-:W0:-:S14]  /*5730*/  DSETP.GEU.AND P0, PT, |R8|, c[0x2][0x58], PT ;  /* 0x008016000800762a */ /* 0x000e1c0003f0e200 */
[----:B0-----:R-:W-:-:S05]  /*5740*/  @!P0 FMUL R0, R0, 1.175494350822287508e-38 ;  /* 0x0080000000008820 */ /* 0x001fca0000400000 */
[----:B------:R-:W-:-:S04]  /*5750*/  F2FP.PACK_AB R3, RZ, R0 ;  /* 0x00000000ff03723e */ /* 0x000fc800000000ff */
[----:B------:R-:W-:-:S05]  /*5760*/  PRMT R3, R3, 0x5410, RZ ;  /* 0x0000541003037816 */ /* 0x000fca00000000ff */
[----:B------:R0:W-:Y:S01]  /*5770*/  STG.E [R16.64], R3 ;  /* 0x0000000310007986 */ /* 0x0001e2000c101924 */
[----:B------:R-:W-:Y:S05]  /*5780*/  BRA `(.L_x_9022) ;  /* 0x00000ba000007947 */ /* 0x000fea0003800000 */
.L_x_9027:
[----:B------:R0:W-:Y:S01]  /*5790*/  STG.E.64 [R16.64], R8 ;  /* 0x0000000810007986 */ /* 0x0001e2000c101b24 */
[----:B------:R-:W-:Y:S05]  /*57a0*/  BRA `(.L_x_9022) ;  /* 0x00000b8000007947 */ /* 0x000fea0003800000 */
.L_x_9017:
        /* <DEDUP_REMOVED lines=12> */
.L_x_9031:
[----:B------:R-:W-:-:S05]  /*5870*/  CS2R R10, SRZ ;  /* 0x00000000000a7805 */ /* 0x000fca000001ff00 */
[----:B------:R0:W-:Y:S01]  /*5880*/  STG.E.128 [R16.64], R8 ;  /* 0x0000000810007986 */ /* 0x0001e2000c101d24 */
[----:B------:R-:W-:Y:S05]  /*5890*/  BRA `(.L_x_9022) ;  /* 0x00000a9000007947 */ /* 0x000fea0003800000 */
.L_x_9030:
        /* <DEDUP_REMOVED lines=23> */
.L_x_9035:
[----:B------:R-:W-:Y:S05]  /*5a10*/  BSYNC B0 ;  /* 0x0000000000007941 */ /* 0x000fea0003800000 */
.L_x_9034:
[----:B------:R-:W-:-:S05]  /*5a20*/  LOP3.LUT R3, R0, R3, RZ, 0xfc, !PT ;  /* 0x0000000300037212 */ /* 0x000fca00078efcff */
[----:B------:R0:W-:Y:S01]  /*5a30*/  STG.E.U8 [R16.64], R3 ;  /* 0x0000000310007986 */ /* 0x0001e2000c101124 */
[----:B------:R-:W-:Y:S05]  /*5a40*/  BRA `(.L_x_9022) ;  /* 0x000008e000007947 */ /* 0x000fea0003800000 */
.L_x_9033:
        /* <DEDUP_REMOVED lines=15> */
.L_x_9037:
[----:B------:R-:W-:Y:S01]  /*5b40*/  IMAD.MOV.U32 R0, RZ, RZ, 0x7f ;  /* 0x0000007fff007424 */ /* 0x000fe200078e00ff */
[----:B------:R-:W-:-:S04]  /*5b50*/  ISETP.GT.U32.AND P0, PT, R2, 0x7f800000, PT ;  /* 0x7f8000000200780c */ /* 0x000fc80003f04070 */
[----:B------:R-:W-:-:S04]  /*5b60*/  SEL R0, R0, 0x7c, P0 ;  /* 0x0000007c00007807 */ /* 0x000fc80000000000 */
.L_x_9038:
[----:B------:R-:W-:Y:S05]  /*5b70*/  BSYNC B0 ;  /* 0x0000000000007941 */ /* 0x000fea0003800000 */
.L_x_9036:
[----:B------:R-:W-:-:S04]  /*5b80*/  LOP3.LUT R2, R3, 0x80000000, RZ, 0xc0, !PT ;  /* 0x8000000003027812 */ /* 0x000fc800078ec0ff */
[----:B------:R-:W-:-:S04]  /*5b90*/  SHF.R.U32.HI R3, RZ, 0x18, R2 ;  /* 0x00000018ff037819 */ /* 0x000fc80000011602 */
[----:B------:R-:W-:-:S05]  /*5ba0*/  LOP3.LUT R3, R0, R3, RZ, 0xfc, !PT ;  /* 0x0000000300037212 */ /* 0x000fca00078efcff */
[----:B------:R0:W-:Y:S01]  /*5bb0*/  STG.E.U8 [R16.64], R3 ;  /* 0x0000000310007986 */ /* 0x0001e2000c101124 */
[----:B------:R-:W-:Y:S05]  /*5bc0*/  BRA `(.L_x_9022) ;  /* 0x0000076000007947 */ /* 0x000fea0003800000 */
.L_x_9032:
[----:B------:R-:W0:Y:S01]  /*5bd0*/  F2F.F32.F64 R0, R8 ;  /* 0x0000000800007310 */ /* 0x000e220000301000 */
[----:B------:R-:W0:-:S14]  /*5be0*/  DSETP.GEU.AND P0, PT, |R8|, c[0x2][0x58], PT ;  /* 0x008016000800762a */ /* 0x000e1c0003f0e200 */
[----:B0-----:R-:W-:-:S05]  /*5bf0*/  @!P0 FMUL R0, R0, 1.175494350822287508e-38 ;  /* 0x0080000000008820 */ /* 0x001fca0000400000 */
[----:B------:R-:W-:-:S05]  /*5c00*/  F2FP.BF16.PACK_AB R0, RZ, R0 ;  /* 0x00000000ff00723e */ /* 0x000fca00000010ff */
[----:B------:R0:W-:Y:S01]  /*5c10*/  STG.E.U16 [R16.64], R0 ;  /* 0x0000000010007986 */ /* 0x0001e2000c101524 */
[----:B------:R-:W-:Y:S05]  /*5c20*/  BRA `(.L_x_9022) ;  /* 0x0000070000007947 */ /* 0x000fea0003800000 */
.L_x_9029:
        /* <DEDUP_REMOVED lines=11> */
.L_x_9041:
        /* <DEDUP_REMOVED lines=19> */
.L_x_9044:
[----:B------:R-:W-:-:S04]  /*5e10*/  LOP3.LUT R0, R5, 0x80000000, RZ, 0xc0, !PT ;  /* 0x8000000005007812 */ /* 0x000fc800078ec0ff */
[----:B------:R-:W-:-:S04]  /*5e20*/  SHF.R.U32.HI R3, RZ, 0x18, R0 ;  /* 0x00000018ff037819 */ /* 0x000fc80000011600 */
[----:B------:R-:W-:-:S04]  /*5e30*/  LOP3.LUT R2, R2, R3, RZ, 0xfc, !PT ;  /* 0x0000000302027212 */ /* 0x000fc800078efcff */
[----:B------:R-:W-:Y:S02]  /*5e40*/  PRMT R0, R2, 0x7610, R0 ;  /* 0x0000761002007816 */ /* 0x000fe40000000000 */
.L_x_9043:
[----:B------:R-:W-:Y:S05]  /*5e50*/  BSYNC B0 ;  /* 0x0000000000007941 */ /* 0x000fea0003800000 */
.L_x_9042:
[----:B------:R0:W-:Y:S01]  /*5e60*/  STG.E.U8 [R16.64], R0 ;  /* 0x0000000010007986 */ /* 0x0001e2000c101124 */
[----:B------:R-:W-:Y:S05]  /*5e70*/  BRA `(.L_x_9022) ;  /* 0x000004b000007947 */ /* 0x000fea0003800000 */
.L_x_9040:
        /* <DEDUP_REMOVED lines=19> */
.L_x_9047:
[----:B------:R-:W-:-:S04]  /*5fb0*/  LOP3.LUT R0, R5, 0x80000000, RZ, 0xc0, !PT ;  /* 0x8000000005007812 */ /* 0x000fc800078ec0ff */
[----:B------:R-:W-:-:S04]  /*5fc0*/  SHF.R.U32.HI R3, RZ, 0x18, R0 ;  /* 0x00000018ff037819 */ /* 0x000fc80000011600 */
[----:B------:R-:W-:-:S04]  /*5fd0*/  LOP3.LUT R2, R2, R3, RZ, 0xfc, !PT ;  /* 0x0000000302027212 */ /* 0x000fc800078efcff */
[----:B------:R-:W-:Y:S02]  /*5fe0*/  PRMT R0, R2, 0x7610, R0 ;  /* 0x0000761002007816 */ /* 0x000fe40000000000 */
.L_x_9046:
[----:B------:R-:W-:Y:S05]  /*5ff0*/  BSYNC B0 ;  /* 0x0000000000007941 */ /* 0x000fea0003800000 */
.L_x_9045:
[----:B------:R0:W-:Y:S01]  /*6000*/  STG.E.U8 [R16.64], R0 ;  /* 0x0000000010007986 */ /* 0x0001e2000c101124 */
[----:B------:R-:W-:Y:S05]  /*6010*/  BRA `(.L_x_9022) ;  /* 0x0000031000007947 */ /* 0x000fea0003800000 */
.L_x_9039:
        /* <DEDUP_REMOVED lines=24> */
.L_x_9021:
        /* <DEDUP_REMOVED lines=20> */
.L_x_9049:
[----:B------:R-:W0:Y:S02]  /*62e0*/  F2I.U64.F64.TRUNC R8, R8 ;  /* 0x0000000800087311 */ /* 0x000e24000030d800 */
[----:B0-----:R0:W-:Y:S01]  /*62f0*/  STG.E.64 [R16.64], R8 ;  /* 0x0000000810007986 */ /* 0x0011e2000c101b24 */
[----:B------:R-:W-:Y:S05]  /*6300*/  BRA `(.L_x_9022) ;  /* 0x0000002000007947 */ /* 0x000fea0003800000 */
.L_x_9048:
[----:B------:R-:W0:Y:S02]  /*6310*/  F2I.U32.F64.TRUNC R9, R8 ;  /* 0x0000000800097311 */ /* 0x000e24000030d000 */
[----:B0-----:R0:W-:Y:S02]  /*6320*/  STG.E [R16.64], R9 ;  /* 0x0000000910007986 */ /* 0x0011e4000c101924 */
.L_x_9022:
        /* <DEDUP_REMOVED lines=231> */
.L_x_9050:
        /* <DEDUP_REMOVED lines=19> */
.L_x_9054:
[----:B------:R-:W2:Y:S02]  /*72d0*/  LDG.E.U8 R2, [R2.64] ;  /* 0x0000002402027981 */ /* 0x000ea4000c1e1100 */
[----:B--2---:R0:W2:Y:S01]  /*72e0*/  I2F.F64.U16 R4, R2 ;  /* 0x0000000200047312 */ /* 0x0040a20000101800 */
[----:B------:R-:W-:Y:S05]  /*72f0*/  BRA `(.L_x_9056) ;  /* 0x00000df000007947 */ /* 0x000fea0003800000 */
.L_x_9053:
        /* <DEDUP_REMOVED lines=9> */
.L_x_9058:
[----:B------:R-:W2:Y:S02]  /*7390*/  LDG.E R2, [R2.64] ;  /* 0x0000002402027981 */ /* 0x000ea4000c1e1900 */
[----:B--2---:R0:W2:Y:S01]  /*73a0*/  I2F.F64 R4, R2 ;  /* 0x0000000200047312 */ /* 0x0040a20000201c00 */
[----:B------:R-:W-:Y:S05]  /*73b0*/  BRA `(.L_x_9056) ;  /* 0x00000d3000007947 */ /* 0x000fea0003800000 */
.L_x_9057:
[----:B------:R-:W2:Y:S02]  /*73c0*/  LDG.E.U16 R2, [R2.64] ;  /* 0x0000002402027981 */ /* 0x000ea4000c1e1500 */
[----:B--2---:R0:W2:Y:S01]  /*73d0*/  I2F.F64.S16 R4, R2 ;  /* 0x0000000200047312 */ /* 0x0040a20000101c00 */
[----:B------:R-:W-:Y:S05]  /*73e0*/  BRA `(.L_x_9056) ;  /* 0x00000d0000007947 */ /* 0x000fea0003800000 */
.L_x_9052:
        /* <DEDUP_REMOVED lines=10> */
.L_x_9060:
[----:B------:R-:W2:Y:S02]  /*7490*/  LDG.E.U16 R0, [R2.64] ;  /* 0x0000002402007981 */ /* 0x000ea4000c1e1500 */
[----:B--2---:R-:W-:-:S05]  /*74a0*/  HADD2.F32 R0, -RZ, R0.H0_H0 ;  /* 0x20000000ff007230 */ /* 0x004fca0000004100 */
[----:B------:R-:W-:-:S04]  /*74b0*/  FMUL.FTZ R0, R0, 1 ;  /* 0x3f80000000007820 */ /* 0x000fc80000410000 */
[----:B------:R0:W2:Y:S01]  /*74c0*/  F2F.F64.F32 R4, R0 ;  /* 0x0000000000047310 */ /* 0x0000a20000201800 */
[----:B------:R-:W-:Y:S05]  /*74d0*/  BRA `(.L_x_9056) ;  /* 0x00000c1000007947 */ /* 0x000fea0003800000 */
.L_x_9059:
        /* <DEDUP_REMOVED lines=10> */
.L_x_9062:
[----:B------:R-:W2:Y:S02]  /*7580*/  LDG.E.U16 R2, [R2.64] ;  /* 0x0000002402027981 */ /* 0x000ea4000c1e1500 */
[----:B--2---:R-:W-:-:S05]  /*7590*/  HADD2.F32 R0, -RZ, R2.H0_H0 ;  /* 0x20000002ff007230 */ /* 0x004fca0000004100 */
[----:B------:R-:W-:-:S04]  /*75a0*/  FMUL.FTZ R0, R0, 1 ;  /* 0x3f80000000007820 */ /* 0x000fc80000410000 */
[----:B------:R0:W2:Y:S01]  /*75b0*/  F2F.F64.F32 R4, R0 ;  /* 0x0000000000047310 */ /* 0x0000a20000201800 */
[----:B------:R-:W-:Y:S05]  /*75c0*/  BRA `(.L_x_9056) ;  /* 0x00000b2000007947 */ /* 0x000fea0003800000 */
.L_x_9061:
[----:B------:R0:W5:Y:S01]  /*75d0*/  LDG.E.64 R4, [R2.64] ;  /* 0x0000002402047981 */ /* 0x000162000c1e1b00 */
[----:B------:R-:W-:Y:S05]  /*75e0*/  BRA `(.L_x_9056) ;  /* 0x00000b0000007947 */ /* 0x000fea0003800000 */
.L_x_9051:
        /* <DEDUP_REMOVED lines=13> */
.L_x_9065:
[----:B------:R0:W5:Y:S01]  /*76c0*/  LDG.E.64 R4, [R2.64] ;  /* 0x0000002402047981 */ /* 0x000162000c1e1b00 */
[----:B------:R-:W-:Y:S05]  /*76d0*/  BRA `(.L_x_9056) ;  /* 0x00000a1000007947 */ /* 0x000fea0003800000 */
.L_x_9064:
        /* <DEDUP_REMOVED lines=28> */
.L_x_9067:
        /* <DEDUP_REMOVED lines=15> */
.L_x_9066:
[----:B------:R-:W2:Y:S02]  /*7990*/  LDG.E.U16 R0, [R2.64] ;  /* 0x0000002402007981 */ /* 0x000ea4000c1e1500 */
[----:B--2---:R-:W-:-:S05]  /*79a0*/  PRMT R0, RZ, 0x5410, R0 ;  /* 0x00005410ff007816 */ /* 0x004fca0000000000 */
[----:B------:R-:W-:-:S04]  /*79b0*/  FMUL.FTZ R0, R0, 1 ;  /* 0x3f80000000007820 */ /* 0x000fc80000410000 */
[----:B------:R0:W2:Y:S01]  /*79c0*/  F2F.F64.F32 R4, R0 ;  /* 0x0000000000047310 */ /* 0x0000a20000201800 */
[----:B------:R-:W-:Y:S05]  /*79d0*/  BRA `(.L_x_9056) ;  /* 0x0000071000007947 */ /* 0x000fea0003800000 */
.L_x_9063:
        /* <DEDUP_REMOVED lines=11> */
.L_x_9070:
        /* <DEDUP_REMOVED lines=21> */
.L_x_9074:
[----:B------:R-:W-:Y:S05]  /*7be0*/  BSYNC B1 ;  /* 0x0000000000017941 */ /* 0x000fea0003800000 */
.L_x_9073:
[----:B------:R-:W-:Y:S01]  /*7bf0*/  LEA R3, R0, 0x3b800000, 0x17 ;  /* 0x3b80000000037811 */ /* 0x000fe200078eb8ff */
[----:B------:R-:W-:-:S05]  /*7c00*/  IMAD.SHL.U32 R0, R2, 0x100000, RZ ;  /* 0x0010000002007824 */ /* 0x000fca00078e00ff */
[----:B------:R-:W-:Y:S02]  /*7c10*/  LOP3.LUT R0, R3, R0, R4, 0xfe, !PT ;  /* 0x0000000003007212 */ /* 0x000fe400078efe04 */
.L_x_9072:
[----:B------:R-:W-:Y:S05]  /*7c20*/  BSYNC B0 ;  /* 0x0000000000007941 */ /* 0x000fea0003800000 */
.L_x_9071:
[----:B------:R-:W-:-:S04]  /*7c30*/  FMUL.FTZ R0, R0, 1 ;  /* 0x3f80000000007820 */ /* 0x000fc80000410000 */
[----:B------:R0:W2:Y:S01]  /*7c40*/  F2F.F64.F32 R4, R0 ;  /* 0x0000000000047310 */ /* 0x0000a20000201800 */
[----:B------:R-:W-:Y:S05]  /*7c50*/  BRA `(.L_x_9056) ;  /* 0x0000049000007947 */ /* 0x000fea0003800000 */
.L_x_9069:
        /* <DEDUP_REMOVED lines=21> */
.L_x_9078:
[----:B------:R-:W-:Y:S05]  /*7db0*/  BSYNC B1 ;  /* 0x0000000000017941 */ /* 0x000fea0003800000 */
.L_x_9077:
[----:B------:R-:W-:Y:S01]  /*7dc0*/  LEA R3, R0, 0x37800000, 0x17 ;  /* 0x3780000000037811 */ /* 0x000fe200078eb8ff */
[----:B------:R-:W-:-:S05]  /*7dd0*/  IMAD.SHL.U32 R0, R2, 0x200000, RZ ;  /* 0x0020000002007824 */ /* 0x000fca00078e00ff */
[----:B------:R-:W-:Y:S02]  /*7de0*/  LOP3.LUT R0, R3, R0, R4, 0xfe, !PT ;  /* 0x0000000003007212 */ /* 0x000fe400078efe04 */
.L_x_9076:
[----:B------:R-:W-:Y:S05]  /*7df0*/  BSYNC B0 ;  /* 0x0000000000007941 */ /* 0x000fea0003800000 */
.L_x_9075:
[----:B------:R-:W-:-:S04]  /*7e00*/  FMUL.FTZ R0, R0, 1 ;  /* 0x3f80000000007820 */ /* 0x000fc80000410000 */
[----:B------:R0:W2:Y:S01]  /*7e10*/  F2F.F64.F32 R4, R0 ;  /* 0x0000000000047310 */ /* 0x0000a20000201800 */
[----:B------:R-:W-:Y:S05]  /*7e20*/  BRA `(.L_x_9056) ;  /* 0x000002c000007947 */ /* 0x000fea0003800000 */
.L_x_9068:
        /* <DEDUP_REMOVED lines=14> */
.L_x_9082:
[----:B------:R-:W-:Y:S05]  /*7f10*/  BSYNC B0 ;  /* 0x0000000000007941 */ /* 0x000fea0003800000 */
.L_x_9081:
[----:B------:R-:W-:-:S04]  /*7f20*/  FMUL.FTZ R0, R0, 1 ;  /* 0x3f80000000007820 */ /* 0x000fc80000410000 */
[----:B------:R0:W2:Y:S01]  /*7f30*/  F2F.F64.F32 R4, R0 ;  /* 0x0000000000047310 */ /* 0x0000a20000201800 */
[----:B------:R-:W-:Y:S05]  /*7f40*/  BRA `(.L_x_9056) ;  /* 0x000001a000007947 */ /* 0x000fea0003800000 */
.L_x_9055:
        /* <DEDUP_REMOVED lines=21> */
.L_x_9080:
[----:B------:R-:W2:Y:S02]  /*80a0*/  LDG.E.64 R4, [R2.64] ;  /* 0x0000002402047981 */ /* 0x000ea4000c1e1b00 */
[----:B--2---:R-:W0:Y:S01]  /*80b0*/  I2F.F64.U64 R4, R4 ;  /* 0x0000000400047312 */ /* 0x004e220000301800 */
[----:B------:R-:W-:Y:S05]  /*80c0*/  BRA `(.L_x_9056) ;  /* 0x0000002000007947 */ /* 0x000fea0003800000 */
.L_x_9079:
[----:B------:R-:W2:Y:S02]  /*80d0*/  LDG.E R2, [R2.64] ;  /* 0x0000002402027981 */ /* 0x000ea4000c1e1900 */
[----:B--2---:R0:W2:Y:S02]  /*80e0*/  I2F.F64.U32 R4, R2 ;  /* 0x0000000200047312 */ /* 0x0040a40000201800 */
.L_x_9056:
        /* <DEDUP_REMOVED lines=38> */
.L_x_9084:
[----:B------:R-:W-:Y:S05]  /*8350*/  BSYNC B0 ;  /* 0x0000000000007941 */ /* 0x000fea0003800000 */
.L_x_9083:
        /* <DEDUP_REMOVED lines=20> */
.L_x_9086:
[----:B------:R-:W-:Y:S05]  /*84a0*/  BSYNC B0 ;  /* 0x0000000000007941 */ /* 0x000fea0003800000 */
.L_x_9085:
        /* <DEDUP_REMOVED lines=15> */
.L_x_9090:
[----:B------:R-:W0:Y:S02]  /*85a0*/  F2I.S64.F64.TRUNC R8, R8 ;  /* 0x0000000800087311 */ /* 0x000e24000030d900 */
[----:B0-----:R-:W-:-:S05]  /*85b0*/  IMAD.MOV.U32 R3, RZ, RZ, R8 ;  /* 0x000000ffff037224 */ /* 0x001fca00078e0008 */
[----:B------:R0:W-:Y:S01]  /*85c0*/  STG.E.U8 [R16.64], R3 ;  /* 0x0000000310007986 */ /* 0x0001e2000c101124 */
[----:B------:R-:W-:Y:S05]  /*85d0*/  BRA `(.L_x_9092) ;  /* 0x00000ed000007947 */ /* 0x000fea0003800000 */
.L_x_9089:
        /* <DEDUP_REMOVED lines=9> */
.L_x_9094:
[----:B------:R-:W0:Y:S02]  /*8670*/  F2I.F64.TRUNC R9, R8 ;  /* 0x0000000800097311 */ /* 0x000e24000030d100 */
[----:B0-----:R0:W-:Y:S01]  /*8680*/  STG.E [R16.64], R9 ;  /* 0x0000000910007986 */ /* 0x0011e2000c101924 */
[----:B------:R-:W-:Y:S05]  /*8690*/  BRA `(.L_x_9092) ;  /* 0x00000e1000007947 */ /* 0x000fea0003800000 */
.L_x_9093:
[----:B------:R-:W0:Y:S02]  /*86a0*/  F2I.F64.TRUNC R9, R8 ;  /* 0x0000000800097311 */ /* 0x000e24000030d100 */
[----:B0-----:R0:W-:Y:S01]  /*86b0*/  STG.E.U16 [R16.64], R9 ;  /* 0x0000000910007986 */ /* 0x0011e2000c101524 */
[----:B------:R-:W-:Y:S05]  /*86c0*/  BRA `(.L_x_9092) ;  /* 0x00000de000007947 */ /* 0x000fea0003800000 */
.L_x_9088:
        /* <DEDUP_REMOVED lines=11> */
.L_x_9096:
[----:B------:R-:W0:Y:S01]  /*8780*/  F2F.F32.F64 R0, R8 ;  /* 0x0000000800007310 */ /* 0x000e220000301000 */
[----:B------:R-:W0:-:S14]  /*8790*/  DSETP.GEU.AND P0, PT, |R8|, c[0x2][0x58], PT ;  /* 0x008016000800762a */ /* 0x000e1c0003f0e200 */
[----:B0-----:R-:W-:-:S05]  /*87a0*/  @!P0 FMUL R0, R0, 1.175494350822287508e-38 ;  /* 0x0080000000008820 */ /* 0x001fca0000400000 */
[----:B------:R-:W-:-:S05]  /*87b0*/  F2FP.PACK_AB R0, RZ, R0 ;  /* 0x00000000ff00723e */ /* 0x000fca00000000ff */
[----:B------:R0:W-:Y:S01]  /*87c0*/  STG.E.U16 [R16.64], R0 ;  /* 0x0000000010007986 */ /* 0x0001e2000c101524 */
[----:B------:R-:W-:Y:S05]  /*87d0*/  BRA `(.L_x_9092) ;  /* 0x00000cd000007947 */ /* 0x000fea0003800000 */
.L_x_9095:
        /* <DEDUP_REMOVED lines=12> */
.L_x_9098:
[----:B------:R-:W0:Y:S01]  /*88a0*/  F2F.F32.F64 R0, R8 ;  /* 0x0000000800007310 */ /* 0x000e220000301000 */
[----:B------:R-:W0:-:S14]  /*88b0*/  DSETP.GEU.AND P0, PT, |R8|, c[0x2][0x58], PT ;  /* 0x008016000800762a */ /* 0x000e1c0003f0e200 */
[----:B0-----:R-:W-:-:S05]  /*88c0*/  @!P0 FMUL R0, R0, 1.175494350822287508e-38 ;  /* 0x0080000000008820 */ /* 0x001fca0000400000 */
[----:B------:R-:W-:-:S04]  /*88d0*/  F2FP.PACK_AB R3, RZ, R0 ;  /* 0x00000000ff03723e */ /* 0x000fc800000000ff */
[----:B------:R-:W-:-:S05]  /*88e0*/  PRMT R3, R3, 0x5410, RZ ;  /* 0x0000541003037816 */ /* 0x000fca00000000ff */
[----:B------:R0:W-:Y:S01]  /*88f0*/  STG.E [R16.64], R3 ;  /* 0x0000000310007986 */ /* 0x0001e2000c101924 */
[----:B------:R-:W-:Y:S05]  /*8900*/  BRA `(.L_x_9092) ;  /* 0x00000ba000007947 */ /* 0x000fea0003800000 */
.L_x_9097:
[----:B------:R0:W-:Y:S01]  /*8910*/  STG.E.64 [R16.64], R8 ;  /* 0x0000000810007986 */ /* 0x0001e2000c101b24 */
[----:B------:R-:W-:Y:S05]  /*8920*/  BRA `(.L_x_9092) ;  /* 0x00000b8000007947 */ /* 0x000fea0003800000 */
.L_x_9087:
        /* <DEDUP_REMOVED lines=12> */
.L_x_9101:
[----:B------:R-:W-:-:S05]  /*89f0*/  CS2R R10, SRZ ;  /* 0x00000000000a7805 */ /* 0x000fca000001ff00 */
[----:B------:R0:W-:Y:S01]  /*8a00*/  STG.E.128 [R16.64], R8 ;  /* 0x0000000810007986 */ /* 0x0001e2000c101d24 */
[----:B------:R-:W-:Y:S05]  /*8a10*/  BRA `(.L_x_9092) ;  /* 0x00000a9000007947 */ /* 0x000fea0003800000 */
.L_x_9100:
        /* <DEDUP_REMOVED lines=23> */
.L_x_9105:
[----:B------:R-:W-:Y:S05]  /*8b90*/  BSYNC B0 ;  /* 0x0000000000007941 */ /* 0x000fea0003800000 */
.L_x_9104:
[----:B------:R-:W-:-:S05]  /*8ba0*/  LOP3.LUT R3, R0, R3, RZ, 0xfc, !PT ;  /* 0x0000000300037212 */ /* 0x000fca00078efcff */
[----:B------:R0:W-:Y:S01]  /*8bb0*/  STG.E.U8 [R16.64], R3 ;  /* 0x0000000310007986 */ /* 0x0001e2000c101124 */
[----:B------:R-:W-:Y:S05]  /*8bc0*/  BRA `(.L_x_9092) ;  /* 0x000008e000007947 */ /* 0x000fea0003800000 */
.L_x_9103:
        /* <DEDUP_REMOVED lines=15> */
.L_x_9107:
[----:B------:R-:W-:Y:S01]  /*8cc0*/  IMAD.MOV.U32 R0, RZ, RZ, 0x7f ;  /* 0x0000007fff007424 */ /* 0x000fe200078e00ff */
[----:B------:R-:W-:-:S04]  /*8cd0*/  ISETP.GT.U32.AND P0, PT, R2, 0x7f800000, PT ;  /* 0x7f8000000200780c */ /* 0x000fc80003f04070 */
[----:B------:R-:W-:-:S04]  /*8ce0*/  SEL R0, R0, 0x7c, P0 ;  /* 0x0000007c00007807 */ /* 0x000fc80000000000 */
.L_x_9108:
[----:B------:R-:W-:Y:S05]  /*8cf0*/  BSYNC B0 ;  /* 0x0000000000007941 */ /* 0x000fea0003800000 */
.L_x_9106:
[----:B------:R-:W-:-:S04]  /*8d00*/  LOP3.LUT R2, R3, 0x80000000, RZ, 0xc0, !PT ;  /* 0x8000000003027812 */ /* 0x000fc800078ec0ff */
[----:B------:R-:W-:-:S04]  /*8d10*/  SHF.R.U32.HI R3, RZ, 0x18, R2 ;  /* 0x00000018ff037819 */ /* 0x000fc80000011602 */
[----:B------:R-:W-:-:S05]  /*8d20*/  LOP3.LUT R3, R0, R3, RZ, 0xfc, !PT ;  /* 0x0000000300037212 */ /* 0x000fca00078efcff */
[----:B------:R0:W-:Y:S01]  /*8d30*/  STG.E.U8 [R16.64], R3 ;  /* 0x0000000310007986 */ /* 0x0001e2000c101124 */
[----:B------:R-:W-:Y:S05]  /*8d40*/  BRA `(.L_x_9092) ;  /* 0x0000076000007947 */ /* 0x000fea0003800000 */
.L_x_9102:
[----:B------:R-:W0:Y:S01]  /*8d50*/  F2F.F32.F64 R0, R8 ;  /* 0x0000000800007310 */ /* 0x000e220000301000 */
[----:B------:R-:W0:-:S14]  /*8d60*/  DSETP.GEU.AND P0, PT, |R8|, c[0x2][0x58], PT ;  /* 0x008016000800762a */ /* 0x000e1c0003f0e200 */
[----:B0-----:R-:W-:-:S05]  /*8d70*/  @!P0 FMUL R0, R0, 1.175494350822287508e-38 ;  /* 0x0080000000008820 */ /* 0x001fca0000400000 */
[----:B------:R-:W-:-:S05]  /*8d80*/  F2FP.BF16.PACK_AB R0, RZ, R0 ;  /* 0x00000000ff00723e */ /* 0x000fca00000010ff */
[----:B------:R0:W-:Y:S01]  /*8d90*/  STG.E.U16 [R16.64], R0 ;  /* 0x0000000010007986 */ /* 0x0001e2000c101524 */
[----:B------:R-:W-:Y:S05]  /*8da0*/  BRA `(.L_x_9092) ;  /* 0x0000070000007947 */ /* 0x000fea0003800000 */
.L_x_9099:
        /* <DEDUP_REMOVED lines=11> */
.L_x_9111:
        /* <DEDUP_REMOVED lines=19> */
.L_x_9114:
[----:B------:R-:W-:-:S04]  /*8f90*/  LOP3.LUT R0, R5, 0x80000000, RZ, 0xc0, !PT ;  /* 0x8000000005007812 */ /* 0x000fc800078ec0ff */
[----:B------:R-:W-:-:S04]  /*8fa0*/  SHF.R.U32.HI R3, RZ, 0x18, R0 ;  /* 0x00000018ff037819 */ /* 0x000fc80000011600 */
[----:B------:R-:W-:-:S04]  /*8fb0*/  LOP3.LUT R2, R2, R3, RZ, 0xfc, !PT ;  /* 0x0000000302027212 */ /* 0x000fc800078efcff */
[----:B------:R-:W-:Y:S02]  /*8fc0*/  PRMT R0, R2, 0x7610, R0 ;  /* 0x0000761002007816 */ /* 0x000fe40000000000 */
.L_x_9113:
[----:B------:R-:W-:Y:S05]  /*8fd0*/  BSYNC B0 ;  /* 0x0000000000007941 */ /* 0x000fea0003800000 */
.L_x_9112:
[----:B------:R0:W-:Y:S01]  /*8fe0*/  STG.E.U8 [R16.64], R0 ;  /* 0x0000000010007986 */ /* 0x0001e2000c101124 */
[----:B------:R-:W-:Y:S05]  /*8ff0*/  BRA `(.L_x_9092) ;  /* 0x000004b000007947 */ /* 0x000fea0003800000 */
.L_x_9110:
        /* <DEDUP_REMOVED lines=19> */
.L_x_9117:
[----:B------:R-:W-:-:S04]  /*9130*/  LOP3.LUT R0, R5, 0x80000000, RZ, 0xc0, !PT ;  /* 0x8000000005007812 */ /* 0x000fc800078ec0ff */
[----:B------:R-:W-:-:S04]  /*9140*/  SHF.R.U32.HI R3, RZ, 0x18, R0 ;  /* 0x00000018ff037819 */ /* 0x000fc80000011600 */
[----:B------:R-:W-:-:S04]  /*9150*/  LOP3.LUT R2, R2, R3, RZ, 0xfc, !PT ;  /* 0x0000000302027212 */ /* 0x000fc800078efcff */
[----:B------:R-:W-:Y:S02]  /*9160*/  PRMT R0, R2, 0x7610, R0 ;  /* 0x0000761002007816 */ /* 0x000fe40000000000 */
.L_x_9116:
[----:B------:R-:W-:Y:S05]  /*9170*/  BSYNC B0 ;  /* 0x0000000000007941 */ /* 0x000fea0003800000 */
.L_x_9115:
[----:B------:R0:W-:Y:S01]  /*9180*/  STG.E.U8 [R16.64], R0 ;  /* 0x0000000010007986 */ /* 0x0001e2000c101124 */
[----:B------:R-:W-:Y:S05]  /*9190*/  BRA `(.L_x_9092) ;  /* 0x0000031000007947 */ /* 0x000fea0003800000 */
.L_x_9109:
        /* <DEDUP_REMOVED lines=24> */
.L_x_9091:
        /* <DEDUP_REMOVED lines=20> */
.L_x_9119:
[----:B------:R-:W0:Y:S02]  /*9460*/  F2I.U64.F64.TRUNC R8, R8 ;  /* 0x0000000800087311 */ /* 0x000e24000030d800 */
[----:B0-----:R0:W-:Y:S01]  /*9470*/  STG.E.64 [R16.64], R8 ;  /* 0x0000000810007986 */ /* 0x0011e2000c101b24 */
[----:B------:R-:W-:Y:S05]  /*9480*/  BRA `(.L_x_9092) ;  /* 0x0000002000007947 */ /* 0x000fea0003800000 */
.L_x_9118:
[----:B------:R-:W0:Y:S02]  /*9490*/  F2I.U32.F64.TRUNC R9, R8 ;  /* 0x0000000800097311 */ /* 0x000e24000030d000 */
[----:B0-----:R0:W-:Y:S02]  /*94a0*/  STG.E [R16.64], R9 ;  /* 0x0000000910007986 */ /* 0x0011e4000c101924 */
.L_x_9092:
[----:B------:R-:W-:Y:S02]  /*94b0*/  IADD3 R19, R19, 0x80, RZ ;  /* 0x0000008013137810 */ /* 0x000fe40007ffe0ff */
.L_x_8979:
[----:B------:R-:W-:Y:S05]  /*94c0*/  BSYNC B6 ;  /* 0x0000000000067941 */ /* 0x000fea0003800000 */
.L_x_8978:
        /* <DEDUP_REMOVED lines=230> */
.L_x_9120:
        /* <DEDUP_REMOVED lines=19> */
.L_x_9124:
[----:B------:R-:W2:Y:S02]  /*a460*/  LDG.E.U8 R2, [R2.64] ;  /* 0x0000002402027981 */ /* 0x000ea4000c1e1100 */
[----:B--2---:R0:W2:Y:S01]  /*a470*/  I2F.F64.U16 R4, R2 ;  /* 0x0000000200047312 */ /* 0x0040a20000101800 */
[----:B------:R-:W-:Y:S05]  /*a480*/  BRA `(.L_x_9126) ;  /* 0x00000df000007947 */ /* 0x000fea0003800000 */
.L_x_9123:
        /* <DEDUP_REMOVED lines=9> */
.L_x_9128:
[----:B------:R-:W2:Y:S02]  /*a520*/  LDG.E R2, [R2.64] ;  /* 0x0000002402027981 */ /* 0x000ea4000c1e1900 */
[----:B--2---:R0:W2:Y:S01]  /*a530*/  I2F.F64 R4, R2 ;  /* 0x0000000200047312 */ /* 0x0040a20000201c00 */
[----:B------:R-:W-:Y:S05]  /*a540*/  BRA `(.L_x_9126) ;  /* 0x00000d3000007947 */ /* 0x000fea0003800000 */
.L_x_9127:
[----:B------:R-:W2:Y:S02]  /*a550*/  LDG.E.U16 R2, [R2.64] ;  /* 0x0000002402027981 */ /* 0x000ea4000c1e1500 */
[----:B--2---:R0:W2:Y:S01]  /*a560*/  I2F.F64.S16 R4, R2 ;  /* 0x0000000200047312 */ /* 0x0040a20000101c00 */
[----:B------:R-:W-:Y:S05]  /*a570*/  BRA `(.L_x_9126) ;  /* 0x00000d0000007947 */ /* 0x000fea0003800000 */
.L_x_9122:
        /* <DEDUP_REMOVED lines=10> */
.L_x_9130:
[----:B------:R-:W2:Y:S02]  /*a620*/  LDG.E.U16 R0, [R2.64] ;  /* 0x0000002402007981 */ /* 0x000ea4000c1e1500 */
[----:B--2---:R-:W-:-:S05]  /*a630*/  HADD2.F32 R0, -RZ, R0.H0_H0 ;  /* 0x20000000ff007230 */ /* 0x004fca0000004100 */
[----:B------:R-:W-:-:S04]  /*a640*/  FMUL.FTZ R0, R0, 1 ;  /* 0x3f80000000007820 */ /* 0x000fc80000410000 */
[----:B------:R0:W2:Y:S01]  /*a650*/  F2F.F64.F32 R4, R0 ;  /* 0x0000000000047310 */ /* 0x0000a20000201800 */
[----:B------:R-:W-:Y:S05]  /*a660*/  BRA `(.L_x_9126) ;  /* 0x00000c1000007947 */ /* 0x000fea0003800000 */
.L_x_9129:
        /* <DEDUP_REMOVED lines=10> */
.L_x_9132:
[----:B------:R-:W2:Y:S02]  /*a710*/  LDG.E.U16 R2, [R2.64] ;  /* 0x0000002402027981 */ /* 0x000ea4000c1e1500 */
[----:B--2---:R-:W-:-:S05]  /*a720*/  HADD2.F32 R0, -RZ, R2.H0_H0 ;  /* 0x20000002ff007230 */ /* 0x004fca0000004100 */
[----:B------:R-:W-:-:S04]  /*a730*/  FMUL.FTZ R0, R0, 1 ;  /* 0x3f80000000007820 */ /* 0x000fc80000410000 */
[----:B------:R0:W2:Y:S01]  /*a740*/  F2F.F64.F32 R4, R0 ;  /* 0x0000000000047310 */ /* 0x0000a20000201800 */
[----:B------:R-:W-:Y:S05]  /*a750*/  BRA `(.L_x_9126) ;  /* 0x00000b2000007947 */ /* 0x000fea0003800000 */
.L_x_9131:
[----:B------:R0:W5:Y:S01]  /*a760*/  LDG.E.64 R4, [R2.64] ;  /* 0x0000002402047981 */ /* 0x000162000c1e1b00 */
[----:B------:R-:W-:Y:S05]  /*a770*/  BRA `(.L_x_9126) ;  /* 0x00000b0000007947 */ /* 0x000fea0003800000 */
.L_x_9121:
        /* <DEDUP_REMOVED lines=13> */
.L_x_9135:
[----:B------:R0:W5:Y:S01]  /*a850*/  LDG.E.64 R4, [R2.64] ;  /* 0x0000002402047981 */ /* 0x000162000c1e1b00 */
[----:B------:R-:W-:Y:S05]  /*a860*/  BRA `(.L_x_9126) ;  /* 0x00000a1000007947 */ /* 0x000fea0003800000 */
.L_x_9134:
        /* <DEDUP_REMOVED lines=28> */
.L_x_9137:
        /* <DEDUP_REMOVED lines=15> */
.L_x_9136:
[----:B------:R-:W2:Y:S02]  /*ab20*/  LDG.E.U16 R0, [R2.64] ;  /* 0x0000002402007981 */ /* 0x000ea4000c1e1500 */
[----:B--2---:R-:W-:-:S05]  /*ab30*/  PRMT R0, RZ, 0x5410, R0 ;  /* 0x00005410ff007816 */ /* 0x004fca0000000000 */
[----:B------:R-:W-:-:S04]  /*ab40*/  FMUL.FTZ R0, R0, 1 ;  /* 0x3f80000000007820 */ /* 0x000fc80000410000 */
[----:B------:R0:W2:Y:S01]  /*ab50*/  F2F.F64.F32 R4, R0 ;  /* 0x0000000000047310 */ /* 0x0000a20000201800 */
[----:B------:R-:W-:Y:S05]  /*ab60*/  BRA `(.L_x_9126) ;  /* 0x0000071000007947 */ /* 0x000fea0003800000 */
.L_x_9133:
        /* <DEDUP_REMOVED lines=11> */
.L_x_9140:
        /* <DEDUP_REMOVED lines=21> */
.L_x_9144:
[----:B------:R-:W-:Y:S05]  /*ad70*/  BSYNC B1 ;  /* 0x0000000000017941 */ /* 0x000fea0003800000 */
.L_x_9143:
[----:B------:R-:W-:Y:S01]  /*ad80*/  LEA R3, R0, 0x3b800000, 0x17 ;  /* 0x3b80000000037811 */ /* 0x000fe200078eb8ff */
[----:B------:R-:W-:-:S05]  /*ad90*/  IMAD.SHL.U32 R0, R2, 0x100000, RZ ;  /* 0x0010000002007824 */ /* 0x000fca00078e00ff */
[----:B------:R-:W-:Y:S02]  /*ada0*/  LOP3.LUT R0, R3, R0, R4, 0xfe, !PT ;  /* 0x0000000003007212 */ /* 0x000fe400078efe04 */
.L_x_9142:
[----:B------:R-:W-:Y:S05]  /*adb0*/  BSYNC B0 ;  /* 0x0000000000007941 */ /* 0x000fea0003800000 */
.L_x_9141:
[----:B------:R-:W-:-:S04]  /*adc0*/  FMUL.FTZ R0, R0, 1 ;  /* 0x3f80000000007820 */ /* 0x000fc80000410000 */
[----:B------:R0:W2:Y:S01]  /*add0*/  F2F.F64.F32 R4, R0 ;  /* 0x0000000000047310 */ /* 0x0000a20000201800 */
[----:B------:R-:W-:Y:S05]  /*ade0*/  BRA `(.L_x_9126) ;  /* 0x0000049000007947 */ /* 0x000fea0003800000 */
.L_x_9139:
        /* <DEDUP_REMOVED lines=21> */
.L_x_9148:
[----:B------:R-:W-:Y:S05]  /*af40*/  BSYNC B1 ;  /* 0x0000000000017941 */ /* 0x000fea0003800000 */
.L_x_9147:
[----:B------:R-:W-:Y:S01]  /*af50*/  LEA R3, R0, 0x37800000, 0x17 ;  /* 0x3780000000037811 */ /* 0x000fe200078eb8ff */
[----:B------:R-:W-:-:S05]  /*af60*/  IMAD.SHL.U32 R0, R2, 0x200000, RZ ;  /* 0x0020000002007824 */ /* 0x000fca00078e00ff */
[----:B------:R-:W-:Y:S02]  /*af70*/  LOP3.LUT R0, R3, R0, R4, 0xfe, !PT ;  /* 0x0000000003007212 */ /* 0x000fe400078efe04 */
.L_x_9146:
[----:B------:R-:W-:Y:S05]  /*af80*/  BSYNC B0 ;  /* 0x0000000000007941 */ /* 0x000fea0003800000 */
.L_x_9145:
[----:B------:R-:W-:-:S04]  /*af90*/  FMUL.FTZ R0, R0, 1 ;  /* 0x3f80000000007820 */ /* 0x000fc80000410000 */
[----:B------:R0:W2:Y:S01]  /*afa0*/  F2F.F64.F32 R4, R0 ;  /* 0x0000000000047310 */ /* 0x0000a20000201800 */
[----:B------:R-:W-:Y:S05]  /*afb0*/  BRA `(.L_x_9126) ;  /* 0x000002c000007947 */ /* 0x000fea0003800000 */
.L_x_9138:
        /* <DEDUP_REMOVED lines=14> */
.L_x_9152:
[----:B------:R-:W-:Y:S05]  /*b0a0*/  BSYNC B0 ;  /* 0x0000000000007941 */ /* 0x000fea0003800000 */
.L_x_9151:
[----:B------:R-:W-:-:S04]  /*b0b0*/  FMUL.FTZ R0, R0, 1 ;  /* 0x3f80000000007820 */ /* 0x000fc80000410000 */
[----:B------:R0:W2:Y:S01]  /*b0c0*/  F2F.F64.F32 R4, R0 ;  /* 0x0000000000047310 */ /* 0x0000a20000201800 */
[----:B------:R-:W-:Y:S05]  /*b0d0*/  BRA `(.L_x_9126) ;  /* 0x000001a000007947 */ /* 0x000fea0003800000 */
.L_x_9125:
        /* <DEDUP_REMOVED lines=21> */
.L_x_9150:
[----:B------:R-:W2:Y:S02]  /*b230*/  LDG.E.64 R4, [R2.64] ;  /* 0x0000002402047981 */ /* 0x000ea4000c1e1b00 */
[----:B--2---:R-:W0:Y:S01]  /*b240*/  I2F.F64.U64 R4, R4 ;  /* 0x0000000400047312 */ /* 0x004e220000301800 */
[----:B------:R-:W-:Y:S05]  /*b250*/  BRA `(.L_x_9126) ;  /* 0x0000002000007947 */ /* 0x000fea0003800000 */
.L_x_9149:
[----:B------:R-:W2:Y:S02]  /*b260*/  LDG.E R2, [R2.64] ;  /* 0x0000002402027981 */ /* 0x000ea4000c1e1900 */
[----:B--2---:R0:W2:Y:S02]  /*b270*/  I2F.F64.U32 R4, R2 ;  /* 0x0000000200047312 */ /* 0x0040a40000201800 */
.L_x_9126:
        /* <DEDUP_REMOVED lines=38> */
.L_x_9154:
[----:B------:R-:W-:Y:S05]  /*b4e0*/  BSYNC B0 ;  /* 0x0000000000007941 */ /* 0x000fea0003800000 */
.L_x_9153:
        /* <DEDUP_REMOVED lines=20> */
.L_x_9156:
[----:B------:R-:W-:Y:S05]  /*b630*/  BSYNC B0 ;  /* 0x0000000000007941 */ /* 0x000fea0003800000 */
.L_x_9155:
        /* <DEDUP_REMOVED lines=15> */
.L_x_9160:
[----:B------:R-:W0:Y:S02]  /*b730*/  F2I.S64.F64.TRUNC R8, R8 ;  /* 0x0000000800087311 */ /* 0x000e24000030d900 */
[----:B0-----:R-:W-:-:S05]  /*b740*/  IMAD.MOV.U32 R3, RZ, RZ, R8 ;  /* 0x000000ffff037224 */ /* 0x001fca00078e0008 */
[----:B------:R-:W-:Y:S01]  /*b750*/  STG.E.U8 [R16.64], R3 ;  /* 0x0000000310007986 */ /* 0x000fe2000c101124 */
[----:B------:R-:W-:Y:S05]  /*b760*/  EXIT ;  /* 0x000000000000794d */ /* 0x000fea0003800000 */
.L_x_9159:
        /* <DEDUP_REMOVED lines=9> */
.L_x_9163:
[----:B------:R-:W0:Y:S02]  /*b800*/  F2I.F64.TRUNC R9, R8 ;  /* 0x0000000800097311 */ /* 0x000e24000030d100 */
[----:B0-----:R-:W-:Y:S01]  /*b810*/  STG.E [R16.64], R9 ;  /* 0x0000000910007986 */ /* 0x001fe2000c101924 */
[----:B------:R-:W-:Y:S05]  /*b820*/  EXIT ;  /* 0x000000000000794d */ /* 0x000fea0003800000 */
.L_x_9162:
[----:B------:R-:W0:Y:S02]  /*b830*/  F2I.F64.TRUNC R9, R8 ;  /* 0x0000000800097311 */ /* 0x000e24000030d100 */
[----:B0-----:R-:W-:Y:S01]  /*b840*/  STG.E.U16 [R16.64], R9 ;  /* 0x0000000910007986 */ /* 0x001fe2000c101524 */
[----:B------:R-:W-:Y:S05]  /*b850*/  EXIT ;  /* 0x000000000000794d */ /* 0x000fea0003800000 */
.L_x_9158:
        /* <DEDUP_REMOVED lines=11> */
.L_x_9165:
[----:B------:R-:W0:Y:S01]  /*b910*/  F2F.F32.F64 R0, R8 ;  /* 0x0000000800007310 */ /* 0x000e220000301000 */
[----:B------:R-:W0:-:S14]  /*b920*/  DSETP.GEU.AND P0, PT, |R8|, c[0x2][0x58], PT ;  /* 0x008016000800762a */ /* 0x000e1c0003f0e200 */
[----:B0-----:R-:W-:-:S05]  /*b930*/  @!P0 FMUL R0, R0, 1.175494350822287508e-38 ;  /* 0x0080000000008820 */ /* 0x001fca0000400000 */
[----:B------:R-:W-:-:S05]  /*b940*/  F2FP.PACK_AB R0, RZ, R0 ;  /* 0x00000000ff00723e */ /* 0x000fca00000000ff */
[----:B------:R-:W-:Y:S01]  /*b950*/  STG.E.U16 [R16.64], R0 ;  /* 0x0000000010007986 */ /* 0x000fe2000c101524 */
[----:B------:R-:W-:Y:S05]  /*b960*/  EXIT ;  /* 0x000000000000794d */ /* 0x000fea0003800000 */
.L_x_9164:
        /* <DEDUP_REMOVED lines=12> */
.L_x_9167:
[----:B------:R-:W0:Y:S01]  /*ba30*/  F2F.F32.F64 R0, R8 ;  /* 0x0000000800007310 */ /* 0x000e220000301000 */
[----:B------:R-:W0:-:S14]  /*ba40*/  DSETP.GEU.AND P0, PT, |R8|, c[0x2][0x58], PT ;  /* 0x008016000800762a */ /* 0x000e1c0003f0e200 */
[----:B0-----:R-:W-:-:S05]  /*ba50*/  @!P0 FMUL R0, R0, 1.175494350822287508e-38 ;  /* 0x0080000000008820 */ /* 0x001fca0000400000 */
[----:B------:R-:W-:-:S04]  /*ba60*/  F2FP.PACK_AB R3, RZ, R0 ;  /* 0x00000000ff03723e */ /* 0x000fc800000000ff */
[----:B------:R-:W-:-:S05]  /*ba70*/  PRMT R3, R3, 0x5410, RZ ;  /* 0x0000541003037816 */ /* 0x000fca00000000ff */
[----:B------:R-:W-:Y:S01]  /*ba80*/  STG.E [R16.64], R3 ;  /* 0x0000000310007986 */ /* 0x000fe2000c101924 */
[----:B------:R-:W-:Y:S05]  /*ba90*/  EXIT ;  /* 0x000000000000794d */ /* 0x000fea0003800000 */
.L_x_9166:
[----:B------:R-:W-:Y:S01]  /*baa0*/  STG.E.64 [R16.64], R8 ;  /* 0x0000000810007986 */ /* 0x000fe2000c101b24 */
[----:B------:R-:W-:Y:S05]  /*bab0*/  EXIT ;  /* 0x000000000000794d */ /* 0x000fea0003800000 */
.L_x_9157:
        /* <DEDUP_REMOVED lines=12> */
.L_x_9170:
[----:B------:R-:W-:-:S05]  /*bb80*/  CS2R R10, SRZ ;  /* 0x00000000000a7805 */ /* 0x000fca000001ff00 */
[----:B------:R-:W-:Y:S01]  /*bb90*/  STG.E.128 [R16.64], R8 ;  /* 0x0000000810007986 */ /* 0x000fe2000c101d24 */
[----:B------:R-:W-:Y:S05]  /*bba0*/  EXIT ;  /* 0x000000000000794d */ /* 0x000fea0003800000 */
.L_x_9169:
        /* <DEDUP_REMOVED lines=23> */
.L_x_9174:
[----:B------:R-:W-:Y:S05]  /*bd20*/  BSYNC B0 ;  /* 0x0000000000007941 */ /* 0x000fea0003800000 */
.L_x_9173:
[----:B------:R-:W-:-:S05]  /*bd30*/  LOP3.LUT R3, R0, R3, RZ, 0xfc, !PT ;  /* 0x0000000300037212 */ /* 0x000fca00078efcff */
[----:B------:R-:W-:Y:S01]  /*bd40*/  STG.E.U8 [R16.64], R3 ;  /* 0x0000000310007986 */ /* 0x000fe2000c101124 */
[----:B------:R-:W-:Y:S05]  /*bd50*/  EXIT ;  /* 0x000000000000794d */ /* 0x000fea0003800000 */
.L_x_9172:
        /* <DEDUP_REMOVED lines=15> */
.L_x_9176:
[----:B------:R-:W-:Y:S01]  /*be50*/  IMAD.MOV.U32 R0, RZ, RZ, 0x7f ;  /* 0x0000007fff007424 */ /* 0x000fe200078e00ff */
[----:B------:R-:W-:-:S04]  /*be60*/  ISETP.GT.U32.AND P0, PT, R2, 0x7f800000, PT ;  /* 0x7f8000000200780c */ /* 0x000fc80003f04070 */
[----:B------:R-:W-:-:S04]  /*be70*/  SEL R0, R0, 0x7c, P0 ;  /* 0x0000007c00007807 */ /* 0x000fc80000000000 */
.L_x_9177:
[----:B------:R-:W-:Y:S05]  /*be80*/  BSYNC B0 ;  /* 0x0000000000007941 */ /* 0x000fea0003800000 */
.L_x_9175:
[----:B------:R-:W-:-:S04]  /*be90*/  LOP3.LUT R2, R3, 0x80000000, RZ, 0xc0, !PT ;  /* 0x8000000003027812 */ /* 0x000fc800078ec0ff */
[----:B------:R-:W-:-:S04]  /*bea0*/  SHF.R.U32.HI R3, RZ, 0x18, R2 ;  /* 0x00000018ff037819 */ /* 0x000fc80000011602 */
[----:B------:R-:W-:-:S05]  /*beb0*/  LOP3.LUT R3, R0, R3, RZ, 0xfc, !PT ;  /* 0x0000000300037212 */ /* 0x000fca00078efcff */
[----:B------:R-:W-:Y:S01]  /*bec0*/  STG.E.U8 [R16.64], R3 ;  /* 0x0000000310007986 */ /* 0x000fe2000c101124 */
[----:B------:R-:W-:Y:S05]  /*bed0*/  EXIT ;  /* 0x000000000000794d */ /* 0x000fea0003800000 */
.L_x_9171:
[----:B------:R-:W0:Y:S01]  /*bee0*/  F2F.F32.F64 R0, R8 ;  /* 0x0000000800007310 */ /* 0x000e220000301000 */
[----:B------:R-:W0:-:S14]  /*bef0*/  DSETP.GEU.AND P0, PT, |R8|, c[0x2][0x58], PT ;  /* 0x008016000800762a */ /* 0x000e1c0003f0e200 */
[----:B0-----:R-:W-:-:S05]  /*bf00*/  @!P0 FMUL R0, R0, 1.175494350822287508e-38 ;  /* 0x0080000000008820 */ /* 0x001fca0000400000 */
[----:B------:R-:W-:-:S05]  /*bf10*/  F2FP.BF16.PACK_AB R0, RZ, R0 ;  /* 0x00000000ff00723e */ /* 0x000fca00000010ff */
[----:B------:R-:W-:Y:S01]  /*bf20*/  STG.E.U16 [R16.64], R0 ;  /* 0x0000000010007986 */ /* 0x000fe2000c101524 */
[----:B------:R-:W-:Y:S05]  /*bf30*/  EXIT ;  /* 0x000000000000794d */ /* 0x000fea0003800000 */
.L_x_9168:
        /* <DEDUP_REMOVED lines=11> */
.L_x_9180:
        /* <DEDUP_REMOVED lines=19> */
.L_x_9183:
[----:B------:R-:W-:-:S04]  /*c120*/  LOP3.LUT R0, R5, 0x80000000, RZ, 0xc0, !PT ;  /* 0x8000000005007812 */ /* 0x000fc800078ec0ff */
[----:B------:R-:W-:-:S04]  /*c130*/  SHF.R.U32.HI R3, RZ, 0x18, R0 ;  /* 0x00000018ff037819 */ /* 0x000fc80000011600 */
[----:B------:R-:W-:-:S04]  /*c140*/  LOP3.LUT R2, R2, R3, RZ, 0xfc, !PT ;  /* 0x0000000302027212 */ /* 0x000fc800078efcff */
[----:B------:R-:W-:Y:S02]  /*c150*/  PRMT R0, R2, 0x7610, R0 ;  /* 0x0000761002007816 */ /* 0x000fe40000000000 */
.L_x_9182:
[----:B------:R-:W-:Y:S05]  /*c160*/  BSYNC B0 ;  /* 0x0000000000007941 */ /* 0x000fea0003800000 */
.L_x_9181:
[----:B------:R-:W-:Y:S01]  /*c170*/  STG.E.U8 [R16.64], R0 ;  /* 0x0000000010007986 */ /* 0x000fe2000c101124 */
[----:B------:R-:W-:Y:S05]  /*c180*/  EXIT ;  /* 0x000000000000794d */ /* 0x000fea0003800000 */
.L_x_9179:
        /* <DEDUP_REMOVED lines=19> */
.L_x_9186:
[----:B------:R-:W-:-:S04]  /*c2c0*/  LOP3.LUT R0, R5, 0x80000000, RZ, 0xc0, !PT ;  /* 0x8000000005007812 */ /* 0x000fc800078ec0ff */
[----:B------:R-:W-:-:S04]  /*c2d0*/  SHF.R.U32.HI R3, RZ, 0x18, R0 ;  /* 0x00000018ff037819 */ /* 0x000fc80000011600 */
[----:B------:R-:W-:-:S04]  /*c2e0*/  LOP3.LUT R2, R2, R3, RZ, 0xfc, !PT ;  /* 0x0000000302027212 */ /* 0x000fc800078efcff */
[----:B------:R-:W-:Y:S02]  /*c2f0*/  PRMT R0, R2, 0x7610, R0 ;  /* 0x0000761002007816 */ /* 0x000fe40000000000 */
.L_x_9185:
[----:B------:R-:W-:Y:S05]  /*c300*/  BSYNC B0 ;  /* 0x0000000000007941 */ /* 0x000fea0003800000 */
.L_x_9184:
[----:B------:R-:W-:Y:S01]  /*c310*/  STG.E.U8 [R16.64], R0 ;  /* 0x0000000010007986 */ /* 0x000fe2000c101124 */
[----:B------:R-:W-:Y:S05]  /*c320*/  EXIT ;  /* 0x000000000000794d */ /* 0x000fea0003800000 */
.L_x_9178:
        /* <DEDUP_REMOVED lines=24> */
.L_x_9161:
        /* <DEDUP_REMOVED lines=19> */
[----:B------:R-:W-:Y:S05]  /*c5e0*/  EXIT ;  /* 0x000000000000794d */ /* 0x000fea0003800000 */
.L_x_9188:
[----:B------:R-:W0:Y:S02]  /*c5f0*/  F2I.U64.F64.TRUNC R8, R8 ;  /* 0x0000000800087311 */ /* 0x000e24000030d800 */
[----:B0-----:R-:W-:Y:S01]  /*c600*/  STG.E.64 [R16.64], R8 ;  /* 0x0000000810007986 */ /* 0x001fe2000c101b24 */
[----:B------:R-:W-:Y:S05]  /*c610*/  EXIT ;  /* 0x000000000000794d */ /* 0x000fea0003800000 */
.L_x_9187:
[----:B------:R-:W0:Y:S02]  /*c620*/  F2I.U32.F64.TRUNC R9, R8 ;  /* 0x0000000800097311 */ /* 0x000e24000030d000 */
[----:B0-----:R-:W-:Y:S01]  /*c630*/  STG.E [R16.64], R9 ;  /* 0x0000000910007986 */ /* 0x001fe2000c101924 */
[----:B------:R-:W-:Y:S05]  /*c640*/  EXIT ;  /* 0x000000000000794d */ /* 0x000fea0003800000 */
        .weak           $__internal_18_$__cuda_sm20_div_rn_f64_full
        .type           $__internal_18_$__cuda_sm20_div_rn_f64_full,@function
        .size           $__internal_18_$__cuda_sm20_div_rn_f64_full,(.L_x_9713 - $__internal_18_$__cuda_sm20_div_rn_f64_full)
$__internal_18_$__cuda_sm20_div_rn_f64_full:
[C---:B------:R-:W-:Y:S01]  /*c650*/  FSETP.GEU.AND P0, PT, |R7|.reuse, 1.469367938527859385e-39, PT ;  /* 0x001000000700780b */ /* 0x040fe20003f0e200 */
[----:B------:R-:W-:Y:S01]  /*c660*/  IMAD.MOV.U32 R14, RZ, RZ, 0x1ca00000 ;  /* 0x1ca00000ff0e7424 */ /* 0x000fe200078e00ff */
[----:B------:R-:W-:Y:S01]  /*c670*/  LOP3.LUT R24, R7, 0x800fffff, RZ, 0xc0, !PT ;  /* 0x800fffff07187812 */ /* 0x000fe200078ec0ff */
[----:B------:R-:W-:Y:S01]  /*c680*/  IMAD.MOV.U32 R20, RZ, RZ, 0x1 ;  /* 0x00000001ff147424 */ /* 0x000fe200078e00ff */
[C---:B------:R-:W-:Y:S01]  /*c690*/  FSETP.GEU.AND P2, PT, |R5|.reuse, 1.469367938527859385e-39, PT ;  /* 0x001000000500780b */ /* 0x040fe20003f4e200 */
[----:B------:R-:W-:Y:S01]  /*c6a0*/  BSSY B1, `(.L_x_9189) ;  /* 0x0000053000017945 */ /* 0x000fe20003800000 */
[----:B------:R-:W-:Y:S01]  /*c6b0*/  LOP3.LUT R25, R24, 0x3ff00000, RZ, 0xfc, !PT ;  /* 0x3ff0000018197812 */ /* 0x000fe200078efcff */
[----:B------:R-:W-:Y:S01]  /*c6c0*/  IMAD.MOV.U32 R24, RZ, RZ, R6 ;  /* 0x000000ffff187224 */ /* 0x000fe200078e0006 */
[----:B------:R-:W-:-:S02]  /*c6d0*/  LOP3.LUT R3, R5, 0x7ff00000, RZ, 0xc0, !PT ;  /* 0x7ff0000005037812 */ /* 0x000fc400078ec0ff */
[----:B------:R-:W-:-:S03]  /*c6e0*/  LOP3.LUT R18, R7, 0x7ff00000, RZ, 0xc0, !PT ;  /* 0x7ff0000007127812 */ /* 0x000fc600078ec0ff */
[----:B------:R-:W0:Y:S01]  /*c6f0*/  @!P0 DMUL R24, R6, 8.98846567431157953865e+307 ;  /* 0x7fe0000006188828 */ /* 0x000e220000000000 */
[----:B------:R-:W-:Y:S01]  /*c700*/  ISETP.GE.U32.AND P1, PT, R3, R18, PT ;  /* 0x000000120300720c */ /* 0x000fe20003f26070 */
[----:B------:R-:W-:Y:S02]  /*c710*/  IMAD.MOV.U32 R15, RZ, RZ, R3 ;  /* 0x000000ffff0f7224 */ /* 0x000fe400078e0003 */
[----:B------:R-:W-:Y:S01]  /*c720*/  @!P2 LOP3.LUT R8, R7, 0x7ff00000, RZ, 0xc0, !PT ;  /* 0x7ff000000708a812 */ /* 0x000fe200078ec0ff */
[----:B------:R-:W-:Y:S01]  /*c730*/  @!P2 IMAD.MOV.U32 R10, RZ, RZ, RZ ;  /* 0x000000ffff0aa224 */ /* 0x000fe200078e00ff */
[----:B0-----:R-:W0:Y:S01]  /*c740*/  MUFU.RCP64H R21, R25 ;  /* 0x0000001900157308 */ /* 0x001e220000001800 */
[----:B------:R-:W-:Y:S02]  /*c750*/  SEL R9, R14, 0x63400000, !P1 ;  /* 0x634000000e097807 */ /* 0x000fe40004800000 */
[----:B------:R-:W-:Y:S01]  /*c760*/  @!P2 ISETP.GE.U32.AND P3, PT, R3, R8, PT ;  /* 0x000000080300a20c */ /* 0x000fe20003f66070 */
[----:B------:R-:W-:Y:S01]  /*c770*/  IMAD.MOV.U32 R8, RZ, RZ, R4 ;  /* 0x000000ffff087224 */ /* 0x000fe200078e0004 */
[----:B------:R-:W-:-:S02]  /*c780*/  LOP3.LUT R9, R9, 0x800fffff, R5, 0xf8, !PT ;  /* 0x800fffff09097812 */ /* 0x000fc400078ef805 */
[----:B------:R-:W-:Y:S02]  /*c790*/  @!P2 SEL R11, R14, 0x63400000, !P3 ;  /* 0x634000000e0ba807 */ /* 0x000fe40005800000 */
[----:B------:R-:W-:Y:S02]  /*c7a0*/  @!P0 LOP3.LUT R18, R25, 0x7ff00000, RZ, 0xc0, !PT ;  /* 0x7ff0000019128812 */ /* 0x000fe400078ec0ff */
[----:B------:R-:W-:-:S04]  /*c7b0*/  @!P2 LOP3.LUT R11, R11, 0x80000000, R5, 0xf8, !PT ;  /* 0x800000000b0ba812 */ /* 0x000fc800078ef805 */
[----:B------:R-:W-:Y:S01]  /*c7c0*/  @!P2 LOP3.LUT R11, R11, 0x100000, RZ, 0xfc, !PT ;  /* 0x001000000b0ba812 */ /* 0x000fe200078efcff */
[----:B0-----:R-:W0:-:S05]  /*c7d0*/  DFMA R12, R20, -R24, 1 ;  /* 0x3ff00000140c742b */ /* 0x001e0a0000000818 */
[----:B------:R-:W-:-:S04]  /*c7e0*/  @!P2 DFMA R8, R8, 2, -R10 ;  /* 0x400000000808a82b */ /* 0x000fc8000000080a */
[----:B0-----:R-:W0:-:S06]  /*c7f0*/  DFMA R12, R12, R12, R12 ;  /* 0x0000000c0c0c722b */ /* 0x001e0c000000000c */
[----:B0-----:R0:W1:Y:S01]  /*c800*/  DFMA R12, R20, R12, R20 ;  /* 0x0000000c140c722b */ /* 0x0010620000000014 */
[----:B------:R-:W-:Y:S02]  /*c810*/  @!P2 LOP3.LUT R15, R9, 0x7ff00000, RZ, 0xc0, !PT ;  /* 0x7ff00000090fa812 */ /* 0x000fe400078ec0ff */
[----:B0-----:R-:W-:Y:S02]  /*c820*/  IADD3 R21, R18, -0x1, RZ ;  /* 0xffffffff12157810 */ /* 0x001fe40007ffe0ff */
[----:B------:R-:W-:Y:S01]  /*c830*/  IADD3 R20, R15, -0x1, RZ ;  /* 0xffffffff0f147810 */ /* 0x000fe20007ffe0ff */
[----:B-1----:R-:W0:-:S03]  /*c840*/  DFMA R10, R12, -R24, 1 ;  /* 0x3ff000000c0a742b */ /* 0x002e060000000818 */
[----:B------:R-:W-:-:S03]  /*c850*/  ISETP.GT.U32.AND P0, PT, R20, 0x7feffffe, PT ;  /* 0x7feffffe1400780c */ /* 0x000fc60003f04070 */
[----:B0-----:R-:W0:Y:S01]  /*c860*/  DFMA R10, R12, R10, R12 ;  /* 0x0000000a0c0a722b */ /* 0x001e22000000000c */
[----:B------:R-:W-:-:S05]  /*c870*/  ISETP.GT.U32.OR P0, PT, R21, 0x7feffffe, P0 ;  /* 0x7feffffe1500780c */ /* 0x000fca0000704470 */
[----:B0-----:R-:W0:-:S06]  /*c880*/  DMUL R12, R10, R8 ;  /* 0x000000080a0c7228 */ /* 0x001e0c0000000000 */
[----:B0-----:R-:W0:-:S06]  /*c890*/  DFMA R26, R12, -R24, R8 ;  /* 0x800000180c1a722b */ /* 0x001e0c0000000008 */
[----:B0-----:R0:W1:Y:S01]  /*c8a0*/  DFMA R26, R10, R26, R12 ;  /* 0x0000001a0a1a722b */ /* 0x001062000000000c */
[----:B------:R-:W-:Y:S05]  /*c8b0*/  @P0 BRA `(.L_x_9190) ;  /* 0x000001c000000947 */ /* 0x000fea0003800000 */
[----:B0-----:R-:W-:-:S04]  /*c8c0*/  LOP3.LUT R10, R7, 0x7ff00000, RZ, 0xc0, !PT ;  /* 0x7ff00000070a7812 */ /* 0x001fc800078ec0ff */
[C---:B------:R-:W-:Y:S01]  /*c8d0*/  ISETP.GE.U32.AND P0, PT, R3.reuse, R10, PT ;  /* 0x0000000a0300720c */ /* 0x040fe20003f06070 */
[----:B------:R-:W-:-:S03]  /*c8e0*/  IMAD.IADD R4, R3, 0x1, -R10 ;  /* 0x0000000103047824 */ /* 0x000fc600078e0a0a */
[----:B------:R-:W-:Y:S02]  /*c8f0*/  SEL R14, R14, 0x63400000, !P0 ;  /* 0x634000000e0e7807 */ /* 0x000fe40004000000 */
[----:B------:R-:W-:-:S04]  /*c900*/  IMNMX R4, R4, -0x46a00000, !PT ;  /* 0xb960000004047817 */ /* 0x000fc80007800200 */
[----:B------:R-:W-:Y:S01]  /*c910*/  IMNMX R3, R4, 0x46a00000, PT ;  /* 0x46a0000004037817 */ /* 0x000fe20003800200 */
[----:B------:R-:W-:-:S04]  /*c920*/  IMAD.MOV.U32 R4, RZ, RZ, RZ ;  /* 0x000000ffff047224 */ /* 0x000fc800078e00ff */
[----:B------:R-:W-:-:S05]  /*c930*/  IMAD.IADD R3, R3, 0x1, -R14 ;  /* 0x0000000103037824 */ /* 0x000fca00078e0a0e */
[----:B------:R-:W-:-:S06]  /*c940*/  IADD3 R5, R3, 0x7fe00000, RZ ;  /* 0x7fe0000003057810 */ /* 0x000fcc0007ffe0ff */
[----:B-1----:R-:W0:-:S10]  /*c950*/  DMUL R10, R26, R4 ;  /* 0x000000041a0a7228 */ /* 0x002e140000000000 */
        /* <DEDUP_REMOVED lines=16> */
[----:B------:R-:W-:Y:S01]  /*ca60*/  FSEL R11, R7, R11, !P0 ;  /* 0x0000000b070b7208 */ /* 0x000fe20004000000 */
[----:B------:R-:W-:Y:S05]  /*ca70*/  BRA `(.L_x_9191) ;  /* 0x0000015000007947 */ /* 0x000fea0003800000 */
.L_x_9190:
        /* <DEDUP_REMOVED lines=16> */
.L_x_9193:
[----:B0-----:R-:W-:Y:S01]  /*cb80*/  LOP3.LUT R11, R7, 0x80000, RZ, 0xfc, !PT ;  /* 0x00080000070b7812 */ /* 0x001fe200078efcff */
[----:B------:R-:W-:Y:S01]  /*cb90*/  IMAD.MOV.U32 R10, RZ, RZ, R6 ;  /* 0x000000ffff0a7224 */ /* 0x000fe200078e0006 */
[----:B------:R-:W-:Y:S05]  /*cba0*/  BRA `(.L_x_9191) ;  /* 0x0000002000007947 */ /* 0x000fea0003800000 */
.L_x_9192:
[----:B0-----:R-:W-:Y:S01]  /*cbb0*/  LOP3.LUT R11, R5, 0x80000, RZ, 0xfc, !PT ;  /* 0x00080000050b7812 */ /* 0x001fe200078efcff */
[----:B------:R-:W-:Y:S02]  /*cbc0*/  IMAD.MOV.U32 R10, RZ, RZ, R4 ;  /* 0x000000ffff0a7224 */ /* 0x000fe400078e0004 */
.L_x_9191:
[----:B------:R-:W-:Y:S05]  /*cbd0*/  BSYNC B1 ;  /* 0x0000000000017941 */ /* 0x000fea0003800000 */
.L_x_9189:
[----:B------:R-:W-:Y:S02]  /*cbe0*/  IMAD.MOV.U32 R4, RZ, RZ, R0 ;  /* 0x000000ffff047224 */ /* 0x000fe400078e0000 */
[----:B------:R-:W-:-:S02]  /*cbf0*/  IMAD.MOV.U32 R5, RZ, RZ, 0x0 ;  /* 0x00000000ff057424 */ /* 0x000fc400078e00ff */
[----:B------:R-:W-:Y:S02]  /*cc00*/  IMAD.MOV.U32 R8, RZ, RZ, R10 ;  /* 0x000000ffff087224 */ /* 0x000fe400078e000a */
[----:B------:R-:W-:Y:S01]  /*cc10*/  IMAD.MOV.U32 R9, RZ, RZ, R11 ;  /* 0x000000ffff097224 */ /* 0x000fe200078e000b */
[----:B------:R-:W-:Y:S06]  /*cc20*/  RET.REL.NODEC R4 `(_ZN2at6native18elementwise_kernelILi128ELi4EZNS0_15gpu_kernel_implIZZZNS0_61_GLOBAL__N__132982cb_23_ActivationSiluKernel_cu_1520ed90_293611silu_kernelERNS_18TensorIteratorBaseEENKUlvE_clEvENKUlvE_clEvEUldE_EEvS5_RKT_EUliE_EEviT1_) ;  /* 0xffff33d004007950 */ /* 0x000fec0003c3ffff */
.L_x_9194:
        /* <DEDUP_REMOVED lines=13> */
.L_x_9713:


//--------------------- .text._ZN2at6native27unrolled_elementwise_kernelIZZZNS0_61_GLOBAL__N__132982cb_23_ActivationSiluKernel_cu_1520ed90_293611silu_kernelERNS_18TensorIteratorBaseEENKUlvE_clEvENKUlvE_clEvEUldE_St5arrayIPcLm2EELi4E23TrivialOffsetCalculatorILi1EjESC_NS0_6memory12LoadWithCastILi1EEENSD_13StoreWithCastILi1EEEEEviT_T0_T2_T3_T4_T5_ --------------------------
	.section	.text._ZN2at6native27unrolled_elementwise_kernelIZZZNS0_61_GLOBAL__N__132982cb_23_ActivationSiluKernel_cu_1520ed90_293611silu_kernelERNS_18TensorIteratorBaseEENKUlvE_clEvENKUlvE_clEvEUldE_St5arrayIPcLm2EELi4E23TrivialOffsetCalculatorILi1EjESC_NS0_6memory12LoadWithCastILi1EEENSD_13StoreWithCastILi1EEEEEviT_T0_T2_T3_T4_T5_,"ax",@progbits
	.sectioninfo	@"SHI_REGISTERS=36"
	.align	128
        .global         _ZN2at6native27unrolled_elementwise_kernelIZZZNS0_61_GLOBAL__N__132982cb_23_ActivationSiluKernel_cu_1520ed90_293611silu_kernelERNS_18TensorIteratorBaseEENKUlvE_clEvENKUlvE_clEvEUldE_St5arrayIPcLm2EELi4E23TrivialOffsetCalculatorILi1EjESC_NS0_6memory12LoadWithCastILi1EEENSD_13StoreWithCastILi1EEEEEviT_T0_T2_T3_T4_T5_
        .type           _ZN2at6native27unrolled_elementwise_kernelIZZZNS0_61_GLOBAL__N__132982cb_23_ActivationSiluKernel_cu_1520ed90_293611silu_kernelERNS_18TensorIteratorBaseEENKUlvE_clEvENKUlvE_clEvEUldE_St5arrayIPcLm2EELi4E23TrivialOffsetCalculatorILi1EjESC_NS0_6memory12LoadWithCastILi1EEENSD_13StoreWithCastILi1EEEEEviT_T0_T2_T3_T4_T5_,@function
        .size           _ZN2at6native27unrolled_elementwise_kernelIZZZNS0_61_GLOBAL__N__132982cb_23_ActivationSiluKernel_cu_1520ed90_293611silu_kernelERNS_18TensorIteratorBaseEENKUlvE_clEvENKUlvE_clEvEUldE_St5arrayIPcLm2EELi4E23TrivialOffsetCalculatorILi1EjESC_NS0_6memory12LoadWithCastILi1EEENSD_13StoreWithCastILi1EEEEEviT_T0_T2_T3_T4_T5_,(.L_x_9714 - _ZN2at6native27unrolled_elementwise_kernelIZZZNS0_61_GLOBAL__N__132982cb_23_ActivationSiluKernel_cu_1520ed90_293611silu_kernelERNS_18TensorIteratorBaseEENKUlvE_clEvENKUlvE_clEvEUldE_St5arrayIPcLm2EELi4E23TrivialOffsetCalculatorILi1EjESC_NS0_6memory12LoadWithCastILi1EEENSD_13StoreWithCastILi1EEEEEviT_T0_T2_T3_T4_T5_)
        .other          _ZN2at6native27unrolled_elementwise_kernelIZZZNS0_61_GLOBAL__N__132982cb_23_ActivationSiluKernel_cu_1520ed90_293611silu_kernelERNS_18TensorIteratorBaseEENKUlvE_clEvENKUlvE_clEvEUldE_St5arrayIPcLm2EELi4E23TrivialOffsetCalculatorILi1EjESC_NS0_6memory12LoadWithCastILi1EEENSD_13StoreWithCastILi1EEEEEviT_T0_T2_T3_T4_T5_,@"STO_CUDA_ENTRY STV_DEFAULT"
_ZN2at6native27unrolled_elementwise_kernelIZZZNS0_61_GLOBAL__N__132982cb_23_ActivationSiluKernel_cu_1520ed90_293611silu_kernelERNS_18TensorIteratorBaseEENKUlvE_clEvENKUlvE_clEvEUldE_St5arrayIPcLm2EELi4E23TrivialOffsetCalculatorILi1EjESC_NS0_6memory12LoadWithCastILi1EEENSD_13StoreWithCastILi1EEEEEviT_T0_T2_T3_T4_T5_:
.text._ZN2at6native27unrolled_elementwise_kernelIZZZNS0_61_GLOBAL__N__132982cb_23_ActivationSiluKernel_cu_1520ed90_293611silu_kernelERNS_18TensorIteratorBaseEENKUlvE_clEvENKUlvE_clEvEUldE_St5arrayIPcLm2EELi4E23TrivialOffsetCalculatorILi1EjESC_NS0_6memory12LoadWithCastILi1EEENSD_13StoreWithCastILi1EEEEEviT_T0_T2_T3_T4_T5_:
        /* <DEDUP_REMOVED lines=30> */
.L_x_9200:
[----:B------:R-:W2:Y:S02]  /*01e0*/  LDG.E.U8 R4, [R4.64] ;  /* 0x0000002404047981 */ /* 0x000ea4000c1e1100 */
[----:B--2---:R0:W1:Y:S01]  /*01f0*/  I2F.F64.U16 R26, R4 ;  /* 0x00000004001a7312 */ /* 0x0040620000101800 */
[----:B------:R-:W-:Y:S05]  /*0200*/  BRA `(.L_x_9202) ;  /* 0x00000e0000007947 */ /* 0x000fea0003800000 */
.L_x_9199:
        /* <DEDUP_REMOVED lines=9> */
.L_x_9204:
[----:B------:R-:W2:Y:S02]  /*02a0*/  LDG.E R4, [R4.64] ;  /* 0x0000002404047981 */ /* 0x000ea4000c1e1900 */
[----:B--2---:R0:W1:Y:S01]  /*02b0*/  I2F.F64 R26, R4 ;  /* 0x00000004001a7312 */ /* 0x0040620000201c00 */
[----:B------:R-:W-:Y:S05]  /*02c0*/  BRA `(.L_x_9202) ;  /* 0x00000d4000007947 */ /* 0x000fea0003800000 */
.L_x_9203:
[----:B------:R-:W2:Y:S02]  /*02d0*/  LDG.E.U16 R4, [R4.64] ;  /* 0x0000002404047981 */ /* 0x000ea4000c1e1500 */
[----:B--2---:R0:W1:Y:S01]  /*02e0*/  I2F.F64.S16 R26, R4 ;  /* 0x00000004001a7312 */ /* 0x0040620000101c00 */
[----:B------:R-:W-:Y:S05]  /*02f0*/  BRA `(.L_x_9202) ;  /* 0x00000d1000007947 */ /* 0x000fea0003800000 */
.L_x_9198:
        /* <DEDUP_REMOVED lines=10> */
.L_x_9206:
[----:B------:R-:W2:Y:S02]  /*03a0*/  LDG.E.U16 R0, [R4.64] ;  /* 0x0000002404007981 */ /* 0x000ea4000c1e1500 */
[----:B--2---:R-:W-:-:S05]  /*03b0*/  HADD2.F32 R0, -RZ, R0.H0_H0 ;  /* 0x20000000ff007230 */ /* 0x004fca0000004100 */
[----:B------:R-:W-:-:S04]  /*03c0*/  FMUL.FTZ R0, R0, 1 ;  /* 0x3f80000000007820 */ /* 0x000fc80000410000 */
[----:B------:R0:W1:Y:S01]  /*03d0*/  F2F.F64.F32 R26, R0 ;  /* 0x00000000001a7310 */ /* 0x0000620000201800 */
[----:B------:R-:W-:Y:S05]  /*03e0*/  BRA `(.L_x_9202) ;  /* 0x00000c2000007947 */ /* 0x000fea0003800000 */
.L_x_9205:
        /* <DEDUP_REMOVED lines=10> */
.L_x_9208:
[----:B------:R-:W2:Y:S02]  /*0490*/  LDG.E.U16 R4, [R4.64] ;  /* 0x0000002404047981 */ /* 0x000ea4000c1e1500 */
[----:B--2---:R-:W-:-:S05]  /*04a0*/  HADD2.F32 R0, -RZ, R4.H0_H0 ;  /* 0x20000004ff007230 */ /* 0x004fca0000004100 */
[----:B------:R-:W-:-:S04]  /*04b0*/  FMUL.FTZ R0, R0, 1 ;  /* 0x3f80000000007820 */ /* 0x000fc80000410000 */
[----:B------:R0:W1:Y:S01]  /*04c0*/  F2F.F64.F32 R26, R0 ;  /* 0x00000000001a7310 */ /* 0x0000620000201800 */
[----:B------:R-:W-:Y:S05]  /*04d0*/  BRA `(.L_x_9202) ;  /* 0x00000b3000007947 */ /* 0x000fea0003800000 */
.L_x_9207:
[----:B------:R0:W5:Y:S01]  /*04e0*/  LDG.E.64 R26, [R4.64] ;  /* 0x00000024041a7981 */ /* 0x000162000c1e1b00 */
[----:B------:R-:W-:Y:S05]  /*04f0*/  BRA `(.L_x_9202) ;  /* 0x00000b1000007947 */ /* 0x000fea0003800000 */
.L_x_9197:
        /* <DEDUP_REMOVED lines=13> */
.L_x_9211:
[----:B------:R0:W5:Y:S01]  /*05d0*/  LDG.E.64 R26, [R4.64] ;  /* 0x00000024041a7981 */ /* 0x000162000c1e1b00 */
[----:B------:R-:W-:Y:S05]  /*05e0*/  BRA `(.L_x_9202) ;  /* 0x00000a2000007947 */ /* 0x000fea0003800000 */
.L_x_9210:
        /* <DEDUP_REMOVED lines=28> */
.L_x_9213:
        /* <DEDUP_REMOVED lines=16> */
.L_x_9212:
[----:B------:R-:W2:Y:S02]  /*08b0*/  LDG.E.U16 R0, [R4.64] ;  /* 0x0000002404007981 */ /* 0x000ea4000c1e1500 */
[----:B--2---:R-:W-:-:S05]  /*08c0*/  PRMT R0, RZ, 0x5410, R0 ;  /* 0x00005410ff007816 */ /* 0x004fca0000000000 */
[----:B------:R-:W-:-:S04]  /*08d0*/  FMUL.FTZ R0, R0, 1 ;  /* 0x3f80000000007820 */ /* 0x000fc80000410000 */
[----:B------:R0:W1:Y:S01]  /*08e0*/  F2F.F64.F32 R26, R0 ;  /* 0x00000000001a7310 */ /* 0x0000620000201800 */
[----:B------:R-:W-:Y:S05]  /*08f0*/  BRA `(.L_x_9202) ;  /* 0x0000071000007947 */ /* 0x000fea0003800000 */
.L_x_9209:
        /* <DEDUP_REMOVED lines=11> */
.L_x_9216:
        /* <DEDUP_REMOVED lines=21> */
.L_x_9220:
[----:B------:R-:W-:Y:S05]  /*0b00*/  BSYNC B1 ;  /* 0x0000000000017941 */ /* 0x000fea0003800000 */
.L_x_9219:
[----:B------:R-:W-:Y:S01]  /*0b10*/  LEA R5, R0, 0x3b800000, 0x17 ;  /* 0x3b80000000057811 */ /* 0x000fe200078eb8ff */
[----:B------:R-:W-:-:S05]  /*0b20*/  IMAD.SHL.U32 R0, R3, 0x100000, RZ ;  /* 0x0010000003007824 */ /* 0x000fca00078e00ff */
[----:B------:R-:W-:Y:S02]  /*0b30*/  LOP3.LUT R0, R5, R0, R6, 0xfe, !PT ;  /* 0x0000000005007212 */ /* 0x000fe400078efe06 */
.L_x_9218:
[----:B------:R-:W-:Y:S05]  /*0b40*/  BSYNC B0 ;  /* 0x0000000000007941 */ /* 0x000fea0003800000 */
.L_x_9217:
[----:B------:R-:W-:-:S04]  /*0b50*/  FMUL.FTZ R0, R0, 1 ;  /* 0x3f80000000007820 */ /* 0x000fc80000410000 */
[----:B------:R0:W1:Y:S01]  /*0b60*/  F2F.F64.F32 R26, R0 ;  /* 0x00000000001a7310 */ /* 0x0000620000201800 */
[----:B------:R-:W-:Y:S05]  /*0b70*/  BRA `(.L_x_9202) ;  /* 0x0000049000007947 */ /* 0x000fea0003800000 */
.L_x_9215:
        /* <DEDUP_REMOVED lines=21> */
.L_x_9224:
[----:B------:R-:W-:Y:S05]  /*0cd0*/  BSYNC B1 ;  /* 0x0000000000017941 */ /* 0x000fea0003800000 */
.L_x_9223:
[----:B------:R-:W-:Y:S01]  /*0ce0*/  LEA R5, R0, 0x37800000, 0x17 ;  /* 0x3780000000057811 */ /* 0x000fe200078eb8ff */
[----:B------:R-:W-:-:S05]  /*0cf0*/  IMAD.SHL.U32 R0, R3, 0x200000, RZ ;  /* 0x0020000003007824 */ /* 0x000fca00078e00ff */
[----:B------:R-:W-:Y:S02]  /*0d00*/  LOP3.LUT R0, R5, R0, R6, 0xfe, !PT ;  /* 0x0000000005007212 */ /* 0x000fe400078efe06 */
.L_x_9222:
[----:B------:R-:W-:Y:S05]  /*0d10*/  BSYNC B0 ;  /* 0x0000000000007941 */ /* 0x000fea0003800000 */
.L_x_9221:
[----:B------:R-:W-:-:S04]  /*0d20*/  FMUL.FTZ R0, R0, 1 ;  /* 0x3f80000000007820 */ /* 0x000fc80000410000 */
[----:B------:R0:W1:Y:S01]  /*0d30*/  F2F.F64.F32 R26, R0 ;  /* 0x00000000001a7310 */ /* 0x0000620000201800 */
[----:B------:R-:W-:Y:S05]  /*0d40*/  BRA `(.L_x_9202) ;  /* 0x000002c000007947 */ /* 0x000fea0003800000 */
.L_x_9214:
        /* <DEDUP_REMOVED lines=14> */
.L_x_9228:
[----:B------:R-:W-:Y:S05]  /*0e30*/  BSYNC B0 ;  /* 0x0000000000007941 */ /* 0x000fea0003800000 */
.L_x_9227:
[----:B------:R-:W-:-:S04]  /*0e40*/  FMUL.FTZ R0, R0, 1 ;  /* 0x3f80000000007820 */ /* 0x000fc80000410000 */
[----:B------:R0:W1:Y:S01]  /*0e50*/  F2F.F64.F32 R26, R0 ;  /* 0x00000000001a7310 */ /* 0x0000620000201800 */
[----:B------:R-:W-:Y:S05]  /*0e60*/  BRA `(.L_x_9202) ;  /* 0x000001a000007947 */ /* 0x000fea0003800000 */
.L_x_9201:
        /* <DEDUP_REMOVED lines=21> */
.L_x_9226:
[----:B------:R-:W2:Y:S02]  /*0fc0*/  LDG.E.64 R26, [R4.64] ;  /* 0x00000024041a7981 */ /* 0x000ea4000c1e1b00 */
[----:B--2---:R-:W0:Y:S01]  /*0fd0*/  I2F.F64.U64 R26, R26 ;  /* 0x0000001a001a7312 */ /* 0x004e220000301800 */
[----:B------:R-:W-:Y:S05]  /*0fe0*/  BRA `(.L_x_9202) ;  /* 0x0000002000007947 */ /* 0x000fea0003800000 */
.L_x_9225:
[----:B------:R-:W2:Y:S02]  /*0ff0*/  LDG.E R4, [R4.64] ;  /* 0x0000002404047981 */ /* 0x000ea4000c1e1900 */
[----:B--2---:R0:W1:Y:S02]  /*1000*/  I2F.F64.U32 R26, R4 ;  /* 0x00000004001a7312 */ /* 0x0040640000201800 */
.L_x_9202:
[----:B------:R-:W2:Y:S02]  /*1010*/  S2R R29, SR_TID.X ;  /* 0x00000000001d7919 */ /* 0x000ea40000002100 */
[----:B--2---:R-:W-:Y:S02]  /*1020*/  IADD3 R29, R29, 0x80, RZ ;  /* 0x000000801d1d7810 */ /* 0x004fe40007ffe0ff */
.L_x_9196:
[----:B-1----:R-:W-:Y:S05]  /*1030*/  BSYNC B6 ;  /* 0x0000000000067941 */ /* 0x002fea0003800000 */
.L_x_9195:
        /* <DEDUP_REMOVED lines=22> */
.L_x_9234:
[----:B------:R-:W2:Y:S02]  /*11a0*/  LDG.E.U8 R4, [R4.64] ;  /* 0x0000002404047981 */ /* 0x000ea4000c1e1100 */
[----:B--2---:R0:W1:Y:S01]  /*11b0*/  I2F.F64.U16 R24, R4 ;  /* 0x0000000400187312 */ /* 0x0040620000101800 */
[----:B------:R-:W-:Y:S05]  /*11c0*/  BRA `(.L_x_9236) ;  /* 0x00000df000007947 */ /* 0x000fea0003800000 */
.L_x_9233:
        /* <DEDUP_REMOVED lines=9> */
.L_x_9238:
[----:B------:R-:W2:Y:S02]  /*1260*/  LDG.E R4, [R4.64] ;  /* 0x0000002404047981 */ /* 0x000ea4000c1e1900 */
[----:B--2---:R0:W1:Y:S01]  /*1270*/  I2F.F64 R24, R4 ;  /* 0x0000000400187312 */ /* 0x0040620000201c00 */
[----:B------:R-:W-:Y:S05]  /*1280*/  BRA `(.L_x_9236) ;  /* 0x00000d3000007947 */ /* 0x000fea0003800000 */
.L_x_9237:
[----:B------:R-:W2:Y:S02]  /*1290*/  LDG.E.U16 R4, [R4.64] ;  /* 0x0000002404047981 */ /* 0x000ea4000c1e1500 */
[----:B--2---:R0:W1:Y:S01]  /*12a0*/  I2F.F64.S16 R24, R4 ;  /* 0x0000000400187312 */ /* 0x0040620000101c00 */
[----:B------:R-:W-:Y:S05]  /*12b0*/  BRA `(.L_x_9236) ;  /* 0x00000d0000007947 */ /* 0x000fea0003800000 */
.L_x_9232:
        /* <DEDUP_REMOVED lines=10> */
.L_x_9240:
[----:B------:R-:W2:Y:S02]  /*1360*/  LDG.E.U16 R0, [R4.64] ;  /* 0x0000002404007981 */ /* 0x000ea4000c1e1500 */
[----:B--2---:R-:W-:-:S05]  /*1370*/  HADD2.F32 R0, -RZ, R0.H0_H0 ;  /* 0x20000000ff007230 */ /* 0x004fca0000004100 */
[----:B------:R-:W-:-:S04]  /*1380*/  FMUL.FTZ R0, R0, 1 ;  /* 0x3f80000000007820 */ /* 0x000fc80000410000 */
[----:B------:R0:W1:Y:S01]  /*1390*/  F2F.F64.F32 R24, R0 ;  /* 0x0000000000187310 */ /* 0x0000620000201800 */
[----:B------:R-:W-:Y:S05]  /*13a0*/  BRA `(.L_x_9236) ;  /* 0x00000c1000007947 */ /* 0x000fea0003800000 */
.L_x_9239:
        /* <DEDUP_REMOVED lines=10> */
.L_x_9242:
[----:B------:R-:W2:Y:S02]  /*1450*/  LDG.E.U16 R4, [R4.64] ;  /* 0x0000002404047981 */ /* 0x000ea4000c1e1500 */
[----:B--2---:R-:W-:-:S05]  /*1460*/  HADD2.F32 R0, -RZ, R4.H0_H0 ;  /* 0x20000004ff007230 */ /* 0x004fca0000004100 */
[----:B------:R-:W-:-:S04]  /*1470*/  FMUL.FTZ R0, R0, 1 ;  /* 0x3f80000000007820 */ /* 0x000fc80000410000 */
[----:B------:R0:W1:Y:S01]  /*1480*/  F2F.F64.F32 R24, R0 ;  /* 0x0000000000187310 */ /* 0x0000620000201800 */
[----:B------:R-:W-:Y:S05]  /*1490*/  BRA `(.L_x_9236) ;  /* 0x00000b2000007947 */ /* 0x000fea0003800000 */
.L_x_9241:
[----:B------:R0:W5:Y:S01]  /*14a0*/  LDG.E.64 R24, [R4.64] ;  /* 0x0000002404187981 */ /* 0x000162000c1e1b00 */
[----:B------:R-:W-:Y:S05]  /*14b0*/  BRA `(.L_x_9236) ;  /* 0x00000b0000007947 */ /* 0x000fea0003800000 */
.L_x_9231:
        /* <DEDUP_REMOVED lines=13> */
.L_x_9245:
[----:B------:R0:W5:Y:S01]  /*1590*/  LDG.E.64 R24, [R4.64] ;  /* 0x0000002404187981 */ /* 0x000162000c1e1b00 */
[----:B------:R-:W-:Y:S05]  /*15a0*/  BRA `(.L_x_9236) ;  /* 0x00000a1000007947 */ /* 0x000fea0003800000 */
.L_x_9244:
        /* <DEDUP_REMOVED lines=28> */
.L_x_9247:
        /* <DEDUP_REMOVED lines=15> */
.L_x_9246:
[----:B------:R-:W2:Y:S02]  /*1860*/  LDG.E.U16 R0, [R4.64] ;  /* 0x0000002404007981 */ /* 0x000ea4000c1e1500 */
[----:B--2---:R-:W-:-:S05]  /*1870*/  PRMT R0, RZ, 0x5410, R0 ;  /* 0x00005410ff007816 */ /* 0x004fca0000000000 */
[----:B------:R-:W-:-:S04]  /*1880*/  FMUL.FTZ R0, R0, 1 ;  /* 0x3f80000000007820 */ /* 0x000fc80000410000 */
[----:B------:R0:W1:Y:S01]  /*1890*/  F2F.F64.F32 R24, R0 ;  /* 0x0000000000187310 */ /* 0x0000620000201800 */
[----:B------:R-:W-:Y:S05]  /*18a0*/  BRA `(.L_x_9236) ;  /* 0x0000071000007947 */ /* 0x000fea0003800000 */
.L_x_9243:
        /* <DEDUP_REMOVED lines=11> */
.L_x_9250:
        /* <DEDUP_REMOVED lines=21> */
.L_x_9254:
[----:B------:R-:W-:Y:S05]  /*1ab0*/  BSYNC B1 ;  /* 0x0000000000017941 */ /* 0x000fea0003800000 */
.L_x_9253:
[----:B------:R-:W-:Y:S01]  /*1ac0*/  LEA R5, R0, 0x3b800000, 0x17 ;  /* 0x3b80000000057811 */ /* 0x000fe200078eb8ff */
[----:B------:R-:W-:-:S05]  /*1ad0*/  IMAD.SHL.U32 R0, R3, 0x100000, RZ ;  /* 0x0010000003007824 */ /* 0x000fca00078e00ff */
[----:B------:R-:W-:Y:S02]  /*1ae0*/  LOP3.LUT R0, R5, R0, R6, 0xfe, !PT ;  /* 0x0000000005007212 */ /* 0x000fe400078efe06 */
.L_x_9252:
[----:B------:R-:W-:Y:S05]  /*1af0*/  BSYNC B0 ;  /* 0x0000000000007941 */ /* 0x000fea0003800000 */
.L_x_9251:
[----:B------:R-:W-:-:S04]  /*1b00*/  FMUL.FTZ R0, R0, 1 ;  /* 0x3f80000000007820 */ /* 0x000fc80000410000 */
[----:B------:R0:W1:Y:S01]  /*1b10*/  F2F.F64.F32 R24, R0 ;  /* 0x0000000000187310 */ /* 0x0000620000201800 */
[----:B------:R-:W-:Y:S05]  /*1b20*/  BRA `(.L_x_9236) ;  /* 0x0000049000007947 */ /* 0x000fea0003800000 */
.L_x_9249:
        /* <DEDUP_REMOVED lines=21> */
.L_x_9258:
[----:B------:R-:W-:Y:S05]  /*1c80*/  BSYNC B1 ;  /* 0x0000000000017941 */ /* 0x000fea0003800000 */
.L_x_9257:
[----:B------:R-:W-:Y:S01]  /*1c90*/  LEA R5, R0, 0x37800000, 0x17 ;  /* 0x3780000000057811 */ /* 0x000fe200078eb8ff */
[----:B------:R-:W-:-:S05]  /*1ca0*/  IMAD.SHL.U32 R0, R3, 0x200000, RZ ;  /* 0x0020000003007824 */ /* 0x000fca00078e00ff */
[----:B------:R-:W-:Y:S02]  /*1cb0*/  LOP3.LUT R0, R5, R0, R6, 0xfe, !PT ;  /* 0x0000000005007212 */ /* 0x000fe400078efe06 */
.L_x_9256:
[----:B------:R-:W-:Y:S05]  /*1cc0*/  BSYNC B0 ;  /* 0x0000000000007941 */ /* 0x000fea0003800000 */
.L_x_9255:
[----:B------:R-:W-:-:S04]  /*1cd0*/  FMUL.FTZ R0, R0, 1 ;  /* 0x3f80000000007820 */ /* 0x000fc80000410000 */
[----:B------:R0:W1:Y:S01]  /*1ce0*/  F2F.F64.F32 R24, R0 ;  /* 0x0000000000187310 */ /* 0x0000620000201800 */
[----:B------:R-:W-:Y:S05]  /*1cf0*/  BRA `(.L_x_9236) ;  /* 0x000002c000007947 */ /* 0x000fea0003800000 */
.L_x_9248:
        /* <DEDUP_REMOVED lines=14> */
.L_x_9262:
[----:B------:R-:W-:Y:S05]  /*1de0*/  BSYNC B0 ;  /* 0x0000000000007941 */ /* 0x000fea0003800000 */
.L_x_9261:
[----:B------:R-:W-:-:S04]  /*1df0*/  FMUL.FTZ R0, R0, 1 ;  /* 0x3f80000000007820 */ /* 0x000fc80000410000 */
[----:B------:R0:W1:Y:S01]  /*1e00*/  F2F.F64.F32 R24, R0 ;  /* 0x0000000000187310 */ /* 0x0000620000201800 */
[----:B------:R-:W-:Y:S05]  /*1e10*/  BRA `(.L_x_9236) ;  /* 0x000001a000007947 */ /* 0x000fea0003800000 */
.L_x_9235:
        /* <DEDUP_REMOVED lines=19> */
[----:B------:R-:W-:Y:S01]  /*1f50*/  CS2R R24, SRZ ;  /* 0x0000000000187805 */ /* 0x000fe2000001ff00 */
[----:B------:R-:W-:Y:S05]  /*1f60*/  BRA `(.L_x_9236) ;  /* 0x0000005000007947 */ /* 0x000fea0003800000 */
.L_x_9260:
[----:B------:R-:W2:Y:S02]  /*1f70*/  LDG.E.64 R24, [R4.64] ;  /* 0x0000002404187981 */ /* 0x000ea4000c1e1b00 */
[----:B--2---:R-:W0:Y:S01]  /*1f80*/  I2F.F64.U64 R24, R24 ;  /* 0x0000001800187312 */ /* 0x004e220000301800 */
[----:B------:R-:W-:Y:S05]  /*1f90*/  BRA `(.L_x_9236) ;  /* 0x0000002000007947 */ /* 0x000fea0003800000 */
.L_x_9259:
[----:B------:R-:W2:Y:S02]  /*1fa0*/  LDG.E R4, [R4.64] ;  /* 0x0000002404047981 */ /* 0x000ea4000c1e1900 */
[----:B--2---:R0:W1:Y:S02]  /*1fb0*/  I2F.F64.U32 R24, R4 ;  /* 0x0000000400187312 */ /* 0x0040640000201800 */
.L_x_9236:
[----:B------:R-:W-:-:S03]  /*1fc0*/  IADD3 R29, R29, 0x80, RZ ;  /* 0x000000801d1d7810 */ /* 0x000fc60007ffe0ff */
.L_x_9230:
[----:B------:R-:W-:Y:S05]  /*1fd0*/  BSYNC B6 ;  /* 0x0000000000067941 */ /* 0x000fea0003800000 */
.L_x_9229:
[----:B------:R-:W-:Y:S01]  /*1fe0*/  ISETP.GE.AND P0, PT, R29, R2, PT ;  /* 0x000000021d00720c */ /* 0x000fe20003f06270 */
[----:B------:R-:W-:Y:S01]  /*1ff0*/  BSSY B6, `(.L_x_9263) ;  /* 0x00000fa000067945 */ /* 0x000fe20003800000 */
[----:B------:R-:W-:Y:S01]  /*2000*/  CS2R R18, SRZ ;  /* 0x0000000000127805 */ /* 0x000fe2000001ff00 */
[----:B------:R-:W-:-:S10]  /*2010*/  CS2R R16, SRZ ;  /* 0x0000000000107805 */ /* 0x000fd4000001ff00 */
        /* <DEDUP_REMOVED lines=20> */
.L_x_9268:
[----:B------:R-:W2:Y:S02]  /*2160*/  LDG.E.U8 R4, [R4.64] ;  /* 0x0000002404047981 */ /* 0x000ea4000c1e1100 */
[----:B--2---:R0:W2:Y:S01]  /*2170*/  I2F.F64.U16 R16, R4 ;  /* 0x0000000400107312 */ /* 0x0040a20000101800 */
[----:B------:R-:W-:Y:S05]  /*2180*/  BRA `(.L_x_9270) ;  /* 0x00000df000007947 */ /* 0x000fea0003800000 */
.L_x_9267:
        /* <DEDUP_REMOVED lines=9> */
.L_x_9272:
[----:B------:R-:W2:Y:S02]  /*2220*/  LDG.E R4, [R4.64] ;  /* 0x0000002404047981 */ /* 0x000ea4000c1e1900 */
[----:B--2---:R0:W2:Y:S01]  /*2230*/  I2F.F64 R16, R4 ;  /* 0x0000000400107312 */ /* 0x0040a20000201c00 */
[----:B------:R-:W-:Y:S05]  /*2240*/  BRA `(.L_x_9270) ;  /* 0x00000d3000007947 */ /* 0x000fea0003800000 */
.L_x_9271:
[----:B------:R-:W2:Y:S02]  /*2250*/  LDG.E.U16 R4, [R4.64] ;  /* 0x0000002404047981 */ /* 0x000ea4000c1e1500 */
[----:B--2---:R0:W2:Y:S01]  /*2260*/  I2F.F64.S16 R16, R4 ;  /* 0x0000000400107312 */ /* 0x0040a20000101c00 */
[----:B------:R-:W-:Y:S05]  /*2270*/  BRA `(.L_x_9270) ;  /* 0x00000d0000007947 */ /* 0x000fea0003800000 */
.L_x_9266:
        /* <DEDUP_REMOVED lines=10> */
.L_x_9274:
[----:B------:R-:W2:Y:S02]  /*2320*/  LDG.E.U16 R0, [R4.64] ;  /* 0x0000002404007981 */ /* 0x000ea4000c1e1500 */
[----:B--2---:R-:W-:-:S05]  /*2330*/  HADD2.F32 R0, -RZ, R0.H0_H0 ;  /* 0x20000000ff007230 */ /* 0x004fca0000004100 */
[----:B------:R-:W-:-:S04]  /*2340*/  FMUL.FTZ R0, R0, 1 ;  /* 0x3f80000000007820 */ /* 0x000fc80000410000 */
[----:B------:R0:W2:Y:S01]  /*2350*/  F2F.F64.F32 R16, R0 ;  /* 0x0000000000107310 */ /* 0x0000a20000201800 */
[----:B------:R-:W-:Y:S05]  /*2360*/  BRA `(.L_x_9270) ;  /* 0x00000c1000007947 */ /* 0x000fea0003800000 */
.L_x_9273:
        /* <DEDUP_REMOVED lines=10> */
.L_x_9276:
[----:B------:R-:W2:Y:S02]  /*2410*/  LDG.E.U16 R4, [R4.64] ;  /* 0x0000002404047981 */ /* 0x000ea4000c1e1500 */
[----:B--2---:R-:W-:-:S05]  /*2420*/  HADD2.F32 R0, -RZ, R4.H0_H0 ;  /* 0x20000004ff007230 */ /* 0x004fca0000004100 */
[----:B------:R-:W-:-:S04]  /*2430*/  FMUL.FTZ R0, R0, 1 ;  /* 0x3f80000000007820 */ /* 0x000fc80000410000 */
[----:B------:R0:W2:Y:S01]  /*2440*/  F2F.F64.F32 R16, R0 ;  /* 0x0000000000107310 */ /* 0x0000a20000201800 */
[----:B------:R-:W-:Y:S05]  /*2450*/  BRA `(.L_x_9270) ;  /* 0x00000b2000007947 */ /* 0x000fea0003800000 */
.L_x_9275:
[----:B------:R0:W5:Y:S01]  /*2460*/  LDG.E.64 R16, [R4.64] ;  /* 0x0000002404107981 */ /* 0x000162000c1e1b00 */
[----:B------:R-:W-:Y:S05]  /*2470*/  BRA `(.L_x_9270) ;  /* 0x00000b0000007947 */ /* 0x000fea0003800000 */
.L_x_9265:
        /* <DEDUP_REMOVED lines=13> */
.L_x_9279:
[----:B------:R0:W5:Y:S01]  /*2550*/  LDG.E.64 R16, [R4.64] ;  /* 0x0000002404107981 */ /* 0x000162000c1e1b00 */
[----:B------:R-:W-:Y:S05]  /*2560*/  BRA `(.L_x_9270) ;  /* 0x00000a1000007947 */ /* 0x000fea0003800000 */
.L_x_9278:
        /* <DEDUP_REMOVED lines=28> */
.L_x_9281:
        /* <DEDUP_REMOVED lines=15> */
.L_x_9280:
[----:B------:R-:W2:Y:S02]  /*2820*/  LDG.E.U16 R0, [R4.64] ;  /* 0x0000002404007981 */ /* 0x000ea4000c1e1500 */
[----:B--2---:R-:W-:-:S05]  /*2830*/  PRMT R0, RZ, 0x5410, R0 ;  /* 0x00005410ff007816 */ /* 0x004fca0000000000 */
[----:B------:R-:W-:-:S04]  /*2840*/  FMUL.FTZ R0, R0, 1 ;  /* 0x3f80000000007820 */ /* 0x000fc80000410000 */
[----:B------:R0:W2:Y:S01]  /*2850*/  F2F.F64.F32 R16, R0 ;  /* 0x0000000000107310 */ /* 0x0000a20000201800 */
[----:B------:R-:W-:Y:S05]  /*2860*/  BRA `(.L_x_9270) ;  /* 0x0000071000007947 */ /* 0x000fea0003800000 */
.L_x_9277:
        /* <DEDUP_REMOVED lines=11> */
.L_x_9284:
        /* <DEDUP_REMOVED lines=21> */
.L_x_9288:
[----:B------:R-:W-:Y:S05]  /*2a70*/  BSYNC B1 ;  /* 0x0000000000017941 */ /* 0x000fea0003800000 */
.L_x_9287:
[----:B------:R-:W-:Y:S01]  /*2a80*/  LEA R5, R0, 0x3b800000, 0x17 ;  /* 0x3b80000000057811 */ /* 0x000fe200078eb8ff */
[----:B------:R-:W-:-:S05]  /*2a90*/  IMAD.SHL.U32 R0, R3, 0x100000, RZ ;  /* 0x0010000003007824 */ /* 0x000fca00078e00ff */
[----:B------:R-:W-:Y:S02]  /*2aa0*/  LOP3.LUT R0, R5, R0, R6, 0xfe, !PT ;  /* 0x0000000005007212 */ /* 0x000fe400078efe06 */
.L_x_9286:
[----:B------:R-:W-:Y:S05]  /*2ab0*/  BSYNC B0 ;  /* 0x0000000000007941 */ /* 0x000fea0003800000 */
.L_x_9285:
[----:B------:R-:W-:-:S04]  /*2ac0*/  FMUL.FTZ R0, R0, 1 ;  /* 0x3f80000000007820 */ /* 0x000fc80000410000 */
[----:B------:R0:W2:Y:S01]  /*2ad0*/  F2F.F64.F32 R16, R0 ;  /* 0x0000000000107310 */ /* 0x0000a20000201800 */
[----:B------:R-:W-:Y:S05]  /*2ae0*/  BRA `(.L_x_9270) ;  /* 0x0000049000007947 */ /* 0x000fea0003800000 */
.L_x_9283:
        /* <DEDUP_REMOVED lines=21> */
.L_x_9292:
[----:B------:R-:W-:Y:S05]  /*2c40*/  BSYNC B1 ;  /* 0x0000000000017941 */ /* 0x000fea0003800000 */
.L_x_9291:
[----:B------:R-:W-:Y:S01]  /*2c50*/  LEA R5, R0, 0x37800000, 0x17 ;  /* 0x3780000000057811 */ /* 0x000fe200078eb8ff */
[----:B------:R-:W-:-:S05]  /*2c60*/  IMAD.SHL.U32 R0, R3, 0x200000, RZ ;  /* 0x0020000003007824 */ /* 0x000fca00078e00ff */
[----:B------:R-:W-:Y:S02]  /*2c70*/  LOP3.LUT R0, R5, R0, R6, 0xfe, !PT ;  /* 0x0000000005007212 */ /* 0x000fe400078efe06 */
.L_x_9290:
[----:B------:R-:W-:Y:S05]  /*2c80*/  BSYNC B0 ;  /* 0x0000000000007941 */ /* 0x000fea0003800000 */
.L_x_9289:
[----:B------:R-:W-:-:S04]  /*2c90*/  FMUL.FTZ R0, R0, 1 ;  /* 0x3f80000000007820 */ /* 0x000fc80000410000 */
[----:B------:R0:W2:Y:S01]  /*2ca0*/  F2F.F64.F32 R16, R0 ;  /* 0x0000000000107310 */ /* 0x0000a20000201800 */
[----:B------:R-:W-:Y:S05]  /*2cb0*/  BRA `(.L_x_9270) ;  /* 0x000002c000007947 */ /* 0x000fea0003800000 */
.L_x_9282:
        /* <DEDUP_REMOVED lines=14> */
.L_x_9296:
[----:B------:R-:W-:Y:S05]  /*2da0*/  BSYNC B0 ;  /* 0x0000000000007941 */ /* 0x000fea0003800000 */
.L_x_9295:
[----:B------:R-:W-:-:S04]  /*2db0*/  FMUL.FTZ R0, R0, 1 ;  /* 0x3f80000000007820 */ /* 0x000fc80000410000 */
[----:B------:R0:W2:Y:S01]  /*2dc0*/  F2F.F64.F32 R16, R0 ;  /* 0x0000000000107310 */ /* 0x0000a20000201800 */
[----:B------:R-:W-:Y:S05]  /*2dd0*/  BRA `(.L_x_9270) ;  /* 0x000001a000007947 */ /* 0x000fea0003800000 */
.L_x_9269:
        /* <DEDUP_REMOVED lines=21> */
.L_x_9294:
[----:B------:R-:W2:Y:S02]  /*2f30*/  LDG.E.64 R16, [R4.64] ;  /* 0x0000002404107981 */ /* 0x000ea4000c1e1b00 */
[----:B--2---:R-:W0:Y:S01]  /*2f40*/  I2F.F64.U64 R16, R16 ;  /* 0x0000001000107312 */ /* 0x004e220000301800 */
[----:B------:R-:W-:Y:S05]  /*2f50*/  BRA `(.L_x_9270) ;  /* 0x0000002000007947 */ /* 0x000fea0003800000 */
.L_x_9293:
[----:B------:R-:W2:Y:S02]  /*2f60*/  LDG.E R4, [R4.64] ;  /* 0x0000002404047981 */ /* 0x000ea4000c1e1900 */
[----:B--2---:R0:W2:Y:S02]  /*2f70*/  I2F.F64.U32 R16, R4 ;  /* 0x0000000400107312 */ /* 0x0040a40000201800 */
.L_x_9270:
[----:B------:R-:W-:-:S03]  /*2f80*/  IADD3 R29, R29, 0x80, RZ ;  /* 0x000000801d1d7810 */ /* 0x000fc60007ffe0ff */
.L_x_9264:
[----:B------:R-:W-:Y:S05]  /*2f90*/  BSYNC B6 ;  /* 0x0000000000067941 */ /* 0x000fea0003800000 */
.L_x_9263:
[----:B------:R-:W-:Y:S01]  /*2fa0*/  ISETP.GE.AND P0, PT, R29, R2, PT ;  /* 0x000000021d00720c */ /* 0x000fe20003f06270 */
[----:B------:R-:W-:-:S12]  /*2fb0*/  BSSY B6, `(.L_x_9297) ;  /* 0x00000f5000067945 */ /* 0x000fd80003800000 */
        /* <DEDUP_REMOVED lines=19> */
.L_x_9302:
[----:B------:R-:W3:Y:S02]  /*30f0*/  LDG.E.U8 R4, [R4.64] ;  /* 0x0000002404047981 */ /* 0x000ee4000c1e1100 */
[----:B---3--:R0:W3:Y:S01]  /*3100*/  I2F.F64.U16 R18, R4 ;  /* 0x0000000400127312 */ /* 0x0080e20000101800 */
[----:B------:R-:W-:Y:S05]  /*3110*/  BRA `(.L_x_9298) ;  /* 0x00000de000007947 */ /* 0x000fea0003800000 */
.L_x_9301:
        /* <DEDUP_REMOVED lines=9> */
.L_x_9305:
[----:B------:R-:W3:Y:S02]  /*31b0*/  LDG.E R4, [R4.64] ;  /* 0x0000002404047981 */ /* 0x000ee4000c1e1900 */
[----:B---3--:R0:W3:Y:S01]  /*31c0*/  I2F.F64 R18, R4 ;  /* 0x0000000400127312 */ /* 0x0080e20000201c00 */
[----:B------:R-:W-:Y:S05]  /*31d0*/  BRA `(.L_x_9298) ;  /* 0x00000d2000007947 */ /* 0x000fea0003800000 */
.L_x_9304:
[----:B------:R-:W3:Y:S02]  /*31e0*/  LDG.E.U16 R4, [R4.64] ;  /* 0x0000002404047981 */ /* 0x000ee4000c1e1500 */
[----:B---3--:R0:W3:Y:S01]  /*31f0*/  I2F.F64.S16 R18, R4 ;  /* 0x0000000400127312 */ /* 0x0080e20000101c00 */
[----:B------:R-:W-:Y:S05]  /*3200*/  BRA `(.L_x_9298) ;  /* 0x00000cf000007947 */ /* 0x000fea0003800000 */
.L_x_9300:
        /* <DEDUP_REMOVED lines=10> */
.L_x_9307:
[----:B------:R-:W3:Y:S02]  /*32b0*/  LDG.E.U16 R0, [R4.64] ;  /* 0x0000002404007981 */ /* 0x000ee4000c1e1500 */
[----:B---3--:R-:W-:-:S05]  /*32c0*/  HADD2.F32 R0, -RZ, R0.H0_H0 ;  /* 0x20000000ff007230 */ /* 0x008fca0000004100 */
[----:B------:R-:W-:-:S04]  /*32d0*/  FMUL.FTZ R0, R0, 1 ;  /* 0x3f80000000007820 */ /* 0x000fc80000410000 */
[----:B------:R0:W3:Y:S01]  /*32e0*/  F2F.F64.F32 R18, R0 ;  /* 0x0000000000127310 */ /* 0x0000e20000201800 */
[----:B------:R-:W-:Y:S05]  /*32f0*/  BRA `(.L_x_9298) ;  /* 0x00000c0000007947 */ /* 0x000fea0003800000 */
.L_x_9306:
        /* <DEDUP_REMOVED lines=10> */
.L_x_9309:
[----:B------:R-:W3:Y:S02]  /*33a0*/  LDG.E.U16 R4, [R4.64] ;  /* 0x0000002404047981 */ /* 0x000ee4000c1e1500 */
[----:B---3--:R-:W-:-:S05]  /*33b0*/  HADD2.F32 R0, -RZ, R4.H0_H0 ;  /* 0x20000004ff007230 */ /* 0x008fca0000004100 */
[----:B------:R-:W-:-:S04]  /*33c0*/  FMUL.FTZ R0, R0, 1 ;  /* 0x3f80000000007820 */ /* 0x000fc80000410000 */
[----:B------:R0:W3:Y:S01]  /*33d0*/  F2F.F64.F32 R18, R0 ;  /* 0x0000000000127310 */ /* 0x0000e20000201800 */
[----:B------:R-:W-:Y:S05]  /*33e0*/  BRA `(.L_x_9298) ;  /* 0x00000b1000007947 */ /* 0x000fea0003800000 */
.L_x_9308:
[----:B------:R0:W5:Y:S01]  /*33f0*/  LDG.E.64 R18, [R4.64] ;  /* 0x0000002404127981 */ /* 0x000162000c1e1b00 */
[----:B------:R-:W-:Y:S05]  /*3400*/  BRA `(.L_x_9298) ;  /* 0x00000af000007947 */ /* 0x000fea0003800000 */
.L_x_9299:
        /* <DEDUP_REMOVED lines=13> */
.L_x_9312:
[----:B------:R0:W5:Y:S01]  /*34e0*/  LDG.E.64 R18, [R4.64] ;  /* 0x0000002404127981 */ /* 0x000162000c1e1b00 */
[----:B------:R-:W-:Y:S05]  /*34f0*/  BRA `(.L_x_9298) ;  /* 0x00000a0000007947 */ /* 0x000fea0003800000 */
.L_x_9311:
        /* <DEDUP_REMOVED lines=28> */
.L_x_9314:
        /* <DEDUP_REMOVED lines=15> */
.L_x_9313:
[----:B------:R-:W3:Y:S02]  /*37b0*/  LDG.E.U16 R0, [R4.64] ;  /* 0x0000002404007981 */ /* 0x000ee4000c1e1500 */
[----:B---3--:R-:W-:-:S05]  /*37c0*/  PRMT R0, RZ, 0x5410, R0 ;  /* 0x00005410ff007816 */ /* 0x008fca0000000000 */
[----:B------:R-:W-:-:S04]  /*37d0*/  FMUL.FTZ R0, R0, 1 ;  /* 0x3f80000000007820 */ /* 0x000fc80000410000 */
[----:B------:R0:W3:Y:S01]  /*37e0*/  F2F.F64.F32 R18, R0 ;  /* 0x0000000000127310 */ /* 0x0000e20000201800 */
[----:B------:R-:W-:Y:S05]  /*37f0*/  BRA `(.L_x_9298) ;  /* 0x0000070000007947 */ /* 0x000fea0003800000 */
.L_x_9310:
        /* <DEDUP_REMOVED lines=11> */
.L_x_9317:
        /* <DEDUP_REMOVED lines=21> */
.L_x_9321:
[----:B------:R-:W-:Y:S05]  /*3a00*/  BSYNC B1 ;  /* 0x0000000000017941 */ /* 0x000fea0003800000 */
.L_x_9320:
[----:B------:R-:W-:Y:S01]  /*3a10*/  LEA R5, R0, 0x3b800000, 0x17 ;  /* 0x3b80000000057811 */ /* 0x000fe200078eb8ff */
[----:B------:R-:W-:-:S05]  /*3a20*/  IMAD.SHL.U32 R0, R3, 0x100000, RZ ;  /* 0x0010000003007824 */ /* 0x000fca00078e00ff */
[----:B------:R-:W-:Y:S02]  /*3a30*/  LOP3.LUT R0, R5, R0, R6, 0xfe, !PT ;  /* 0x0000000005007212 */ /* 0x000fe400078efe06 */
.L_x_9319:
[----:B------:R-:W-:Y:S05]  /*3a40*/  BSYNC B0 ;  /* 0x0000000000007941 */ /* 0x000fea0003800000 */
.L_x_9318:
[----:B------:R-:W-:-:S04]  /*3a50*/  FMUL.FTZ R0, R0, 1 ;  /* 0x3f80000000007820 */ /* 0x000fc80000410000 */
[----:B------:R0:W3:Y:S01]  /*3a60*/  F2F.F64.F32 R18, R0 ;  /* 0x0000000000127310 */ /* 0x0000e20000201800 */
[----:B------:R-:W-:Y:S05]  /*3a70*/  BRA `(.L_x_9298) ;  /* 0x0000048000007947 */ /* 0x000fea0003800000 */
.L_x_9316:
        /* <DEDUP_REMOVED lines=21> */
.L_x_9325:
[----:B------:R-:W-:Y:S05]  /*3bd0*/  BSYNC B1 ;  /* 0x0000000000017941 */ /* 0x000fea0003800000 */
.L_x_9324:
[----:B------:R-:W-:Y:S01]  /*3be0*/  LEA R5, R0, 0x37800000, 0x17 ;  /* 0x3780000000057811 */ /* 0x000fe200078eb8ff */
[----:B------:R-:W-:-:S05]  /*3bf0*/  IMAD.SHL.U32 R0, R3, 0x200000, RZ ;  /* 0x0020000003007824 */ /* 0x000fca00078e00ff */
[----:B------:R-:W-:Y:S02]  /*3c00*/  LOP3.LUT R0, R5, R0, R6, 0xfe, !PT ;  /* 0x0000000005007212 */ /* 0x000fe400078efe06 */
.L_x_9323:
[----:B------:R-:W-:Y:S05]  /*3c10*/  BSYNC B0 ;  /* 0x0000000000007941 */ /* 0x000fea0003800000 */
.L_x_9322:
[----:B------:R-:W-:-:S04]  /*3c20*/  FMUL.FTZ R0, R0, 1 ;  /* 0x3f80000000007820 */ /* 0x000fc80000410000 */
[----:B------:R0:W3:Y:S01]  /*3c30*/  F2F.F64.F32 R18, R0 ;  /* 0x0000000000127310 */ /* 0x0000e20000201800 */
[----:B------:R-:W-:Y:S05]  /*3c40*/  BRA `(.L_x_9298) ;  /* 0x000002b000007947 */ /* 0x000fea0003800000 */
.L_x_9315:
        /* <DEDUP_REMOVED lines=14> */
.L_x_9329:
[----:B------:R-:W-:Y:S05]  /*3d30*/  BSYNC B0 ;  /* 0x0000000000007941 */ /* 0x000fea0003800000 */
.L_x_9328:
[----:B------:R-:W-:-:S04]  /*3d40*/  FMUL.FTZ R0, R0, 1 ;  /* 0x3f80000000007820 */ /* 0x000fc80000410000 */
[----:B------:R0:W3:Y:S01]  /*3d50*/  F2F.F64.F32 R18, R0 ;  /* 0x0000000000127310 */ /* 0x0000e20000201800 */
[----:B------:R-:W-:Y:S05]  /*3d60*/  BRA `(.L_x_9298) ;  /* 0x0000019000007947 */ /* 0x000fea0003800000 */
.L_x_9303:
        /* <DEDUP_REMOVED lines=19> */
[----:B------:R-:W-:Y:S05]  /*3ea0*/  BRA `(.L_x_9298) ;  /* 0x0000005000007947 */ /* 0x000fea0003800000 */
.L_x_9327:
[----:B------:R-:W3:Y:S02]  /*3eb0*/  LDG.E.64 R18, [R4.64] ;  /* 0x0000002404127981 */ /* 0x000ee4000c1e1b00 */
[----:B---3--:R-:W0:Y:S01]  /*3ec0*/  I2F.F64.U64 R18, R18 ;  /* 0x0000001200127312 */ /* 0x008e220000301800 */
[----:B------:R-:W-:Y:S05]  /*3ed0*/  BRA `(.L_x_9298) ;  /* 0x0000002000007947 */ /* 0x000fea0003800000 */
.L_x_9326:
[----:B------:R-:W3:Y:S02]  /*3ee0*/  LDG.E R4, [R4.64] ;  /* 0x0000002404047981 */ /* 0x000ee4000c1e1900 */
[----:B---3--:R0:W3:Y:S02]  /*3ef0*/  I2F.F64.U32 R18, R4 ;  /* 0x0000000400127312 */ /* 0x0080e40000201800 */
.L_x_9298:
[----:B------:R-:W-:Y:S05]  /*3f00*/  BSYNC B6 ;  /* 0x0000000000067941 */ /* 0x000fea0003800000 */
.L_x_9297:
[----:B------:R-:W4:Y:S01]  /*3f10*/  S2R R23, SR_TID.X ;  /* 0x0000000000177919 */ /* 0x000f220000002100 */
[----:B------:R-:W-:Y:S01]  /*3f20*/  BSSY B0, `(.L_x_9330) ;  /* 0x0000040000007945 */ /* 0x000fe20003800000 */
[----:B----4-:R-:W-:-:S13]  /*3f30*/  ISETP.GE.AND P1, PT, R23, R2, PT ;  /* 0x000000021700720c */ /* 0x010fda0003f26270 */
        /* <DEDUP_REMOVED lines=39> */
.L_x_9333:
[----:B------:R-:W-:Y:S05]  /*41b0*/  BSYNC B1 ;  /* 0x0000000000017941 */ /* 0x000fea0003800000 */
.L_x_9332:
[----:B----4-:R-:W4:Y:S01]  /*41c0*/  DADD R6, R6, 1 ;  /* 0x3ff0000006067429 */ /* 0x010f220000000000 */
[----:B0-----:R-:W-:Y:S01]  /*41d0*/  IMAD.MOV.U32 R4, RZ, RZ, 0x1 ;  /* 0x00000001ff047424 */ /* 0x001fe200078e00ff */
[----:B------:R-:W-:-:S04]  /*41e0*/  FSETP.GEU.AND P2, PT, |R27|, 6.5827683646048100446e-37, PT ;  /* 0x036000001b00780b */ /* 0x000fc80003f4e200 */
[----:B----4-:R-:W0:Y:S02]  /*41f0*/  MUFU.RCP64H R5, R7 ;  /* 0x0000000700057308 */ /* 0x010e240000001800 */
        /* <DEDUP_REMOVED lines=15> */
[----:B-123--:R-:W-:Y:S05]  /*42f0*/  CALL.REL.NOINC `($__internal_19_$__cuda_sm20_div_rn_f64_full) ;  /* 0x00004f8000007944 */ /* 0x00efea0003c00000 */
[----:B------:R-:W-:Y:S02]  /*4300*/  IMAD.MOV.U32 R4, RZ, RZ, R14 ;  /* 0x000000ffff047224 */ /* 0x000fe400078e000e */
[----:B------:R-:W-:Y:S02]  /*4310*/  IMAD.MOV.U32 R5, RZ, RZ, R15 ;  /* 0x000000ffff057224 */ /* 0x000fe400078e000f */
.L_x_9331:
[----:B------:R-:W-:Y:S05]  /*4320*/  BSYNC B0 ;  /* 0x0000000000007941 */ /* 0x000fea0003800000 */
.L_x_9330:
[----:B0----5:R-:W-:Y:S01]  /*4330*/  IADD3 R27, R23, 0x80, RZ ;  /* 0x00000080171b7810 */ /* 0x021fe20007ffe0ff */
        /* <DEDUP_REMOVED lines=8> */
[----:B-1----:R-:W0:-:S06]  /*43c0*/  DFMA R6, -R24, R6, 6.75539944105574400000e+15 ;  /* 0x433800001806742b */ /* 0x002e0c0000000106 */
        /* <DEDUP_REMOVED lines=32> */
.L_x_9337:
[----:B------:R-:W-:Y:S05]  /*45d0*/  BSYNC B1 ;  /* 0x0000000000017941 */ /* 0x000fea0003800000 */
.L_x_9336:
[----:B01----:R0:W1:Y:S01]  /*45e0*/  DADD R6, R8, 1 ;  /* 0x3ff0000008067429 */ /* 0x0030620000000000 */
[----:B------:R-:W-:Y:S01]  /*45f0*/  FSETP.GEU.AND P2, PT, |R25|, 6.5827683646048100446e-37, PT ;  /* 0x036000001900780b */ /* 0x000fe20003f4e200 */
[----:B0-----:R-:W-:-:S04]  /*4600*/  IMAD.MOV.U32 R8, RZ, RZ, 0x1 ;  /* 0x00000001ff087424 */ /* 0x001fc800078e00ff */
        /* <DEDUP_REMOVED lines=16> */
[----:B--23--:R-:W-:Y:S05]  /*4710*/  CALL.REL.NOINC `($__internal_19_$__cuda_sm20_div_rn_f64_full) ;  /* 0x00004b6000007944 */ /* 0x00cfea0003c00000 */
[----:B------:R-:W-:Y:S02]  /*4720*/  IMAD.MOV.U32 R28, RZ, RZ, R14 ;  /* 0x000000ffff1c7224 */ /* 0x000fe400078e000e */
[----:B------:R-:W-:Y:S02]  /*4730*/  IMAD.MOV.U32 R29, RZ, RZ, R15 ;  /* 0x000000ffff1d7224 */ /* 0x000fe400078e000f */
.L_x_9335:
[----:B------:R-:W-:Y:S05]  /*4740*/  BSYNC B0 ;  /* 0x0000000000007941 */ /* 0x000fea0003800000 */
.L_x_9334:
[----:B------:R-:W-:Y:S01]  /*4750*/  IADD3 R3, R23, 0x100, RZ ;  /* 0x0000010017037810 */ /* 0x000fe20007ffe0ff */
        /* <DEDUP_REMOVED lines=41> */
.L_x_9341:
[----:B------:R-:W-:Y:S05]  /*49f0*/  BSYNC B1 ;  /* 0x0000000000017941 */ /* 0x000fea0003800000 */
.L_x_9340:
[----:B0-2---:R0:W2:Y:S01]  /*4a00*/  DADD R6, R8, 1 ;  /* 0x3ff0000008067429 */ /* 0x0050a20000000000 */
[----:B------:R-:W-:Y:S01]  /*4a10*/  FSETP.GEU.AND P2, PT, |R17|, 6.5827683646048100446e-37, PT ;  /* 0x036000001100780b */ /* 0x000fe20003f4e200 */
[----:B0-----:R-:W-:-:S04]  /*4a20*/  IMAD.MOV.U32 R8, RZ, RZ, 0x1 ;  /* 0x00000001ff087424 */ /* 0x001fc800078e00ff */
[----:B--2---:R-:W0:Y:S02]  /*4a30*/  MUFU.RCP64H R9, R7 ;  /* 0x0000000700097308 */ /* 0x004e240000001800 */
[----:B0-----:R-:W0:-:S06]  /*4a40*/  DFMA R10, -R6, R8, 1 ;  /* 0x3ff00000060a742b */ /* 0x001e0c0000000108 */
[----:B0-----:R-:W0:-:S06]  /*4a50*/  DFMA R10, R10, R10, R10 ;  /* 0x0000000a0a0a722b */ /* 0x001e0c000000000a */
[----:B0-----:R-:W0:-:S06]  /*4a60*/  DFMA R10, R8, R10, R8 ;  /* 0x0000000a080a722b */ /* 0x001e0c0000000008 */
[----:B0-----:R-:W0:-:S06]  /*4a70*/  DFMA R8, -R6, R10, 1 ;  /* 0x3ff000000608742b */ /* 0x001e0c000000010a */
[----:B0-----:R-:W0:-:S06]  /*4a80*/  DFMA R8, R10, R8, R10 ;  /* 0x000000080a08722b */ /* 0x001e0c000000000a */
[----:B01----:R-:W0:-:S06]  /*4a90*/  DMUL R24, R8, R16 ;  /* 0x0000001008187228 */ /* 0x003e0c0000000000 */
        /* <DEDUP_REMOVED lines=9> */
[----:B---3--:R-:W-:Y:S05]  /*4b30*/  CALL.REL.NOINC `($__internal_19_$__cuda_sm20_div_rn_f64_full) ;  /* 0x0000474000007944 */ /* 0x008fea0003c00000 */
[----:B------:R-:W-:Y:S02]  /*4b40*/  IMAD.MOV.U32 R24, RZ, RZ, R14 ;  /* 0x000000ffff187224 */ /* 0x000fe400078e000e */
[----:B------:R-:W-:Y:S02]  /*4b50*/  IMAD.MOV.U32 R25, RZ, RZ, R15 ;  /* 0x000000ffff197224 */ /* 0x000fe400078e000f */
.L_x_9339:
[----:B------:R-:W-:Y:S05]  /*4b60*/  BSYNC B0 ;  /* 0x0000000000007941 */ /* 0x000fea0003800000 */
.L_x_9338:
        /* <DEDUP_REMOVED lines=9> */
[----:B---3--:R-:W0:-:S06]  /*4c00*/  DFMA R6, -R18, R6, 6.75539944105574400000e+15 ;  /* 0x433800001206742b */ /* 0x008e0c0000000106 */
        /* <DEDUP_REMOVED lines=31> */
[----:B------:R0:W3:-:S06]  /*4e00*/  @!P2 DMUL R8, R6, R10 ;  /* 0x0000000a0608a228 */ /* 0x0000cc0000000000 */
.L_x_9345:
[----:B------:R-:W-:Y:S05]  /*4e10*/  BSYNC B1 ;  /* 0x0000000000017941 */ /* 0x000fea0003800000 */
.L_x_9344:
[----:B0--3--:R0:W3:Y:S01]  /*4e20*/  DADD R6, R8, 1 ;  /* 0x3ff0000008067429 */ /* 0x0090e20000000000 */
[----:B------:R-:W-:Y:S01]  /*4e30*/  FSETP.GEU.AND P2, PT, |R19|, 6.5827683646048100446e-37, PT ;  /* 0x036000001300780b */ /* 0x000fe20003f4e200 */
[----:B0-----:R-:W-:-:S04]  /*4e40*/  IMAD.MOV.U32 R8, RZ, RZ, 0x1 ;  /* 0x00000001ff087424 */ /* 0x001fc800078e00ff */
[----:B---3--:R-:W0:Y:S02]  /*4e50*/  MUFU.RCP64H R9, R7 ;  /* 0x0000000700097308 */ /* 0x008e240000001800 */
[----:B0-----:R-:W0:-:S06]  /*4e60*/  DFMA R10, -R6, R8, 1 ;  /* 0x3ff00000060a742b */ /* 0x001e0c0000000108 */
[----:B0-----:R-:W0:-:S06]  /*4e70*/  DFMA R10, R10, R10, R10 ;  /* 0x0000000a0a0a722b */ /* 0x001e0c000000000a */
[----:B0-----:R-:W0:-:S06]  /*4e80*/  DFMA R10, R8, R10, R8 ;  /* 0x0000000a080a722b */ /* 0x001e0c0000000008 */
[----:B0-----:R-:W0:-:S06]  /*4e90*/  DFMA R8, -R6, R10, 1 ;  /* 0x3ff000000608742b */ /* 0x001e0c000000010a */
[----:B0-----:R-:W0:-:S06]  /*4ea0*/  DFMA R8, R10, R8, R10 ;  /* 0x000000080a08722b */ /* 0x001e0c000000000a */
[----:B0-2---:R-:W0:-:S06]  /*4eb0*/  DMUL R16, R8, R18 ;  /* 0x0000001208107228 */ /* 0x005e0c0000000000 */
        /* <DEDUP_REMOVED lines=9> */
[----:B-1----:R-:W-:Y:S05]  /*4f50*/  CALL.REL.NOINC `($__internal_19_$__cuda_sm20_div_rn_f64_full) ;  /* 0x0000432000007944 */ /* 0x002fea0003c00000 */
[----:B------:R-:W-:Y:S02]  /*4f60*/  IMAD.MOV.U32 R16, RZ, RZ, R14 ;  /* 0x000000ffff107224 */ /* 0x000fe400078e000e */
[----:B------:R-:W-:Y:S02]  /*4f70*/  IMAD.MOV.U32 R17, RZ, RZ, R15 ;  /* 0x000000ffff117224 */ /* 0x000fe400078e000f */
.L_x_9343:
[----:B------:R-:W-:Y:S05]  /*4f80*/  BSYNC B0 ;  /* 0x0000000000007941 */ /* 0x000fea0003800000 */
.L_x_9342:
[----:B---3--:R-:W0:Y:S01]  /*4f90*/  LDC.U8 R18, c[0x0][0x184] ;  /* 0x00006100ff127b82 */ /* 0x008e220000000000 */
[----:B------:R-:W-:Y:S01]  /*4fa0*/  BSSY B6, `(.L_x_9346) ;  /* 0x000011b000067945 */ /* 0x000fe20003800000 */
[----:B------:R-:W-:Y:S05]  /*4fb0*/  @P1 BRA `(.L_x_9347) ;  /* 0x0000119000001947 */ /* 0x000fea0003800000 */
[----:B------:R-:W3:Y:S02]  /*4fc0*/  S2R R3, SR_TID.X ;  /* 0x0000000000037919 */ /* 0x000ee40000002100 */
[----:B---3--:R-:W-:Y:S01]  /*4fd0*/  IMAD R0, R22, 0x200, R3 ;  /* 0x0000020016007824 */ /* 0x008fe200078e0203 */
        /* <DEDUP_REMOVED lines=19> */
.L_x_9351:
[----:B------:R-:W0:Y:S01]  /*5110*/  F2I.S64.F64.TRUNC R4, R4 ;  /* 0x0000000400047311 */ /* 0x000e22000030d900 */
[----:B------:R-:W-:Y:S02]  /*5120*/  IMAD.MOV.U32 R23, RZ, RZ, R27 ;  /* 0x000000ffff177224 */ /* 0x000fe400078e001b */
[----:B0-----:R-:W-:-:S05]  /*5130*/  IMAD.MOV.U32 R3, RZ, RZ, R4 ;  /* 0x000000ffff037224 */ /* 0x001fca00078e0004 */
[----:B------:R0:W-:Y:S01]  /*5140*/  STG.E.U8 [R8.64], R3 ;  /* 0x0000000308007986 */ /* 0x0001e2000c101124 */
[----:B------:R-:W-:Y:S05]  /*5150*/  BRA `(.L_x_9347) ;  /* 0x00000ff000007947 */ /* 0x000fea0003800000 */
.L_x_9350:
        /* <DEDUP_REMOVED lines=10> */
.L_x_9354:
[----:B------:R-:W0:Y:S01]  /*5200*/  F2I.F64.TRUNC R5, R4 ;  /* 0x0000000400057311 */ /* 0x000e22000030d100 */
[----:B------:R-:W-:Y:S01]  /*5210*/  IMAD.MOV.U32 R23, RZ, RZ, R27 ;  /* 0x000000ffff177224 */ /* 0x000fe200078e001b */
[----:B0-----:R0:W-:Y:S01]  /*5220*/  STG.E [R8.64], R5 ;  /* 0x0000000508007986 */ /* 0x0011e2000c101924 */
[----:B------:R-:W-:Y:S05]  /*5230*/  BRA `(.L_x_9347) ;  /* 0x00000f1000007947 */ /* 0x000fea0003800000 */
.L_x_9353:
[----:B------:R-:W0:Y:S01]  /*5240*/  F2I.F64.TRUNC R5, R4 ;  /* 0x0000000400057311 */ /* 0x000e22000030d100 */
[----:B------:R-:W-:Y:S01]  /*5250*/  IMAD.MOV.U32 R23, RZ, RZ, R27 ;  /* 0x000000ffff177224 */ /* 0x000fe200078e001b */
[----:B0-----:R0:W-:Y:S01]  /*5260*/  STG.E.U16 [R8.64], R5 ;  /* 0x0000000508007986 */ /* 0x0011e2000c101524 */
[----:B------:R-:W-:Y:S05]  /*5270*/  BRA `(.L_x_9347) ;  /* 0x00000ed000007947 */ /* 0x000fea0003800000 */
.L_x_9349:
        /* <DEDUP_REMOVED lines=12> */
.L_x_9356:
[----:B------:R-:W0:Y:S01]  /*5340*/  F2F.F32.F64 R0, R4 ;  /* 0x0000000400007310 */ /* 0x000e220000301000 */
[----:B------:R-:W0:Y:S01]  /*5350*/  DSETP.GEU.AND P0, PT, |R4|, c[0x2][0x58], PT ;  /* 0x008016000400762a */ /* 0x000e220003f0e200 */
[----:B------:R-:W-:-:S13]  /*5360*/  IMAD.MOV.U32 R23, RZ, RZ, R27 ;  /* 0x000000ffff177224 */ /* 0x000fda00078e001b */
[----:B0-----:R-:W-:-:S05]  /*5370*/  @!P0 FMUL R0, R0, 1.175494350822287508e-38 ;  /* 0x0080000000008820 */ /* 0x001fca0000400000 */
[----:B------:R-:W-:-:S05]  /*5380*/  F2FP.PACK_AB R0, RZ, R0 ;  /* 0x00000000ff00723e */ /* 0x000fca00000000ff */
[----:B------:R0:W-:Y:S01]  /*5390*/  STG.E.U16 [R8.64], R0 ;  /* 0x0000000008007986 */ /* 0x0001e2000c101524 */
[----:B------:R-:W-:Y:S05]  /*53a0*/  BRA `(.L_x_9347) ;  /* 0x00000da000007947 */ /* 0x000fea0003800000 */
.L_x_9355:
        /* <DEDUP_REMOVED lines=13> */
.L_x_9358:
        /* <DEDUP_REMOVED lines=8> */
.L_x_9357:
[----:B------:R0:W-:Y:S01]  /*5500*/  STG.E.64 [R8.64], R4 ;  /* 0x0000000408007986 */ /* 0x0001e2000c101b24 */
[----:B------:R-:W-:Y:S01]  /*5510*/  IMAD.MOV.U32 R23, RZ, RZ, R27 ;  /* 0x000000ffff177224 */ /* 0x000fe200078e001b */
[----:B------:R-:W-:Y:S05]  /*5520*/  BRA `(.L_x_9347) ;  /* 0x00000c2000007947 */ /* 0x000fea0003800000 */
.L_x_9348:
        /* <DEDUP_REMOVED lines=13> */
.L_x_9361:
[----:B------:R-:W-:Y:S01]  /*5600*/  CS2R R6, SRZ ;  /* 0x0000000000067805 */ /* 0x000fe2000001ff00 */
[----:B------:R-:W-:-:S04]  /*5610*/  IMAD.MOV.U32 R23, RZ, RZ, R27 ;  /* 0x000000ffff177224 */ /* 0x000fc800078e001b */
[----:B------:R0:W-:Y:S01]  /*5620*/  STG.E.128 [R8.64], R4 ;  /* 0x0000000408007986 */ /* 0x0001e2000c101d24 */
[----:B------:R-:W-:Y:S05]  /*5630*/  BRA `(.L_x_9347) ;  /* 0x00000b1000007947 */ /* 0x000fea0003800000 */
.L_x_9360:
        /* <DEDUP_REMOVED lines=23> */
.L_x_9365:
[----:B------:R-:W-:Y:S05]  /*57b0*/  BSYNC B0 ;  /* 0x0000000000007941 */ /* 0x000fea0003800000 */
.L_x_9364:
[----:B------:R-:W-:Y:S01]  /*57c0*/  LOP3.LUT R7, R0, R7, RZ, 0xfc, !PT ;  /* 0x0000000700077212 */ /* 0x000fe200078efcff */
[----:B------:R-:W-:-:S04]  /*57d0*/  IMAD.MOV.U32 R23, RZ, RZ, R27 ;  /* 0x000000ffff177224 */ /* 0x000fc800078e001b */
[----:B------:R0:W-:Y:S01]  /*57e0*/  STG.E.U8 [R8.64], R7 ;  /* 0x0000000708007986 */ /* 0x0001e2000c101124 */
[----:B------:R-:W-:Y:S05]  /*57f0*/  BRA `(.L_x_9347) ;  /* 0x0000095000007947 */ /* 0x000fea0003800000 */
.L_x_9363:
        /* <DEDUP_REMOVED lines=15> */
.L_x_9367:
[----:B------:R-:W-:Y:S01]  /*58f0*/  IMAD.MOV.U32 R0, RZ, RZ, 0x7f ;  /* 0x0000007fff007424 */ /* 0x000fe200078e00ff */
[----:B------:R-:W-:-:S04]  /*5900*/  ISETP.GT.U32.AND P0, PT, R3, 0x7f800000, PT ;  /* 0x7f8000000300780c */ /* 0x000fc80003f04070 */
[----:B------:R-:W-:-:S04]  /*5910*/  SEL R0, R0, 0x7c, P0 ;  /* 0x0000007c00007807 */ /* 0x000fc80000000000 */
.L_x_9368:
[----:B------:R-:W-:Y:S05]  /*5920*/  BSYNC B0 ;  /* 0x0000000000007941 */ /* 0x000fea0003800000 */
.L_x_9366:
[----:B------:R-:W-:Y:S01]  /*5930*/  LOP3.LUT R3, R7, 0x80000000, RZ, 0xc0, !PT ;  /* 0x8000000007037812 */ /* 0x000fe200078ec0ff */
[----:B------:R-:W-:-:S03]  /*5940*/  IMAD.MOV.U32 R23, RZ, RZ, R27 ;  /* 0x000000ffff177224 */ /* 0x000fc600078e001b */
[----:B------:R-:W-:-:S04]  /*5950*/  SHF.R.U32.HI R3, RZ, 0x18, R3 ;  /* 0x00000018ff037819 */ /* 0x000fc80000011603 */
[----:B------:R-:W-:-:S05]  /*5960*/  LOP3.LUT R3, R0, R3, RZ, 0xfc, !PT ;  /* 0x0000000300037212 */ /* 0x000fca00078efcff */
[----:B------:R0:W-:Y:S01]  /*5970*/  STG.E.U8 [R8.64], R3 ;  /* 0x0000000308007986 */ /* 0x0001e2000c101124 */
[----:B------:R-:W-:Y:S05]  /*5980*/  BRA `(.L_x_9347) ;  /* 0x000007c000007947 */ /* 0x000fea0003800000 */
.L_x_9362:
[----:B------:R-:W0:Y:S01]  /*5990*/  F2F.F32.F64 R0, R4 ;  /* 0x0000000400007310 */ /* 0x000e220000301000 */
[----:B------:R-:W0:Y:S01]  /*59a0*/  DSETP.GEU.AND P0, PT, |R4|, c[0x2][0x58], PT ;  /* 0x008016000400762a */ /* 0x000e220003f0e200 */
[----:B------:R-:W-:-:S13]  /*59b0*/  IMAD.MOV.U32 R23, RZ, RZ, R27 ;  /* 0x000000ffff177224 */ /* 0x000fda00078e001b */
[----:B0-----:R-:W-:-:S05]  /*59c0*/  @!P0 FMUL R0, R0, 1.175494350822287508e-38 ;  /* 0x0080000000008820 */ /* 0x001fca0000400000 */
[----:B------:R-:W-:-:S05]  /*59d0*/  F2FP.BF16.PACK_AB R0, RZ, R0 ;  /* 0x00000000ff00723e */ /* 0x000fca00000010ff */
[----:B------:R0:W-:Y:S01]  /*59e0*/  STG.E.U16 [R8.64], R0 ;  /* 0x0000000008007986 */ /* 0x0001e2000c101524 */
[----:B------:R-:W-:Y:S05]  /*59f0*/  BRA `(.L_x_9347) ;  /* 0x0000075000007947 */ /* 0x000fea0003800000 */
.L_x_9359:
        /* <DEDUP_REMOVED lines=12> */
.L_x_9371:
        /* <DEDUP_REMOVED lines=19> */
.L_x_9374:
[----:B------:R-:W-:-:S04]  /*5bf0*/  LOP3.LUT R0, R7, 0x80000000, RZ, 0xc0, !PT ;  /* 0x8000000007007812 */ /* 0x000fc800078ec0ff */
[----:B------:R-:W-:-:S04]  /*5c00*/  SHF.R.U32.HI R0, RZ, 0x18, R0 ;  /* 0x00000018ff007819 */ /* 0x000fc80000011600 */
[----:B------:R-:W-:Y:S02]  /*5c10*/  LOP3.LUT R0, R3, R0, RZ, 0xfc, !PT ;  /* 0x0000000003007212 */ /* 0x000fe400078efcff */
.L_x_9373:
[----:B------:R-:W-:Y:S05]  /*5c20*/  BSYNC B0 ;  /* 0x0000000000007941 */ /* 0x000fea0003800000 */
.L_x_9372:
[----:B------:R0:W-:Y:S01]  /*5c30*/  STG.E.U8 [R8.64], R0 ;  /* 0x0000000008007986 */ /* 0x0001e2000c101124 */
[----:B------:R-:W-:Y:S01]  /*5c40*/  IMAD.MOV.U32 R23, RZ, RZ, R27 ;  /* 0x000000ffff177224 */ /* 0x000fe200078e001b */
[----:B------:R-:W-:Y:S05]  /*5c50*/  BRA `(.L_x_9347) ;  /* 0x000004f000007947 */ /* 0x000fea0003800000 */
.L_x_9370:
        /* <DEDUP_REMOVED lines=19> */
.L_x_9377:
[----:B------:R-:W-:-:S04]  /*5d90*/  LOP3.LUT R0, R7, 0x80000000, RZ, 0xc0, !PT ;  /* 0x8000000007007812 */ /* 0x000fc800078ec0ff */
[----:B------:R-:W-:-:S04]  /*5da0*/  SHF.R.U32.HI R0, RZ, 0x18, R0 ;  /* 0x00000018ff007819 */ /* 0x000fc80000011600 */
[----:B------:R-:W-:Y:S02]  /*5db0*/  LOP3.LUT R0, R3, R0, RZ, 0xfc, !PT ;  /* 0x0000000003007212 */ /* 0x000fe400078efcff */
.L_x_9376:
[----:B------:R-:W-:Y:S05]  /*5dc0*/  BSYNC B0 ;  /* 0x0000000000007941 */ /* 0x000fea0003800000 */
.L_x_9375:
[----:B------:R0:W-:Y:S01]  /*5dd0*/  STG.E.U8 [R8.64], R0 ;  /* 0x0000000008007986 */ /* 0x0001e2000c101124 */
[----:B------:R-:W-:Y:S01]  /*5de0*/  IMAD.MOV.U32 R23, RZ, RZ, R27 ;  /* 0x000000ffff177224 */ /* 0x000fe200078e001b */
[----:B------:R-:W-:Y:S05]  /*5df0*/  BRA `(.L_x_9347) ;  /* 0x0000035000007947 */ /* 0x000fea0003800000 */
.L_x_9369:
        /* <DEDUP_REMOVED lines=25> */
.L_x_9352:
        /* <DEDUP_REMOVED lines=21> */
.L_x_9379:
[----:B------:R-:W0:Y:S01]  /*60e0*/  F2I.U64.F64.TRUNC R4, R4 ;  /* 0x0000000400047311 */ /* 0x000e22000030d800 */
[----:B------:R-:W-:Y:S01]  /*60f0*/  IMAD.MOV.U32 R23, RZ, RZ, R27 ;  /* 0x000000ffff177224 */ /* 0x000fe200078e001b */
[----:B0-----:R0:W-:Y:S01]  /*6100*/  STG.E.64 [R8.64], R4 ;  /* 0x0000000408007986 */ /* 0x0011e2000c101b24 */
[----:B------:R-:W-:Y:S05]  /*6110*/  BRA `(.L_x_9347) ;  /* 0x0000003000007947 */ /* 0x000fea0003800000 */
.L_x_9378:
[----:B------:R-:W0:Y:S01]  /*6120*/  F2I.U32.F64.TRUNC R5, R4 ;  /* 0x0000000400057311 */ /* 0x000e22000030d000 */
[----:B------:R-:W-:Y:S01]  /*6130*/  IMAD.MOV.U32 R23, RZ, RZ, R27 ;  /* 0x000000ffff177224 */ /* 0x000fe200078e001b */
[----:B0-----:R0:W-:Y:S06]  /*6140*/  STG.E [R8.64], R5 ;  /* 0x0000000508007986 */ /* 0x0011ec000c101924 */
.L_x_9347:
[----:B------:R-:W-:Y:S05]  /*6150*/  BSYNC B6 ;  /* 0x0000000000067941 */ /* 0x000fea0003800000 */
.L_x_9346:
        /* <DEDUP_REMOVED lines=22> */
.L_x_9385:
[----:B------:R-:W0:Y:S02]  /*62c0*/  F2I.S64.F64.TRUNC R28, R28 ;  /* 0x0000001c001c7311 */ /* 0x000e24000030d900 */
[----:B0-----:R-:W-:-:S05]  /*62d0*/  IMAD.MOV.U32 R3, RZ, RZ, R28 ;  /* 0x000000ffff037224 */ /* 0x001fca00078e001c */
[----:B------:R0:W-:Y:S01]  /*62e0*/  STG.E.U8 [R4.64], R3 ;  /* 0x0000000304007986 */ /* 0x0001e2000c101124 */
[----:B------:R-:W-:Y:S05]  /*62f0*/  BRA `(.L_x_9387) ;  /* 0x00000eb000007947 */ /* 0x000fea0003800000 */
.L_x_9384:
        /* <DEDUP_REMOVED lines=9> */
.L_x_9389:
[----:B------:R-:W0:Y:S02]  /*6390*/  F2I.F64.TRUNC R29, R28 ;  /* 0x0000001c001d7311 */ /* 0x000e24000030d100 */
[----:B0-----:R0:W-:Y:S01]  /*63a0*/  STG.E [R4.64], R29 ;  /* 0x0000001d04007986 */ /* 0x0011e2000c101924 */
[----:B------:R-:W-:Y:S05]  /*63b0*/  BRA `(.L_x_9387) ;  /* 0x00000df000007947 */ /* 0x000fea0003800000 */
.L_x_9388:
[----:B------:R-:W0:Y:S02]  /*63c0*/  F2I.F64.TRUNC R29, R28 ;  /* 0x0000001c001d7311 */ /* 0x000e24000030d100 */
[----:B0-----:R0:W-:Y:S01]  /*63d0*/  STG.E.U16 [R4.64], R29 ;  /* 0x0000001d04007986 */ /* 0x0011e2000c101524 */
[----:B------:R-:W-:Y:S05]  /*63e0*/  BRA `(.L_x_9387) ;  /* 0x00000dc000007947 */ /* 0x000fea0003800000 */
.L_x_9383:
        /* <DEDUP_REMOVED lines=11> */
.L_x_9391:
[----:B------:R-:W0:Y:S01]  /*64a0*/  F2F.F32.F64 R0, R28 ;  /* 0x0000001c00007310 */ /* 0x000e220000301000 */
[----:B------:R-:W0:-:S14]  /*64b0*/  DSETP.GEU.AND P0, PT, |R28|, c[0x2][0x58], PT ;  /* 0x008016001c00762a */ /* 0x000e1c0003f0e200 */
[----:B0-----:R-:W-:-:S05]  /*64c0*/  @!P0 FMUL R0, R0, 1.175494350822287508e-38 ;  /* 0x0080000000008820 */ /* 0x001fca0000400000 */
[----:B------:R-:W-:-:S05]  /*64d0*/  F2FP.PACK_AB R0, RZ, R0 ;  /* 0x00000000ff00723e */ /* 0x000fca00000000ff */
[----:B------:R0:W-:Y:S01]  /*64e0*/  STG.E.U16 [R4.64], R0 ;  /* 0x0000000004007986 */ /* 0x0001e2000c101524 */
[----:B------:R-:W-:Y:S05]  /*64f0*/  BRA `(.L_x_9387) ;  /* 0x00000cb000007947 */ /* 0x000fea0003800000 */
.L_x_9390:
        /* <DEDUP_REMOVED lines=12> */
.L_x_9393:
[----:B------:R-:W0:Y:S01]  /*65c0*/  F2F.F32.F64 R0, R28 ;  /* 0x0000001c00007310 */ /* 0x000e220000301000 */
[----:B------:R-:W0:-:S14]  /*65d0*/  DSETP.GEU.AND P0, PT, |R28|, c[0x2][0x58], PT ;  /* 0x008016001c00762a */ /* 0x000e1c0003f0e200 */
[----:B0-----:R-:W-:-:S05]  /*65e0*/  @!P0 FMUL R0, R0, 1.175494350822287508e-38 ;  /* 0x0080000000008820 */ /* 0x001fca0000400000 */
[----:B------:R-:W-:-:S04]  /*65f0*/  F2FP.PACK_AB R3, RZ, R0 ;  /* 0x00000000ff03723e */ /* 0x000fc800000000ff */
[----:B------:R-:W-:-:S05]  /*6600*/  PRMT R3, R3, 0x5410, RZ ;  /* 0x0000541003037816 */ /* 0x000fca00000000ff */
[----:B------:R0:W-:Y:S01]  /*6610*/  STG.E [R4.64], R3 ;  /* 0x0000000304007986 */ /* 0x0001e2000c101924 */
[----:B------:R-:W-:Y:S05]  /*6620*/  BRA `(.L_x_9387) ;  /* 0x00000b8000007947 */ /* 0x000fea0003800000 */
.L_x_9392:
[----:B------:R0:W-:Y:S01]  /*6630*/  STG.E.64 [R4.64], R28 ;  /* 0x0000001c04007986 */ /* 0x0001e2000c101b24 */
[----:B------:R-:W-:Y:S05]  /*6640*/  BRA `(.L_x_9387) ;  /* 0x00000b6000007947 */ /* 0x000fea0003800000 */
.L_x_9382:
        /* <DEDUP_REMOVED lines=12> */
.L_x_9396:
[----:B------:R-:W-:-:S05]  /*6710*/  CS2R R30, SRZ ;  /* 0x00000000001e7805 */ /* 0x000fca000001ff00 */
[----:B------:R0:W-:Y:S01]  /*6720*/  STG.E.128 [R4.64], R28 ;  /* 0x0000001c04007986 */ /* 0x0001e2000c101d24 */
[----:B------:R-:W-:Y:S05]  /*6730*/  BRA `(.L_x_9387) ;  /* 0x00000a7000007947 */ /* 0x000fea0003800000 */
.L_x_9395:
        /* <DEDUP_REMOVED lines=23> */
.L_x_9400:
[----:B------:R-:W-:Y:S05]  /*68b0*/  BSYNC B0 ;  /* 0x0000000000007941 */ /* 0x000fea0003800000 */
.L_x_9399:
[----:B------:R-:W-:-:S05]  /*68c0*/  LOP3.LUT R7, R0, R7, RZ, 0xfc, !PT ;  /* 0x0000000700077212 */ /* 0x000fca00078efcff */
[----:B------:R0:W-:Y:S01]  /*68d0*/  STG.E.U8 [R4.64], R7 ;  /* 0x0000000704007986 */ /* 0x0001e2000c101124 */
[----:B------:R-:W-:Y:S05]  /*68e0*/  BRA `(.L_x_9387) ;  /* 0x000008c000007947 */ /* 0x000fea0003800000 */
.L_x_9398:
        /* <DEDUP_REMOVED lines=15> */
.L_x_9402:
[----:B------:R-:W-:Y:S01]  /*69e0*/  IMAD.MOV.U32 R0, RZ, RZ, 0x7f ;  /* 0x0000007fff007424 */ /* 0x000fe200078e00ff */
[----:B------:R-:W-:-:S04]  /*69f0*/  ISETP.GT.U32.AND P0, PT, R3, 0x7f800000, PT ;  /* 0x7f8000000300780c */ /* 0x000fc80003f04070 */
[----:B------:R-:W-:-:S04]  /*6a00*/  SEL R0, R0, 0x7c, P0 ;  /* 0x0000007c00007807 */ /* 0x000fc80000000000 */
.L_x_9403:
[----:B------:R-:W-:Y:S05]  /*6a10*/  BSYNC B0 ;  /* 0x0000000000007941 */ /* 0x000fea0003800000 */
.L_x_9401:
[----:B------:R-:W-:-:S04]  /*6a20*/  LOP3.LUT R3, R7, 0x80000000, RZ, 0xc0, !PT ;  /* 0x8000000007037812 */ /* 0x000fc800078ec0ff */
[----:B------:R-:W-:-:S04]  /*6a30*/  SHF.R.U32.HI R3, RZ, 0x18, R3 ;  /* 0x00000018ff037819 */ /* 0x000fc80000011603 */
[----:B------:R-:W-:-:S05]  /*6a40*/  LOP3.LUT R3, R0, R3, RZ, 0xfc, !PT ;  /* 0x0000000300037212 */ /* 0x000fca00078efcff */
[----:B------:R0:W-:Y:S01]  /*6a50*/  STG.E.U8 [R4.64], R3 ;  /* 0x0000000304007986 */ /* 0x0001e2000c101124 */
[----:B------:R-:W-:Y:S05]  /*6a60*/  BRA `(.L_x_9387) ;  /* 0x0000074000007947 */ /* 0x000fea0003800000 */
.L_x_9397:
[----:B------:R-:W0:Y:S01]  /*6a70*/  F2F.F32.F64 R0, R28 ;  /* 0x0000001c00007310 */ /* 0x000e220000301000 */
[----:B------:R-:W0:-:S14]  /*6a80*/  DSETP.GEU.AND P0, PT, |R28|, c[0x2][0x58], PT ;  /* 0x008016001c00762a */ /* 0x000e1c0003f0e200 */
[----:B0-----:R-:W-:-:S05]  /*6a90*/  @!P0 FMUL R0, R0, 1.175494350822287508e-38 ;  /* 0x0080000000008820 */ /* 0x001fca0000400000 */
[----:B------:R-:W-:-:S05]  /*6aa0*/  F2FP.BF16.PACK_AB R0, RZ, R0 ;  /* 0x00000000ff00723e */ /* 0x000fca00000010ff */
[----:B------:R0:W-:Y:S01]  /*6ab0*/  STG.E.U16 [R4.64], R0 ;  /* 0x0000000004007986 */ /* 0x0001e2000c101524 */
[----:B------:R-:W-:Y:S05]  /*6ac0*/  BRA `(.L_x_9387) ;  /* 0x000006e000007947 */ /* 0x000fea0003800000 */
.L_x_9394:
        /* <DEDUP_REMOVED lines=11> */
.L_x_9406:
        /* <DEDUP_REMOVED lines=19> */
.L_x_9409:
[----:B------:R-:W-:-:S04]  /*6cb0*/  LOP3.LUT R0, R7, 0x80000000, RZ, 0xc0, !PT ;  /* 0x8000000007007812 */ /* 0x000fc800078ec0ff */
[----:B------:R-:W-:-:S04]  /*6cc0*/  SHF.R.U32.HI R0, RZ, 0x18, R0 ;  /* 0x00000018ff007819 */ /* 0x000fc80000011600 */
[----:B------:R-:W-:Y:S02]  /*6cd0*/  LOP3.LUT R0, R3, R0, RZ, 0xfc, !PT ;  /* 0x0000000003007212 */ /* 0x000fe400078efcff */
.L_x_9408:
[----:B------:R-:W-:Y:S05]  /*6ce0*/  BSYNC B0 ;  /* 0x0000000000007941 */ /* 0x000fea0003800000 */
.L_x_9407:
[----:B------:R0:W-:Y:S01]  /*6cf0*/  STG.E.U8 [R4.64], R0 ;  /* 0x0000000004007986 */ /* 0x0001e2000c101124 */
[----:B------:R-:W-:Y:S05]  /*6d00*/  BRA `(.L_x_9387) ;  /* 0x000004a000007947 */ /* 0x000fea0003800000 */
.L_x_9405:
        /* <DEDUP_REMOVED lines=19> */
.L_x_9412:
[----:B------:R-:W-:-:S04]  /*6e40*/  LOP3.LUT R0, R7, 0x80000000, RZ, 0xc0, !PT ;  /* 0x8000000007007812 */ /* 0x000fc800078ec0ff */
[----:B------:R-:W-:-:S04]  /*6e50*/  SHF.R.U32.HI R0, RZ, 0x18, R0 ;  /* 0x00000018ff007819 */ /* 0x000fc80000011600 */
[----:B------:R-:W-:Y:S02]  /*6e60*/  LOP3.LUT R0, R3, R0, RZ, 0xfc, !PT ;  /* 0x0000000003007212 */ /* 0x000fe400078efcff */
.L_x_9411:
[----:B------:R-:W-:Y:S05]  /*6e70*/  BSYNC B0 ;  /* 0x0000000000007941 */ /* 0x000fea0003800000 */
.L_x_9410:
[----:B------:R0:W-:Y:S01]  /*6e80*/  STG.E.U8 [R4.64], R0 ;  /* 0x0000000004007986 */ /* 0x0001e2000c101124 */
[----:B------:R-:W-:Y:S05]  /*6e90*/  BRA `(.L_x_9387) ;  /* 0x0000031000007947 */ /* 0x000fea0003800000 */
.L_x_9404:
        /* <DEDUP_REMOVED lines=24> */
.L_x_9386:
        /* <DEDUP_REMOVED lines=20> */
.L_x_9414:
[----:B------:R-:W0:Y:S02]  /*7160*/  F2I.U64.F64.TRUNC R28, R28 ;  /* 0x0000001c001c7311 */ /* 0x000e24000030d800 */
[----:B0-----:R0:W-:Y:S01]  /*7170*/  STG.E.64 [R4.64], R28 ;  /* 0x0000001c04007986 */ /* 0x0011e2000c101b24 */
[----:B------:R-:W-:Y:S05]  /*7180*/  BRA `(.L_x_9387) ;  /* 0x0000002000007947 */ /* 0x000fea0003800000 */
.L_x_9413:
[----:B------:R-:W0:Y:S02]  /*7190*/  F2I.U32.F64.TRUNC R29, R28 ;  /* 0x0000001c001d7311 */ /* 0x000e24000030d000 */
[----:B0-----:R0:W-:Y:S02]  /*71a0*/  STG.E [R4.64], R29 ;  /* 0x0000001d04007986 */ /* 0x0011e4000c101924 */
.L_x_9387:
        /* <DEDUP_REMOVED lines=22> */
.L_x_9418:
[----:B-1----:R-:W0:Y:S02]  /*7310*/  F2I.S64.F64.TRUNC R24, R24 ;  /* 0x0000001800187311 */ /* 0x002e24000030d900 */
[----:B0-----:R-:W-:-:S05]  /*7320*/  IMAD.MOV.U32 R3, RZ, RZ, R24 ;  /* 0x000000ffff037224 */ /* 0x001fca00078e0018 */
[----:B------:R0:W-:Y:S01]  /*7330*/  STG.E.U8 [R4.64], R3 ;  /* 0x0000000304007986 */ /* 0x0001e2000c101124 */
[----:B------:R-:W-:Y:S05]  /*7340*/  BRA `(.L_x_9420) ;  /* 0x00000eb000007947 */ /* 0x000fea0003800000 */
.L_x_9417:
        /* <DEDUP_REMOVED lines=9> */
.L_x_9422:
[----:B-1----:R-:W0:Y:S02]  /*73e0*/  F2I.F64.TRUNC R25, R24 ;  /* 0x0000001800197311 */ /* 0x002e24000030d100 */
[----:B0-----:R0:W-:Y:S01]  /*73f0*/  STG.E [R4.64], R25 ;  /* 0x0000001904007986 */ /* 0x0011e2000c101924 */
[----:B------:R-:W-:Y:S05]  /*7400*/  BRA `(.L_x_9420) ;  /* 0x00000df000007947 */ /* 0x000fea0003800000 */
.L_x_9421:
[----:B-1----:R-:W0:Y:S02]  /*7410*/  F2I.F64.TRUNC R25, R24 ;  /* 0x0000001800197311 */ /* 0x002e24000030d100 */
[----:B0-----:R0:W-:Y:S01]  /*7420*/  STG.E.U16 [R4.64], R25 ;  /* 0x0000001904007986 */ /* 0x0011e2000c101524 */
[----:B------:R-:W-:Y:S05]  /*7430*/  BRA `(.L_x_9420) ;  /* 0x00000dc000007947 */ /* 0x000fea0003800000 */
.L_x_9416:
        /* <DEDUP_REMOVED lines=11> */
.L_x_9424:
[----:B-1----:R-:W0:Y:S01]  /*74f0*/  F2F.F32.F64 R0, R24 ;  /* 0x0000001800007310 */ /* 0x002e220000301000 */
[----:B------:R-:W0:-:S14]  /*7500*/  DSETP.GEU.AND P0, PT, |R24|, c[0x2][0x58], PT ;  /* 0x008016001800762a */ /* 0x000e1c0003f0e200 */
[----:B0-----:R-:W-:-:S05]  /*7510*/  @!P0 FMUL R0, R0, 1.175494350822287508e-38 ;  /* 0x0080000000008820 */ /* 0x001fca0000400000 */
[----:B------:R-:W-:-:S05]  /*7520*/  F2FP.PACK_AB R0, RZ, R0 ;  /* 0x00000000ff00723e */ /* 0x000fca00000000ff */
[----:B------:R0:W-:Y:S01]  /*7530*/  STG.E.U16 [R4.64], R0 ;  /* 0x0000000004007986 */ /* 0x0001e2000c101524 */
[----:B------:R-:W-:Y:S05]  /*7540*/  BRA `(.L_x_9420) ;  /* 0x00000cb000007947 */ /* 0x000fea0003800000 */
.L_x_9423:
        /* <DEDUP_REMOVED lines=12> */
.L_x_9426:
[----:B-1----:R-:W0:Y:S01]  /*7610*/  F2F.F32.F64 R0, R24 ;  /* 0x0000001800007310 */ /* 0x002e220000301000 */
[----:B------:R-:W0:-:S14]  /*7620*/  DSETP.GEU.AND P0, PT, |R24|, c[0x2][0x58], PT ;  /* 0x008016001800762a */ /* 0x000e1c0003f0e200 */
[----:B0-----:R-:W-:-:S05]  /*7630*/  @!P0 FMUL R0, R0, 1.175494350822287508e-38 ;  /* 0x0080000000008820 */ /* 0x001fca0000400000 */
[----:B------:R-:W-:-:S04]  /*7640*/  F2FP.PACK_AB R3, RZ, R0 ;  /* 0x00000000ff03723e */ /* 0x000fc800000000ff */
[----:B------:R-:W-:-:S05]  /*7650*/  PRMT R3, R3, 0x5410, RZ ;  /* 0x0000541003037816 */ /* 0x000fca00000000ff */
[----:B------:R0:W-:Y:S01]  /*7660*/  STG.E [R4.64], R3 ;  /* 0x0000000304007986 */ /* 0x0001e2000c101924 */
[----:B------:R-:W-:Y:S05]  /*7670*/  BRA `(.L_x_9420) ;  /* 0x00000b8000007947 */ /* 0x000fea0003800000 */
.L_x_9425:
[----:B-1----:R0:W-:Y:S01]  /*7680*/  STG.E.64 [R4.64], R24 ;  /* 0x0000001804007986 */ /* 0x0021e2000c101b24 */
[----:B------:R-:W-:Y:S05]  /*7690*/  BRA `(.L_x_9420) ;  /* 0x00000b6000007947 */ /* 0x000fea0003800000 */
.L_x_9415:
        /* <DEDUP_REMOVED lines=12> */
.L_x_9429:
[----:B------:R-:W-:-:S05]  /*7760*/  CS2R R26, SRZ ;  /* 0x00000000001a7805 */ /* 0x000fca000001ff00 */
[----:B-1----:R0:W-:Y:S01]  /*7770*/  STG.E.128 [R4.64], R24 ;  /* 0x0000001804007986 */ /* 0x0021e2000c101d24 */
[----:B------:R-:W-:Y:S05]  /*7780*/  BRA `(.L_x_9420) ;  /* 0x00000a7000007947 */ /* 0x000fea0003800000 */
.L_x_9428:
        /* <DEDUP_REMOVED lines=23> */
.L_x_9433:
[----:B------:R-:W-:Y:S05]  /*7900*/  BSYNC B0 ;  /* 0x0000000000007941 */ /* 0x000fea0003800000 */
.L_x_9432:
[----:B------:R-:W-:-:S05]  /*7910*/  LOP3.LUT R7, R0, R7, RZ, 0xfc, !PT ;  /* 0x0000000700077212 */ /* 0x000fca00078efcff */
[----:B------:R0:W-:Y:S01]  /*7920*/  STG.E.U8 [R4.64], R7 ;  /* 0x0000000704007986 */ /* 0x0001e2000c101124 */
[----:B------:R-:W-:Y:S05]  /*7930*/  BRA `(.L_x_9420) ;  /* 0x000008c000007947 */ /* 0x000fea0003800000 */
.L_x_9431:
        /* <DEDUP_REMOVED lines=15> */
.L_x_9435:
[----:B------:R-:W-:Y:S01]  /*7a30*/  IMAD.MOV.U32 R0, RZ, RZ, 0x7f ;  /* 0x0000007fff007424 */ /* 0x000fe200078e00ff */
[----:B------:R-:W-:-:S04]  /*7a40*/  ISETP.GT.U32.AND P0, PT, R3, 0x7f800000, PT ;  /* 0x7f8000000300780c */ /* 0x000fc80003f04070 */
[----:B------:R-:W-:-:S04]  /*7a50*/  SEL R0, R0, 0x7c, P0 ;  /* 0x0000007c00007807 */ /* 0x000fc80000000000 */
.L_x_9436:
[----:B------:R-:W-:Y:S05]  /*7a60*/  BSYNC B0 ;  /* 0x0000000000007941 */ /* 0x000fea0003800000 */
.L_x_9434:
[----:B------:R-:W-:-:S04]  /*7a70*/  LOP3.LUT R3, R7, 0x80000000, RZ, 0xc0, !PT ;  /* 0x8000000007037812 */ /* 0x000fc800078ec0ff */
[----:B------:R-:W-:-:S04]  /*7a80*/  SHF.R.U32.HI R3, RZ, 0x18, R3 ;  /* 0x00000018ff037819 */ /* 0x000fc80000011603 */
[----:B------:R-:W-:-:S05]  /*7a90*/  LOP3.LUT R3, R0, R3, RZ, 0xfc, !PT ;  /* 0x0000000300037212 */ /* 0x000fca00078efcff */
[----:B------:R0:W-:Y:S01]  /*7aa0*/  STG.E.U8 [R4.64], R3 ;  /* 0x0000000304007986 */ /* 0x0001e2000c101124 */
[----:B------:R-:W-:Y:S05]  /*7ab0*/  BRA `(.L_x_9420) ;  /* 0x0000074000007947 */ /* 0x000fea0003800000 */
.L_x_9430:
[----:B-1----:R-:W0:Y:S01]  /*7ac0*/  F2F.F32.F64 R0, R24 ;  /* 0x0000001800007310 */ /* 0x002e220000301000 */
[----:B------:R-:W0:-:S14]  /*7ad0*/  DSETP.GEU.AND P0, PT, |R24|, c[0x2][0x58], PT ;  /* 0x008016001800762a */ /* 0x000e1c0003f0e200 */
[----:B0-----:R-:W-:-:S05]  /*7ae0*/  @!P0 FMUL R0, R0, 1.175494350822287508e-38 ;  /* 0x0080000000008820 */ /* 0x001fca0000400000 */
[----:B------:R-:W-:-:S05]  /*7af0*/  F2FP.BF16.PACK_AB R0, RZ, R0 ;  /* 0x00000000ff00723e */ /* 0x000fca00000010ff */
[----:B------:R0:W-:Y:S01]  /*7b00*/  STG.E.U16 [R4.64], R0 ;  /* 0x0000000004007986 */ /* 0x0001e2000c101524 */
[----:B------:R-:W-:Y:S05]  /*7b10*/  BRA `(.L_x_9420) ;  /* 0x000006e000007947 */ /* 0x000fea0003800000 */
.L_x_9427:
        /* <DEDUP_REMOVED lines=11> */
.L_x_9439:
        /* <DEDUP_REMOVED lines=19> */
.L_x_9442:
[----:B------:R-:W-:-:S04]  /*7d00*/  LOP3.LUT R0, R7, 0x80000000, RZ, 0xc0, !PT ;  /* 0x8000000007007812 */ /* 0x000fc800078ec0ff */
[----:B------:R-:W-:-:S04]  /*7d10*/  SHF.R.U32.HI R0, RZ, 0x18, R0 ;  /* 0x00000018ff007819 */ /* 0x000fc80000011600 */
[----:B------:R-:W-:Y:S02]  /*7d20*/  LOP3.LUT R0, R3, R0, RZ, 0xfc, !PT ;  /* 0x0000000003007212 */ /* 0x000fe400078efcff */
.L_x_9441:
[----:B------:R-:W-:Y:S05]  /*7d30*/  BSYNC B0 ;  /* 0x0000000000007941 */ /* 0x000fea0003800000 */
.L_x_9440:
[----:B------:R0:W-:Y:S01]  /*7d40*/  STG.E.U8 [R4.64], R0 ;  /* 0x0000000004007986 */ /* 0x0001e2000c101124 */
[----:B------:R-:W-:Y:S05]  /*7d50*/  BRA `(.L_x_9420) ;  /* 0x000004a000007947 */ /* 0x000fea0003800000 */
.L_x_9438:
        /* <DEDUP_REMOVED lines=19> */
.L_x_9445:
[----:B------:R-:W-:-:S04]  /*7e90*/  LOP3.LUT R0, R7, 0x80000000, RZ, 0xc0, !PT ;  /* 0x8000000007007812 */ /* 0x000fc800078ec0ff */
[----:B------:R-:W-:-:S04]  /*7ea0*/  SHF.R.U32.HI R0, RZ, 0x18, R0 ;  /* 0x00000018ff007819 */ /* 0x000fc80000011600 */
[----:B------:R-:W-:Y:S02]  /*7eb0*/  LOP3.LUT R0, R3, R0, RZ, 0xfc, !PT ;  /* 0x0000000003007212 */ /* 0x000fe400078efcff */
.L_x_9444:
[----:B------:R-:W-:Y:S05]  /*7ec0*/  BSYNC B0 ;  /* 0x0000000000007941 */ /* 0x000fea0003800000 */
.L_x_9443:
[----:B------:R0:W-:Y:S01]  /*7ed0*/  STG.E.U8 [R4.64], R0 ;  /* 0x0000000004007986 */ /* 0x0001e2000c101124 */
[----:B------:R-:W-:Y:S05]  /*7ee0*/  BRA `(.L_x_9420) ;  /* 0x0000031000007947 */ /* 0x000fea0003800000 */
.L_x_9437:
        /* <DEDUP_REMOVED lines=24> */
.L_x_9419:
        /* <DEDUP_REMOVED lines=20> */
.L_x_9447:
[----:B-1----:R-:W0:Y:S02]  /*81b0*/  F2I.U64.F64.TRUNC R24, R24 ;  /* 0x0000001800187311 */ /* 0x002e24000030d800 */
[----:B0-----:R0:W-:Y:S01]  /*81c0*/  STG.E.64 [R4.64], R24 ;  /* 0x0000001804007986 */ /* 0x0011e2000c101b24 */
[----:B------:R-:W-:Y:S05]  /*81d0*/  BRA `(.L_x_9420) ;  /* 0x0000002000007947 */ /* 0x000fea0003800000 */
.L_x_9446:
[----:B-1----:R-:W0:Y:S02]  /*81e0*/  F2I.U32.F64.TRUNC R25, R24 ;  /* 0x0000001800197311 */ /* 0x002e24000030d000 */
[----:B0-----:R0:W-:Y:S02]  /*81f0*/  STG.E [R4.64], R25 ;  /* 0x0000001904007986 */ /* 0x0011e4000c101924 */
.L_x_9420:
[----:B------:R-:W-:Y:S02]  /*8200*/  IADD3 R23, R23, 0x80, RZ ;  /* 0x0000008017177810 */ /* 0x000fe40007ffe0ff */
.L_x_9381:
[----:B------:R-:W-:Y:S05]  /*8210*/  BSYNC B6 ;  /* 0x0000000000067941 */ /* 0x000fea0003800000 */
.L_x_9380:
        /* <DEDUP_REMOVED lines=18> */
[----:B0-----:R-:W-:Y:S01]  /*8340*/  STG.E.U8 [R2.64], R17 ;  /* 0x0000001102007986 */ /* 0x001fe2000c101124 */
[----:B------:R-:W-:Y:S05]  /*8350*/  EXIT ;  /* 0x000000000000794d */ /* 0x000fea0003800000 */
.L_x_9451:
[----:B--2---:R-:W0:Y:S02]  /*8360*/  F2I.S64.F64.TRUNC R16, R16 ;  /* 0x0000001000107311 */ /* 0x004e24000030d900 */
[----:B0-----:R-:W-:-:S05]  /*8370*/  IMAD.MOV.U32 R5, RZ, RZ, R16 ;  /* 0x000000ffff057224 */ /* 0x001fca00078e0010 */
[----:B------:R-:W-:Y:S01]  /*8380*/  STG.E.U8 [R2.64], R5 ;  /* 0x0000000502007986 */ /* 0x000fe2000c101124 */
[----:B------:R-:W-:Y:S05]  /*8390*/  EXIT ;  /* 0x000000000000794d */ /* 0x000fea0003800000 */
.L_x_9450:
[----:B------:R-:W-:-:S13]  /*83a0*/  ISETP.NE.AND P0, PT, R0, 0x2, PT ;  /* 0x000000020000780c */ /* 0x000fda0003f05270 */
[----:B------:R-:W-:Y:S05]  /*83b0*/  @!P0 BRA `(.L_x_9453) ;  /* 0x000000a000008947 */ /* 0x000fea0003800000 */
[----:B------:R-:W-:-:S13]  /*83c0*/  ISETP.NE.AND P0, PT, R0, 0x3, PT ;  /* 0x000000030000780c */ /* 0x000fda0003f05270 */
[----:B------:R-:W-:Y:S05]  /*83d0*/  @!P0 BRA `(.L_x_9454) ;  /* 0x0000005000008947 */ /* 0x000fea0003800000 */
[----:B------:R-:W-:-:S13]  /*83e0*/  ISETP.NE.AND P0, PT, R0, 0x4, PT ;  /* 0x000000040000780c */ /* 0x000fda0003f05270 */
[----:B------:R-:W-:Y:S05]  /*83f0*/  @P0 BRA `(.L_x_9452) ;  /* 0x00000ce000000947 */ /* 0x000fea0003800000 */
[----:B--2---:R-:W0:Y:S02]  /*8400*/  F2I.S64.F64.TRUNC R16, R16 ;  /* 0x0000001000107311 */ /* 0x004e24000030d900 */
[----:B0-----:R-:W-:Y:S01]  /*8410*/  STG.E.64 [R2.64], R16 ;  /* 0x0000001002007986 */ /* 0x001fe2000c101b24 */
[----:B------:R-:W-:Y:S05]  /*8420*/  EXIT ;  /* 0x000000000000794d */ /* 0x000fea0003800000 */
.L_x_9454:
[----:B--2---:R-:W0:Y:S02]  /*8430*/  F2I.F64.TRUNC R17, R16 ;  /* 0x0000001000117311 */ /* 0x004e24000030d100 */
[----:B0-----:R-:W-:Y:S01]  /*8440*/  STG.E [R2.64], R17 ;  /* 0x0000001102007986 */ /* 0x001fe2000c101924 */
[----:B------:R-:W-:Y:S05]  /*8450*/  EXIT ;  /* 0x000000000000794d */ /* 0x000fea0003800000 */
.L_x_9453:
[----:B--2---:R-:W0:Y:S02]  /*8460*/  F2I.F64.TRUNC R17, R16 ;  /* 0x0000001000117311 */ /* 0x004e24000030d100 */
[----:B0-----:R-:W-:Y:S01]  /*8470*/  STG.E.U16 [R2.64], R17 ;  /* 0x0000001102007986 */ /* 0x001fe2000c101524 */
[----:B------:R-:W-:Y:S05]  /*8480*/  EXIT ;  /* 0x000000000000794d */ /* 0x000fea0003800000 */
.L_x_9449:
        /* <DEDUP_REMOVED lines=9> */
[----:B------:R-:W-:Y:S01]  /*8520*/  STG.E [R2.64], R5 ;  /* 0x0000000502007986 */ /* 0x000fe2000c101924 */
[----:B------:R-:W-:Y:S05]  /*8530*/  EXIT ;  /* 0x000000000000794d */ /* 0x000fea0003800000 */
.L_x_9456:
[----:B--2---:R-:W0:Y:S01]  /*8540*/  F2F.F32.F64 R0, R16 ;  /* 0x0000001000007310 */ /* 0x004e220000301000 */
[----:B------:R-:W0:-:S14]  /*8550*/  DSETP.GEU.AND P0, PT, |R16|, c[0x2][0x58], PT ;  /* 0x008016001000762a */ /* 0x000e1c0003f0e200 */
[----:B0-----:R-:W-:-:S05]  /*8560*/  @!P0 FMUL R0, R0, 1.175494350822287508e-38 ;  /* 0x0080000000008820 */ /* 0x001fca0000400000 */
[----:B------:R-:W-:-:S05]  /*8570*/  F2FP.PACK_AB R0, RZ, R0 ;  /* 0x00000000ff00723e */ /* 0x000fca00000000ff */
[----:B------:R-:W-:Y:S01]  /*8580*/  STG.E.U16 [R2.64], R0 ;  /* 0x0000000002007986 */ /* 0x000fe2000c101524 */
[----:B------:R-:W-:Y:S05]  /*8590*/  EXIT ;  /* 0x000000000000794d */ /* 0x000fea0003800000 */
.L_x_9455:
        /* <DEDUP_REMOVED lines=10> */
[----:B------:R-:W-:Y:S01]  /*8640*/  STG.E.64 [R2.64], R4 ;  /* 0x0000000402007986 */ /* 0x000fe2000c101b24 */
[----:B------:R-:W-:Y:S05]  /*8650*/  EXIT ;  /* 0x000000000000794d */ /* 0x000fea0003800000 */
.L_x_9458:
[----:B--2---:R-:W0:Y:S01]  /*8660*/  F2F.F32.F64 R0, R16 ;  /* 0x0000001000007310 */ /* 0x004e220000301000 */
[----:B------:R-:W0:-:S14]  /*8670*/  DSETP.GEU.AND P0, PT, |R16|, c[0x2][0x58], PT ;  /* 0x008016001000762a */ /* 0x000e1c0003f0e200 */
[----:B0-----:R-:W-:-:S05]  /*8680*/  @!P0 FMUL R0, R0, 1.175494350822287508e-38 ;  /* 0x0080000000008820 */ /* 0x001fca0000400000 */
[----:B------:R-:W-:-:S04]  /*8690*/  F2FP.PACK_AB R5, RZ, R0 ;  /* 0x00000000ff05723e */ /* 0x000fc800000000ff */
[----:B------:R-:W-:-:S05]  /*86a0*/  PRMT R5, R5, 0x5410, RZ ;  /* 0x0000541005057816 */ /* 0x000fca00000000ff */
[----:B------:R-:W-:Y:S01]  /*86b0*/  STG.E [R2.64], R5 ;  /* 0x0000000502007986 */ /* 0x000fe2000c101924 */
[----:B------:R-:W-:Y:S05]  /*86c0*/  EXIT ;  /* 0x000000000000794d */ /* 0x000fea0003800000 */
.L_x_9457:
[----:B--2---:R-:W-:Y:S01]  /*86d0*/  STG.E.64 [R2.64], R16 ;  /* 0x0000001002007986 */ /* 0x004fe2000c101b24 */
[----:B------:R-:W-:Y:S05]  /*86e0*/  EXIT ;  /* 0x000000000000794d */ /* 0x000fea0003800000 */
.L_x_9448:
        /* <DEDUP_REMOVED lines=10> */
[----:B------:R-:W-:Y:S01]  /*8790*/  STG.E.U8 [R2.64], R5 ;  /* 0x0000000502007986 */ /* 0x000fe2000c101124 */
[----:B------:R-:W-:Y:S05]  /*87a0*/  EXIT ;  /* 0x000000000000794d */ /* 0x000fea0003800000 */
.L_x_9461:
[----:B------:R-:W-:-:S05]  /*87b0*/  CS2R R18, SRZ ;  /* 0x0000000000127805 */ /* 0x000fca000001ff00 */
[----:B--2---:R-:W-:Y:S01]  /*87c0*/  STG.E.128 [R2.64], R16 ;  /* 0x0000001002007986 */ /* 0x004fe2000c101d24 */
[----:B------:R-:W-:Y:S05]  /*87d0*/  EXIT ;  /* 0x000000000000794d */ /* 0x000fea0003800000 */
.L_x_9460:
        /* <DEDUP_REMOVED lines=23> */
.L_x_9465:
[----:B------:R-:W-:Y:S05]  /*8950*/  BSYNC B0 ;  /* 0x0000000000007941 */ /* 0x000fea0003800000 */
.L_x_9464:
[----:B------:R-:W-:-:S05]  /*8960*/  LOP3.LUT R5, R0, R5, RZ, 0xfc, !PT ;  /* 0x0000000500057212 */ /* 0x000fca00078efcff */
[----:B------:R-:W-:Y:S01]  /*8970*/  STG.E.U8 [R2.64], R5 ;  /* 0x0000000502007986 */ /* 0x000fe2000c101124 */
[----:B------:R-:W-:Y:S05]  /*8980*/  EXIT ;  /* 0x000000000000794d */ /* 0x000fea0003800000 */
.L_x_9463:
        /* <DEDUP_REMOVED lines=15> */
.L_x_9467:
[----:B------:R-:W-:Y:S01]  /*8a80*/  IMAD.MOV.U32 R0, RZ, RZ, 0x7f ;  /* 0x0000007fff007424 */ /* 0x000fe200078e00ff */
[----:B------:R-:W-:-:S04]  /*8a90*/  ISETP.GT.U32.AND P0, PT, R4, 0x7f800000, PT ;  /* 0x7f8000000400780c */ /* 0x000fc80003f04070 */
[----:B------:R-:W-:-:S04]  /*8aa0*/  SEL R0, R0, 0x7c, P0 ;  /* 0x0000007c00007807 */ /* 0x000fc80000000000 */
.L_x_9468:
[----:B------:R-:W-:Y:S05]  /*8ab0*/  BSYNC B0 ;  /* 0x0000000000007941 */ /* 0x000fea0003800000 */
.L_x_9466:
[----:B------:R-:W-:-:S04]  /*8ac0*/  LOP3.LUT R4, R5, 0x80000000, RZ, 0xc0, !PT ;  /* 0x8000000005047812 */ /* 0x000fc800078ec0ff */
[----:B------:R-:W-:-:S04]  /*8ad0*/  SHF.R.U32.HI R5, RZ, 0x18, R4 ;  /* 0x00000018ff057819 */ /* 0x000fc80000011604 */
[----:B------:R-:W-:-:S05]  /*8ae0*/  LOP3.LUT R5, R0, R5, RZ, 0xfc, !PT ;  /* 0x0000000500057212 */ /* 0x000fca00078efcff */
[----:B------:R-:W-:Y:S01]  /*8af0*/  STG.E.U8 [R2.64], R5 ;  /* 0x0000000502007986 */ /* 0x000fe2000c101124 */
[----:B------:R-:W-:Y:S05]  /*8b00*/  EXIT ;  /* 0x000000000000794d */ /* 0x000fea0003800000 */
.L_x_9462:
[----:B--2---:R-:W0:Y:S01]  /*8b10*/  F2F.F32.F64 R0, R16 ;  /* 0x0000001000007310 */ /* 0x004e220000301000 */
[----:B------:R-:W0:-:S14]  /*8b20*/  DSETP.GEU.AND P0, PT, |R16|, c[0x2][0x58], PT ;  /* 0x008016001000762a */ /* 0x000e1c0003f0e200 */
[----:B0-----:R-:W-:-:S05]  /*8b30*/  @!P0 FMUL R0, R0, 1.175494350822287508e-38 ;  /* 0x0080000000008820 */ /* 0x001fca0000400000 */
[----:B------:R-:W-:-:S05]  /*8b40*/  F2FP.BF16.PACK_AB R0, RZ, R0 ;  /* 0x00000000ff00723e */ /* 0x000fca00000010ff */
[----:B------:R-:W-:Y:S01]  /*8b50*/  STG.E.U16 [R2.64], R0 ;  /* 0x0000000002007986 */ /* 0x000fe2000c101524 */
[----:B------:R-:W-:Y:S05]  /*8b60*/  EXIT ;  /* 0x000000000000794d */ /* 0x000fea0003800000 */
.L_x_9459:
        /* <DEDUP_REMOVED lines=9> */
[----:B0-----:R-:W-:Y:S01]  /*8c00*/  STG.E.U16 [R2.64], R17 ;  /* 0x0000001102007986 */ /* 0x001fe2000c101524 */
[----:B------:R-:W-:Y:S05]  /*8c10*/  EXIT ;  /* 0x000000000000794d */ /* 0x000fea0003800000 */
.L_x_9471:
        /* <DEDUP_REMOVED lines=19> */
.L_x_9474:
[----:B------:R-:W-:-:S04]  /*8d50*/  LOP3.LUT R0, R7, 0x80000000, RZ, 0xc0, !PT ;  /* 0x8000000007007812 */ /* 0x000fc800078ec0ff */
[----:B------:R-:W-:-:S04]  /*8d60*/  SHF.R.U32.HI R5, RZ, 0x18, R0 ;  /* 0x00000018ff057819 */ /* 0x000fc80000011600 */
[----:B------:R-:W-:-:S04]  /*8d70*/  LOP3.LUT R4, R4, R5, RZ, 0xfc, !PT ;  /* 0x0000000504047212 */ /* 0x000fc800078efcff */
[----:B------:R-:W-:Y:S02]  /*8d80*/  PRMT R0, R4, 0x7610, R0 ;  /* 0x0000761004007816 */ /* 0x000fe40000000000 */
.L_x_9473:
[----:B------:R-:W-:Y:S05]  /*8d90*/  BSYNC B0 ;  /* 0x0000000000007941 */ /* 0x000fea0003800000 */
.L_x_9472:
[----:B------:R-:W-:Y:S01]  /*8da0*/  STG.E.U8 [R2.64], R0 ;  /* 0x0000000002007986 */ /* 0x000fe2000c101124 */
[----:B------:R-:W-:Y:S05]  /*8db0*/  EXIT ;  /* 0x000000000000794d */ /* 0x000fea0003800000 */
.L_x_9470:
        /* <DEDUP_REMOVED lines=19> */
.L_x_9477:
[----:B------:R-:W-:-:S04]  /*8ef0*/  LOP3.LUT R0, R7, 0x80000000, RZ, 0xc0, !PT ;  /* 0x8000000007007812 */ /* 0x000fc800078ec0ff */
[----:B------:R-:W-:-:S04]  /*8f00*/  SHF.R.U32.HI R5, RZ, 0x18, R0 ;  /* 0x00000018ff057819 */ /* 0x000fc80000011600 */
[----:B------:R-:W-:-:S04]  /*8f10*/  LOP3.LUT R4, R4, R5, RZ, 0xfc, !PT ;  /* 0x0000000504047212 */ /* 0x000fc800078efcff */
[----:B------:R-:W-:Y:S02]  /*8f20*/  PRMT R0, R4, 0x7610, R0 ;  /* 0x0000761004007816 */ /* 0x000fe40000000000 */
.L_x_9476:
[----:B------:R-:W-:Y:S05]  /*8f30*/  BSYNC B0 ;  /* 0x0000000000007941 */ /* 0x000fea0003800000 */
.L_x_9475:
[----:B------:R-:W-:Y:S01]  /*8f40*/  STG.E.U8 [R2.64], R0 ;  /* 0x0000000002007986 */ /* 0x000fe2000c101124 */
[----:B------:R-:W-:Y:S05]  /*8f50*/  EXIT ;  /* 0x000000000000794d */ /* 0x000fea0003800000 */
.L_x_9469:
        /* <DEDUP_REMOVED lines=24> */
.L_x_9452:
        /* <DEDUP_REMOVED lines=20> */
.L_x_9479:
[----:B--2---:R-:W0:Y:S02]  /*9220*/  F2I.U64.F64.TRUNC R16, R16 ;  /* 0x0000001000107311 */ /* 0x004e24000030d800 */
[----:B0-----:R-:W-:Y:S01]  /*9230*/  STG.E.64 [R2.64], R16 ;  /* 0x0000001002007986 */ /* 0x001fe2000c101b24 */
[----:B------:R-:W-:Y:S05]  /*9240*/  EXIT ;  /* 0x000000000000794d */ /* 0x000fea0003800000 */
.L_x_9478:
[----:B--2---:R-:W0:Y:S02]  /*9250*/  F2I.U32.F64.TRUNC R17, R16 ;  /* 0x0000001000117311 */ /* 0x004e24000030d000 */
[----:B0-----:R-:W-:Y:S01]  /*9260*/  STG.E [R2.64], R17 ;  /* 0x0000001102007986 */ /* 0x001fe2000c101924 */
[----:B------:R-:W-:Y:S05]  /*9270*/  EXIT ;  /* 0x000000000000794d */ /* 0x000fea0003800000 */
        .weak           $__internal_19_$__cuda_sm20_div_rn_f64_full
        .type           $__internal_19_$__cuda_sm20_div_rn_f64_full,@function
        .size           $__internal_19_$__cuda_sm20_div_rn_f64_full,(.L_x_9714 - $__internal_19_$__cuda_sm20_div_rn_f64_full)
$__internal_19_$__cuda_sm20_div_rn_f64_full:
        /* <DEDUP_REMOVED lines=11> */
[----:B------:R-:W-:Y:S02]  /*9330*/  BSSY B1, `(.L_x_9480) ;  /* 0x0000050000017945 */ /* 0x000fe40003800000 */
[----:B------:R-:W0:Y:S01]  /*9340*/  @!P0 DMUL R10, R8, 8.98846567431157953865e+307 ;  /* 0x7fe00000080a8828 */ /* 0x000e220000000000 */
[----:B------:R-:W-:-:S05]  /*9350*/  ISETP.GE.U32.AND P2, PT, R0, R33, PT ;  /* 0x000000210000720c */ /* 0x000fca0003f46070 */
[----:B0-----:R-:W0:Y:S02]  /*9360*/  MUFU.RCP64H R13, R11 ;  /* 0x0000000b000d7308 */ /* 0x001e240000001800 */
[----:B------:R-:W-:Y:S01]  /*9370*/  @!P3 LOP3.LUT R3, R9, 0x7ff00000, RZ, 0xc0, !PT ;  /* 0x7ff000000903b812 */ /* 0x000fe200078ec0ff */
[----:B------:R-:W-:Y:S01]  /*9380*/  @!P3 IMAD.MOV.U32 R30, RZ, RZ, RZ ;  /* 0x000000ffff1eb224 */ /* 0x000fe200078e00ff */
[----:B------:R-:W-:Y:S02]  /*9390*/  @!P0 LOP3.LUT R33, R11, 0x7ff00000, RZ, 0xc0, !PT ;  /* 0x7ff000000b218812 */ /* 0x000fe400078ec0ff */
[----:B------:R-:W-:Y:S01]  /*93a0*/  @!P3 ISETP.GE.U32.AND P4, PT, R0, R3, PT ;  /* 0x000000030000b20c */ /* 0x000fe20003f86070 */
[----:B------:R-:W-:-:S05]  /*93b0*/  IMAD.MOV.U32 R3, RZ, RZ, 0x1ca00000 ;  /* 0x1ca00000ff037424 */ /* 0x000fca00078e00ff */
[C---:B------:R-:W-:Y:S02]  /*93c0*/  @!P3 SEL R31, R3.reuse, 0x63400000, !P4 ;  /* 0x63400000031fb807 */ /* 0x040fe40006000000 */
[----:B------:R-:W-:Y:S01]  /*93d0*/  SEL R15, R3, 0x63400000, !P2 ;  /* 0x63400000030f7807 */ /* 0x000fe20005000000 */
[----:B0-----:R-:W0:Y:S01]  /*93e0*/  DFMA R20, R12, -R10, 1 ;  /* 0x3ff000000c14742b */ /* 0x001e22000000080a */
[----:B------:R-:W-:-:S04]  /*93f0*/  @!P3 LOP3.LUT R31, R31, 0x80000000, R7, 0xf8, !PT ;  /* 0x800000001f1fb812 */ /* 0x000fc800078ef807 */
[----:B------:R-:W-:Y:S01]  /*9400*/  @!P3 LOP3.LUT R31, R31, 0x100000, RZ, 0xfc, !PT ;  /* 0x001000001f1fb812 */ /* 0x000fe200078efcff */
[----:B0-----:R-:W0:-:S06]  /*9410*/  DFMA R20, R20, R20, R20 ;  /* 0x000000141414722b */ /* 0x001e0c0000000014 */
[----:B0-----:R0:W1:Y:S02]  /*9420*/  DFMA R20, R12, R20, R12 ;  /* 0x000000140c14722b */ /* 0x001064000000000c */
[----:B0-----:R-:W-:Y:S01]  /*9430*/  LOP3.LUT R13, R15, 0x800fffff, R7, 0xf8, !PT ;  /* 0x800fffff0f0d7812 */ /* 0x001fe200078ef807 */
[----:B------:R-:W-:-:S03]  /*9440*/  IMAD.MOV.U32 R12, RZ, RZ, R6 ;  /* 0x000000ffff0c7224 */ /* 0x000fc600078e0006 */
[----:B-1----:R-:W0:-:S04]  /*9450*/  DFMA R14, R20, -R10, 1 ;  /* 0x3ff00000140e742b */ /* 0x002e08000000080a */
[----:B------:R-:W-:-:S04]  /*9460*/  @!P3 DFMA R12, R12, 2, -R30 ;  /* 0x400000000c0cb82b */ /* 0x000fc8000000081e */
[----:B0-----:R-:W0:-:S06]  /*9470*/  DFMA R14, R20, R14, R20 ;  /* 0x0000000e140e722b */ /* 0x001e0c0000000014 */
[----:B0-----:R-:W0:-:S06]  /*9480*/  DMUL R20, R14, R12 ;  /* 0x0000000c0e147228 */ /* 0x001e0c0000000000 */
[----:B0-----:R-:W0:-:S06]  /*9490*/  DFMA R30, R20, -R10, R12 ;  /* 0x8000000a141e722b */ /* 0x001e0c000000000c */
[----:B0-----:R0:W1:Y:S02]  /*94a0*/  DFMA R30, R14, R30, R20 ;  /* 0x0000001e0e1e722b */ /* 0x0010640000000014 */
[----:B0-----:R-:W-:Y:S01]  /*94b0*/  IMAD.MOV.U32 R20, RZ, RZ, R0 ;  /* 0x000000ffff147224 */ /* 0x001fe200078e0000 */
[----:B------:R-:W-:Y:S02]  /*94c0*/  @!P3 LOP3.LUT R20, R13, 0x7ff00000, RZ, 0xc0, !PT ;  /* 0x7ff000000d14b812 */ /* 0x000fe400078ec0ff */
[----:B------:R-:W-:Y:S02]  /*94d0*/  IADD3 R15, R33, -0x1, RZ ;  /* 0xffffffff210f7810 */ /* 0x000fe40007ffe0ff */
[----:B------:R-:W-:-:S04]  /*94e0*/  IADD3 R14, R20, -0x1, RZ ;  /* 0xffffffff140e7810 */ /* 0x000fc80007ffe0ff */
[----:B------:R-:W-:-:S04]  /*94f0*/  ISETP.GT.U32.AND P0, PT, R14, 0x7feffffe, PT ;  /* 0x7feffffe0e00780c */ /* 0x000fc80003f04070 */
[----:B------:R-:W-:-:S13]  /*9500*/  ISETP.GT.U32.OR P0, PT, R15, 0x7feffffe, P0 ;  /* 0x7feffffe0f00780c */ /* 0x000fda0000704470 */
[----:B------:R-:W-:Y:S05]  /*9510*/  @P0 BRA `(.L_x_9481) ;  /* 0x000001c000000947 */ /* 0x000fea0003800000 */
[----:B-1----:R-:W-:-:S04]  /*9520*/  LOP3.LUT R7, R9, 0x7ff00000, RZ, 0xc0, !PT ;  /* 0x7ff0000009077812 */ /* 0x002fc800078ec0ff */
        /* <DEDUP_REMOVED lines=27> */
.L_x_9481:
        /* <DEDUP_REMOVED lines=16> */
.L_x_9484:
[----:B------:R-:W-:Y:S01]  /*97e0*/  LOP3.LUT R15, R9, 0x80000, RZ, 0xfc, !PT ;  /* 0x00080000090f7812 */ /* 0x000fe200078efcff */
[----:B------:R-:W-:Y:S01]  /*97f0*/  IMAD.MOV.U32 R14, RZ, RZ, R8 ;  /* 0x000000ffff0e7224 */ /* 0x000fe200078e0008 */
[----:B------:R-:W-:Y:S05]  /*9800*/  BRA `(.L_x_9482) ;  /* 0x0000002000007947 */ /* 0x000fea0003800000 */
.L_x_9483:
[----:B------:R-:W-:Y:S01]  /*9810*/  LOP3.LUT R15, R7, 0x80000, RZ, 0xfc, !PT ;  /* 0x00080000070f7812 */ /* 0x000fe200078efcff */
[----:B------:R-:W-:Y:S02]  /*9820*/  IMAD.MOV.U32 R14, RZ, RZ, R6 ;  /* 0x000000ffff0e7224 */ /* 0x000fe400078e0006 */
.L_x_9482:
[----:B------:R-:W-:Y:S05]  /*9830*/  BSYNC B1 ;  /* 0x0000000000017941 */ /* 0x000fea0003800000 */
.L_x_9480:
[----:B------:R-:W-:Y:S02]  /*9840*/  IMAD.MOV.U32 R6, RZ, RZ, R26 ;  /* 0x000000ffff067224 */ /* 0x000fe400078e001a */
[----:B------:R-:W-:-:S04]  /*9850*/  IMAD.MOV.U32 R7, RZ, RZ, 0x0 ;  /* 0x00000000ff077424 */ /* 0x000fc800078e00ff */
[----:B------:R-:W-:Y:S05]  /*9860*/  RET.REL.NODEC R6 `(_ZN2at6native27unrolled_elementwise_kernelIZZZNS0_61_GLOBAL__N__132982cb_23_ActivationSiluKernel_cu_1520ed90_293611silu_kernelERNS_18TensorIteratorBaseEENKUlvE_clEvENKUlvE_clEvEUldE_St5arrayIPcLm2EELi4E23TrivialOffsetCalculatorILi1EjESC_NS0_6memory12LoadWithCastILi1EEENSD_13StoreWithCastILi1EEEEEviT_T0_T2_T3_T4_T5_) ;  /* 0xffff679006007950 */ /* 0x000fea0003c3ffff */
.L_x_9485:
        /* <DEDUP_REMOVED lines=9> */
.L_x_9714:


//--------------------- .text._ZN2at6native18elementwise_kernelILi128ELi2EZNS0_22gpu_kernel_impl_nocastIZZZNS0_61_GLOBAL__N__132982cb_23_ActivationSiluKernel_cu_1520ed90_293611silu_kernelERNS_18TensorIteratorBaseEENKUlvE_clEvENKUlvE_clEvEUldE_EEvS5_RKT_EUliE_EEviT1_ --------------------------
	.section	.text._ZN2at6native18elementwise_kernelILi128ELi2EZNS0_22gpu_kernel_impl_nocastIZZZNS0_61_GLOBAL__N__132982cb_23_ActivationSiluKernel_cu_1520ed90_293611silu_kernelERNS_18TensorIteratorBaseEENKUlvE_clEvENKUlvE_clEvEUldE_EEvS5_RKT_EUliE_EEviT1_,"ax",@progbits
	.sectioninfo	@"SHI_REGISTERS=27"
	.align	128
        .global         _ZN2at6native18elementwise_kernelILi128ELi2EZNS0_22gpu_kernel_impl_nocastIZZZNS0_61_GLOBAL__N__132982cb_23_ActivationSiluKernel_cu_1520ed90_293611silu_kernelERNS_18TensorIteratorBaseEENKUlvE_clEvENKUlvE_clEvEUldE_EEvS5_RKT_EUliE_EEviT1_
        .type           _ZN2at6native18elementwise_kernelILi128ELi2EZNS0_22gpu_kernel_impl_nocastIZZZNS0_61_GLOBAL__N__132982cb_23_ActivationSiluKernel_cu_1520ed90_293611silu_kernelERNS_18TensorIteratorBaseEENKUlvE_clEvENKUlvE_clEvEUldE_EEvS5_RKT_EUliE_EEviT1_,@function
        .size           _ZN2at6native18elementwise_kernelILi128ELi2EZNS0_22gpu_kernel_impl_nocastIZZZNS0_61_GLOBAL__N__132982cb_23_ActivationSiluKernel_cu_1520ed90_293611silu_kernelERNS_18TensorIteratorBaseEENKUlvE_clEvENKUlvE_clEvEUldE_EEvS5_RKT_EUliE_EEviT1_,(.L_x_9715 - _ZN2at6native18elementwise_kernelILi128ELi2EZNS0_22gpu_kernel_impl_nocastIZZZNS0_61_GLOBAL__N__132982cb_23_ActivationSiluKernel_cu_1520ed90_293611silu_kernelERNS_18TensorIteratorBaseEENKUlvE_clEvENKUlvE_clEvEUldE_EEvS5_RKT_EUliE_EEviT1_)
        .other          _ZN2at6native18elementwise_kernelILi128ELi2EZNS0_22gpu_kernel_impl_nocastIZZZNS0_61_GLOBAL__N__132982cb_23_ActivationSiluKernel_cu_1520ed90_293611silu_kernelERNS_18TensorIteratorBaseEENKUlvE_clEvENKUlvE_clEvEUldE_EEvS5_RKT_EUliE_EEviT1_,@"STO_CUDA_ENTRY STV_DEFAULT"
_ZN2at6native18elementwise_kernelILi128ELi2EZNS0_22gpu_kernel_impl_nocastIZZZNS0_61_GLOBAL__N__132982cb_23_ActivationSiluKernel_cu_1520ed90_293611silu_kernelERNS_18TensorIteratorBaseEENKUlvE_clEvENKUlvE_clEvEUldE_EEvS5_RKT_EUliE_EEviT1_:
.text._ZN2at6native18elementwise_kernelILi128ELi2EZNS0_22gpu_kernel_impl_nocastIZZZNS0_61_GLOBAL__N__132982cb_23_ActivationSiluKernel_cu_1520ed90_293611silu_kernelERNS_18TensorIteratorBaseEENKUlvE_clEvENKUlvE_clEvEUldE_EEvS5_RKT_EUliE_EEviT1_:
[----:B------:R-:W-:Y:S02]  /*0000*/  MOV R1, c[0x0][0x28] ;  /* 0x00000a0000017a02 */ /* 0x000fe40000000f00 */
        /* <DEDUP_REMOVED lines=11> */
[----:B------:R-:W-:Y:S01]  /*00c0*/  MOV R2, RZ ;  /* 0x000000ff00027202 */ /* 0x000fe20000000f00 */
[----:B------:R-:W-:Y:S01]  /*00d0*/  IMAD.MOV.U32 R3, RZ, RZ, R5 ;  /* 0x000000ffff037224 */ /* 0x000fe200078e0005 */
        /* <DEDUP_REMOVED lines=211> */
[----:B------:R-:W-:-:S03]  /*0e10*/  @P0 IMAD.MOV.U32 R4, RZ, RZ, RZ ;  /* 0x000000ffff040224 */ /* 0x000fc600078e00ff */
[C---:B------:R-:W-:Y:S01]  /*0e20*/  IADD3 R7, -R5.reuse, RZ, RZ ;  /* 0x000000ff05077210 */ /* 0x040fe20007ffe1ff */
        /* <DEDUP_REMOVED lines=9> */
.L_x_9488:
[----:B------:R-:W-:-:S04]  /*0ec0*/  IADD3 R2, P0, R0, c[0x0][0x368], RZ ;  /* 0x0000da0000027a10 */ /* 0x000fc80007f1e0ff */
[----:B------:R-:W-:-:S06]  /*0ed0*/  IADD3.X R3, RZ, c[0x0][0x36c], RZ, P0, !PT ;  /* 0x0000db00ff037a10 */ /* 0x000fcc00007fe4ff */
[----:B------:R-:W2:Y:S01]  /*0ee0*/  LDG.E.64 R2, [R2.64] ;  /* 0x0000000402027981 */ /* 0x000ea2000c1e1b00 */
[----:B------:R-:W-:Y:S01]  /*0ef0*/  IMAD.MOV.U32 R4, RZ, RZ, 0x652b82fe ;  /* 0x652b82feff047424 */ /* 0x000fe200078e00ff */
[----:B------:R-:W-:Y:S01]  /*0f00*/  MOV R5, 0x3ff71547 ;  /* 0x3ff7154700057802 */ /* 0x000fe20000000f00 */
[----:B------:R-:W-:Y:S01]  /*0f10*/  IMAD.MOV.U32 R10, RZ, RZ, 0x69ce2bdf ;  /* 0x69ce2bdfff0a7424 */ /* 0x000fe200078e00ff */
[----:B------:R-:W-:Y:S01]  /*0f20*/  MOV R11, 0x3e5ade15 ;  /* 0x3e5ade15000b7802 */ /* 0x000fe20000000f00 */
[----:B------:R-:W-:Y:S03]  /*0f30*/  BSSY B1, `(.L_x_9489) ;  /* 0x0000022000017945 */ /* 0x000fe60003800000 */
        /* <DEDUP_REMOVED lines=30> */
[----:B------:R-:W-:Y:S01]  /*1120*/  @!P1 IMAD.MOV.U32 R4, RZ, RZ, R8 ;  /* 0x000000ffff049224 */ /* 0x000fe200078e0008 */
[----:B------:R-:W-:-:S06]  /*1130*/  @!P1 MOV R8, RZ ;  /* 0x000000ff00089202 */ /* 0x000fcc0000000f00 */
[----:B------:R0:W1:-:S06]  /*1140*/  @!P1 DMUL R6, R4, R8 ;  /* 0x0000000804069228 */ /* 0x00004c0000000000 */
.L_x_9490:
[----:B------:R-:W-:Y:S05]  /*1150*/  BSYNC B1 ;  /* 0x0000000000017941 */ /* 0x000fea0003800000 */
.L_x_9489:
[----:B01----:R0:W1:Y:S01]  /*1160*/  DADD R4, R6, 1 ;  /* 0x3ff0000006047429 */ /* 0x0030620000000000 */
[----:B------:R-:W-:Y:S01]  /*1170*/  FSETP.GEU.AND P2, PT, |R3|, 6.5827683646048100446e-37, PT ;  /* 0x036000000300780b */ /* 0x000fe20003f4e200 */
[----:B------:R-:W-:Y:S01]  /*1180*/  BSSY B1, `(.L_x_9491) ;  /* 0x0000014000017945 */ /* 0x000fe20003800000 */
[----:B0-----:R-:W-:Y:S02]  /*1190*/  MOV R6, 0x1 ;  /* 0x0000000100067802 */ /* 0x001fe40000000f00 */
[----:B------:R-:W-:Y:S01]  /*11a0*/  IADD3 R12, P1, R12, c[0x0][0x360], RZ ;  /* 0x0000d8000c0c7a10 */ /* 0x000fe20007f3e0ff */
[----:B-1----:R-:W0:Y:S04]  /*11b0*/  MUFU.RCP64H R7, R5 ;  /* 0x0000000500077308 */ /* 0x002e280000001800 */
[----:B------:R-:W-:Y:S01]  /*11c0*/  IMAD.X R13, RZ, RZ, c[0x0][0x364], P1 ;  /* 0x0000d900ff0d7624 */ /* 0x000fe200008e06ff */
        /* <DEDUP_REMOVED lines=11> */
[----:B------:R-:W-:Y:S02]  /*1280*/  MOV R6, R2 ;  /* 0x0000000200067202 */ /* 0x000fe40000000f00 */
[----:B------:R-:W-:Y:S02]  /*1290*/  MOV R7, R3 ;  /* 0x0000000300077202 */ /* 0x000fe40000000f00 */
[----:B------:R-:W-:Y:S02]  /*12a0*/  MOV R0, 0x12c0 ;  /* 0x000012c000007802 */ /* 0x000fe40000000f00 */
[----:B------:R-:W-:Y:S05]  /*12b0*/  CALL.REL.NOINC `($__internal_20_$__cuda_sm20_div_rn_f64_full) ;  /* 0x000012e000007944 */ /* 0x000fea0003c00000 */
.L_x_9492:
[----:B------:R-:W-:Y:S05]  /*12c0*/  BSYNC B1 ;  /* 0x0000000000017941 */ /* 0x000fea0003800000 */
.L_x_9491:
[----:B------:R0:W-:Y:S01]  /*12d0*/  STG.E.64 [R12.64], R6 ;  /* 0x000000060c007986 */ /* 0x0001e2000c101b04 */
[----:B------:R-:W-:-:S05]  /*12e0*/  IMAD R5, R20, 0x100, R23 ;  /* 0x0000010014057824 */ /* 0x000fca00078e0217 */
[----:B------:R-:W-:Y:S02]  /*12f0*/  IADD3 R5, R5, 0x80, RZ ;  /* 0x0000008005057810 */ /* 0x000fe40007ffe0ff */
.L_x_9487:
[----:B------:R-:W-:Y:S05]  /*1300*/  BSYNC B0 ;  /* 0x0000000000007941 */ /* 0x000fea0003800000 */
.L_x_9486:
[----:B------:R-:W-:-:S13]  /*1310*/  ISETP.GE.AND P0, PT, R5, c[0x0][0x160], PT ;  /* 0x0000580005007a0c */ /* 0x000fda0003f06270 */
[----:B------:R-:W-:Y:S05]  /*1320*/  @P0 EXIT ;  /* 0x000000000000094d */ /* 0x000fea0003800000 */
[----:B------:R-:W-:Y:S01]  /*1330*/  ISETP.NE.AND P0, PT, RZ, c[0x0][0x168], PT ;  /* 0x00005a00ff007a0c */ /* 0x000fe20003f05270 */
[----:B0-----:R-:W-:Y:S01]  /*1340*/  HFMA2.MMA R12, -RZ, RZ, 0, 0 ;  /* 0x00000000ff0c7435 */ /* 0x001fe200000001ff */
[----:B------:R-:W-:-:S11]  /*1350*/  MOV R0, RZ ;  /* 0x000000ff00007202 */ /* 0x000fd60000000f00 */
[----:B------:R-:W-:Y:S05]  /*1360*/  @!P0 BRA `(.L_x_9493) ;  /* 0x00000e0000008947 */ /* 0x000fea0003800000 */
[----:B------:R-:W-:Y:S01]  /*1370*/  MOV R3, R5 ;  /* 0x0000000500037202 */ /* 0x000fe20000000f00 */
[----:B------:R-:W-:Y:S01]  /*1380*/  IMAD.MOV.U32 R2, RZ, RZ, RZ ;  /* 0x000000ffff027224 */ /* 0x000fe200078e00ff */
        /* <DEDUP_REMOVED lines=222> */
.L_x_9493:
[----:B------:R-:W-:-:S04]  /*2170*/  IADD3 R2, P0, R0, c[0x0][0x368], RZ ;  /* 0x0000da0000027a10 */ /* 0x000fc80007f1e0ff */
[----:B------:R-:W-:-:S06]  /*2180*/  IADD3.X R3, RZ, c[0x0][0x36c], RZ, P0, !PT ;  /* 0x0000db00ff037a10 */ /* 0x000fcc00007fe4ff */
[----:B------:R-:W2:Y:S01]  /*2190*/  LDG.E.64 R2, [R2.64] ;  /* 0x0000000402027981 */ /* 0x000ea2000c1e1b00 */
[----:B------:R-:W-:Y:S01]  /*21a0*/  MOV R4, 0x652b82fe ;  /* 0x652b82fe00047802 */ /* 0x000fe20000000f00 */
[----:B------:R-:W-:Y:S01]  /*21b0*/  IMAD.MOV.U32 R5, RZ, RZ, 0x3ff71547 ;  /* 0x3ff71547ff057424 */ /* 0x000fe200078e00ff */
[----:B------:R-:W-:Y:S01]  /*21c0*/  MOV R10, 0x69ce2bdf ;  /* 0x69ce2bdf000a7802 */ /* 0x000fe20000000f00 */
[----:B------:R-:W-:Y:S01]  /*21d0*/  BSSY B0, `(.L_x_9494) ;  /* 0x0000023000007945 */ /* 0x000fe20003800000 */
[----:B------:R-:W-:-:S03]  /*21e0*/  MOV R11, 0x3e5ade15 ;  /* 0x3e5ade15000b7802 */ /* 0x000fc60000000f00 */
        /* <DEDUP_REMOVED lines=29> */
[----:B------:R-:W-:Y:S02]  /*23c0*/  @!P1 LEA R9, R4, 0x3ff00000, 0x14 ;  /* 0x3ff0000004099811 */ /* 0x000fe400078ea0ff */
[----:B------:R-:W-:Y:S02]  /*23d0*/  @!P1 MOV R4, R8 ;  /* 0x0000000800049202 */ /* 0x000fe40000000f00 */
[----:B------:R-:W-:-:S06]  /*23e0*/  @!P1 MOV R8, RZ ;  /* 0x000000ff00089202 */ /* 0x000fcc0000000f00 */
[----:B------:R0:W2:-:S06]  /*23f0*/  @!P1 DMUL R6, R4, R8 ;  /* 0x0000000804069228 */ /* 0x00008c0000000000 */
.L_x_9495:
[----:B------:R-:W-:Y:S05]  /*2400*/  BSYNC B0 ;  /* 0x0000000000007941 */ /* 0x000fea0003800000 */
.L_x_9494:
[----:B0-2---:R0:W2:Y:S01]  /*2410*/  DADD R4, R6, 1 ;  /* 0x3ff0000006047429 */ /* 0x0050a20000000000 */
[----:B------:R-:W-:Y:S01]  /*2420*/  FSETP.GEU.AND P2, PT, |R3|, 6.5827683646048100446e-37, PT ;  /* 0x036000000300780b */ /* 0x000fe20003f4e200 */
[----:B0-----:R-:W-:Y:S01]  /*2430*/  IMAD.MOV.U32 R6, RZ, RZ, 0x1 ;  /* 0x00000001ff067424 */ /* 0x001fe200078e00ff */
[----:B------:R-:W-:Y:S01]  /*2440*/  IADD3 R12, P1, R12, c[0x0][0x360], RZ ;  /* 0x0000d8000c0c7a10 */ /* 0x000fe20007f3e0ff */
[----:B------:R-:W-:Y:S02]  /*2450*/  BSSY B0, `(.L_x_9496) ;  /* 0x0000012000007945 */ /* 0x000fe40003800000 */
[----:B--2---:R-:W0:Y:S01]  /*2460*/  MUFU.RCP64H R7, R5 ;  /* 0x0000000500077308 */ /* 0x004e220000001800 */
[----:B------:R-:W-:Y:S01]  /*2470*/  IADD3.X R13, RZ, c[0x0][0x364], RZ, P1, !PT ;  /* 0x0000d900ff0d7a10 */ /* 0x000fe20000ffe4ff */
        /* <DEDUP_REMOVED lines=13> */
[----:B------:R-:W-:Y:S02]  /*2550*/  MOV R0, 0x2570 ;  /* 0x0000257000007802 */ /* 0x000fe40000000f00 */
[----:B-1----:R-:W-:Y:S05]  /*2560*/  CALL.REL.NOINC `($__internal_20_$__cuda_sm20_div_rn_f64_full) ;  /* 0x0000003000007944 */ /* 0x002fea0003c00000 */
.L_x_9497:
[----:B------:R-:W-:Y:S05]  /*2570*/  BSYNC B0 ;  /* 0x0000000000007941 */ /* 0x000fea0003800000 */
.L_x_9496:
[----:B------:R-:W-:Y:S01]  /*2580*/  STG.E.64 [R12.64], R6 ;  /* 0x000000060c007986 */ /* 0x000fe2000c101b04 */
[----:B------:R-:W-:Y:S05]  /*2590*/  EXIT ;  /* 0x000000000000794d */ /* 0x000fea0003800000 */
        .weak           $__internal_20_$__cuda_sm20_div_rn_f64_full
        .type           $__internal_20_$__cuda_sm20_div_rn_f64_full,@function
        .size           $__internal_20_$__cuda_sm20_div_rn_f64_full,(.L_x_9715 - $__internal_20_$__cuda_sm20_div_rn_f64_full)
$__internal_20_$__cuda_sm20_div_rn_f64_full:
[C---:B------:R-:W-:Y:S01]  /*25a0*/  FSETP.GEU.AND P0, PT, |R5|.reuse, 1.469367938527859385e-39, PT ;  /* 0x001000000500780b */ /* 0x040fe20003f0e200 */
[----:B------:R-:W-:Y:S01]  /*25b0*/  IMAD.MOV.U32 R14, RZ, RZ, 0x1 ;  /* 0x00000001ff0e7424 */ /* 0x000fe200078e00ff */
[----:B------:R-:W-:Y:S01]  /*25c0*/  LOP3.LUT R2, R5, 0x800fffff, RZ, 0xc0, !PT ;  /* 0x800fffff05027812 */ /* 0x000fe200078ec0ff */
[----:B------:R-:W-:Y:S01]  /*25d0*/  BSSY B2, `(.L_x_9498) ;  /* 0x0000055000027945 */ /* 0x000fe20003800000 */
[----:B------:R-:W-:Y:S02]  /*25e0*/  FSETP.GEU.AND P2, PT, |R7|, 1.469367938527859385e-39, PT ;  /* 0x001000000700780b */ /* 0x000fe40003f4e200 */
[----:B------:R-:W-:Y:S02]  /*25f0*/  LOP3.LUT R3, R2, 0x3ff00000, RZ, 0xfc, !PT ;  /* 0x3ff0000002037812 */ /* 0x000fe400078efcff */
[----:B------:R-:W-:-:S02]  /*2600*/  MOV R2, R4 ;  /* 0x0000000400027202 */ /* 0x000fc40000000f00 */
[----:B------:R-:W-:Y:S02]  /*2610*/  LOP3.LUT R18, R7, 0x7ff00000, RZ, 0xc0, !PT ;  /* 0x7ff0000007127812 */ /* 0x000fe400078ec0ff */
[C---:B------:R-:W-:Y:S01]  /*2620*/  LOP3.LUT R21, R5.reuse, 0x7ff00000, RZ, 0xc0, !PT ;  /* 0x7ff0000005157812 */ /* 0x040fe200078ec0ff */
[----:B------:R-:W0:Y:S01]  /*2630*/  @!P0 DMUL R2, R4, 8.98846567431157953865e+307 ;  /* 0x7fe0000004028828 */ /* 0x000e220000000000 */
[----:B------:R-:W-:Y:S01]  /*2640*/  MOV R19, 0x1ca00000 ;  /* 0x1ca0000000137802 */ /* 0x000fe20000000f00 */
[----:B------:R-:W-:Y:S01]  /*2650*/  IMAD.MOV.U32 R22, RZ, RZ, R18 ;  /* 0x000000ffff167224 */ /* 0x000fe200078e0012 */
[----:B------:R-:W-:Y:S02]  /*2660*/  ISETP.GE.U32.AND P1, PT, R18, R21, PT ;  /* 0x000000151200720c */ /* 0x000fe40003f26070 */
[----:B------:R-:W-:Y:S01]  /*2670*/  @!P2 LOP3.LUT R9, R5, 0x7ff00000, RZ, 0xc0, !PT ;  /* 0x7ff000000509a812 */ /* 0x000fe200078ec0ff */
[----:B0-----:R-:W0:Y:S01]  /*2680*/  MUFU.RCP64H R15, R3 ;  /* 0x00000003000f7308 */ /* 0x001e220000001800 */
[----:B------:R-:W-:-:S02]  /*2690*/  MOV R8, R6 ;  /* 0x0000000600087202 */ /* 0x000fc40000000f00 */
[----:B------:R-:W-:Y:S02]  /*26a0*/  @!P2 ISETP.GE.U32.AND P3, PT, R18, R9, PT ;  /* 0x000000091200a20c */ /* 0x000fe40003f66070 */
[C---:B------:R-:W-:Y:S02]  /*26b0*/  SEL R9, R19.reuse, 0x63400000, !P1 ;  /* 0x6340000013097807 */ /* 0x040fe40004800000 */
[----:B------:R-:W-:Y:S02]  /*26c0*/  @!P2 SEL R11, R19, 0x63400000, !P3 ;  /* 0x63400000130ba807 */ /* 0x000fe40005800000 */
[--C-:B------:R-:W-:Y:S02]  /*26d0*/  LOP3.LUT R9, R9, 0x800fffff, R7.reuse, 0xf8, !PT ;  /* 0x800fffff09097812 */ /* 0x100fe400078ef807 */
[----:B------:R-:W-:Y:S02]  /*26e0*/  @!P2 LOP3.LUT R11, R11, 0x80000000, R7, 0xf8, !PT ;  /* 0x800000000b0ba812 */ /* 0x000fe400078ef807 */
[----:B------:R-:W-:-:S02]  /*26f0*/  @!P2 MOV R10, RZ ;  /* 0x000000ff000aa202 */ /* 0x000fc40000000f00 */
[----:B------:R-:W-:Y:S01]  /*2700*/  @!P2 LOP3.LUT R11, R11, 0x100000, RZ, 0xfc, !PT ;  /* 0x001000000b0ba812 */ /* 0x000fe200078efcff */
[----:B0-----:R-:W0:Y:S01]  /*2710*/  DFMA R16, R14, -R2, 1 ;  /* 0x3ff000000e10742b */ /* 0x001e220000000802 */
[----:B------:R-:W-:-:S04]  /*2720*/  @!P0 LOP3.LUT R21, R3, 0x7ff00000, RZ, 0xc0, !PT ;  /* 0x7ff0000003158812 */ /* 0x000fc800078ec0ff */
[----:B------:R-:W-:Y:S01]  /*2730*/  @!P2 DFMA R8, R8, 2, -R10 ;  /* 0x400000000808a82b */ /* 0x000fe2000000080a */
[----:B------:R-:W-:-:S03]  /*2740*/  IADD3 R24, R21, -0x1, RZ ;  /* 0xffffffff15187810 */ /* 0x000fc60007ffe0ff */
[----:B0-----:R-:W0:-:S06]  /*2750*/  DFMA R16, R16, R16, R16 ;  /* 0x000000101010722b */ /* 0x001e0c0000000010 */
[----:B0-----:R0:W1:Y:S01]  /*2760*/  DFMA R16, R14, R16, R14 ;  /* 0x000000100e10722b */ /* 0x001062000000000e */
[----:B------:R-:W-:-:S04]  /*2770*/  @!P2 LOP3.LUT R22, R9, 0x7ff00000, RZ, 0xc0, !PT ;  /* 0x7ff000000916a812 */ /* 0x000fc800078ec0ff */
[----:B0-----:R-:W-:Y:S01]  /*2780*/  IADD3 R14, R22, -0x1, RZ ;  /* 0xffffffff160e7810 */ /* 0x001fe20007ffe0ff */
        /* <DEDUP_REMOVED lines=8> */
[----:B------:R-:W-:Y:S01]  /*2810*/  LOP3.LUT R7, R5, 0x7ff00000, RZ, 0xc0, !PT ;  /* 0x7ff0000005077812 */ /* 0x000fe200078ec0ff */
[----:B0-----:R-:W-:-:S03]  /*2820*/  IMAD.MOV.U32 R16, RZ, RZ, RZ ;  /* 0x000000ffff107224 */ /* 0x001fc600078e00ff */
[CC--:B------:R-:W-:Y:S02]  /*2830*/  IADD3 R6, R18.reuse, -R7.reuse, RZ ;  /* 0x8000000712067210 */ /* 0x0c0fe40007ffe0ff */
[----:B------:R-:W-:Y:S02]  /*2840*/  ISETP.GE.U32.AND P0, PT, R18, R7, PT ;  /* 0x000000071200720c */ /* 0x000fe40003f06070 */
[----:B------:R-:W-:Y:S02]  /*2850*/  IMNMX R6, R6, -0x46a00000, !PT ;  /* 0xb960000006067817 */ /* 0x000fe40007800200 */
[----:B------:R-:W-:Y:S02]  /*2860*/  SEL R19, R19, 0x63400000, !P0 ;  /* 0x6340000013137807 */ /* 0x000fe40004000000 */
[----:B------:R-:W-:-:S04]  /*2870*/  IMNMX R6, R6, 0x46a00000, PT ;  /* 0x46a0000006067817 */ /* 0x000fc80003800200 */
[----:B------:R-:W-:-:S04]  /*2880*/  IADD3 R6, -R19, R6, RZ ;  /* 0x0000000613067210 */ /* 0x000fc80007ffe1ff */
        /* <DEDUP_REMOVED lines=10> */
[----:B------:R-:W-:Y:S01]  /*2930*/  IADD3 R3, -R6, RZ, RZ ;  /* 0x000000ff06037210 */ /* 0x000fe20007ffe1ff */
[----:B------:R-:W-:-:S06]  /*2940*/  IMAD.MOV.U32 R2, RZ, RZ, RZ ;  /* 0x000000ffff027224 */ /* 0x000fcc00078e00ff */
[----:B------:R-:W0:-:S04]  /*2950*/  DFMA R2, R10, -R2, R14 ;  /* 0x800000020a02722b */ /* 0x000e08000000000e */
[----:B------:R-:W1:Y:S02]  /*2960*/  DMUL.RP R14, R14, R16 ;  /* 0x000000100e0e7228 */ /* 0x000e640000008000 */
[----:B0-----:R-:W-:-:S04]  /*2970*/  IADD3 R2, -R6, -0x43300000, RZ ;  /* 0xbcd0000006027810 */ /* 0x001fc80007ffe1ff */
[----:B------:R-:W-:-:S04]  /*2980*/  FSETP.NEU.AND P0, PT, |R3|, R2, PT ;  /* 0x000000020300720b */ /* 0x000fc80003f0d200 */
[----:B-1----:R-:W-:Y:S02]  /*2990*/  LOP3.LUT R5, R15, R5, RZ, 0x3c, !PT ;  /* 0x000000050f057212 */ /* 0x002fe400078e3cff */
[----:B------:R-:W-:Y:S02]  /*29a0*/  FSEL R10, R14, R10, !P0 ;  /* 0x0000000a0e0a7208 */ /* 0x000fe40004000000 */
[----:B------:R-:W-:Y:S01]  /*29b0*/  FSEL R11, R5, R11, !P0 ;  /* 0x0000000b050b7208 */ /* 0x000fe20004000000 */
[----:B------:R-:W-:Y:S05]  /*29c0*/  BRA `(.L_x_9500) ;  /* 0x0000015000007947 */ /* 0x000fea0003800000 */
.L_x_9499:
[----:B------:R-:W2:-:S14]  /*29d0*/  DSETP.NAN.AND P0, PT, R6, R6, PT ;  /* 0x000000060600722a */ /* 0x000e9c0003f08000 */
[----:B--2---:R-:W-:Y:S05]  /*29e0*/  @P0 BRA `(.L_x_9501) ;  /* 0x0000011000000947 */ /* 0x004fea0003800000 */
[----:B------:R-:W2:-:S14]  /*29f0*/  DSETP.NAN.AND P0, PT, R4, R4, PT ;  /* 0x000000040400722a */ /* 0x000e9c0003f08000 */
[----:B--2---:R-:W-:Y:S05]  /*2a00*/  @P0 BRA `(.L_x_9502) ;  /* 0x000000c000000947 */ /* 0x004fea0003800000 */
[----:B------:R-:W-:Y:S02]  /*2a10*/  ISETP.NE.AND P0, PT, R22, R21, PT ;  /* 0x000000151600720c */ /* 0x000fe40003f05270 */
[----:B0-----:R-:W-:Y:S02]  /*2a20*/  MOV R10, 0x0 ;  /* 0x00000000000a7802 */ /* 0x001fe40000000f00 */
[----:B------:R-:W-:-:S09]  /*2a30*/  MOV R11, 0xfff80000 ;  /* 0xfff80000000b7802 */ /* 0x000fd20000000f00 */
[----:B------:R-:W-:Y:S05]  /*2a40*/  @!P0 BRA `(.L_x_9500) ;  /* 0x000000d000008947 */ /* 0x000fea0003800000 */
[----:B------:R-:W-:Y:S02]  /*2a50*/  ISETP.NE.AND P0, PT, R22, 0x7ff00000, PT ;  /* 0x7ff000001600780c */ /* 0x000fe40003f05270 */
[----:B------:R-:W-:Y:S02]  /*2a60*/  LOP3.LUT R11, R7, 0x80000000, R5, 0x48, !PT ;  /* 0x80000000070b7812 */ /* 0x000fe400078e4805 */
[----:B------:R-:W-:-:S13]  /*2a70*/  ISETP.EQ.OR P0, PT, R21, RZ, !P0 ;  /* 0x000000ff1500720c */ /* 0x000fda0004702670 */
[----:B------:R-:W-:Y:S01]  /*2a80*/  @P0 LOP3.LUT R2, R11, 0x7ff00000, RZ, 0xfc, !PT ;  /* 0x7ff000000b020812 */ /* 0x000fe200078efcff */
[----:B------:R-:W-:Y:S01]  /*2a90*/  @!P0 IMAD.MOV.U32 R10, RZ, RZ, RZ ;  /* 0x000000ffff0a8224 */ /* 0x000fe200078e00ff */
[----:B------:R-:W-:Y:S02]  /*2aa0*/  @P0 MOV R10, RZ ;  /* 0x000000ff000a0202 */ /* 0x000fe40000000f00 */
[----:B------:R-:W-:Y:S01]  /*2ab0*/  @P0 MOV R11, R2 ;  /* 0x00000002000b0202 */ /* 0x000fe20000000f00 */
[----:B------:R-:W-:Y:S05]  /*2ac0*/  BRA `(.L_x_9500) ;  /* 0x0000005000007947 */ /* 0x000fea0003800000 */
.L_x_9502:
[----:B0-----:R-:W-:Y:S01]  /*2ad0*/  LOP3.LUT R11, R5, 0x80000, RZ, 0xfc, !PT ;  /* 0x00080000050b7812 */ /* 0x001fe200078efcff */
[----:B------:R-:W-:Y:S01]  /*2ae0*/  IMAD.MOV.U32 R10, RZ, RZ, R4 ;  /* 0x000000ffff0a7224 */ /* 0x000fe200078e0004 */
[----:B------:R-:W-:Y:S05]  /*2af0*/  BRA `(.L_x_9500) ;  /* 0x0000002000007947 */ /* 0x000fea0003800000 */
.L_x_9501:
[----:B0-----:R-:W-:Y:S02]  /*2b00*/  LOP3.LUT R11, R7, 0x80000, RZ, 0xfc, !PT ;  /* 0x00080000070b7812 */ /* 0x001fe400078efcff */
[----:B------:R-:W-:Y:S02]  /*2b10*/  MOV R10, R6 ;  /* 0x00000006000a7202 */ /* 0x000fe40000000f00 */
.L_x_9500:
[----:B------:R-:W-:Y:S05]  /*2b20*/  BSYNC B2 ;  /* 0x0000000000027941 */ /* 0x000fea0003800000 */
.L_x_9498:
[----:B------:R-:W-:Y:S01]  /*2b30*/  HFMA2.MMA R3, -RZ, RZ, 0, 0 ;  /* 0x00000000ff037435 */ /* 0x000fe200000001ff */
[----:B------:R-:W-:Y:S01]  /*2b40*/  MOV R2, R0 ;  /* 0x0000000000027202 */ /* 0x000fe20000000f00 */
[----:B------:R-:W-:Y:S01]  /*2b50*/  IMAD.MOV.U32 R7, RZ, RZ, R11 ;  /* 0x000000ffff077224 */ /* 0x000fe200078e000b */
[----:B------:R-:W-:-:S03]  /*2b60*/  MOV R6, R10 ;  /* 0x0000000a00067202 */ /* 0x000fc60000000f00 */
[----:B------:R-:W-:Y:S05]  /*2b70*/  RET.REL.NODEC R2 `(_ZN2at6native18elementwise_kernelILi128ELi2EZNS0_22gpu_kernel_impl_nocastIZZZNS0_61_GLOBAL__N__132982cb_23_ActivationSiluKernel_cu_1520ed90_293611silu_kernelERNS_18TensorIteratorBaseEENKUlvE_clEvENKUlvE_clEvEUldE_EEvS5_RKT_EUliE_EEviT1_) ;  /* 0xffffd48002007950 */ /* 0x000fea0003c3ffff */
.L_x_9503:
        /* <DEDUP_REMOVED lines=16> */
.L_x_9715:


//--------------------- .text._ZN2at6native27unrolled_elementwise_kernelIZZZNS0_61_GLOBAL__N__132982cb_23_ActivationSiluKernel_cu_1520ed90_293611silu_kernelERNS_18TensorIteratorBaseEENKUlvE_clEvENKUlvE_clEvEUldE_St5arrayIPcLm2EELi4E23TrivialOffsetCalculatorILi1EjESC_NS0_6memory15LoadWithoutCastENSD_16StoreWithoutCastEEEviT_T0_T2_T3_T4_T5_ --------------------------
	.section	.text._ZN2at6native27unrolled_elementwise_kernelIZZZNS0_61_GLOBAL__N__132982cb_23_ActivationSiluKernel_cu_1520ed90_293611silu_kernelERNS_18TensorIteratorBaseEENKUlvE_clEvENKUlvE_clEvEUldE_St5arrayIPcLm2EELi4E23TrivialOffsetCalculatorILi1EjESC_NS0_6memory15LoadWithoutCastENSD_16StoreWithoutCastEEEviT_T0_T2_T3_T4_T5_,"ax",@progbits
	.sectioninfo	@"SHI_REGISTERS=38"
	.align	128
        .global         _ZN2at6native27unrolled_elementwise_kernelIZZZNS0_61_GLOBAL__N__132982cb_23_ActivationSiluKernel_cu_1520ed90_293611silu_kernelERNS_18TensorIteratorBaseEENKUlvE_clEvENKUlvE_clEvEUldE_St5arrayIPcLm2EELi4E23TrivialOffsetCalculatorILi1EjESC_NS0_6memory15LoadWithoutCastENSD_16StoreWithoutCastEEEviT_T0_T2_T3_T4_T5_
        .type           _ZN2at6native27unrolled_elementwise_kernelIZZZNS0_61_GLOBAL__N__132982cb_23_ActivationSiluKernel_cu_1520ed90_293611silu_kernelERNS_18TensorIteratorBaseEENKUlvE_clEvENKUlvE_clEvEUldE_St5arrayIPcLm2EELi4E23TrivialOffsetCalculatorILi1EjESC_NS0_6memory15LoadWithoutCastENSD_16StoreWithoutCastEEEviT_T0_T2_T3_T4_T5_,@function
        .size           _ZN2at6native27unrolled_elementwise_kernelIZZZNS0_61_GLOBAL__N__132982cb_23_ActivationSiluKernel_cu_1520ed90_293611silu_kernelERNS_18TensorIteratorBaseEENKUlvE_clEvENKUlvE_clEvEUldE_St5arrayIPcLm2EELi4E23TrivialOffsetCalculatorILi1EjESC_NS0_6memory15LoadWithoutCastENSD_16StoreWithoutCastEEEviT_T0_T2_T3_T4_T5_,(.L_x_9716 - _ZN2at6native27unrolled_elementwise_kernelIZZZNS0_61_GLOBAL__N__132982cb_23_ActivationSiluKernel_cu_1520ed90_293611silu_kernelERNS_18TensorIteratorBaseEENKUlvE_clEvENKUlvE_clEvEUldE_St5arrayIPcLm2EELi4E23TrivialOffsetCalculatorILi1EjESC_NS0_6memory15LoadWithoutCastENSD_16StoreWithoutCastEEEviT_T0_T2_T3_T4_T5_)
        .other          _ZN2at6native27unrolled_elementwise_kernelIZZZNS0_61_GLOBAL__N__132982cb_23_ActivationSiluKernel_cu_1520ed90_293611silu_kernelERNS_18TensorIteratorBaseEENKUlvE_clEvENKUlvE_clEvEUldE_St5arrayIPcLm2EELi4E23TrivialOffsetCalculatorILi1EjESC_NS0_6memory15LoadWithoutCastENSD_16StoreWithoutCastEEEviT_T0_T2_T3_T4_T5_,@"STO_CUDA_ENTRY STV_DEFAULT"
_ZN2at6native27unrolled_elementwise_kernelIZZZNS0_61_GLOBAL__N__132982cb_23_ActivationSiluKernel_cu_1520ed90_293611silu_kernelERNS_18TensorIteratorBaseEENKUlvE_clEvENKUlvE_clEvEUldE_St5arrayIPcLm2EELi4E23TrivialOffsetCalculatorILi1EjESC_NS0_6memory15LoadWithoutCastENSD_16StoreWithoutCastEEEviT_T0_T2_T3_T4_T5_:
.text._ZN2at6native27unrolled_elementwise_kernelIZZZNS0_61_GLOBAL__N__132982cb_23_ActivationSiluKernel_cu_1520ed90_293611silu_kernelERNS_18TensorIteratorBaseEENKUlvE_clEvENKUlvE_clEvEUldE_St5arrayIPcLm2EELi4E23TrivialOffsetCalculatorILi1EjESC_NS0_6memory15LoadWithoutCastENSD_16StoreWithoutCastEEEviT_T0_T2_T3_T4_T5_:
        /* <DEDUP_REMOVED lines=8> */
[----:B------:R-:W-:Y:S01]  /*0080*/  ULDC.64 UR4, c[0x0][0x118] ;  /* 0x0000460000047ab9 */ /* 0x000fe20000000a00 */
[----:B0-----:R-:W-:-:S05]  /*0090*/  IMAD R3, R2, R3, c[0x0][0x160] ;  /* 0x0000580002037624 */ /* 0x001fca00078e0203 */
[----:B-1----:R-:W-:-:S13]  /*00a0*/  ISETP.GE.AND P2, PT, R0, R3, PT ;  /* 0x000000030000720c */ /* 0x002fda0003f46270 */
[----:B------:R-:W-:Y:S01]  /*00b0*/  @!P2 IMAD R6, R2, 0x200, R0 ;  /* 0x000002000206a824 */ /* 0x000fe200078e0200 */
[----:B------:R-:W-:Y:S01]  /*00c0*/  @!P2 IADD3 R0, R0, 0x80, RZ ;  /* 0x000000800000a810 */ /* 0x000fe20007ffe0ff */
[----:B------:R-:W-:-:S03]  /*00d0*/  @!P2 IMAD.MOV.U32 R7, RZ, RZ, 0x8 ;  /* 0x00000008ff07a424 */ /* 0x000fc600078e00ff */
[----:B------:R-:W-:Y:S01]  /*00e0*/  ISETP.GE.AND P0, PT, R0, R3, PT ;  /* 0x000000030000720c */ /* 0x000fe20003f06270 */
[----:B------:R-:W-:-:S05]  /*00f0*/  @!P2 IMAD.WIDE.U32 R6, R6, R7, c[0x0][0x170] ;  /* 0x00005c000606a625 */ /* 0x000fca00078e0007 */
[----:B------:R0:W5:Y:S07]  /*0100*/  @!P2 LDG.E.64 R4, [R6.64] ;  /* 0x000000040604a981 */ /* 0x00016e000c1e1b00 */
        /* <DEDUP_REMOVED lines=12> */
[----:B------:R-:W-:Y:S02]  /*01d0*/  @!P1 IMAD R12, R2, 0x200, R0 ;  /* 0x00000200020c9824 */ /* 0x000fe400078e0200 */
[----:B------:R-:W-:-:S04]  /*01e0*/  @!P1 IMAD.MOV.U32 R13, RZ, RZ, 0x8 ;  /* 0x00000008ff0d9424 */ /* 0x000fc800078e00ff */
[----:B------:R-:W-:-:S05]  /*01f0*/  @!P1 IMAD.WIDE.U32 R12, R12, R13, c[0x0][0x170] ;  /* 0x00005c000c0c9625 */ /* 0x000fca00078e000d */
[----:B------:R0:W5:Y:S01]  /*0200*/  @!P1 LDG.E.64 R10, [R12.64] ;  /* 0x000000040c0a9981 */ /* 0x000162000c1e1b00 */
[----:B------:R-:W-:Y:S01]  /*0210*/  BSSY B0, `(.L_x_9504) ;  /* 0x000003e000007945 */ /* 0x000fe20003800000 */
        /* <DEDUP_REMOVED lines=39> */
.L_x_9507:
[----:B------:R-:W-:Y:S05]  /*0490*/  BSYNC B1 ;  /* 0x0000000000017941 */ /* 0x000fea0003800000 */
.L_x_9506:
        /* <DEDUP_REMOVED lines=18> */
[----:B------:R-:W-:Y:S05]  /*05c0*/  CALL.REL.NOINC `($__internal_21_$__cuda_sm20_div_rn_f64_full) ;  /* 0x00000e9000007944 */ /* 0x000fea0003c00000 */
[----:B------:R-:W-:Y:S02]  /*05d0*/  IMAD.MOV.U32 R12, RZ, RZ, R24 ;  /* 0x000000ffff0c7224 */ /* 0x000fe400078e0018 */
[----:B------:R-:W-:Y:S02]  /*05e0*/  IMAD.MOV.U32 R13, RZ, RZ, R25 ;  /* 0x000000ffff0d7224 */ /* 0x000fe400078e0019 */
.L_x_9505:
[----:B------:R-:W-:Y:S05]  /*05f0*/  BSYNC B0 ;  /* 0x0000000000007941 */ /* 0x000fea0003800000 */
.L_x_9504:
[----:B-----5:R-:W2:Y:S01]  /*0600*/  S2R R4, SR_TID.X ;  /* 0x0000000000047919 */ /* 0x020ea20000002100 */
[----:B------:R-:W-:Y:S01]  /*0610*/  BSSY B0, `(.L_x_9508) ;  /* 0x0000040000007945 */ /* 0x000fe20003800000 */
[----:B--2---:R-:W-:-:S04]  /*0620*/  IADD3 R0, R4, 0x80, RZ ;  /* 0x0000008004007810 */ /* 0x004fc80007ffe0ff */
[----:B------:R-:W-:-:S13]  /*0630*/  ISETP.GE.AND P0, PT, R0, R3, PT ;  /* 0x000000030000720c */ /* 0x000fda0003f06270 */
[----:B------:R-:W-:Y:S05]  /*0640*/  @P0 BRA `(.L_x_9509) ;  /* 0x000003c000000947 */ /* 0x000fea0003800000 */
[----:B0-----:R-:W-:Y:S01]  /*0650*/  IMAD.MOV.U32 R6, RZ, RZ, 0x652b82fe ;  /* 0x652b82feff067424 */ /* 0x001fe200078e00ff */
[----:B------:R-:W-:Y:S01]  /*0660*/  MOV R18, 0x69ce2bdf ;  /* 0x69ce2bdf00127802 */ /* 0x000fe20000000f00 */
[----:B------:R-:W-:Y:S01]  /*0670*/  IMAD.MOV.U32 R7, RZ, RZ, 0x3ff71547 ;  /* 0x3ff71547ff077424 */ /* 0x000fe200078e00ff */
[----:B------:R-:W-:Y:S01]  /*0680*/  BSSY B1, `(.L_x_9510) ;  /* 0x0000023000017945 */ /* 0x000fe20003800000 */
[----:B------:R-:W-:-:S04]  /*0690*/  IMAD.MOV.U32 R19, RZ, RZ, 0x3e5ade15 ;  /* 0x3e5ade15ff137424 */ /* 0x000fc800078e00ff */
        /* <DEDUP_REMOVED lines=33> */
.L_x_9511:
[----:B------:R-:W-:Y:S05]  /*08b0*/  BSYNC B1 ;  /* 0x0000000000017941 */ /* 0x000fea0003800000 */
.L_x_9510:
        /* <DEDUP_REMOVED lines=18> */
[----:B-1----:R-:W-:Y:S05]  /*09e0*/  CALL.REL.NOINC `($__internal_21_$__cuda_sm20_div_rn_f64_full) ;  /* 0x00000a7000007944 */ /* 0x002fea0003c00000 */
[----:B------:R-:W-:Y:S02]  /*09f0*/  IMAD.MOV.U32 R14, RZ, RZ, R24 ;  /* 0x000000ffff0e7224 */ /* 0x000fe400078e0018 */
[----:B------:R-:W-:Y:S02]  /*0a00*/  IMAD.MOV.U32 R15, RZ, RZ, R25 ;  /* 0x000000ffff0f7224 */ /* 0x000fe400078e0019 */
.L_x_9509:
[----:B------:R-:W-:Y:S05]  /*0a10*/  BSYNC B0 ;  /* 0x0000000000007941 */ /* 0x000fea0003800000 */
.L_x_9508:
[----:B------:R-:W-:Y:S01]  /*0a20*/  IADD3 R0, R4, 0x100, RZ ;  /* 0x0000010004007810 */ /* 0x000fe20007ffe0ff */
[----:B------:R-:W-:Y:S03]  /*0a30*/  BSSY B0, `(.L_x_9512) ;  /* 0x000003f000007945 */ /* 0x000fe60003800000 */
[----:B------:R-:W-:-:S13]  /*0a40*/  ISETP.GE.AND P0, PT, R0, R3, PT ;  /* 0x000000030000720c */ /* 0x000fda0003f06270 */
[----:B------:R-:W-:Y:S05]  /*0a50*/  @P0 BRA `(.L_x_9513) ;  /* 0x000003c000000947 */ /* 0x000fea0003800000 */
[----:B0-----:R-:W-:Y:S01]  /*0a60*/  MOV R6, 0x652b82fe ;  /* 0x652b82fe00067802 */ /* 0x001fe20000000f00 */
        /* <DEDUP_REMOVED lines=37> */
.L_x_9515:
[----:B------:R-:W-:Y:S05]  /*0cc0*/  BSYNC B1 ;  /* 0x0000000000017941 */ /* 0x000fea0003800000 */
.L_x_9514:
        /* <DEDUP_REMOVED lines=19> */
[----:B------:R-:W-:Y:S01]  /*0e00*/  MOV R30, R24 ;  /* 0x00000018001e7202 */ /* 0x000fe20000000f00 */
[----:B------:R-:W-:Y:S02]  /*0e10*/  IMAD.MOV.U32 R31, RZ, RZ, R25 ;  /* 0x000000ffff1f7224 */ /* 0x000fe400078e0019 */
.L_x_9513:
[----:B------:R-:W-:Y:S05]  /*0e20*/  BSYNC B0 ;  /* 0x0000000000007941 */ /* 0x000fea0003800000 */
.L_x_9512:
        /* <DEDUP_REMOVED lines=42> */
.L_x_9519:
[----:B------:R-:W-:Y:S05]  /*10d0*/  BSYNC B1 ;  /* 0x0000000000017941 */ /* 0x000fea0003800000 */
.L_x_9518:
        /* <DEDUP_REMOVED lines=18> */
[----:B-1----:R-:W-:Y:S05]  /*1200*/  CALL.REL.NOINC `($__internal_21_$__cuda_sm20_div_rn_f64_full) ;  /* 0x0000025000007944 */ /* 0x002fea0003c00000 */
[----:B------:R-:W-:Y:S02]  /*1210*/  IMAD.MOV.U32 R8, RZ, RZ, R24 ;  /* 0x000000ffff087224 */ /* 0x000fe400078e0018 */
[----:B------:R-:W-:Y:S02]  /*1220*/  IMAD.MOV.U32 R9, RZ, RZ, R25 ;  /* 0x000000ffff097224 */ /* 0x000fe400078e0019 */
.L_x_9517:
[----:B------:R-:W-:Y:S05]  /*1230*/  BSYNC B0 ;  /* 0x0000000000007941 */ /* 0x000fea0003800000 */
.L_x_9516:
[----:B------:R-:W-:Y:S01]  /*1240*/  ISETP.GE.AND P0, PT, R4, R3, PT ;  /* 0x000000030400720c */ /* 0x000fe20003f06270 */
[----:B------:R-:W-:Y:S01]  /*1250*/  BSSY B0, `(.L_x_9520) ;  /* 0x0000018000007945 */ /* 0x000fe20003800000 */
[----:B------:R-:W-:Y:S11]  /*1260*/  BSSY B1, `(.L_x_9521) ;  /* 0x0000010000017945 */ /* 0x000ff60003800000 */
[----:B------:R-:W-:Y:S05]  /*1270*/  @P0 BRA `(.L_x_9522) ;  /* 0x000000e000000947 */ /* 0x000fea0003800000 */
[----:B------:R-:W2:Y:S01]  /*1280*/  S2R R5, SR_TID.X ;  /* 0x0000000000057919 */ /* 0x000ea20000002100 */
[----:B0-----:R-:W-:-:S02]  /*1290*/  IMAD.MOV.U32 R7, RZ, RZ, 0x8 ;  /* 0x00000008ff077424 */ /* 0x001fc400078e00ff */
[----:B--2---:R-:W-:Y:S01]  /*12a0*/  IMAD R6, R2, 0x200, R5 ;  /* 0x0000020002067824 */ /* 0x004fe200078e0205 */
[----:B------:R-:W-:-:S03]  /*12b0*/  IADD3 R4, R5, 0x80, RZ ;  /* 0x0000008005047810 */ /* 0x000fc60007ffe0ff */
[----:B------:R-:W-:Y:S01]  /*12c0*/  IMAD.WIDE.U32 R6, R6, R7, c[0x0][0x168] ;  /* 0x00005a0006067625 */ /* 0x000fe200078e0007 */
[----:B------:R-:W-:-:S04]  /*12d0*/  ISETP.GE.AND P0, PT, R4, R3, PT ;  /* 0x000000030400720c */ /* 0x000fc80003f06270 */
[----:B------:R0:W-:Y:S09]  /*12e0*/  STG.E.64 [R6.64], R12 ;  /* 0x0000000c06007986 */ /* 0x0001f2000c101b04 */
[----:B------:R-:W-:Y:S01]  /*12f0*/  @P0 BREAK B1 ;  /* 0x0000000000010942 */ /* 0x000fe20003800000 */
[----:B------:R-:W-:Y:S05]  /*1300*/  @P0 BRA `(.L_x_9523) ;  /* 0x000000c000000947 */ /* 0x000fea0003800000 */
[----:B0-----:R-:W-:Y:S01]  /*1310*/  IMAD R6, R2, 0x200, R4 ;  /* 0x0000020002067824 */ /* 0x001fe200078e0204 */
[----:B------:R-:W-:Y:S01]  /*1320*/  IADD3 R4, R4, 0x80, RZ ;  /* 0x0000008004047810 */ /* 0x000fe20007ffe0ff */
[----:B------:R-:W-:-:S04]  /*1330*/  IMAD.MOV.U32 R7, RZ, RZ, 0x8 ;  /* 0x00000008ff077424 */ /* 0x000fc800078e00ff */
[----:B------:R-:W-:-:S05]  /*1340*/  IMAD.WIDE.U32 R6, R6, R7, c[0x0][0x168] ;  /* 0x00005a0006067625 */ /* 0x000fca00078e0007 */
[----:B------:R0:W-:Y:S02]  /*1350*/  STG.E.64 [R6.64], R14 ;  /* 0x0000000e06007986 */ /* 0x0001e4000c101b04 */
.L_x_9522:
[----:B------:R-:W-:Y:S05]  /*1360*/  BSYNC B1 ;  /* 0x0000000000017941 */ /* 0x000fea0003800000 */
.L_x_9521:
[----:B------:R-:W-:-:S13]  /*1370*/  ISETP.GE.AND P0, PT, R4, R3, PT ;  /* 0x000000030400720c */ /* 0x000fda0003f06270 */
[----:B0-----:R-:W-:Y:S01]  /*1380*/  @!P0 IMAD R6, R2, 0x200, R4 ;  /* 0x0000020002068824 */ /* 0x001fe200078e0204 */
[----:B------:R-:W-:Y:S01]  /*1390*/  @!P0 IADD3 R4, R4, 0x80, RZ ;  /* 0x0000008004048810 */ /* 0x000fe20007ffe0ff */
[----:B------:R-:W-:-:S04]  /*13a0*/  @!P0 IMAD.MOV.U32 R7, RZ, RZ, 0x8 ;  /* 0x00000008ff078424 */ /* 0x000fc800078e00ff */
[----:B------:R-:W-:-:S05]  /*13b0*/  @!P0 IMAD.WIDE.U32 R6, R6, R7, c[0x0][0x168] ;  /* 0x00005a0006068625 */ /* 0x000fca00078e0007 */
[----:B------:R0:W-:Y:S02]  /*13c0*/  @!P0 STG.E.64 [R6.64], R30 ;  /* 0x0000001e06008986 */ /* 0x0001e4000c101b04 */
.L_x_9523:
[----:B------:R-:W-:Y:S05]  /*13d0*/  BSYNC B0 ;  /* 0x0000000000007941 */ /* 0x000fea0003800000 */
.L_x_9520:
[----:B------:R-:W-:Y:S01]  /*13e0*/  WARPSYNC 0xffffffff ;  /* 0xffffffff00007948 */ /* 0x000fe20003800000 */
[----:B------:R-:W-:-:S13]  /*13f0*/  ISETP.GE.AND P0, PT, R4, R3, PT ;  /* 0x000000030400720c */ /* 0x000fda0003f06270 */
[----:B------:R-:W-:Y:S05]  /*1400*/  @P0 EXIT ;  /* 0x000000000000094d */ /* 0x000fea0003800000 */
[----:B------:R-:W-:Y:S02]  /*1410*/  IMAD R2, R2, 0x200, R4 ;  /* 0x0000020002027824 */ /* 0x000fe400078e0204 */
[----:B------:R-:W-:-:S04]  /*1420*/  IMAD.MOV.U32 R3, RZ, RZ, 0x8 ;  /* 0x00000008ff037424 */ /* 0x000fc800078e00ff */
[----:B------:R-:W-:-:S05]  /*1430*/  IMAD.WIDE.U32 R2, R2, R3, c[0x0][0x168] ;  /* 0x00005a0002027625 */ /* 0x000fca00078e0003 */
[----:B------:R-:W-:Y:S01]  /*1440*/  STG.E.64 [R2.64], R8 ;  /* 0x0000000802007986 */ /* 0x000fe2000c101b04 */
[----:B------:R-:W-:Y:S05]  /*1450*/  EXIT ;  /* 0x000000000000794d */ /* 0x000fea0003800000 */
        .weak           $__internal_21_$__cuda_sm20_div_rn_f64_full
        .type           $__internal_21_$__cuda_sm20_div_rn_f64_full,@function
        .size           $__internal_21_$__cuda_sm20_div_rn_f64_full,(.L_x_9716 - $__internal_21_$__cuda_sm20_div_rn_f64_full)
$__internal_21_$__cuda_sm20_div_rn_f64_full:
[C---:B------:R-:W-:Y:S01]  /*1460*/  FSETP.GEU.AND P0, PT, |R7|.reuse, 1.469367938527859385e-39, PT ;  /* 0x001000000700780b */ /* 0x040fe20003f0e200 */
[----:B------:R-:W-:Y:S01]  /*1470*/  IMAD.MOV.U32 R19, RZ, RZ, R7 ;  /* 0x000000ffff137224 */ /* 0x000fe200078e0007 */
[----:B------:R-:W-:Y:S01]  /*1480*/  LOP3.LUT R16, R7, 0x800fffff, RZ, 0xc0, !PT ;  /* 0x800fffff07107812 */ /* 0x000fe200078ec0ff */
[----:B------:R-:W-:Y:S01]  /*1490*/  IMAD.MOV.U32 R34, RZ, RZ, 0x1 ;  /* 0x00000001ff227424 */ /* 0x000fe200078e00ff */
[----:B------:R-:W-:Y:S01]  /*14a0*/  MOV R18, R6 ;  /* 0x0000000600127202 */ /* 0x000fe20000000f00 */
[----:B------:R-:W-:Y:S01]  /*14b0*/  IMAD.MOV.U32 R22, RZ, RZ, R20 ;  /* 0x000000ffff167224 */ /* 0x000fe200078e0014 */
[C---:B------:R-:W-:Y:S01]  /*14c0*/  FSETP.GEU.AND P2, PT, |R21|.reuse, 1.469367938527859385e-39, PT ;  /* 0x001000001500780b */ /* 0x040fe20003f4e200 */
[----:B------:R-:W-:Y:S01]  /*14d0*/  BSSY B1, `(.L_x_9524) ;  /* 0x0000054000017945 */ /* 0x000fe20003800000 */
[----:B------:R-:W-:Y:S01]  /*14e0*/  LOP3.LUT R17, R16, 0x3ff00000, RZ, 0xfc, !PT ;  /* 0x3ff0000010117812 */ /* 0x000fe200078efcff */
[----:B------:R-:W-:Y:S01]  /*14f0*/  IMAD.MOV.U32 R16, RZ, RZ, R6 ;  /* 0x000000ffff107224 */ /* 0x000fe200078e0006 */
[----:B------:R-:W-:Y:S01]  /*1500*/  LOP3.LUT R5, R21, 0x7ff00000, RZ, 0xc0, !PT ;  /* 0x7ff0000015057812 */ /* 0x000fe200078ec0ff */
[----:B------:R-:W-:Y:S01]  /*1510*/  IMAD.MOV.U32 R6, RZ, RZ, 0x1ca00000 ;  /* 0x1ca00000ff067424 */ /* 0x000fe200078e00ff */
[----:B------:R-:W-:Y:S01]  /*1520*/  LOP3.LUT R28, R7, 0x7ff00000, RZ, 0xc0, !PT ;  /* 0x7ff00000071c7812 */ /* 0x000fe200078ec0ff */
[----:B------:R-:W0:-:S03]  /*1530*/  @!P0 DMUL R16, R18, 8.98846567431157953865e+307 ;  /* 0x7fe0000012108828 */ /* 0x000e060000000000 */
[----:B------:R-:W-:-:S03]  /*1540*/  ISETP.GE.U32.AND P1, PT, R5, R28, PT ;  /* 0x0000001c0500720c */ /* 0x000fc60003f26070 */
[----:B0-----:R-:W0:Y:S01]  /*1550*/  MUFU.RCP64H R35, R17 ;  /* 0x0000001100237308 */ /* 0x001e220000001800 */
[----:B------:R-:W-:Y:S01]  /*1560*/  @!P2 LOP3.LUT R0, R19, 0x7ff00000, RZ, 0xc0, !PT ;  /* 0x7ff000001300a812 */ /* 0x000fe200078ec0ff */
[----:B------:R-:W-:Y:S01]  /*1570*/  @!P2 IMAD.MOV.U32 R24, RZ, RZ, RZ ;  /* 0x000000ffff18a224 */ /* 0x000fe200078e00ff */
[C---:B------:R-:W-:Y:S02]  /*1580*/  SEL R23, R6.reuse, 0x63400000, !P1 ;  /* 0x6340000006177807 */ /* 0x040fe40004800000 */
[----:B------:R-:W-:Y:S01]  /*1590*/  @!P2 ISETP.GE.U32.AND P3, PT, R5, R0, PT ;  /* 0x000000000500a20c */ /* 0x000fe20003f66070 */
[----:B------:R-:W-:Y:S01]  /*15a0*/  IMAD.MOV.U32 R0, RZ, RZ, R5 ;  /* 0x000000ffff007224 */ /* 0x000fe200078e0005 */
[----:B------:R-:W-:Y:S02]  /*15b0*/  LOP3.LUT R23, R23, 0x800fffff, R21, 0xf8, !PT ;  /* 0x800fffff17177812 */ /* 0x000fe400078ef815 */
[----:B------:R-:W-:-:S04]  /*15c0*/  @!P2 SEL R7, R6, 0x63400000, !P3 ;  /* 0x634000000607a807 */ /* 0x000fc80005800000 */
[----:B------:R-:W-:Y:S01]  /*15d0*/  @!P2 LOP3.LUT R7, R7, 0x80000000, R21, 0xf8, !PT ;  /* 0x800000000707a812 */ /* 0x000fe200078ef815 */
[----:B0-----:R-:W0:-:S03]  /*15e0*/  DFMA R26, R34, -R16, 1 ;  /* 0x3ff00000221a742b */ /* 0x001e060000000810 */
[----:B------:R-:W-:Y:S01]  /*15f0*/  @!P2 LOP3.LUT R25, R7, 0x100000, RZ, 0xfc, !PT ;  /* 0x001000000719a812 */ /* 0x000fe200078efcff */
[----:B------:R-:W-:Y:S01]  /*1600*/  IMAD.MOV.U32 R7, RZ, RZ, R28 ;  /* 0x000000ffff077224 */ /* 0x000fe200078e001c */
[----:B------:R-:W-:Y:S01]  /*1610*/  @!P0 LOP3.LUT R7, R17, 0x7ff00000, RZ, 0xc0, !PT ;  /* 0x7ff0000011078812 */ /* 0x000fe200078ec0ff */
[----:B0-----:R-:W0:-:S03]  /*1620*/  DFMA R26, R26, R26, R26 ;  /* 0x0000001a1a1a722b */ /* 0x001e06000000001a */
[----:B------:R-:W-:Y:S01]  /*1630*/  IADD3 R33, R7, -0x1, RZ ;  /* 0xffffffff07217810 */ /* 0x000fe20007ffe0ff */
        /* <DEDUP_REMOVED lines=13> */
[C---:B------:R-:W-:Y:S01]  /*1710*/  ISETP.GE.U32.AND P0, PT, R5.reuse, R20, PT ;  /* 0x000000140500720c */ /* 0x040fe20003f06070 */
[----:B------:R-:W-:-:S03]  /*1720*/  IMAD.IADD R0, R5, 0x1, -R20 ;  /* 0x0000000105007824 */ /* 0x000fc600078e0a14 */
[----:B------:R-:W-:Y:S01]  /*1730*/  SEL R5, R6, 0x63400000, !P0 ;  /* 0x6340000006057807 */ /* 0x000fe20004000000 */
[----:B------:R-:W-:Y:S01]  /*1740*/  IMAD.MOV.U32 R6, RZ, RZ, RZ ;  /* 0x000000ffff067224 */ /* 0x000fe200078e00ff */
[----:B------:R-:W-:-:S04]  /*1750*/  IMNMX R0, R0, -0x46a00000, !PT ;  /* 0xb960000000007817 */ /* 0x000fc80007800200 */
[----:B------:R-:W-:-:S05]  /*1760*/  IMNMX R0, R0, 0x46a00000, PT ;  /* 0x46a0000000007817 */ /* 0x000fca0003800200 */
[----:B------:R-:W-:-:S05]  /*1770*/  IMAD.IADD R0, R0, 0x1, -R5 ;  /* 0x0000000100007824 */ /* 0x000fca00078e0a05 */
[----:B------:R-:W-:-:S06]  /*1780*/  IADD3 R7, R0, 0x7fe00000, RZ ;  /* 0x7fe0000000077810 */ /* 0x000fcc0007ffe0ff */
[----:B01----:R-:W0:-:S10]  /*1790*/  DMUL R24, R28, R6 ;  /* 0x000000061c187228 */ /* 0x003e140000000000 */
[----:B0-----:R-:W-:-:S13]  /*17a0*/  FSETP.GTU.AND P0, PT, |R25|, 1.469367938527859385e-39, PT ;  /* 0x001000001900780b */ /* 0x001fda0003f0c200 */
[----:B------:R-:W-:Y:S05]  /*17b0*/  @P0 BRA `(.L_x_9526) ;  /* 0x0000025000000947 */ /* 0x000fea0003800000 */
[----:B------:R-:W0:-:S06]  /*17c0*/  DFMA R16, R28, -R16, R22 ;  /* 0x800000101c10722b */ /* 0x000e0c0000000016 */
[----:B0-----:R-:W-:-:S04]  /*17d0*/  MOV R16, RZ ;  /* 0x000000ff00107202 */ /* 0x001fc80000000f00 */
        /* <DEDUP_REMOVED lines=14> */
.L_x_9525:
        /* <DEDUP_REMOVED lines=16> */
.L_x_9528:
[----:B0-----:R-:W-:Y:S01]  /*19c0*/  LOP3.LUT R25, R19, 0x80000, RZ, 0xfc, !PT ;  /* 0x0008000013197812 */ /* 0x001fe200078efcff */
[----:B------:R-:W-:Y:S01]  /*19d0*/  IMAD.MOV.U32 R24, RZ, RZ, R18 ;  /* 0x000000ffff187224 */ /* 0x000fe200078e0012 */
[----:B------:R-:W-:Y:S05]  /*19e0*/  BRA `(.L_x_9526) ;  /* 0x0000002000007947 */ /* 0x000fea0003800000 */
.L_x_9527:
[----:B0-----:R-:W-:Y:S01]  /*19f0*/  LOP3.LUT R25, R21, 0x80000, RZ, 0xfc, !PT ;  /* 0x0008000015197812 */ /* 0x001fe200078efcff */
[----:B------:R-:W-:Y:S02]  /*1a00*/  IMAD.MOV.U32 R24, RZ, RZ, R20 ;  /* 0x000000ffff187224 */ /* 0x000fe400078e0014 */
.L_x_9526:
[----:B------:R-:W-:Y:S05]  /*1a10*/  BSYNC B1 ;  /* 0x0000000000017941 */ /* 0x000fea0003800000 */
.L_x_9524:
[----:B------:R-:W-:-:S04]  /*1a20*/  IMAD.MOV.U32 R33, RZ, RZ, 0x0 ;  /* 0x00000000ff217424 */ /* 0x000fc800078e00ff */
[----:B------:R-:W-:Y:S05]  /*1a30*/  RET.REL.NODEC R32 `(_ZN2at6native27unrolled_elementwise_kernelIZZZNS0_61_GLOBAL__N__132982cb_23_ActivationSiluKernel_cu_1520ed90_293611silu_kernelERNS_18TensorIteratorBaseEENKUlvE_clEvENKUlvE_clEvEUldE_St5arrayIPcLm2EELi4E23TrivialOffsetCalculatorILi1EjESC_NS0_6memory15LoadWithoutCastENSD_16StoreWithoutCastEEEviT_T0_T2_T3_T4_T5_) ;  /* 0xffffe5c020007950 */ /* 0x000fea0003c3ffff */
.L_x_9529:
        /* <DEDUP_REMOVED lines=12> */
.L_x_9716:


//--------------------- .text._ZN2at6native29vectorized_elementwise_kernelILi2EZZZNS0_61_GLOBAL__N__132982cb_23_ActivationSiluKernel_cu_1520ed90_293611silu_kernelERNS_18TensorIteratorBaseEENKUlvE_clEvENKUlvE_clEvEUldE_St5arrayIPcLm2EEEEviT0_T1_ --------------------------
	.section	.text._ZN2at6native29vectorized_elementwise_kernelILi2EZZZNS0_61_GLOBAL__N__132982cb_23_ActivationSiluKernel_cu_1520ed90_293611silu_kernelERNS_18TensorIteratorBaseEENKUlvE_clEvENKUlvE_clEvEUldE_St5arrayIPcLm2EEEEviT0_T1_,"ax",@progbits
	.sectioninfo	@"SHI_REGISTERS=44"
	.align	128
        .global         _ZN2at6native29vectorized_elementwise_kernelILi2EZZZNS0_61_GLOBAL__N__132982cb_23_ActivationSiluKernel_cu_1520ed90_293611silu_kernelERNS_18TensorIteratorBaseEENKUlvE_clEvENKUlvE_clEvEUldE_St5arrayIPcLm2EEEEviT0_T1_
        .type           _ZN2at6native29vectorized_elementwise_kernelILi2EZZZNS0_61_GLOBAL__N__132982cb_23_ActivationSiluKernel_cu_1520ed90_293611silu_kernelERNS_18TensorIteratorBaseEENKUlvE_clEvENKUlvE_clEvEUldE_St5arrayIPcLm2EEEEviT0_T1_,@function
        .size           _ZN2at6native29vectorized_elementwise_kernelILi2EZZZNS0_61_GLOBAL__N__132982cb_23_ActivationSiluKernel_cu_1520ed90_293611silu_kernelERNS_18TensorIteratorBaseEENKUlvE_clEvENKUlvE_clEvEUldE_St5arrayIPcLm2EEEEviT0_T1_,(.L_x_9717 - _ZN2at6native29vectorized_elementwise_kernelILi2EZZZNS0_61_GLOBAL__N__132982cb_23_ActivationSiluKernel_cu_1520ed90_293611silu_kernelERNS_18TensorIteratorBaseEENKUlvE_clEvENKUlvE_clEvEUldE_St5arrayIPcLm2EEEEviT0_T1_)
        .other          _ZN2at6native29vectorized_elementwise_kernelILi2EZZZNS0_61_GLOBAL__N__132982cb_23_ActivationSiluKernel_cu_1520ed90_293611silu_kernelERNS_18TensorIteratorBaseEENKUlvE_clEvENKUlvE_clEvEUldE_St5arrayIPcLm2EEEEviT0_T1_,@"STO_CUDA_ENTRY STV_DEFAULT"
_ZN2at6native29vectorized_elementwise_kernelILi2EZZZNS0_61_GLOBAL__N__132982cb_23_ActivationSiluKernel_cu_1520ed90_293611silu_kernelERNS_18TensorIteratorBaseEENKUlvE_clEvENKUlvE_clEvEUldE_St5arrayIPcLm2EEEEviT0_T1_:
.text._ZN2at6native29vectorized_elementwise_kernelILi2EZZZNS0_61_GLOBAL__N__132982cb_23_ActivationSiluKernel_cu_1520ed90_293611silu_kernelERNS_18TensorIteratorBaseEENKUlvE_clEvENKUlvE_clEvEUldE_St5arrayIPcLm2EEEEviT0_T1_:
        /* <DEDUP_REMOVED lines=12> */
[----:B------:R-:W-:Y:S02]  /*00c0*/  IMAD.MOV.U32 R2, RZ, RZ, 0x652b82fe ;  /* 0x652b82feff027424 */ /* 0x000fe400078e00ff */
[----:B------:R-:W-:Y:S01]  /*00d0*/  IMAD.MOV.U32 R3, RZ, RZ, 0x3ff71547 ;  /* 0x3ff71547ff037424 */ /* 0x000fe200078e00ff */
[----:B------:R0:W5:Y:S04]  /*00e0*/  LDG.E.128 R24, [R4.64+0x800] ;  /* 0x0008000404187981 */ /* 0x000168000c1e1d00 */
[----:B------:R0:W5:Y:S04]  /*00f0*/  LDG.E.128 R20, [R4.64+0x1000] ;  /* 0x0010000404147981 */ /* 0x000168000c1e1d00 */
[----:B------:R0:W5:Y:S01]  /*0100*/  LDG.E.128 R16, [R4.64+0x1800] ;  /* 0x0018000404107981 */ /* 0x000162000c1e1d00 */
[----:B------:R-:W-:Y:S01]  /*0110*/  BSSY B0, `(.L_x_9531) ;  /* 0x0000024000007945 */ /* 0x000fe20003800000 */
[----:B--2---:R-:W1:-:S04]  /*0120*/  DFMA R2, -R8, R2, 6.75539944105574400000e+15 ;  /* 0x433800000802742b */ /* 0x004e480000000102 */
[----:B0-----:R-:W-:-:S04]  /*0130*/  DADD R4, -RZ, -R8 ;  /* 0x00000000ff047229 */ /* 0x001fc80000000908 */
[----:B-1----:R-:W0:-:S06]  /*0140*/  DADD R6, R2, -6.75539944105574400000e+15 ;  /* 0xc338000002067429 */ /* 0x002e0c0000000000 */
[----:B0-----:R-:W0:Y:S01]  /*0150*/  DFMA R12, R6, c[0x2][0x0], -R8 ;  /* 0x00800000060c7a2b */ /* 0x001e220000000808 */
[----:B------:R-:W-:-:S05]  /*0160*/  IMAD.MOV.U32 R0, RZ, RZ, R5 ;  /* 0x000000ffff007224 */ /* 0x000fca00078e0005 */
[----:B0-----:R0:W1:Y:S01]  /*0170*/  DFMA R12, R6, c[0x2][0x8], R12 ;  /* 0x00800200060c7a2b */ /* 0x001062000000000c */
[----:B------:R-:W-:Y:S01]  /*0180*/  FSETP.GEU.FTZ.AND P0, PT, |R0|, 4.1917929649353027344, PT ;  /* 0x4086232b0000780b */ /* 0x000fe20003f1e200 */
[----:B0-----:R-:W-:Y:S01]  /*0190*/  IMAD.MOV.U32 R6, RZ, RZ, 0x69ce2bdf ;  /* 0x69ce2bdfff067424 */ /* 0x001fe200078e00ff */
[----:B------:R-:W-:-:S06]  /*01a0*/  MOV R7, 0x3e5ade15 ;  /* 0x3e5ade1500077802 */ /* 0x000fcc0000000f00 */
        /* <DEDUP_REMOVED lines=26> */
.L_x_9532:
[----:B------:R-:W-:Y:S05]  /*0350*/  BSYNC B0 ;  /* 0x0000000000007941 */ /* 0x000fea0003800000 */
.L_x_9531:
[----:B-1----:R-:W1:Y:S01]  /*0360*/  DADD R30, R4, 1 ;  /* 0x3ff00000041e7429 */ /* 0x002e620000000000 */
[----:B0-----:R-:W-:Y:S01]  /*0370*/  MOV R2, 0x1 ;  /* 0x0000000100027802 */ /* 0x001fe20000000f00 */
[----:B------:R-:W-:Y:S01]  /*0380*/  BSSY B1, `(.L_x_9533) ;  /* 0x0000014000017945 */ /* 0x000fe20003800000 */
[----:B------:R-:W-:-:S03]  /*0390*/  FSETP.GEU.AND P1, PT, |R9|, 6.5827683646048100446e-37, PT ;  /* 0x036000000900780b */ /* 0x000fc60003f2e200 */
        /* <DEDUP_REMOVED lines=15> */
[----:B-----5:R-:W-:Y:S05]  /*0490*/  CALL.REL.NOINC `($__internal_22_$__cuda_sm20_div_rn_f64_full) ;  /* 0x0000434000007944 */ /* 0x020fea0003c00000 */
[----:B------:R-:W-:Y:S02]  /*04a0*/  IMAD.MOV.U32 R12, RZ, RZ, R2 ;  /* 0x000000ffff0c7224 */ /* 0x000fe400078e0002 */
[----:B------:R-:W-:Y:S02]  /*04b0*/  IMAD.MOV.U32 R13, RZ, RZ, R3 ;  /* 0x000000ffff0d7224 */ /* 0x000fe400078e0003 */
.L_x_9534:
[----:B------:R-:W-:Y:S05]  /*04c0*/  BSYNC B1 ;  /* 0x0000000000017941 */ /* 0x000fea0003800000 */
.L_x_9533:
        /* <DEDUP_REMOVED lines=37> */
.L_x_9536:
[----:B------:R-:W-:Y:S05]  /*0720*/  BSYNC B0 ;  /* 0x0000000000007941 */ /* 0x000fea0003800000 */
.L_x_9535:
        /* <DEDUP_REMOVED lines=22> */
.L_x_9538:
[----:B------:R-:W-:Y:S05]  /*0890*/  BSYNC B1 ;  /* 0x0000000000017941 */ /* 0x000fea0003800000 */
.L_x_9537:
[----:B------:R-:W-:Y:S01]  /*08a0*/  IMAD.MOV.U32 R2, RZ, RZ, 0x652b82fe ;  /* 0x652b82feff027424 */ /* 0x000fe200078e00ff */
[----:B------:R-:W-:Y:S01]  /*08b0*/  MOV R8, 0x69ce2bdf ;  /* 0x69ce2bdf00087802 */ /* 0x000fe20000000f00 */
[----:B------:R-:W-:Y:S01]  /*08c0*/  IMAD.MOV.U32 R3, RZ, RZ, 0x3ff71547 ;  /* 0x3ff71547ff037424 */ /* 0x000fe200078e00ff */
[----:B------:R-:W-:Y:S01]  /*08d0*/  BSSY B0, `(.L_x_9539) ;  /* 0x0000022000007945 */ /* 0x000fe20003800000 */
[----:B------:R-:W-:-:S04]  /*08e0*/  IMAD.MOV.U32 R9, RZ, RZ, 0x3e5ade15 ;  /* 0x3e5ade15ff097424 */ /* 0x000fc800078e00ff */
        /* <DEDUP_REMOVED lines=32> */
.L_x_9540:
[----:B------:R-:W-:Y:S05]  /*0af0*/  BSYNC B0 ;  /* 0x0000000000007941 */ /* 0x000fea0003800000 */
.L_x_9539:
        /* <DEDUP_REMOVED lines=19> */
[----:B------:R-:W-:Y:S05]  /*0c30*/  CALL.REL.NOINC `($__internal_22_$__cuda_sm20_div_rn_f64_full) ;  /* 0x00003ba000007944 */ /* 0x000fea0003c00000 */
[----:B------:R-:W-:Y:S02]  /*0c40*/  IMAD.MOV.U32 R8, RZ, RZ, R2 ;  /* 0x000000ffff087224 */ /* 0x000fe400078e0002 */
[----:B------:R-:W-:Y:S02]  /*0c50*/  IMAD.MOV.U32 R9, RZ, RZ, R3 ;  /* 0x000000ffff097224 */ /* 0x000fe400078e0003 */
.L_x_9542:
[----:B------:R-:W-:Y:S05]  /*0c60*/  BSYNC B1 ;  /* 0x0000000000017941 */ /* 0x000fea0003800000 */
.L_x_9541:
        /* <DEDUP_REMOVED lines=37> */
.L_x_9544:
[----:B------:R-:W-:Y:S05]  /*0ec0*/  BSYNC B0 ;  /* 0x0000000000007941 */ /* 0x000fea0003800000 */
.L_x_9543:
        /* <DEDUP_REMOVED lines=22> */
.L_x_9546:
[----:B------:R-:W-:Y:S05]  /*1030*/  BSYNC B1 ;  /* 0x0000000000017941 */ /* 0x000fea0003800000 */
.L_x_9545:
        /* <DEDUP_REMOVED lines=37> */
.L_x_9548:
[----:B------:R-:W-:Y:S05]  /*1290*/  BSYNC B0 ;  /* 0x0000000000007941 */ /* 0x000fea0003800000 */
.L_x_9547:
        /* <DEDUP_REMOVED lines=22> */
.L_x_9550:
[----:B------:R-:W-:Y:S05]  /*1400*/  BSYNC B1 ;  /* 0x0000000000017941 */ /* 0x000fea0003800000 */
.L_x_9549:
        /* <DEDUP_REMOVED lines=37> */
.L_x_9552:
[----:B------:R-:W-:Y:S05]  /*1660*/  BSYNC B0 ;  /* 0x0000000000007941 */ /* 0x000fea0003800000 */
.L_x_9551:
        /* <DEDUP_REMOVED lines=22> */
.L_x_9554:
[----:B------:R-:W-:Y:S05]  /*17d0*/  BSYNC B1 ;  /* 0x0000000000017941 */ /* 0x000fea0003800000 */
.L_x_9553:
        /* <DEDUP_REMOVED lines=37> */
.L_x_9556:
[----:B------:R-:W-:Y:S05]  /*1a30*/  BSYNC B0 ;  /* 0x0000000000007941 */ /* 0x000fea0003800000 */
.L_x_9555:
        /* <DEDUP_REMOVED lines=22> */
.L_x_9558:
[----:B------:R-:W-:Y:S05]  /*1ba0*/  BSYNC B1 ;  /* 0x0000000000017941 */ /* 0x000fea0003800000 */
.L_x_9557:
        /* <DEDUP_REMOVED lines=37> */
.L_x_9560:
[----:B------:R-:W-:Y:S05]  /*1e00*/  BSYNC B0 ;  /* 0x0000000000007941 */ /* 0x000fea0003800000 */
.L_x_9559:
[----:B-1----:R-:W1:Y:S01]  /*1e10*/  DADD R30, R30, 1 ;  /* 0x3ff000001e1e7429 */ /* 0x002e620000000000 */
[----:B0-----:R-:W-:Y:S01]  /*1e20*/  MOV R2, 0x1 ;  /* 0x0000000100027802 */ /* 0x001fe20000000f00 */
[----:B------:R-:W0:Y:S01]  /*1e30*/  S2R R0, SR_CTAID.X ;  /* 0x0000000000007919 */ /* 0x000e220000002500 */
[----:B------:R-:W-:Y:S01]  /*1e40*/  IMAD.MOV.U32 R17, RZ, RZ, 0x8 ;  /* 0x00000008ff117424 */ /* 0x000fe200078e00ff */
[----:B------:R-:W-:Y:S01]  /*1e50*/  FSETP.GEU.AND P1, PT, |R19|, 6.5827683646048100446e-37, PT ;  /* 0x036000001300780b */ /* 0x000fe20003f2e200 */
[----:B------:R-:W-:Y:S01]  /*1e60*/  BSSY B1, `(.L_x_9561) ;  /* 0x000001a000017945 */ /* 0x000fe20003800000 */
[----:B-1----:R-:W1:Y:S01]  /*1e70*/  MUFU.RCP64H R3, R31 ;  /* 0x0000001f00037308 */ /* 0x002e620000001800 */
[----:B------:R-:W2:Y:S01]  /*1e80*/  S2R R7, SR_TID.X ;  /* 0x0000000000077919 */ /* 0x000ea20000002100 */
[----:B-1----:R-:W1:Y:S01]  /*1e90*/  DFMA R4, -R30, R2, 1 ;  /* 0x3ff000001e04742b */ /* 0x002e620000000102 */
[----:B0-----:R-:W-:-:S05]  /*1ea0*/  IMAD.SHL.U32 R0, R0, 0x400, RZ ;  /* 0x0000040000007824 */ /* 0x001fca00078e00ff */
[----:B-1----:R-:W0:Y:S01]  /*1eb0*/  DFMA R4, R4, R4, R4 ;  /* 0x000000040404722b */ /* 0x002e220000000004 */
[----:B------:R-:W-:-:S05]  /*1ec0*/  IMAD.WIDE.U32 R16, R0, R17, c[0x0][0x168] ;  /* 0x00005a0000107625 */ /* 0x000fca00078e0011 */
[----:B0-----:R-:W0:Y:S01]  /*1ed0*/  DFMA R4, R2, R4, R2 ;  /* 0x000000040204722b */ /* 0x001e220000000002 */
[----:B--2---:R-:W-:-:S05]  /*1ee0*/  IMAD.WIDE R16, R7, 0x10, R16 ;  /* 0x0000001007107825 */ /* 0x004fca00078e0210 */
[----:B0-----:R-:W0:Y:S01]  /*1ef0*/  DFMA R2, -R30, R4, 1 ;  /* 0x3ff000001e02742b */ /* 0x001e220000000104 */
[----:B------:R1:W-:Y:S04]  /*1f00*/  STG.E.128 [R16.64], R12 ;  /* 0x0000000c10007986 */ /* 0x0003e8000c101d04 */
[----:B------:R1:W-:Y:S01]  /*1f10*/  STG.E.128 [R16.64+0x800], R8 ;  /* 0x0008000810007986 */ /* 0x0003e2000c101d04 */
[----:B0-----:R-:W0:-:S03]  /*1f20*/  DFMA R2, R4, R2, R4 ;  /* 0x000000020402722b */ /* 0x001e060000000004 */
[----:B------:R1:W-:Y:S03]  /*1f30*/  STG.E.128 [R16.64+0x1000], R24 ;  /* 0x0010001810007986 */ /* 0x0003e6000c101d04 */
[----:B0-----:R-:W0:-:S06]  /*1f40*/  DMUL R22, R18, R2 ;  /* 0x0000000212167228 */ /* 0x001e0c0000000000 */
[----:B0-----:R-:W0:-:S06]  /*1f50*/  DFMA R4, -R30, R22, R18 ;  /* 0x000000161e04722b */ /* 0x001e0c0000000112 */
[----:B0-----:R-:W0:-:S10]  /*1f60*/  DFMA R22, R2, R4, R22 ;  /* 0x000000040216722b */ /* 0x001e140000000016 */
[----:B0-----:R-:W-:-:S05]  /*1f70*/  FFMA R0, RZ, R31, R23 ;  /* 0x0000001fff007223 */ /* 0x001fca0000000017 */
[----:B------:R-:W-:-:S13]  /*1f80*/  FSETP.GT.AND P0, PT, |R0|, 1.469367938527859385e-39, PT ;  /* 0x001000000000780b */ /* 0x000fda0003f04200 */
[----:B------:R-:W-:Y:S05]  /*1f90*/  @P0 BRA P1, `(.L_x_9562) ;  /* 0x0000006000000947 */ /* 0x000fea0000800000 */
[----:B-1----:R-:W-:Y:S01]  /*1fa0*/  IMAD.MOV.U32 R2, RZ, RZ, R18 ;  /* 0x000000ffff027224 */ /* 0x002fe200078e0012 */
[----:B------:R-:W-:Y:S01]  /*1fb0*/  MOV R0, 0x1fe0 ;  /* 0x00001fe000007802 */ /* 0x000fe20000000f00 */
[----:B------:R-:W-:Y:S02]  /*1fc0*/  IMAD.MOV.U32 R3, RZ, RZ, R19 ;  /* 0x000000ffff037224 */ /* 0x000fe400078e0013 */
[----:B------:R-:W-:Y:S05]  /*1fd0*/  CALL.REL.NOINC `($__internal_22_$__cuda_sm20_div_rn_f64_full) ;  /* 0x0000280000007944 */ /* 0x000fea0003c00000 */
[----:B------:R-:W-:Y:S02]  /*1fe0*/  IMAD.MOV.U32 R22, RZ, RZ, R2 ;  /* 0x000000ffff167224 */ /* 0x000fe400078e0002 */
[----:B------:R-:W-:Y:S02]  /*1ff0*/  IMAD.MOV.U32 R23, RZ, RZ, R3 ;  /* 0x000000ffff177224 */ /* 0x000fe400078e0003 */
.L_x_9562:
[----:B-1----:R-:W-:Y:S05]  /*2000*/  BSYNC B1 ;  /* 0x0000000000017941 */ /* 0x002fea0003800000 */
.L_x_9561:
[----:B------:R-:W-:Y:S01]  /*2010*/  STG.E.128 [R16.64+0x1800], R20 ;  /* 0x0018001410007986 */ /* 0x000fe2000c101d04 */
[----:B------:R-:W-:Y:S05]  /*2020*/  EXIT ;  /* 0x000000000000794d */ /* 0x000fea0003800000 */
.L_x_9530:
[----:B------:R-:W0:Y:S01]  /*2030*/  S2R R0, SR_TID.X ;  /* 0x0000000000007919 */ /* 0x000e220000002100 */
[----:B------:R-:W-:Y:S01]  /*2040*/  CS2R R14, SRZ ;  /* 0x00000000000e7805 */ /* 0x000fe2000001ff00 */
[----:B------:R-:W-:Y:S01]  /*2050*/  CS2R R2, SRZ ;  /* 0x0000000000027805 */ /* 0x000fe2000001ff00 */
[----:B------:R-:W-:Y:S01]  /*2060*/  CS2R R16, SRZ ;  /* 0x0000000000107805 */ /* 0x000fe2000001ff00 */
[----:B0-----:R-:W-:-:S13]  /*2070*/  ISETP.GE.AND P0, PT, R0, R27, PT ;  /* 0x0000001b0000720c */ /* 0x001fda0003f06270 */
[----:B------:R-:W-:Y:S02]  /*2080*/  @!P0 IADD3 R4, R26, R0, RZ ;  /* 0x000000001a048210 */ /* 0x000fe40007ffe0ff */
[----:B------:R-:W-:Y:S02]  /*2090*/  @!P0 IADD3 R0, R0, 0x80, RZ ;  /* 0x0000008000008810 */ /* 0x000fe40007ffe0ff */
[----:B------:R-:W-:Y:S02]  /*20a0*/  @!P0 MOV R5, 0x8 ;  /* 0x0000000800058802 */ /* 0x000fe40000000f00 */
[----:B------:R-:W-:-:S03]  /*20b0*/  ISETP.GE.AND P6, PT, R0, R27, PT ;  /* 0x0000001b0000720c */ /* 0x000fc60003fc6270 */
[----:B------:R-:W-:-:S05]  /*20c0*/  @!P0 IMAD.WIDE.U32 R4, R4, R5, c[0x0][0x170] ;  /* 0x00005c0004048625 */ /* 0x000fca00078e0005 */
[----:B------:R0:W5:Y:S05]  /*20d0*/  @!P0 LDG.E.64 R2, [R4.64] ;  /* 0x0000000404028981 */ /* 0x00016a000c1e1b00 */
[----:B------:R-:W-:Y:S01]  /*20e0*/  @!P6 IMAD.IADD R6, R26, 0x1, R0 ;  /* 0x000000011a06e824 */ /* 0x000fe200078e0200 */
[----:B------:R-:W-:Y:S01]  /*20f0*/  @!P6 IADD3 R0, R0, 0x80, RZ ;  /* 0x000000800000e810 */ /* 0x000fe20007ffe0ff */
[----:B------:R-:W-:-:S03]  /*2100*/  @!P6 IMAD.MOV.U32 R7, RZ, RZ, 0x8 ;  /* 0x00000008ff07e424 */ /* 0x000fc600078e00ff */
[----:B------:R-:W-:Y:S01]  /*2110*/  ISETP.GE.AND P5, PT, R0, R27, PT ;  /* 0x0000001b0000720c */ /* 0x000fe20003fa6270 */
[----:B------:R-:W-:-:S05]  /*2120*/  @!P6 IMAD.WIDE.U32 R6, R6, R7, c[0x0][0x170] ;  /* 0x00005c000606e625 */ /* 0x000fca00078e0007 */
[----:B------:R1:W5:Y:S07]  /*2130*/  @!P6 LDG.E.64 R14, [R6.64] ;  /* 0x00000004060ee981 */ /* 0x00036e000c1e1b00 */
[----:B------:R-:W-:Y:S01]  /*2140*/  @!P5 IMAD.IADD R10, R26, 0x1, R0 ;  /* 0x000000011a0ad824 */ /* 0x000fe200078e0200 */
[----:B------:R-:W-:Y:S01]  /*2150*/  @!P5 IADD3 R0, R0, 0x80, RZ ;  /* 0x000000800000d810 */ /* 0x000fe20007ffe0ff */
[----:B------:R-:W-:-:S03]  /*2160*/  @!P5 IMAD.MOV.U32 R11, RZ, RZ, 0x8 ;  /* 0x00000008ff0bd424 */ /* 0x000fc600078e00ff */
[----:B------:R-:W-:Y:S01]  /*2170*/  ISETP.GE.AND P4, PT, R0, R27, PT ;  /* 0x0000001b0000720c */ /* 0x000fe20003f86270 */
[----:B------:R-:W-:Y:S01]  /*2180*/  @!P5 IMAD.WIDE.U32 R10, R10, R11, c[0x0][0x170] ;  /* 0x00005c000a0ad625 */ /* 0x000fe200078e000b */
[----:B------:R-:W-:Y:S01]  /*2190*/  CS2R R18, SRZ ;  /* 0x0000000000127805 */ /* 0x000fe2000001ff00 */
[----:B------:R-:W-:Y:S01]  /*21a0*/  CS2R R20, SRZ ;  /* 0x0000000000147805 */ /* 0x000fe2000001ff00 */
[----:B------:R-:W-:Y:S01]  /*21b0*/  CS2R R22, SRZ ;  /* 0x0000000000167805 */ /* 0x000fe2000001ff00 */
[----:B------:R-:W-:Y:S01]  /*21c0*/  CS2R R8, SRZ ;  /* 0x0000000000087805 */ /* 0x000fe2000001ff00 */
[----:B------:R2:W5:Y:S07]  /*21d0*/  @!P5 LDG.E.64 R16, [R10.64] ;  /* 0x000000040a10d981 */ /* 0x00056e000c1e1b00 */
        /* <DEDUP_REMOVED lines=13> */
[----:B------:R-:W-:Y:S02]  /*22b0*/  @!P3 IMAD.MOV.U32 R29, RZ, RZ, 0x8 ;  /* 0x00000008ff1db424 */ /* 0x000fe400078e00ff */
[----:B------:R-:W-:Y:S02]  /*22c0*/  @!P2 IMAD.MOV.U32 R31, RZ, RZ, 0x8 ;  /* 0x00000008ff1fa424 */ /* 0x000fe400078e00ff */
[----:B------:R-:W-:Y:S01]  /*22d0*/  @!P1 IMAD.MOV.U32 R33, RZ, RZ, 0x8 ;  /* 0x00000008ff219424 */ /* 0x000fe200078e00ff */
[----:B------:R-:W-:Y:S01]  /*22e0*/  CS2R R24, SRZ ;  /* 0x0000000000187805 */ /* 0x000fe2000001ff00 */
[----:B-1----:R-:W-:-:S04]  /*22f0*/  @!P4 IMAD.WIDE.U32 R6, R12, R13, c[0x0][0x170] ;  /* 0x00005c000c06c625 */ /* 0x002fc800078e000d */
[----:B0-----:R-:W-:Y:S01]  /*2300*/  @!P6 IADD3 R4, R26, R0, RZ ;  /* 0x000000001a04e210 */ /* 0x001fe20007ffe0ff */
[----:B------:R-:W-:Y:S01]  /*2310*/  @!P6 IMAD.MOV.U32 R5, RZ, RZ, 0x8 ;  /* 0x00000008ff05e424 */ /* 0x000fe200078e00ff */
[----:B------:R0:W5:Y:S01]  /*2320*/  @!P4 LDG.E.64 R18, [R6.64] ;  /* 0x000000040612c981 */ /* 0x000162000c1e1b00 */
[----:B--2---:R-:W-:-:S04]  /*2330*/  @!P3 IMAD.WIDE.U32 R10, R28, R29, c[0x0][0x170] ;  /* 0x00005c001c0ab625 */ /* 0x004fc800078e001d */
[----:B------:R-:W-:Y:S01]  /*2340*/  @!P2 IMAD.WIDE.U32 R12, R30, R31, c[0x0][0x170] ;  /* 0x00005c001e0ca625 */ /* 0x000fe200078e001f */
[----:B------:R0:W5:Y:S03]  /*2350*/  @!P3 LDG.E.64 R20, [R10.64] ;  /* 0x000000040a14b981 */ /* 0x000166000c1e1b00 */
[----:B------:R-:W-:Y:S01]  /*2360*/  @!P1 IMAD.WIDE.U32 R28, R32, R33, c[0x0][0x170] ;  /* 0x00005c00201c9625 */ /* 0x000fe200078e0021 */
[----:B------:R0:W5:Y:S03]  /*2370*/  @!P2 LDG.E.64 R22, [R12.64] ;  /* 0x000000040c16a981 */ /* 0x000166000c1e1b00 */
[----:B------:R-:W-:Y:S01]  /*2380*/  @!P6 IMAD.WIDE.U32 R4, R4, R5, c[0x0][0x170] ;  /* 0x00005c000404e625 */ /* 0x000fe200078e0005 */
[----:B------:R0:W5:Y:S04]  /*2390*/  @!P1 LDG.E.64 R8, [R28.64] ;  /* 0x000000041c089981 */ /* 0x000168000c1e1b00 */
[----:B------:R0:W5:Y:S01]  /*23a0*/  @!P6 LDG.E.64 R24, [R4.64] ;  /* 0x000000040418e981 */ /* 0x000162000c1e1b00 */
[----:B------:R-:W-:Y:S01]  /*23b0*/  BSSY B1, `(.L_x_9563) ;  /* 0x000003c000017945 */ /* 0x000fe20003800000 */
[----:B------:R-:W-:Y:S05]  /*23c0*/  @P0 BRA `(.L_x_9564) ;  /* 0x000003a000000947 */ /* 0x000fea0003800000 */
[----:B0-----:R-:W-:Y:S01]  /*23d0*/  IMAD.MOV.U32 R4, RZ, RZ, 0x652b82fe ;  /* 0x652b82feff047424 */ /* 0x001fe200078e00ff */
        /* <DEDUP_REMOVED lines=37> */
.L_x_9566:
[----:B------:R-:W-:Y:S05]  /*2630*/  BSYNC B0 ;  /* 0x0000000000007941 */ /* 0x000fea0003800000 */
.L_x_9565:
[----:B-1----:R-:W1:Y:S01]  /*2640*/  DADD R30, R6, 1 ;  /* 0x3ff00000061e7429 */ /* 0x002e620000000000 */
[----:B0-----:R-:W-:Y:S01]  /*2650*/  IMAD.MOV.U32 R4, RZ, RZ, 0x1 ;  /* 0x00000001ff047424 */ /* 0x001fe200078e00ff */
[----:B------:R-:W-:-:S04]  /*2660*/  FSETP.GEU.AND P1, PT, |R3|, 6.5827683646048100446e-37, PT ;  /* 0x036000000300780b */ /* 0x000fc80003f2e200 */
        /* <DEDUP_REMOVED lines=13> */
[----:B------:R-:W-:Y:S05]  /*2740*/  CALL.REL.NOINC `($__internal_22_$__cuda_sm20_div_rn_f64_full) ;  /* 0x0000209000007944 */ /* 0x000fea0003c00000 */
[----:B------:R-:W-:Y:S01]  /*2750*/  IMAD.MOV.U32 R10, RZ, RZ, R2 ;  /* 0x000000ffff0a7224 */ /* 0x000fe200078e0002 */
[----:B------:R-:W-:Y:S02]  /*2760*/  MOV R11, R3 ;  /* 0x00000003000b7202 */ /* 0x000fe40000000f00 */
.L_x_9564:
[----:B------:R-:W-:Y:S05]  /*2770*/  BSYNC B1 ;  /* 0x0000000000017941 */ /* 0x000fea0003800000 */
.L_x_9563:
[----:B------:R-:W1:Y:S01]  /*2780*/  S2R R32, SR_TID.X ;  /* 0x0000000000207919 */ /* 0x000e620000002100 */
[----:B------:R-:W-:Y:S01]  /*2790*/  BSSY B1, `(.L_x_9567) ;  /* 0x0000040000017945 */ /* 0x000fe20003800000 */
[----:B-1----:R-:W-:-:S04]  /*27a0*/  IADD3 R0, R32, 0x80, RZ ;  /* 0x0000008020007810 */ /* 0x002fc80007ffe0ff */
[----:B------:R-:W-:-:S13]  /*27b0*/  ISETP.GE.AND P0, PT, R0, R27, PT ;  /* 0x0000001b0000720c */ /* 0x000fda0003f06270 */
[----:B------:R-:W-:Y:S05]  /*27c0*/  @P0 BRA `(.L_x_9568) ;  /* 0x000003c000000947 */ /* 0x000fea0003800000 */
[----:B-----5:R-:W-:Y:S01]  /*27d0*/  IMAD.MOV.U32 R2, RZ, RZ, 0x652b82fe ;  /* 0x652b82feff027424 */ /* 0x020fe200078e00ff */
[----:B------:R-:W-:Y:S01]  /*27e0*/  BSSY B0, `(.L_x_9569) ;  /* 0x0000025000007945 */ /* 0x000fe20003800000 */
[----:B------:R-:W-:Y:S02]  /*27f0*/  IMAD.MOV.U32 R3, RZ, RZ, 0x3ff71547 ;  /* 0x3ff71547ff037424 */ /* 0x000fe400078e00ff */
[----:B0-----:R-:W-:Y:S02]  /*2800*/  IMAD.MOV.U32 R12, RZ, RZ, 0x69ce2bdf ;  /* 0x69ce2bdfff0c7424 */ /* 0x001fe400078e00ff */
        /* <DEDUP_REMOVED lines=34> */
.L_x_9570:
[----:B------:R-:W-:Y:S05]  /*2a30*/  BSYNC B0 ;  /* 0x0000000000007941 */ /* 0x000fea0003800000 */
.L_x_9569:
        /* <DEDUP_REMOVED lines=19> */
[----:B------:R-:W-:Y:S01]  /*2b70*/  MOV R12, R2 ;  /* 0x00000002000c7202 */ /* 0x000fe20000000f00 */
[----:B------:R-:W-:Y:S02]  /*2b80*/  IMAD.MOV.U32 R13, RZ, RZ, R3 ;  /* 0x000000ffff0d7224 */ /* 0x000fe400078e0003 */
.L_x_9568:
[----:B------:R-:W-:Y:S05]  /*2b90*/  BSYNC B1 ;  /* 0x0000000000017941 */ /* 0x000fea0003800000 */
.L_x_9567:
[----:B------:R-:W-:Y:S01]  /*2ba0*/  IADD3 R0, R32, 0x100, RZ ;  /* 0x0000010020007810 */ /* 0x000fe20007ffe0ff */
[----:B------:R-:W-:Y:S03]  /*2bb0*/  BSSY B1, `(.L_x_9571) ;  /* 0x000003f000017945 */ /* 0x000fe60003800000 */
[----:B------:R-:W-:-:S13]  /*2bc0*/  ISETP.GE.AND P0, PT, R0, R27, PT ;  /* 0x0000001b0000720c */ /* 0x000fda0003f06270 */
[----:B------:R-:W-:Y:S05]  /*2bd0*/  @P0 BRA `(.L_x_9572) ;  /* 0x000003c000000947 */ /* 0x000fea0003800000 */
[----:B-----5:R-:W-:Y:S01]  /*2be0*/  IMAD.MOV.U32 R2, RZ, RZ, 0x652b82fe ;  /* 0x652b82feff027424 */ /* 0x020fe200078e00ff */
        /* <DEDUP_REMOVED lines=37> */
.L_x_9574:
[----:B------:R-:W-:Y:S05]  /*2e40*/  BSYNC B0 ;  /* 0x0000000000007941 */ /* 0x000fea0003800000 */
.L_x_9573:
        /* <DEDUP_REMOVED lines=16> */
[----:B------:R-:W-:Y:S02]  /*2f50*/  MOV R3, R17 ;  /* 0x0000001100037202 */ /* 0x000fe40000000f00 */
[----:B------:R-:W-:Y:S02]  /*2f60*/  MOV R0, 0x2f80 ;  /* 0x00002f8000007802 */ /* 0x000fe40000000f00 */
[----:B------:R-:W-:Y:S05]  /*2f70*/  CALL.REL.NOINC `($__internal_22_$__cuda_sm20_div_rn_f64_full) ;  /* 0x0000186000007944 */ /* 0x000fea0003c00000 */
[----:B------:R-:W-:Y:S02]  /*2f80*/  IMAD.MOV.U32 R14, RZ, RZ, R2 ;  /* 0x000000ffff0e7224 */ /* 0x000fe400078e0002 */
[----:B------:R-:W-:Y:S02]  /*2f90*/  IMAD.MOV.U32 R15, RZ, RZ, R3 ;  /* 0x000000ffff0f7224 */ /* 0x000fe400078e0003 */
.L_x_9572:
[----:B------:R-:W-:Y:S05]  /*2fa0*/  BSYNC B1 ;  /* 0x0000000000017941 */ /* 0x000fea0003800000 */
.L_x_9571:
        /* <DEDUP_REMOVED lines=42> */
.L_x_9578:
[----:B------:R-:W-:Y:S05]  /*3250*/  BSYNC B0 ;  /* 0x0000000000007941 */ /* 0x000fea0003800000 */
.L_x_9577:
        /* <DEDUP_REMOVED lines=18> */
[----:B------:R-:W-:Y:S05]  /*3380*/  CALL.REL.NOINC `($__internal_22_$__cuda_sm20_div_rn_f64_full) ;  /* 0x0000145000007944 */ /* 0x000fea0003c00000 */
[----:B------:R-:W-:Y:S02]  /*3390*/  IMAD.MOV.U32 R16, RZ, RZ, R2 ;  /* 0x000000ffff107224 */ /* 0x000fe400078e0002 */
[----:B------:R-:W-:Y:S02]  /*33a0*/  IMAD.MOV.U32 R17, RZ, RZ, R3 ;  /* 0x000000ffff117224 */ /* 0x000fe400078e0003 */
.L_x_9576:
[----:B------:R-:W-:Y:S05]  /*33b0*/  BSYNC B1 ;  /* 0x0000000000017941 */ /* 0x000fea0003800000 */
.L_x_9575:
[----:B------:R-:W-:Y:S01]  /*33c0*/  IADD3 R0, R32, 0x200, RZ ;  /* 0x0000020020007810 */ /* 0x000fe20007ffe0ff */
[----:B------:R-:W-:Y:S03]  /*33d0*/  BSSY B1, `(.L_x_9579) ;  /* 0x000003f000017945 */ /* 0x000fe60003800000 */
[----:B------:R-:W-:-:S13]  /*33e0*/  ISETP.GE.AND P0, PT, R0, R27, PT ;  /* 0x0000001b0000720c */ /* 0x000fda0003f06270 */
[----:B------:R-:W-:Y:S05]  /*33f0*/  @P0 BRA `(.L_x_9580) ;  /* 0x000003c000000947 */ /* 0x000fea0003800000 */
[----:B-----5:R-:W-:Y:S01]  /*3400*/  IMAD.MOV.U32 R2, RZ, RZ, 0x652b82fe ;  /* 0x652b82feff027424 */ /* 0x020fe200078e00ff */
[----:B------:R-:W-:Y:S01]  /*3410*/  MOV R19, 0x3e5ade15 ;  /* 0x3e5ade1500137802 */ /* 0x000fe20000000f00 */
[----:B------:R-:W-:Y:S01]  /*3420*/  IMAD.MOV.U32 R3, RZ, RZ, 0x3ff71547 ;  /* 0x3ff71547ff037424 */ /* 0x000fe200078e00ff */
[----:B------:R-:W-:Y:S01]  /*3430*/  BSSY B0, `(.L_x_9581) ;  /* 0x0000023000007945 */ /* 0x000fe20003800000 */
[----:B------:R-:W-:-:S04]  /*3440*/  IMAD.MOV.U32 R18, RZ, RZ, 0x69ce2bdf ;  /* 0x69ce2bdfff127424 */ /* 0x000fc800078e00ff */
        /* <DEDUP_REMOVED lines=33> */
.L_x_9582:
[----:B------:R-:W-:Y:S05]  /*3660*/  BSYNC B0 ;  /* 0x0000000000007941 */ /* 0x000fea0003800000 */
.L_x_9581:
[----:B-1----:R-:W1:Y:S01]  /*3670*/  DADD R30, R4, 1 ;  /* 0x3ff00000041e7429 */ /* 0x002e620000000000 */
[----:B0-----:R-:W-:Y:S02]  /*3680*/  MOV R2, 0x1 ;  /* 0x0000000100027802 */ /* 0x001fe40000000f00 */
        /* <DEDUP_REMOVED lines=19> */
.L_x_9580:
[----:B------:R-:W-:Y:S05]  /*37c0*/  BSYNC B1 ;  /* 0x0000000000017941 */ /* 0x000fea0003800000 */
.L_x_9579:
        /* <DEDUP_REMOVED lines=42> */
.L_x_9586:
[----:B------:R-:W-:Y:S05]  /*3a70*/  BSYNC B0 ;  /* 0x0000000000007941 */ /* 0x000fea0003800000 */
.L_x_9585:
        /* <DEDUP_REMOVED lines=19> */
[----:B------:R-:W-:Y:S01]  /*3bb0*/  IMAD.MOV.U32 R20, RZ, RZ, R2 ;  /* 0x000000ffff147224 */ /* 0x000fe200078e0002 */
[----:B------:R-:W-:Y:S02]  /*3bc0*/  MOV R21, R3 ;  /* 0x0000000300157202 */ /* 0x000fe40000000f00 */
.L_x_9584:
[----:B------:R-:W-:Y:S05]  /*3bd0*/  BSYNC B1 ;  /* 0x0000000000017941 */ /* 0x000fea0003800000 */
.L_x_9583:
        /* <DEDUP_REMOVED lines=42> */
.L_x_9590:
[----:B------:R-:W-:Y:S05]  /*3e80*/  BSYNC B0 ;  /* 0x0000000000007941 */ /* 0x000fea0003800000 */
.L_x_9589:
        /* <DEDUP_REMOVED lines=21> */
.L_x_9588:
[----:B------:R-:W-:Y:S05]  /*3fe0*/  BSYNC B1 ;  /* 0x0000000000017941 */ /* 0x000fea0003800000 */
.L_x_9587:
        /* <DEDUP_REMOVED lines=42> */
.L_x_9594:
[----:B------:R-:W-:Y:S05]  /*4290*/  BSYNC B0 ;  /* 0x0000000000007941 */ /* 0x000fea0003800000 */
.L_x_9593:
        /* <DEDUP_REMOVED lines=21> */
.L_x_9592:
[----:B------:R-:W-:Y:S05]  /*43f0*/  BSYNC B1 ;  /* 0x0000000000017941 */ /* 0x000fea0003800000 */
.L_x_9591:
[----:B------:R-:W-:Y:S01]  /*4400*/  ISETP.GE.AND P0, PT, R32, R27, PT ;  /* 0x0000001b2000720c */ /* 0x000fe20003f06270 */
[----:B------:R-:W-:Y:S01]  /*4410*/  BSSY B0, `(.L_x_9595) ;  /* 0x0000034000007945 */ /* 0x000fe20003800000 */
[----:B------:R-:W-:Y:S11]  /*4420*/  BSSY B1, `(.L_x_9596) ;  /* 0x000002c000017945 */ /* 0x000ff60003800000 */
[----:B------:R-:W-:Y:S05]  /*4430*/  @P0 BRA `(.L_x_9597) ;  /* 0x000000d000000947 */ /* 0x000fea0003800000 */
[----:B0-----:R-:W0:Y:S01]  /*4440*/  S2R R5, SR_TID.X ;  /* 0x0000000000057919 */ /* 0x001e220000002100 */
[----:B-----5:R-:W-:-:S02]  /*4450*/  IMAD.MOV.U32 R3, RZ, RZ, 0x8 ;  /* 0x00000008ff037424 */ /* 0x020fc400078e00ff */
[----:B0-----:R-:W-:Y:S01]  /*4460*/  IMAD.IADD R2, R26, 0x1, R5 ;  /* 0x000000011a027824 */ /* 0x001fe200078e0205 */
[----:B------:R-:W-:-:S03]  /*4470*/  IADD3 R32, R5, 0x80, RZ ;  /* 0x0000008005207810 */ /* 0x000fc60007ffe0ff */
[----:B------:R-:W-:Y:S01]  /*4480*/  IMAD.WIDE.U32 R2, R2, R3, c[0x0][0x168] ;  /* 0x00005a0002027625 */ /* 0x000fe200078e0003 */
[----:B------:R-:W-:-:S04]  /*4490*/  ISETP.GE.AND P0, PT, R32, R27, PT ;  /* 0x0000001b2000720c */ /* 0x000fc80003f06270 */
[----:B------:R0:W-:Y:S09]  /*44a0*/  STG.E.64 [R2.64], R10 ;  /* 0x0000000a02007986 */ /* 0x0001f2000c101b04 */
[----:B------:R-:W-:Y:S05]  /*44b0*/  @P0 BRA `(.L_x_9598) ;  /* 0x000000c000000947 */ /* 0x000fea0003800000 */
[----:B0-----:R-:W-:Y:S01]  /*44c0*/  IMAD.IADD R2, R26, 0x1, R32 ;  /* 0x000000011a027824 */ /* 0x001fe200078e0220 */
[----:B------:R-:W-:Y:S01]  /*44d0*/  IADD3 R32, R32, 0x80, RZ ;  /* 0x0000008020207810 */ /* 0x000fe20007ffe0ff */
[----:B------:R-:W-:-:S04]  /*44e0*/  IMAD.MOV.U32 R3, RZ, RZ, 0x8 ;  /* 0x00000008ff037424 */ /* 0x000fc800078e00ff */
[----:B------:R-:W-:-:S05]  /*44f0*/  IMAD.WIDE.U32 R2, R2, R3, c[0x0][0x168] ;  /* 0x00005a0002027625 */ /* 0x000fca00078e0003 */
[----:B------:R0:W-:Y:S02]  /*4500*/  STG.E.64 [R2.64], R12 ;  /* 0x0000000c02007986 */ /* 0x0001e4000c101b04 */
.L_x_9597:
[----:B------:R-:W-:-:S13]  /*4510*/  ISETP.GE.AND P0, PT, R32, R27, PT ;  /* 0x0000001b2000720c */ /* 0x000fda0003f06270 */
[----:B------:R-:W-:Y:S05]  /*4520*/  @P0 BRA `(.L_x_9599) ;  /* 0x000000c000000947 */ /* 0x000fea0003800000 */
[----:B0----5:R-:W-:Y:S01]  /*4530*/  HFMA2.MMA R3, -RZ, RZ, 0, 4.76837158203125e-07 ;  /* 0x00000008ff037435 */ /* 0x021fe200000001ff */
[----:B------:R-:W-:Y:S01]  /*4540*/  IMAD.IADD R2, R26, 0x1, R32 ;  /* 0x000000011a027824 */ /* 0x000fe200078e0220 */
[----:B------:R-:W-:-:S08]  /*4550*/  IADD3 R32, R32, 0x80, RZ ;  /* 0x0000008020207810 */ /* 0x000fd00007ffe0ff */
[----:B------:R-:W-:-:S05]  /*4560*/  IMAD.WIDE.U32 R2, R2, R3, c[0x0][0x168] ;  /* 0x00005a0002027625 */ /* 0x000fca00078e0003 */
[----:B------:R0:W-:Y:S02]  /*4570*/  STG.E.64 [R2.64], R14 ;  /* 0x0000000e02007986 */ /* 0x0001e4000c101b04 */
.L_x_9598:
[----:B------:R-:W-:-:S13]  /*4580*/  ISETP.GE.AND P0, PT, R32, R27, PT ;  /* 0x0000001b2000720c */ /* 0x000fda0003f06270 */
[----:B------:R-:W-:Y:S05]  /*4590*/  @P0 BRA `(.L_x_9600) ;  /* 0x000000c000000947 */ /* 0x000fea0003800000 */
[----:B0-----:R-:W-:Y:S01]  /*45a0*/  IMAD.IADD R2, R26, 0x1, R32 ;  /* 0x000000011a027824 */ /* 0x001fe200078e0220 */
[----:B------:R-:W-:Y:S01]  /*45b0*/  IADD3 R32, R32, 0x80, RZ ;  /* 0x0000008020207810 */ /* 0x000fe20007ffe0ff */
[----:B------:R-:W-:-:S04]  /*45c0*/  IMAD.MOV.U32 R3, RZ, RZ, 0x8 ;  /* 0x00000008ff037424 */ /* 0x000fc800078e00ff */
[----:B------:R-:W-:-:S05]  /*45d0*/  IMAD.WIDE.U32 R2, R2, R3, c[0x0][0x168] ;  /* 0x00005a0002027625 */ /* 0x000fca00078e0003 */
[----:B------:R0:W-:Y:S02]  /*45e0*/  STG.E.64 [R2.64], R16 ;  /* 0x0000001002007986 */ /* 0x0001e4000c101b04 */
.L_x_9599:
[----:B------:R-:W-:-:S13]  /*45f0*/  ISETP.GE.AND P0, PT, R32, R27, PT ;  /* 0x0000001b2000720c */ /* 0x000fda0003f06270 */
[----:B------:R-:W-:Y:S05]  /*4600*/  @P0 BRA `(.L_x_9601) ;  /* 0x000000d000000947 */ /* 0x000fea0003800000 */
[----:B0----5:R-:W-:Y:S01]  /*4610*/  IMAD.IADD R2, R26, 0x1, R32 ;  /* 0x000000011a027824 */ /* 0x021fe200078e0220 */
[----:B------:R-:W-:Y:S01]  /*4620*/  IADD3 R32, R32, 0x80, RZ ;  /* 0x0000008020207810 */ /* 0x000fe20007ffe0ff */
[----:B------:R-:W-:-:S04]  /*4630*/  IMAD.MOV.U32 R3, RZ, RZ, 0x8 ;  /* 0x00000008ff037424 */ /* 0x000fc800078e00ff */
[----:B------:R-:W-:-:S05]  /*4640*/  IMAD.WIDE.U32 R2, R2, R3, c[0x0][0x168] ;  /* 0x00005a0002027625 */ /* 0x000fca00078e0003 */
[----:B------:R0:W-:Y:S02]  /*4650*/  STG.E.64 [R2.64], R18 ;  /* 0x0000001202007986 */ /* 0x0001e4000c101b04 */
.L_x_9600:
[----:B------:R-:W-:-:S13]  /*4660*/  ISETP.GE.AND P0, PT, R32, R27, PT ;  /* 0x0000001b2000720c */ /* 0x000fda0003f06270 */
[----:B------:R-:W-:Y:S01]  /*4670*/  @P0 BREAK B1 ;  /* 0x0000000000010942 */ /* 0x000fe20003800000 */
[----:B------:R-:W-:Y:S05]  /*4680*/  @P0 BRA `(.L_x_9602) ;  /* 0x000000c000000947 */ /* 0x000fea0003800000 */
[----:B0-----:R-:W-:Y:S01]  /*4690*/  MOV R3, 0x8 ;  /* 0x0000000800037802 */ /* 0x001fe20000000f00 */
[----:B------:R-:W-:Y:S01]  /*46a0*/  IMAD.IADD R2, R26, 0x1, R32 ;  /* 0x000000011a027824 */ /* 0x000fe200078e0220 */
[----:B------:R-:W-:-:S03]  /*46b0*/  IADD3 R32, R32, 0x80, RZ ;  /* 0x0000008020207810 */ /* 0x000fc60007ffe0ff */
[----:B------:R-:W-:-:S05]  /*46c0*/  IMAD.WIDE.U32 R2, R2, R3, c[0x0][0x168] ;  /* 0x00005a0002027625 */ /* 0x000fca00078e0003 */
[----:B------:R0:W-:Y:S02]  /*46d0*/  STG.E.64 [R2.64], R20 ;  /* 0x0000001402007986 */ /* 0x0001e4000c101b04 */
.L_x_9601:
[----:B------:R-:W-:Y:S05]  /*46e0*/  BSYNC B1 ;  /* 0x0000000000017941 */ /* 0x000fea0003800000 */
.L_x_9596:
[----:B------:R-:W-:-:S13]  /*46f0*/  ISETP.GE.AND P0, PT, R32, R27, PT ;  /* 0x0000001b2000720c */ /* 0x000fda0003f06270 */
[----:B0----5:R-:W-:Y:S01]  /*4700*/  @!P0 IMAD.IADD R2, R26, 0x1, R32 ;  /* 0x000000011a028824 */ /* 0x021fe200078e0220 */
[----:B------:R-:W-:Y:S01]  /*4710*/  @!P0 IADD3 R32, R32, 0x80, RZ ;  /* 0x0000008020208810 */ /* 0x000fe20007ffe0ff */
[----:B------:R-:W-:-:S04]  /*4720*/  @!P0 IMAD.MOV.U32 R3, RZ, RZ, 0x8 ;  /* 0x00000008ff038424 */ /* 0x000fc800078e00ff */
[----:B------:R-:W-:-:S05]  /*4730*/  @!P0 IMAD.WIDE.U32 R2, R2, R3, c[0x0][0x168] ;  /* 0x00005a0002028625 */ /* 0x000fca00078e0003 */
[----:B------:R0:W-:Y:S02]  /*4740*/  @!P0 STG.E.64 [R2.64], R22 ;  /* 0x0000001602008986 */ /* 0x0001e4000c101b04 */
.L_x_9602:
[----:B------:R-:W-:Y:S05]  /*4750*/  BSYNC B0 ;  /* 0x0000000000007941 */ /* 0x000fea0003800000 */
.L_x_9595:
[----:B------:R-:W-:Y:S01]  /*4760*/  WARPSYNC 0xffffffff ;  /* 0xffffffff00007948 */ /* 0x000fe20003800000 */
[----:B------:R-:W-:-:S13]  /*4770*/  ISETP.GE.AND P0, PT, R32, R27, PT ;  /* 0x0000001b2000720c */ /* 0x000fda0003f06270 */
[----:B------:R-:W-:Y:S05]  /*4780*/  @P0 EXIT ;  /* 0x000000000000094d */ /* 0x000fea0003800000 */
[----:B0-----:R-:W-:Y:S02]  /*4790*/  IMAD.IADD R2, R26, 0x1, R32 ;  /* 0x000000011a027824 */ /* 0x001fe400078e0220 */
[----:B------:R-:W-:-:S04]  /*47a0*/  IMAD.MOV.U32 R3, RZ, RZ, 0x8 ;  /* 0x00000008ff037424 */ /* 0x000fc800078e00ff */
[----:B------:R-:W-:-:S05]  /*47b0*/  IMAD.WIDE.U32 R2, R2, R3, c[0x0][0x168] ;  /* 0x00005a0002027625 */ /* 0x000fca00078e0003 */
[----:B------:R-:W-:Y:S01]  /*47c0*/  STG.E.64 [R2.64], R8 ;  /* 0x0000000802007986 */ /* 0x000fe2000c101b04 */
[----:B------:R-:W-:Y:S05]  /*47d0*/  EXIT ;  /* 0x000000000000794d */ /* 0x000fea0003800000 */
        .weak           $__internal_22_$__cuda_sm20_div_rn_f64_full
        .type           $__internal_22_$__cuda_sm20_div_rn_f64_full,@function
        .size           $__internal_22_$__cuda_sm20_div_rn_f64_full,(.L_x_9717 - $__internal_22_$__cuda_sm20_div_rn_f64_full)
$__internal_22_$__cuda_sm20_div_rn_f64_full:
[C---:B------:R-:W-:Y:S01]  /*47e0*/  FSETP.GEU.AND P0, PT, |R31|.reuse, 1.469367938527859385e-39, PT ;  /* 0x001000001f00780b */ /* 0x040fe20003f0e200 */
[----:B------:R-:W-:Y:S01]  /*47f0*/  IMAD.MOV.U32 R39, RZ, RZ, R3 ;  /* 0x000000ffff277224 */ /* 0x000fe200078e0003 */
[----:B------:R-:W-:Y:S01]  /*4800*/  LOP3.LUT R28, R31, 0x800fffff, RZ, 0xc0, !PT ;  /* 0x800fffff1f1c7812 */ /* 0x000fe200078ec0ff */
[----:B------:R-:W-:Y:S01]  /*4810*/  IMAD.MOV.U32 R34, RZ, RZ, 0x1 ;  /* 0x00000001ff227424 */ /* 0x000fe200078e00ff */
[----:B------:R-:W-:Y:S01]  /*4820*/  MOV R38, R2 ;  /* 0x0000000200267202 */ /* 0x000fe20000000f00 */
[----:B------:R-:W-:Y:S01]  /*4830*/  BSSY B0, `(.L_x_9603) ;  /* 0x000005a000007945 */ /* 0x000fe20003800000 */
[----:B------:R-:W-:Y:S01]  /*4840*/  LOP3.LUT R29, R28, 0x3ff00000, RZ, 0xfc, !PT ;  /* 0x3ff000001c1d7812 */ /* 0x000fe200078efcff */
[----:B------:R-:W-:Y:S01]  /*4850*/  IMAD.MOV.U32 R28, RZ, RZ, R30 ;  /* 0x000000ffff1c7224 */ /* 0x000fe200078e001e */
[C---:B------:R-:W-:Y:S02]  /*4860*/  FSETP.GEU.AND P2, PT, |R39|.reuse, 1.469367938527859385e-39, PT ;  /* 0x001000002700780b */ /* 0x040fe40003f4e200 */
[----:B------:R-:W-:-:S02]  /*4870*/  LOP3.LUT R2, R39, 0x7ff00000, RZ, 0xc0, !PT ;  /* 0x7ff0000027027812 */ /* 0x000fc400078ec0ff */
[----:B------:R-:W-:Y:S01]  /*4880*/  LOP3.LUT R5, R31, 0x7ff00000, RZ, 0xc0, !PT ;  /* 0x7ff000001f057812 */ /* 0x000fe200078ec0ff */
[----:B------:R-:W0:-:S03]  /*4890*/  @!P0 DMUL R28, R30, 8.98846567431157953865e+307 ;  /* 0x7fe000001e1c8828 */ /* 0x000e060000000000 */
[----:B------:R-:W-:-:S03]  /*48a0*/  ISETP.GE.U32.AND P1, PT, R2, R5, PT ;  /* 0x000000050200720c */ /* 0x000fc60003f26070 */
[----:B0-----:R-:W0:Y:S02]  /*48b0*/  MUFU.RCP64H R35, R29 ;  /* 0x0000001d00237308 */ /* 0x001e240000001800 */
[----:B------:R-:W-:Y:S02]  /*48c0*/  @!P2 LOP3.LUT R3, R31, 0x7ff00000, RZ, 0xc0, !PT ;  /* 0x7ff000001f03a812 */ /* 0x000fe400078ec0ff */
        /* <DEDUP_REMOVED lines=8> */
[----:B0-----:R-:W0:Y:S01]  /*4950*/  DFMA R36, R36, R36, R36 ;  /* 0x000000242424722b */ /* 0x001e220000000024 */
[----:B------:R-:W-:-:S05]  /*4960*/  MOV R4, R2 ;  /* 0x0000000200047202 */ /* 0x000fca0000000f00 */
[----:B0-----:R0:W1:Y:S02]  /*4970*/  DFMA R34, R34, R36, R34 ;  /* 0x000000242222722b */ /* 0x0010640000000022 */
[----:B0-----:R-:W-:Y:S01]  /*4980*/  LOP3.LUT R37, R6, 0x800fffff, R39, 0xf8, !PT ;  /* 0x800fffff06257812 */ /* 0x001fe200078ef827 */
[----:B------:R-:W-:Y:S02]  /*4990*/  IMAD.MOV.U32 R36, RZ, RZ, R38 ;  /* 0x000000ffff247224 */ /* 0x000fe400078e0026 */
[----:B------:R-:W-:Y:S01]  /*49a0*/  @!P2 IMAD.MOV.U32 R6, RZ, RZ, RZ ;  /* 0x000000ffff06a224 */ /* 0x000fe200078e00ff */
[----:B-1----:R-:W0:-:S05]  /*49b0*/  DFMA R40, R34, -R28, 1 ;  /* 0x3ff000002228742b */ /* 0x002e0a000000081c */
[----:B------:R-:W-:-:S04]  /*49c0*/  @!P2 DFMA R36, R36, 2, -R6 ;  /* 0x400000002424a82b */ /* 0x000fc80000000806 */
[----:B0-----:R-:W0:-:S06]  /*49d0*/  DFMA R40, R34, R40, R34 ;  /* 0x000000282228722b */ /* 0x001e0c0000000022 */
[----:B0-----:R-:W0:Y:S01]  /*49e0*/  DMUL R6, R40, R36 ;  /* 0x0000002428067228 */ /* 0x001e220000000000 */
[----:B------:R-:W-:-:S05]  /*49f0*/  @!P2 LOP3.LUT R4, R37, 0x7ff00000, RZ, 0xc0, !PT ;  /* 0x7ff000002504a812 */ /* 0x000fca00078ec0ff */
[----:B0-----:R-:W0:-:S06]  /*4a00*/  DFMA R34, R6, -R28, R36 ;  /* 0x8000001c0622722b */ /* 0x001e0c0000000024 */
[----:B0-----:R0:W1:Y:S02]  /*4a10*/  DFMA R34, R40, R34, R6 ;  /* 0x000000222822722b */ /* 0x0010640000000006 */
[----:B0-----:R-:W-:Y:S02]  /*4a20*/  IADD3 R6, R4, -0x1, RZ ;  /* 0xffffffff04067810 */ /* 0x001fe40007ffe0ff */
[----:B------:R-:W-:Y:S02]  /*4a30*/  IADD3 R7, R5, -0x1, RZ ;  /* 0xffffffff05077810 */ /* 0x000fe40007ffe0ff */
        /* <DEDUP_REMOVED lines=22> */
[----:B------:R-:W-:Y:S02]  /*4ba0*/  MOV R4, RZ ;  /* 0x000000ff00047202 */ /* 0x000fe40000000f00 */
[----:B------:R-:W-:-:S04]  /*4bb0*/  IADD3 R3, -R3, -0x43300000, RZ ;  /* 0xbcd0000003037810 */ /* 0x000fc80007ffe1ff */
        /* <DEDUP_REMOVED lines=9> */
.L_x_9604:
        /* <DEDUP_REMOVED lines=17> */
.L_x_9607:
[----:B------:R-:W-:Y:S01]  /*4d60*/  LOP3.LUT R3, R31, 0x80000, RZ, 0xfc, !PT ;  /* 0x000800001f037812 */ /* 0x000fe200078efcff */
[----:B------:R-:W-:-:S04]  /*4d70*/  IMAD.MOV.U32 R6, RZ, RZ, R30 ;  /* 0x000000ffff067224 */ /* 0x000fc800078e001e */
[----:B------:R-:W-:Y:S01]  /*4d80*/  IMAD.MOV.U32 R7, RZ, RZ, R3 ;  /* 0x000000ffff077224 */ /* 0x000fe200078e0003 */
[----:B------:R-:W-:Y:S05]  /*4d90*/  BRA `(.L_x_9605) ;  /* 0x0000003000007947 */ /* 0x000fea0003800000 */
.L_x_9606:
[----:B------:R-:W-:Y:S01]  /*4da0*/  LOP3.LUT R3, R39, 0x80000, RZ, 0xfc, !PT ;  /* 0x0008000027037812 */ /* 0x000fe200078efcff */
[----:B------:R-:W-:-:S03]  /*4db0*/  IMAD.MOV.U32 R6, RZ, RZ, R38 ;  /* 0x000000ffff067224 */ /* 0x000fc600078e0026 */
[----:B------:R-:W-:Y:S02]  /*4dc0*/  MOV R7, R3 ;  /* 0x0000000300077202 */ /* 0x000fe40000000f00 */
.L_x_9605:
[----:B------:R-:W-:Y:S05]  /*4dd0*/  BSYNC B0 ;  /* 0x0000000000007941 */ /* 0x000fea0003800000 */
.L_x_9603:
[----:B------:R-:W-:Y:S02]  /*4de0*/  IMAD.MOV.U32 R4, RZ, RZ, R0 ;  /* 0x000000ffff047224 */ /* 0x000fe400078e0000 */
[----:B------:R-:W-:Y:S02]  /*4df0*/  IMAD.MOV.U32 R5, RZ, RZ, 0x0 ;  /* 0x00000000ff057424 */ /* 0x000fe400078e00ff */
[----:B------:R-:W-:Y:S02]  /*4e00*/  IMAD.MOV.U32 R2, RZ, RZ, R6 ;  /* 0x000000ffff027224 */ /* 0x000fe400078e0006 */
[----:B------:R-:W-:Y:S01]  /*4e10*/  IMAD.MOV.U32 R3, RZ, RZ, R7 ;  /* 0x000000ffff037224 */ /* 0x000fe200078e0007 */
[----:B------:R-:W-:Y:S06]  /*4e20*/  RET.REL.NODEC R4 `(_ZN2at6native29vectorized_elementwise_kernelILi2EZZZNS0_61_GLOBAL__N__132982cb_23_ActivationSiluKernel_cu_1520ed90_293611silu_kernelERNS_18TensorIteratorBaseEENKUlvE_clEvENKUlvE_clEvEUldE_St5arrayIPcLm2EEEEviT0_T1_) ;  /* 0xffffb1d004007950 */ /* 0x000fec0003c3ffff */
.L_x_9608:
        /* <DEDUP_REMOVED lines=13> */
.L_x_9717:


//--------------------- .text._ZN2at6native29vectorized_elementwise_kernelILi4EZZZNS0_61_GLOBAL__N__132982cb_23_ActivationSiluKernel_cu_1520ed90_293611silu_kernelERNS_18TensorIteratorBaseEENKUlvE_clEvENKUlvE_clEvEUldE_St5arrayIPcLm2EEEEviT0_T1_ --------------------------
	.section	.text._ZN2at6native29vectorized_elementwise_kernelILi4EZZZNS0_61_GLOBAL__N__132982cb_23_ActivationSiluKernel_cu_1520ed90_293611silu_kernelERNS_18TensorIteratorBaseEENKUlvE_clEvENKUlvE_clEvEUldE_St5arrayIPcLm2EEEEviT0_T1_,"ax",@progbits
	.sectioninfo	@"SHI_REGISTERS=44"
	.align	128
        .global         _ZN2at6native29vectorized_elementwise_kernelILi4EZZZNS0_61_GLOBAL__N__132982cb_23_ActivationSiluKernel_cu_1520ed90_293611silu_kernelERNS_18TensorIteratorBaseEENKUlvE_clEvENKUlvE_clEvEUldE_St5arrayIPcLm2EEEEviT0_T1_
        .type           _ZN2at6native29vectorized_elementwise_kernelILi4EZZZNS0_61_GLOBAL__N__132982cb_23_ActivationSiluKernel_cu_1520ed90_293611silu_kernelERNS_18TensorIteratorBaseEENKUlvE_clEvENKUlvE_clEvEUldE_St5arrayIPcLm2EEEEviT0_T1_,@function
        .size           _ZN2at6native29vectorized_elementwise_kernelILi4EZZZNS0_61_GLOBAL__N__132982cb_23_ActivationSiluKernel_cu_1520ed90_293611silu_kernelERNS_18TensorIteratorBaseEENKUlvE_clEvENKUlvE_clEvEUldE_St5arrayIPcLm2EEEEviT0_T1_,(.L_x_9718 - _ZN2at6native29vectorized_elementwise_kernelILi4EZZZNS0_61_GLOBAL__N__132982cb_23_ActivationSiluKernel_cu_1520ed90_293611silu_kernelERNS_18TensorIteratorBaseEENKUlvE_clEvENKUlvE_clEvEUldE_St5arrayIPcLm2EEEEviT0_T1_)
        .other          _ZN2at6native29vectorized_elementwise_kernelILi4EZZZNS0_61_GLOBAL__N__132982cb_23_ActivationSiluKernel_cu_1520ed90_293611silu_kernelERNS_18TensorIteratorBaseEENKUlvE_clEvENKUlvE_clEvEUldE_St5arrayIPcLm2EEEEviT0_T1_,@"STO_CUDA_ENTRY STV_DEFAULT"
_ZN2at6native29vectorized_elementwise_kernelILi4EZZZNS0_61_GLOBAL__N__132982cb_23_ActivationSiluKernel_cu_1520ed90_293611silu_kernelERNS_18TensorIteratorBaseEENKUlvE_clEvENKUlvE_clEvEUldE_St5arrayIPcLm2EEEEviT0_T1_:
.text._ZN2at6native29vectorized_elementwise_kernelILi4EZZZNS0_61_GLOBAL__N__132982cb_23_ActivationSiluKernel_cu_1520ed90_293611silu_kernelERNS_18TensorIteratorBaseEENKUlvE_clEvENKUlvE_clEvEUldE_St5arrayIPcLm2EEEEviT0_T1_:
        /* <DEDUP_REMOVED lines=53> */
.L_x_9611:
[----:B------:R-:W-:Y:S05]  /*0350*/  BSYNC B0 ;  /* 0x0000000000007941 */ /* 0x000fea0003800000 */
.L_x_9610:
        /* <DEDUP_REMOVED lines=19> */
[----:B-----5:R-:W-:Y:S05]  /*0490*/  CALL.REL.NOINC `($__internal_23_$__cuda_sm20_div_rn_f64_full) ;  /* 0x0000434000007944 */ /* 0x020fea0003c00000 */
[----:B------:R-:W-:Y:S02]  /*04a0*/  IMAD.MOV.U32 R12, RZ, RZ, R2 ;  /* 0x000000ffff0c7224 */ /* 0x000fe400078e0002 */
[----:B------:R-:W-:Y:S02]  /*04b0*/  IMAD.MOV.U32 R13, RZ, RZ, R3 ;  /* 0x000000ffff0d7224 */ /* 0x000fe400078e0003 */
.L_x_9613:
[----:B------:R-:W-:Y:S05]  /*04c0*/  BSYNC B1 ;  /* 0x0000000000017941 */ /* 0x000fea0003800000 */
.L_x_9612:
        /* <DEDUP_REMOVED lines=37> */
.L_x_9615:
[----:B------:R-:W-:Y:S05]  /*0720*/  BSYNC B0 ;  /* 0x0000000000007941 */ /* 0x000fea0003800000 */
.L_x_9614:
        /* <DEDUP_REMOVED lines=22> */
.L_x_9617:
[----:B------:R-:W-:Y:S05]  /*0890*/  BSYNC B1 ;  /* 0x0000000000017941 */ /* 0x000fea0003800000 */
.L_x_9616:
        /* <DEDUP_REMOVED lines=37> */
.L_x_9619:
[----:B------:R-:W-:Y:S05]  /*0af0*/  BSYNC B0 ;  /* 0x0000000000007941 */ /* 0x000fea0003800000 */
.L_x_9618:
        /* <DEDUP_REMOVED lines=19> */
[----:B------:R-:W-:Y:S05]  /*0c30*/  CALL.REL.NOINC `($__internal_23_$__cuda_sm20_div_rn_f64_full) ;  /* 0x00003ba000007944 */ /* 0x000fea0003c00000 */
[----:B------:R-:W-:Y:S02]  /*0c40*/  IMAD.MOV.U32 R8, RZ, RZ, R2 ;  /* 0x000000ffff087224 */ /* 0x000fe400078e0002 */
[----:B------:R-:W-:Y:S02]  /*0c50*/  IMAD.MOV.U32 R9, RZ, RZ, R3 ;  /* 0x000000ffff097224 */ /* 0x000fe400078e0003 */
.L_x_9621:
[----:B------:R-:W-:Y:S05]  /*0c60*/  BSYNC B1 ;  /* 0x0000000000017941 */ /* 0x000fea0003800000 */
.L_x_9620:
        /* <DEDUP_REMOVED lines=37> */
.L_x_9623:
[----:B------:R-:W-:Y:S05]  /*0ec0*/  BSYNC B0 ;  /* 0x0000000000007941 */ /* 0x000fea0003800000 */
.L_x_9622:
        /* <DEDUP_REMOVED lines=22> */
.L_x_9625:
[----:B------:R-:W-:Y:S05]  /*1030*/  BSYNC B1 ;  /* 0x0000000000017941 */ /* 0x000fea0003800000 */
.L_x_9624:
        /* <DEDUP_REMOVED lines=37> */
.L_x_9627:
[----:B------:R-:W-:Y:S05]  /*1290*/  BSYNC B0 ;  /* 0x0000000000007941 */ /* 0x000fea0003800000 */
.L_x_9626:
        /* <DEDUP_REMOVED lines=22> */
.L_x_9629:
[----:B------:R-:W-:Y:S05]  /*1400*/  BSYNC B1 ;  /* 0x0000000000017941 */ /* 0x000fea0003800000 */
.L_x_9628:
        /* <DEDUP_REMOVED lines=37> */
.L_x_9631:
[----:B------:R-:W-:Y:S05]  /*1660*/  BSYNC B0 ;  /* 0x0000000000007941 */ /* 0x000fea0003800000 */
.L_x_9630:
        /* <DEDUP_REMOVED lines=22> */
.L_x_9633:
[----:B------:R-:W-:Y:S05]  /*17d0*/  BSYNC B1 ;  /* 0x0000000000017941 */ /* 0x000fea0003800000 */
.L_x_9632:
        /* <DEDUP_REMOVED lines=37> */
.L_x_9635:
[----:B------:R-:W-:Y:S05]  /*1a30*/  BSYNC B0 ;  /* 0x0000000000007941 */ /* 0x000fea0003800000 */
.L_x_9634:
        /* <DEDUP_REMOVED lines=22> */
.L_x_9637:
[----:B------:R-:W-:Y:S05]  /*1ba0*/  BSYNC B1 ;  /* 0x0000000000017941 */ /* 0x000fea0003800000 */
.L_x_9636:
        /* <DEDUP_REMOVED lines=37> */
.L_x_9639:
[----:B------:R-:W-:Y:S05]  /*1e00*/  BSYNC B0 ;  /* 0x0000000000007941 */ /* 0x000fea0003800000 */
.L_x_9638:
        /* <DEDUP_REMOVED lines=28> */
[----:B------:R-:W-:Y:S05]  /*1fd0*/  CALL.REL.NOINC `($__internal_23_$__cuda_sm20_div_rn_f64_full) ;  /* 0x0000280000007944 */ /* 0x000fea0003c00000 */
[----:B------:R-:W-:Y:S02]  /*1fe0*/  IMAD.MOV.U32 R22, RZ, RZ, R2 ;  /* 0x000000ffff167224 */ /* 0x000fe400078e0002 */
[----:B------:R-:W-:Y:S02]  /*1ff0*/  IMAD.MOV.U32 R23, RZ, RZ, R3 ;  /* 0x000000ffff177224 */ /* 0x000fe400078e0003 */
.L_x_9641:
[----:B-1----:R-:W-:Y:S05]  /*2000*/  BSYNC B1 ;  /* 0x0000000000017941 */ /* 0x002fea0003800000 */
.L_x_9640:
[----:B------:R-:W-:Y:S01]  /*2010*/  STG.E.128 [R16.64+0x1010], R20 ;  /* 0x0010101410007986 */ /* 0x000fe2000c101d04 */
[----:B------:R-:W-:Y:S05]  /*2020*/  EXIT ;  /* 0x000000000000794d */ /* 0x000fea0003800000 */
.L_x_9609:
        /* <DEDUP_REMOVED lines=96> */
.L_x_9645:
[----:B------:R-:W-:Y:S05]  /*2630*/  BSYNC B0 ;  /* 0x0000000000007941 */ /* 0x000fea0003800000 */
.L_x_9644:
        /* <DEDUP_REMOVED lines=16> */
[----:B------:R-:W-:Y:S05]  /*2740*/  CALL.REL.NOINC `($__internal_23_$__cuda_sm20_div_rn_f64_full) ;  /* 0x0000209000007944 */ /* 0x000fea0003c00000 */
[----:B------:R-:W-:Y:S01]  /*2750*/  IMAD.MOV.U32 R10, RZ, RZ, R2 ;  /* 0x000000ffff0a7224 */ /* 0x000fe200078e0002 */
[----:B------:R-:W-:Y:S02]  /*2760*/  MOV R11, R3 ;  /* 0x00000003000b7202 */ /* 0x000fe40000000f00 */
.L_x_9643:
[----:B------:R-:W-:Y:S05]  /*2770*/  BSYNC B1 ;  /* 0x0000000000017941 */ /* 0x000fea0003800000 */
.L_x_9642:
        /* <DEDUP_REMOVED lines=43> */
.L_x_9649:
[----:B------:R-:W-:Y:S05]  /*2a30*/  BSYNC B0 ;  /* 0x0000000000007941 */ /* 0x000fea0003800000 */
.L_x_9648:
        /* <DEDUP_REMOVED lines=19> */
[----:B------:R-:W-:Y:S01]  /*2b70*/  MOV R12, R2 ;  /* 0x00000002000c7202 */ /* 0x000fe20000000f00 */
[----:B------:R-:W-:Y:S02]  /*2b80*/  IMAD.MOV.U32 R13, RZ, RZ, R3 ;  /* 0x000000ffff0d7224 */ /* 0x000fe400078e0003 */
.L_x_9647:
[----:B------:R-:W-:Y:S05]  /*2b90*/  BSYNC B1 ;  /* 0x0000000000017941 */ /* 0x000fea0003800000 */
.L_x_9646:
        /* <DEDUP_REMOVED lines=42> */
.L_x_9653:
[----:B------:R-:W-:Y:S05]  /*2e40*/  BSYNC B0 ;  /* 0x0000000000007941 */ /* 0x000fea0003800000 */
.L_x_9652:
        /* <DEDUP_REMOVED lines=18> */
[----:B------:R-:W-:Y:S05]  /*2f70*/  CALL.REL.NOINC `($__internal_23_$__cuda_sm20_div_rn_f64_full) ;  /* 0x0000186000007944 */ /* 0x000fea0003c00000 */
[----:B------:R-:W-:Y:S02]  /*2f80*/  IMAD.MOV.U32 R14, RZ, RZ, R2 ;  /* 0x000000ffff0e7224 */ /* 0x000fe400078e0002 */
[----:B------:R-:W-:Y:S02]  /*2f90*/  IMAD.MOV.U32 R15, RZ, RZ, R3 ;  /* 0x000000ffff0f7224 */ /* 0x000fe400078e0003 */
.L_x_9651:
[----:B------:R-:W-:Y:S05]  /*2fa0*/  BSYNC B1 ;  /* 0x0000000000017941 */ /* 0x000fea0003800000 */
.L_x_9650:
        /* <DEDUP_REMOVED lines=42> */
.L_x_9657:
[----:B------:R-:W-:Y:S05]  /*3250*/  BSYNC B0 ;  /* 0x0000000000007941 */ /* 0x000fea0003800000 */
.L_x_9656:
        /* <DEDUP_REMOVED lines=18> */
[----:B------:R-:W-:Y:S05]  /*3380*/  CALL.REL.NOINC `($__internal_23_$__cuda_sm20_div_rn_f64_full) ;  /* 0x0000145000007944 */ /* 0x000fea0003c00000 */
[----:B------:R-:W-:Y:S02]  /*3390*/  IMAD.MOV.U32 R16, RZ, RZ, R2 ;  /* 0x000000ffff107224 */ /* 0x000fe400078e0002 */
[----:B------:R-:W-:Y:S02]  /*33a0*/  IMAD.MOV.U32 R17, RZ, RZ, R3 ;  /* 0x000000ffff117224 */ /* 0x000fe400078e0003 */
.L_x_9655:
[----:B------:R-:W-:Y:S05]  /*33b0*/  BSYNC B1 ;  /* 0x0000000000017941 */ /* 0x000fea0003800000 */
.L_x_9654:
        /* <DEDUP_REMOVED lines=42> */
.L_x_9661:
[----:B------:R-:W-:Y:S05]  /*3660*/  BSYNC B0 ;  /* 0x0000000000007941 */ /* 0x000fea0003800000 */
.L_x_9660:
        /* <DEDUP_REMOVED lines=21> */
.L_x_9659:
[----:B------:R-:W-:Y:S05]  /*37c0*/  BSYNC B1 ;  /* 0x0000000000017941 */ /* 0x000fea0003800000 */
.L_x_9658:
        /* <DEDUP_REMOVED lines=42> */
.L_x_9665:
[----:B------:R-:W-:Y:S05]  /*3a70*/  BSYNC B0 ;  /* 0x0000000000007941 */ /* 0x000fea0003800000 */
.L_x_9664:
        /* <DEDUP_REMOVED lines=19> */
[----:B------:R-:W-:Y:S01]  /*3bb0*/  IMAD.MOV.U32 R20, RZ, RZ, R2 ;  /* 0x000000ffff147224 */ /* 0x000fe200078e0002 */
[----:B------:R-:W-:Y:S02]  /*3bc0*/  MOV R21, R3 ;  /* 0x0000000300157202 */ /* 0x000fe40000000f00 */
.L_x_9663:
[----:B------:R-:W-:Y:S05]  /*3bd0*/  BSYNC B1 ;  /* 0x0000000000017941 */ /* 0x000fea0003800000 */
.L_x_9662:
        /* <DEDUP_REMOVED lines=42> */
.L_x_9669:
[----:B------:R-:W-:Y:S05]  /*3e80*/  BSYNC B0 ;  /* 0x0000000000007941 */ /* 0x000fea0003800000 */
.L_x_9668:
        /* <DEDUP_REMOVED lines=21> */
.L_x_9667:
[----:B------:R-:W-:Y:S05]  /*3fe0*/  BSYNC B1 ;  /* 0x0000000000017941 */ /* 0x000fea0003800000 */
.L_x_9666:
        /* <DEDUP_REMOVED lines=42> */
.L_x_9673:
[----:B------:R-:W-:Y:S05]  /*4290*/  BSYNC B0 ;  /* 0x0000000000007941 */ /* 0x000fea0003800000 */
.L_x_9672:
        /* <DEDUP_REMOVED lines=21> */
.L_x_9671:
[----:B------:R-:W-:Y:S05]  /*43f0*/  BSYNC B1 ;  /* 0x0000000000017941 */ /* 0x000fea0003800000 */
.L_x_9670:
        /* <DEDUP_REMOVED lines=17> */
.L_x_9676:
[----:B------:R-:W-:-:S13]  /*4510*/  ISETP.GE.AND P0, PT, R32, R27, PT ;  /* 0x0000001b2000720c */ /* 0x000fda0003f06270 */
[----:B------:R-:W-:Y:S05]  /*4520*/  @P0 BRA `(.L_x_9678) ;  /* 0x000000c000000947 */ /* 0x000fea0003800000 */
[----:B0----5:R-:W-:Y:S01]  /*4530*/  HFMA2.MMA R3, -RZ, RZ, 0, 4.76837158203125e-07 ;  /* 0x00000008ff037435 */ /* 0x021fe200000001ff */
[----:B------:R-:W-:Y:S01]  /*4540*/  IMAD.IADD R2, R26, 0x1, R32 ;  /* 0x000000011a027824 */ /* 0x000fe200078e0220 */
[----:B------:R-:W-:-:S08]  /*4550*/  IADD3 R32, R32, 0x80, RZ ;  /* 0x0000008020207810 */ /* 0x000fd00007ffe0ff */
[----:B------:R-:W-:-:S05]  /*4560*/  IMAD.WIDE.U32 R2, R2, R3, c[0x0][0x168] ;  /* 0x00005a0002027625 */ /* 0x000fca00078e0003 */
[----:B------:R0:W-:Y:S02]  /*4570*/  STG.E.64 [R2.64], R14 ;  /* 0x0000000e02007986 */ /* 0x0001e4000c101b04 */
.L_x_9677:
[----:B------:R-:W-:-:S13]  /*4580*/  ISETP.GE.AND P0, PT, R32, R27, PT ;  /* 0x0000001b2000720c */ /* 0x000fda0003f06270 */
[----:B------:R-:W-:Y:S05]  /*4590*/  @P0 BRA `(.L_x_9679) ;  /* 0x000000c000000947 */ /* 0x000fea0003800000 */
[----:B0-----:R-:W-:Y:S01]  /*45a0*/  IMAD.IADD R2, R26, 0x1, R32 ;  /* 0x000000011a027824 */ /* 0x001fe200078e0220 */
[----:B------:R-:W-:Y:S01]  /*45b0*/  IADD3 R32, R32, 0x80, RZ ;  /* 0x0000008020207810 */ /* 0x000fe20007ffe0ff */
[----:B------:R-:W-:-:S04]  /*45c0*/  IMAD.MOV.U32 R3, RZ, RZ, 0x8 ;  /* 0x00000008ff037424 */ /* 0x000fc800078e00ff */
[----:B------:R-:W-:-:S05]  /*45d0*/  IMAD.WIDE.U32 R2, R2, R3, c[0x0][0x168] ;  /* 0x00005a0002027625 */ /* 0x000fca00078e0003 */
[----:B------:R0:W-:Y:S02]  /*45e0*/  STG.E.64 [R2.64], R16 ;  /* 0x0000001002007986 */ /* 0x0001e4000c101b04 */
.L_x_9678:
[----:B------:R-:W-:-:S13]  /*45f0*/  ISETP.GE.AND P0, PT, R32, R27, PT ;  /* 0x0000001b2000720c */ /* 0x000fda0003f06270 */
[----:B------:R-:W-:Y:S05]  /*4600*/  @P0 BRA `(.L_x_9680) ;  /* 0x000000d000000947 */ /* 0x000fea0003800000 */
[----:B0----5:R-:W-:Y:S01]  /*4610*/  IMAD.IADD R2, R26, 0x1, R32 ;  /* 0x000000011a027824 */ /* 0x021fe200078e0220 */
[----:B------:R-:W-:Y:S01]  /*4620*/  IADD3 R32, R32, 0x80, RZ ;  /* 0x0000008020207810 */ /* 0x000fe20007ffe0ff */
[----:B------:R-:W-:-:S04]  /*4630*/  IMAD.MOV.U32 R3, RZ, RZ, 0x8 ;  /* 0x00000008ff037424 */ /* 0x000fc800078e00ff */
[----:B------:R-:W-:-:S05]  /*4640*/  IMAD.WIDE.U32 R2, R2, R3, c[0x0][0x168] ;  /* 0x00005a0002027625 */ /* 0x000fca00078e0003 */
[----:B------:R0:W-:Y:S02]  /*4650*/  STG.E.64 [R2.64], R18 ;  /* 0x0000001202007986 */ /* 0x0001e4000c101b04 */
.L_x_9679:
        /* <DEDUP_REMOVED lines=8> */
.L_x_9680:
[----:B------:R-:W-:Y:S05]  /*46e0*/  BSYNC B1 ;  /* 0x0000000000017941 */ /* 0x000fea0003800000 */
.L_x_9675:
[----:B------:R-:W-:-:S13]  /*46f0*/  ISETP.GE.AND P0, PT, R32, R27, PT ;  /* 0x0000001b2000720c */ /* 0x000fda0003f06270 */
[----:B0----5:R-:W-:Y:S01]  /*4700*/  @!P0 IMAD.IADD R2, R26, 0x1, R32 ;  /* 0x000000011a028824 */ /* 0x021fe200078e0220 */
[----:B------:R-:W-:Y:S01]  /*4710*/  @!P0 IADD3 R32, R32, 0x80, RZ ;  /* 0x0000008020208810 */ /* 0x000fe20007ffe0ff */
[----:B------:R-:W-:-:S04]  /*4720*/  @!P0 IMAD.MOV.U32 R3, RZ, RZ, 0x8 ;  /* 0x00000008ff038424 */ /* 0x000fc800078e00ff */
[----:B------:R-:W-:-:S05]  /*4730*/  @!P0 IMAD.WIDE.U32 R2, R2, R3, c[0x0][0x168] ;  /* 0x00005a0002028625 */ /* 0x000fca00078e0003 */
[----:B------:R0:W-:Y:S02]  /*4740*/  @!P0 STG.E.64 [R2.64], R22 ;  /* 0x0000001602008986 */ /* 0x0001e4000c101b04 */
.L_x_9681:
[----:B------:R-:W-:Y:S05]  /*4750*/  BSYNC B0 ;  /* 0x0000000000007941 */ /* 0x000fea0003800000 */
.L_x_9674:
        /* <DEDUP_REMOVED lines=8> */
        .weak           $__internal_23_$__cuda_sm20_div_rn_f64_full
        .type           $__internal_23_$__cuda_sm20_div_rn_f64_full,@function
        .size           $__internal_23_$__cuda_sm20_div_rn_f64_full,(.L_x_9718 - $__internal_23_$__cuda_sm20_div_rn_f64_full)
$__internal_23_$__cuda_sm20_div_rn_f64_full:
        /* <DEDUP_REMOVED lines=71> */
.L_x_9683:
        /* <DEDUP_REMOVED lines=17> */
.L_x_9686:
[----:B------:R-:W-:Y:S01]  /*4d60*/  LOP3.LUT R3, R31, 0x80000, RZ, 0xfc, !PT ;  /* 0x000800001f037812 */ /* 0x000fe200078efcff */
[----:B------:R-:W-:-:S04]  /*4d70*/  IMAD.MOV.U32 R6, RZ, RZ, R30 ;  /* 0x000000ffff067224 */ /* 0x000fc800078e001e */
[----:B------:R-:W-:Y:S01]  /*4d80*/  IMAD.MOV.U32 R7, RZ, RZ, R3 ;  /* 0x000000ffff077224 */ /* 0x000fe200078e0003 */
[----:B------:R-:W-:Y:S05]  /*4d90*/  BRA `(.L_x_9684) ;  /* 0x0000003000007947 */ /* 0x000fea0003800000 */
.L_x_9685:
[----:B------:R-:W-:Y:S01]  /*4da0*/  LOP3.LUT R3, R39, 0x80000, RZ, 0xfc, !PT ;  /* 0x0008000027037812 */ /* 0x000fe200078efcff */
[----:B------:R-:W-:-:S03]  /*4db0*/  IMAD.MOV.U32 R6, RZ, RZ, R38 ;  /* 0x000000ffff067224 */ /* 0x000fc600078e0026 */
[----:B------:R-:W-:Y:S02]  /*4dc0*/  MOV R7, R3 ;  /* 0x0000000300077202 */ /* 0x000fe40000000f00 */
.L_x_9684:
[----:B------:R-:W-:Y:S05]  /*4dd0*/  BSYNC B0 ;  /* 0x0000000000007941 */ /* 0x000fea0003800000 */
.L_x_9682:
[----:B------:R-:W-:Y:S02]  /*4de0*/  IMAD.MOV.U32 R4, RZ, RZ, R0 ;  /* 0x000000ffff047224 */ /* 0x000fe400078e0000 */
[----:B------:R-:W-:Y:S02]  /*4df0*/  IMAD.MOV.U32 R5, RZ, RZ, 0x0 ;  /* 0x00000000ff057424 */ /* 0x000fe400078e00ff */
[----:B------:R-:W-:Y:S02]  /*4e00*/  IMAD.MOV.U32 R2, RZ, RZ, R6 ;  /* 0x000000ffff027224 */ /* 0x000fe400078e0006 */
[----:B------:R-:W-:Y:S01]  /*4e10*/  IMAD.MOV.U32 R3, RZ, RZ, R7 ;  /* 0x000000ffff037224 */ /* 0x000fe200078e0007 */
[----:B------:R-:W-:Y:S06]  /*4e20*/  RET.REL.NODEC R4 `(_ZN2at6native29vectorized_elementwise_kernelILi4EZZZNS0_61_GLOBAL__N__132982cb_23_ActivationSiluKernel_cu_1520ed90_293611silu_kernelERNS_18TensorIteratorBaseEENKUlvE_clEvENKUlvE_clEvEUldE_St5arrayIPcLm2EEEEviT0_T1_) ;  /* 0xffffb1d004007950 */ /* 0x000fec0003c3ffff */
.L_x_9687:
        /* <DEDUP_REMOVED lines=13> */
.L_x_9718:


//--------------------- .text._ZN2at6native29vectorized_elementwise_kernelILi8EZZZNS0_61_GLOBAL__N__132982cb_23_ActivationSiluKernel_cu_1520ed90_293611silu_kernelERNS_18TensorIteratorBaseEENKUlvE_clEvENKUlvE_clEvEUldE_St5arrayIPcLm2EEEEviT0_T1_ --------------------------
	.section	.text._ZN2at6native29vectorized_elementwise_kernelILi8EZZZNS0_61_GLOBAL__N__132982cb_23_ActivationSiluKernel_cu_1520ed90_293611silu_kernelERNS_18TensorIteratorBaseEENKUlvE_clEvENKUlvE_clEvEUldE_St5arrayIPcLm2EEEEviT0_T1_,"ax",@progbits
	.sectioninfo	@"SHI_REGISTERS=4"
	.align	128
        .global         _ZN2at6native29vectorized_elementwise_kernelILi8EZZZNS0_61_GLOBAL__N__132982cb_23_ActivationSiluKernel_cu_1520ed90_293611silu_kernelERNS_18TensorIteratorBaseEENKUlvE_clEvENKUlvE_clEvEUldE_St5arrayIPcLm2EEEEviT0_T1_
        .type           _ZN2at6native29vectorized_elementwise_kernelILi8EZZZNS0_61_GLOBAL__N__132982cb_23_ActivationSiluKernel_cu_1520ed90_293611silu_kernelERNS_18TensorIteratorBaseEENKUlvE_clEvENKUlvE_clEvEUldE_St5arrayIPcLm2EEEEviT0_T1_,@function
        .size           _ZN2at6native29vectorized_elementwise_kernelILi8EZZZNS0_61_GLOBAL__N__132982cb_23_ActivationSiluKernel_cu_1520ed90_293611silu_kernelERNS_18TensorIteratorBaseEENKUlvE_clEvENKUlvE_clEvEUldE_St5arrayIPcLm2EEEEviT0_T1_,(.L_x_9788 - _ZN2at6native29vectorized_elementwise_kernelILi8EZZZNS0_61_GLOBAL__N__132982cb_23_ActivationSiluKernel_cu_1520ed90_293611silu_kernelERNS_18TensorIteratorBaseEENKUlvE_clEvENKUlvE_clEvEUldE_St5arrayIPcLm2EEEEviT0_T1_)
        .other          _ZN2at6native29vectorized_elementwise_kernelILi8EZZZNS0_61_GLOBAL__N__132982cb_23_ActivationSiluKernel_cu_1520ed90_293611silu_kernelERNS_18TensorIteratorBaseEENKUlvE_clEvENKUlvE_clEvEUldE_St5arrayIPcLm2EEEEviT0_T1_,@"STO_CUDA_ENTRY STV_DEFAULT"
_ZN2at6native29vectorized_elementwise_kernelILi8EZZZNS0_61_GLOBAL__N__132982cb_23_ActivationSiluKernel_cu_1520ed90_293611silu_kernelERNS_18TensorIteratorBaseEENKUlvE_clEvENKUlvE_clEvEUldE_St5arrayIPcLm2EEEEviT0_T1_:
.text._ZN2at6native29vectorized_elementwise_kernelILi8EZZZNS0_61_GLOBAL__N__132982cb_23_ActivationSiluKernel_cu_1520ed90_293611silu_kernelERNS_18TensorIteratorBaseEENKUlvE_clEvENKUlvE_clEvEUldE_St5arrayIPcLm2EEEEviT0_T1_:
[----:B------:R-:W-:Y:S02]  /*0000*/  MOV R1, c[0x0][0x28] ;  /* 0x00000a0000017a02 */ /* 0x000fe40000000f00 */
[----:B------:R-:W-:Y:S05]  /*0010*/  EXIT ;  /* 0x000000000000794d */ /* 0x000fea0003800000 */
.L_x_9688:
        /* <DEDUP_REMOVED lines=14> */
.L_x_9788:


//--------------------- .nv.global.init           --------------------------
	.section	.nv.global.init,"aw",@progbits
	.align	16
.nv.global.init:
	.type		__cudart_sin_cos_coeffs,@object
	.size		__cudart_sin_cos_coeffs,(__cudart_i2opi_d - __cudart_sin_cos_coeffs)
__cudart_sin_cos_coeffs:
        /* <DEDUP_REMOVED lines=8> */
	.type		__cudart_i2opi_d,@object
	.size		__cudart_i2opi_d,($str$6 - __cudart_i2opi_d)
__cudart_i2opi_d:
        /* <DEDUP_REMOVED lines=9> */
	.type		$str$6,@object
	.size		$str$6,(__unnamed_11 - $str$6)
$str$6:
        /*0110*/ 	.byte	0x66, 0x61, 0x6c, 0x73, 0x65, 0x00
	.type		__unnamed_11,@object
	.size		__unnamed_11,(__unnamed_3 - __unnamed_11)
__unnamed_11:
        /*0116*/ 	.byte	0x66, 0x65, 0x74, 0x63, 0x68, 0x5f, 0x61, 0x6e, 0x64, 0x5f, 0x63, 0x61, 0x73, 0x74, 0x00
	.type		__unnamed_3,@object
	.size		__unnamed_3,(__unnamed_7 - __unnamed_3)
__unnamed_3:
        /*0125*/ 	.byte	0x66, 0x65, 0x74, 0x63, 0x68, 0x5f, 0x61, 0x6e, 0x64, 0x5f, 0x63, 0x61, 0x73, 0x74, 0x00
	.type		__unnamed_7,@object
	.size		__unnamed_7,(__unnamed_9 - __unnamed_7)
__unnamed_7:
        /*0134*/ 	.byte	0x66, 0x65, 0x74, 0x63, 0x68, 0x5f, 0x61, 0x6e, 0x64, 0x5f, 0x63, 0x61, 0x73, 0x74, 0x00
	.type		__unnamed_9,@object
	.size		__unnamed_9,(__unnamed_1 - __unnamed_9)
__unnamed_9:
        /*0143*/ 	.byte	0x66, 0x65, 0x74, 0x63, 0x68, 0x5f, 0x61, 0x6e, 0x64, 0x5f, 0x63, 0x61, 0x73, 0x74, 0x00
	.type		__unnamed_1,@object
	.size		__unnamed_1,(__unnamed_5 - __unnamed_1)
__unnamed_1:
        /*0152*/ 	.byte	0x66, 0x65, 0x74, 0x63, 0x68, 0x5f, 0x61, 0x6e, 0x64, 0x5f, 0x63, 0x61, 0x73, 0x74, 0x00
	.type		__unnamed_5,@object
	.size		__unnamed_5,(__unnamed_12 - __unnamed_5)
__unnamed_5:
        /*0161*/ 	.byte	0x66, 0x65, 0x74, 0x63, 0x68, 0x5f, 0x61, 0x6e, 0x64, 0x5f, 0x63, 0x61, 0x73, 0x74, 0x00
	.type		__unnamed_12,@object
	.size		__unnamed_12,(__unnamed_4 - __unnamed_12)
__unnamed_12:
        /*0170*/ 	.byte	0x63, 0x61, 0x73, 0x74, 0x5f, 0x61, 0x6e, 0x64, 0x5f, 0x73, 0x74, 0x6f, 0x72, 0x65, 0x00
	.type		__unnamed_4,@object
	.size		__unnamed_4,(__unnamed_8 - __unnamed_4)
__unnamed_4:
        /*017f*/ 	.byte	0x63, 0x61, 0x73, 0x74, 0x5f, 0x61, 0x6e, 0x64, 0x5f, 0x73, 0x74, 0x6f, 0x72, 0x65, 0x00
	.type		__unnamed_8,@object
	.size		__unnamed_8,(__unnamed_10 - __unnamed_8)
__unnamed_8:
        /*018e*/ 	.byte	0x63, 0x61, 0x73, 0x74, 0x5f, 0x61, 0x6e, 0x64, 0x5f, 0x73, 0x74, 0x6f, 0x72, 0x65, 0x00
	.type		__unnamed_10,@object
	.size		__unnamed_10,(__unnamed_2 - __unnamed_10)
__unnamed_10:
        /*019d*/ 	.byte	0x63, 0x61, 0x73, 0x74, 0x5f, 0x61, 0x6e, 0x64, 0x5f, 0x73, 0x74, 0x6f, 0x72, 0x65, 0x00
	.type		__unnamed_2,@object
	.size		__unnamed_2,(__unnamed_6 - __unnamed_2)
__unnamed_2:
        /*01ac*/ 	.byte	0x63, 0x61, 0x73, 0x74, 0x5f, 0x61, 0x6e, 0x64, 0x5f, 0x73, 0x74, 0x6f, 0x72, 0x65, 0x00
	.type		__unnamed_6,@object
	.size		__unnamed_6,($str$7 - __unnamed_6)
__unnamed_6:
        /*01bb*/ 	.byte	0x63, 0x61, 0x73, 0x74, 0x5f, 0x61, 0x6e, 0x64, 0x5f, 0x73, 0x74, 0x6f, 0x72, 0x65, 0x00
	.type		$str$7,@object
	.size		$str$7,(.L_41 - $str$7)
$str$7:
        /*01ca*/ 	.byte	0x2f, 0x72, 0x6f, 0x6f, 0x74, 0x2f, 0x2e, 0x70, 0x79, 0x65, 0x6e, 0x76, 0x2f, 0x76, 0x65, 0x72
        /*01da*/ 	.byte	0x73, 0x69, 0x6f, 0x6e, 0x73, 0x2f, 0x33, 0x2e, 0x31, 0x33, 0x2e, 0x31, 0x32, 0x2f, 0x6c, 0x69
        /*01ea*/ 	.byte	0x62, 0x2f, 0x70, 0x79, 0x74, 0x68, 0x6f, 0x6e, 0x33, 0x2e, 0x31, 0x33, 0x2f, 0x73, 0x69, 0x74
        /*01fa*/ 	.byte	0x65, 0x2d, 0x70, 0x61, 0x63, 0x6b, 0x61, 0x67, 0x65, 0x73, 0x2f, 0x74, 0x6f, 0x72, 0x63, 0x68
        /*020a*/ 	.byte	0x2f, 0x69, 0x6e, 0x63, 0x6c, 0x75, 0x64, 0x65, 0x2f, 0x63, 0x31, 0x30, 0x2f, 0x63, 0x6f, 0x72
        /*021a*/ 	.byte	0x65, 0x2f, 0x44, 0x79, 0x6e, 0x61, 0x6d, 0x69, 0x63, 0x43, 0x61, 0x73, 0x74, 0x2e, 0x68, 0x00
.L_41:


//--------------------- .nv.global                --------------------------
	.section	.nv.global,"aw",@nobits
.nv.global:
	.type		_ZN59_INTERNAL_132982cb_23_ActivationSiluKernel_cu_1520ed90_29364cuda3std3__48in_placeE,@object
	.size		_ZN59_INTERNAL_132982cb_23_ActivationSiluKernel_cu_1520ed90_29364cuda3std3__48in_placeE,(_ZN59_INTERNAL_132982cb_23_ActivationSiluKernel_cu_1520ed90_29364cuda3std6ranges3__45__cpo8distanceE - _ZN59_INTERNAL_132982cb_23_ActivationSiluKernel_cu_1520ed90_29364cuda3std3__48in_placeE)
_ZN59_INTERNAL_132982cb_23_ActivationSiluKernel_cu_1520ed90_29364cuda3std3__48in_placeE:
	.zero		1
	.type		_ZN59_INTERNAL_132982cb_23_ActivationSiluKernel_cu_1520ed90_29364cuda3std6ranges3__45__cpo8distanceE,@object
	.size		_ZN59_INTERNAL_132982cb_23_ActivationSiluKernel_cu_1520ed90_29364cuda3std6ranges3__45__cpo8distanceE,(_ZN59_INTERNAL_132982cb_23_ActivationSiluKernel_cu_1520ed90_29364cuda3std3__45__cpo3endE - _ZN59_INTERNAL_132982cb_23_ActivationSiluKernel_cu_1520ed90_29364cuda3std6ranges3__45__cpo8distanceE)
_ZN59_INTERNAL_132982cb_23_ActivationSiluKernel_cu_1520ed90_29364cuda3std6ranges3__45__cpo8distanceE:
	.zero		1
	.type		_ZN59_INTERNAL_132982cb_23_ActivationSiluKernel_cu_1520ed90_29364cuda3std3__45__cpo3endE,@object
	.size		_ZN59_INTERNAL_132982cb_23_ActivationSiluKernel_cu_1520ed90_29364cuda3std3__45__cpo3endE,(_ZN59_INTERNAL_132982cb_23_ActivationSiluKernel_cu_1520ed90_29364cuda3std6ranges3__45__cpo7advanceE - _ZN59_INTERNAL_132982cb_23_ActivationSiluKernel_cu_1520ed90_29364cuda3std3__45__cpo3endE)
_ZN59_INTERNAL_132982cb_23_ActivationSiluKernel_cu_1520ed90_29364cuda3std3__45__cpo3endE:
	.zero		1
	.type		_ZN59_INTERNAL_132982cb_23_ActivationSiluKernel_cu_1520ed90_29364cuda3std6ranges3__45__cpo7advanceE,@object
	.size		_ZN59_INTERNAL_132982cb_23_ActivationSiluKernel_cu_1520ed90_29364cuda3std6ranges3__45__cpo7advanceE,(_ZN59_INTERNAL_132982cb_23_ActivationSiluKernel_cu_1520ed90_29364cuda3std3__45__cpo4rendE - _ZN59_INTERNAL_132982cb_23_ActivationSiluKernel_cu_1520ed90_29364cuda3std6ranges3__45__cpo7advanceE)
_ZN59_INTERNAL_132982cb_23_ActivationSiluKernel_cu_1520ed90_29364cuda3std6ranges3__45__cpo7advanceE:
	.zero		1
	.type		_ZN59_INTERNAL_132982cb_23_ActivationSiluKernel_cu_1520ed90_29364cuda3std3__45__cpo4rendE,@object
	.size		_ZN59_INTERNAL_132982cb_23_ActivationSiluKernel_cu_1520ed90_29364cuda3std3__45__cpo4rendE,(_ZN59_INTERNAL_132982cb_23_ActivationSiluKernel_cu_1520ed90_29364cuda3std6ranges3__45__cpo4dataE - _ZN59_INTERNAL_132982cb_23_ActivationSiluKernel_cu_1520ed90_29364cuda3std3__45__cpo4rendE)
_ZN59_INTERNAL_132982cb_23_ActivationSiluKernel_cu_1520ed90_29364cuda3std3__45__cpo4rendE:
	.zero		1
	.type		_ZN59_INTERNAL_132982cb_23_ActivationSiluKernel_cu_1520ed90_29364cuda3std6ranges3__45__cpo4dataE,@object
	.size		_ZN59_INTERNAL_132982cb_23_ActivationSiluKernel_cu_1520ed90_29364cuda3std6ranges3__45__cpo4dataE,(_ZN59_INTERNAL_132982cb_23_ActivationSiluKernel_cu_1520ed90_29364cuda3std6ranges3__45__cpo5beginE - _ZN59_INTERNAL_132982cb_23_ActivationSiluKernel_cu_1520ed90_29364cuda3std6ranges3__45__cpo4dataE)
_ZN59_INTERNAL_132982cb_23_ActivationSiluKernel_cu_1520ed90_29364cuda3std6ranges3__45__cpo4dataE:
	.zero		1
	.type		_ZN59_INTERNAL_132982cb_23_ActivationSiluKernel_cu_1520ed90_29364cuda3std6ranges3__45__cpo5beginE,@object
	.size		_ZN59_INTERNAL_132982cb_23_ActivationSiluKernel_cu_1520ed90_29364cuda3std6ranges3__45__cpo5beginE,(_ZN59_INTERNAL_132982cb_23_ActivationSiluKernel_cu_1520ed90_29364cuda3std3__45__cpo5crendE - _ZN59_INTERNAL_132982cb_23_ActivationSiluKernel_cu_1520ed90_29364cuda3std6ranges3__45__cpo5beginE)
_ZN59_INTERNAL_132982cb_23_ActivationSiluKernel_cu_1520ed90_29364cuda3std6ranges3__45__cpo5beginE:
	.zero		1
	.type		_ZN59_INTERNAL_132982cb_23_ActivationSiluKernel_cu_1520ed90_29364cuda3std3__45__cpo5crendE,@object
	.size		_ZN59_INTERNAL_132982cb_23_ActivationSiluKernel_cu_1520ed90_29364cuda3std3__45__cpo5crendE,(_ZN59_INTERNAL_132982cb_23_ActivationSiluKernel_cu_1520ed90_29364cuda3std6ranges3__45__cpo4sizeE - _ZN59_INTERNAL_132982cb_23_ActivationSiluKernel_cu_1520ed90_29364cuda3std3__45__cpo5crendE)
_ZN59_INTERNAL_132982cb_23_ActivationSiluKernel_cu_1520ed90_29364cuda3std3__45__cpo5crendE:
	.zero		1
	.type		_ZN59_INTERNAL_132982cb_23_ActivationSiluKernel_cu_1520ed90_29364cuda3std6ranges3__45__cpo4sizeE,@object
	.size		_ZN59_INTERNAL_132982cb_23_ActivationSiluKernel_cu_1520ed90_29364cuda3std6ranges3__45__cpo4sizeE,(_ZN59_INTERNAL_132982cb_23_ActivationSiluKernel_cu_1520ed90_29364cuda3std3__461_GLOBAL__N__132982cb_23_ActivationSiluKernel_cu_1520ed90_29366ignoreE - _ZN59_INTERNAL_132982cb_23_ActivationSiluKernel_cu_1520ed90_29364cuda3std6ranges3__45__cpo4sizeE)
_ZN59_INTERNAL_132982cb_23_ActivationSiluKernel_cu_1520ed90_29364cuda3std6ranges3__45__cpo4sizeE:
	.zero		1
	.type		_ZN59_INTERNAL_132982cb_23_ActivationSiluKernel_cu_1520ed90_29364cuda3std3__461_GLOBAL__N__132982cb_23_ActivationSiluKernel_cu_1520ed90_29366ignoreE,@object
	.size		_ZN59_INTERNAL_132982cb_23_ActivationSiluKernel_cu_1520ed90_29364cuda3std3__461_GLOBAL__N__132982cb_23_ActivationSiluKernel_cu_1520ed90_29366ignoreE,(_ZN59_INTERNAL_132982cb_23_ActivationSiluKernel_cu_1520ed90_29364cuda3std6ranges3__45__cpo6cbeginE - _ZN59_INTERNAL_132982cb_23_ActivationSiluKernel_cu_1520ed90_29364cuda3std3__461_GLOBAL__N__132982cb_23_ActivationSiluKernel_cu_1520ed90_29366ignoreE)
_ZN59_INTERNAL_132982cb_23_ActivationSiluKernel_cu_1520ed90_29364cuda3std3__461_GLOBAL__N__132982cb_23_ActivationSiluKernel_cu_1520ed90_29366ignoreE:
	.zero		1
	.type		_ZN59_INTERNAL_132982cb_23_ActivationSiluKernel_cu_1520ed90_29364cuda3std6ranges3__45__cpo6cbeginE,@object
	.size		_ZN59_INTERNAL_132982cb_23_ActivationSiluKernel_cu_1520ed90_29364cuda3std6ranges3__45__cpo6cbeginE,(_ZN59_INTERNAL_132982cb_23_ActivationSiluKernel_cu_1520ed90_29364cuda3std3__45__cpo4cendE - _ZN59_INTERNAL_132982cb_23_ActivationSiluKernel_cu_1520ed90_29364cuda3std6ranges3__45__cpo6cbeginE)
_ZN59_INTERNAL_132982cb_23_ActivationSiluKernel_cu_1520ed90_29364cuda3std6ranges3__45__cpo6cbeginE:
	.zero		1
	.type		_ZN59_INTERNAL_132982cb_23_ActivationSiluKernel_cu_1520ed90_29364cuda3std3__45__cpo4cendE,@object
	.size		_ZN59_INTERNAL_132982cb_23_ActivationSiluKernel_cu_1520ed90_29364cuda3std3__45__cpo4cendE,(_ZN59_INTERNAL_132982cb_23_ActivationSiluKernel_cu_1520ed90_29364cuda3std6ranges3__45__cpo4nextE - _ZN59_INTERNAL_132982cb_23_ActivationSiluKernel_cu_1520ed90_29364cuda3std3__45__cpo4cendE)
_ZN59_INTERNAL_132982cb_23_ActivationSiluKernel_cu_1520ed90_29364cuda3std3__45__cpo4cendE:
	.zero		1
	.type		_ZN59_INTERNAL_132982cb_23_ActivationSiluKernel_cu_1520ed90_29364cuda3std6ranges3__45__cpo4nextE,@object
	.size		_ZN59_INTERNAL_132982cb_23_ActivationSiluKernel_cu_1520ed90_29364cuda3std6ranges3__45__cpo4nextE,(_ZN59_INTERNAL_132982cb_23_ActivationSiluKernel_cu_1520ed90_29364cuda3std6ranges3__45__cpo4swapE - _ZN59_INTERNAL_132982cb_23_ActivationSiluKernel_cu_1520ed90_29364cuda3std6ranges3__45__cpo4nextE)
_ZN59_INTERNAL_132982cb_23_ActivationSiluKernel_cu_1520ed90_29364cuda3std6ranges3__45__cpo4nextE:
	.zero		1
	.type		_ZN59_INTERNAL_132982cb_23_ActivationSiluKernel_cu_1520ed90_29364cuda3std6ranges3__45__cpo4swapE,@object
	.size		_ZN59_INTERNAL_132982cb_23_ActivationSiluKernel_cu_1520ed90_29364cuda3std6ranges3__45__cpo4swapE,(_ZN59_INTERNAL_132982cb_23_ActivationSiluKernel_cu_1520ed90_29364cuda3std3__420unreachable_sentinelE - _ZN59_INTERNAL_132982cb_23_ActivationSiluKernel_cu_1520ed90_29364cuda3std6ranges3__45__cpo4swapE)
_ZN59_INTERNAL_132982cb_23_ActivationSiluKernel_cu_1520ed90_29364cuda3std6ranges3__45__cpo4swapE:
	.zero		1
	.type		_ZN59_INTERNAL_132982cb_23_ActivationSiluKernel_cu_1520ed90_29364cuda3std3__420unreachable_sentinelE,@object
	.size		_ZN59_INTERNAL_132982cb_23_ActivationSiluKernel_cu_1520ed90_29364cuda3std3__420unreachable_sentinelE,(_ZN59_INTERNAL_132982cb_23_ActivationSiluKernel_cu_1520ed90_29366thrust23THRUST_300001_SM_800_NS6system6detail10sequential3seqE - _ZN59_INTERNAL_132982cb_23_ActivationSiluKernel_cu_1520ed90_29364cuda3std3__420unreachable_sentinelE)
_ZN59_INTERNAL_132982cb_23_ActivationSiluKernel_cu_1520ed90_29364cuda3std3__420unreachable_sentinelE:
	.zero		1
	.type		_ZN59_INTERNAL_132982cb_23_ActivationSiluKernel_cu_1520ed90_29366thrust23THRUST_300001_SM_800_NS6system6detail10sequential3seqE,@object
	.size		_ZN59_INTERNAL_132982cb_23_ActivationSiluKernel_cu_1520ed90_29366thrust23THRUST_300001_SM_800_NS6system6detail10sequential3seqE,(_ZN59_INTERNAL_132982cb_23_ActivationSiluKernel_cu_1520ed90_29364cuda3std3__45__cpo6cbeginE - _ZN59_INTERNAL_132982cb_23_ActivationSiluKernel_cu_1520ed90_29366thrust23THRUST_300001_SM_800_NS6system6detail10sequential3seqE)
_ZN59_INTERNAL_132982cb_23_ActivationSiluKernel_cu_1520ed90_29366thrust23THRUST_300001_SM_800_NS6system6detail10sequential3seqE:
	.zero		1
	.type		_ZN59_INTERNAL_132982cb_23_ActivationSiluKernel_cu_1520ed90_29364cuda3std3__45__cpo6cbeginE,@object
	.size		_ZN59_INTERNAL_132982cb_23_ActivationSiluKernel_cu_1520ed90_29364cuda3std3__45__cpo6cbeginE,(_ZN59_INTERNAL_132982cb_23_ActivationSiluKernel_cu_1520ed90_29364cuda3std6ranges3__45__cpo9iter_swapE - _ZN59_INTERNAL_132982cb_23_ActivationSiluKernel_cu_1520ed90_29364cuda3std3__45__cpo6cbeginE)
_ZN59_INTERNAL_132982cb_23_ActivationSiluKernel_cu_1520ed90_29364cuda3std3__45__cpo6cbeginE:
	.zero		1
	.type		_ZN59_INTERNAL_132982cb_23_ActivationSiluKernel_cu_1520ed90_29364cuda3std6ranges3__45__cpo9iter_swapE,@object
	.size		_ZN59_INTERNAL_132982cb_23_ActivationSiluKernel_cu_1520ed90_29364cuda3std6ranges3__45__cpo9iter_swapE,(_ZN59_INTERNAL_132982cb_23_ActivationSiluKernel_cu_1520ed90_29364cuda3std3__45__cpo7crbeginE - _ZN59_INTERNAL_132982cb_23_ActivationSiluKernel_cu_1520ed90_29364cuda3std6ranges3__45__cpo9iter_swapE)
_ZN59_INTERNAL_132982cb_23_ActivationSiluKernel_cu_1520ed90_29364cuda3std6ranges3__45__cpo9iter_swapE:
	.zero		1
	.type		_ZN59_INTERNAL_132982cb_23_ActivationSiluKernel_cu_1520ed90_29364cuda3std3__45__cpo7crbeginE,@object
	.size		_ZN59_INTERNAL_132982cb_23_ActivationSiluKernel_cu_1520ed90_29364cuda3std3__45__cpo7crbeginE,(_ZN59_INTERNAL_132982cb_23_ActivationSiluKernel_cu_1520ed90_29364cuda3std6ranges3__45__cpo5cdataE - _ZN59_INTERNAL_132982cb_23_ActivationSiluKernel_cu_1520ed90_29364cuda3std3__45__cpo7crbeginE)
_ZN59_INTERNAL_132982cb_23_ActivationSiluKernel_cu_1520ed90_29364cuda3std3__45__cpo7crbeginE:
	.zero		1
	.type		_ZN59_INTERNAL_132982cb_23_ActivationSiluKernel_cu_1520ed90_29364cuda3std6ranges3__45__cpo5cdataE,@object
	.size		_ZN59_INTERNAL_132982cb_23_ActivationSiluKernel_cu_1520ed90_29364cuda3std6ranges3__45__cpo5cdataE,(_ZN59_INTERNAL_132982cb_23_ActivationSiluKernel_cu_1520ed90_29364cuda3std6ranges3__45__cpo3endE - _ZN59_INTERNAL_132982cb_23_ActivationSiluKernel_cu_1520ed90_29364cuda3std6ranges3__45__cpo5cdataE)
_ZN59_INTERNAL_132982cb_23_ActivationSiluKernel_cu_1520ed90_29364cuda3std6ranges3__45__cpo5cdataE:
	.zero		1
	.type		_ZN59_INTERNAL_132982cb_23_ActivationSiluKernel_cu_1520ed90_29364cuda3std6ranges3__45__cpo3endE,@object
	.size		_ZN59_INTERNAL_132982cb_23_ActivationSiluKernel_cu_1520ed90_29364cuda3std6ranges3__45__cpo3endE,(_ZN59_INTERNAL_132982cb_23_ActivationSiluKernel_cu_1520ed90_29364cuda3std3__419piecewise_constructE - _ZN59_INTERNAL_132982cb_23_ActivationSiluKernel_cu_1520ed90_29364cuda3std6ranges3__45__cpo3endE)
_ZN59_INTERNAL_132982cb_23_ActivationSiluKernel_cu_1520ed90_29364cuda3std6ranges3__45__cpo3endE:
	.zero		1
	.type		_ZN59_INTERNAL_132982cb_23_ActivationSiluKernel_cu_1520ed90_29364cuda3std3__419piecewise_constructE,@object
	.size		_ZN59_INTERNAL_132982cb_23_ActivationSiluKernel_cu_1520ed90_29364cuda3std3__419piecewise_constructE,(_ZN59_INTERNAL_132982cb_23_ActivationSiluKernel_cu_1520ed90_29364cuda3std6ranges3__45__cpo5ssizeE - _ZN59_INTERNAL_132982cb_23_ActivationSiluKernel_cu_1520ed90_29364cuda3std3__419piecewise_constructE)
_ZN59_INTERNAL_132982cb_23_ActivationSiluKernel_cu_1520ed90_29364cuda3std3__419piecewise_constructE:
	.zero		1
	.type		_ZN59_INTERNAL_132982cb_23_ActivationSiluKernel_cu_1520ed90_29364cuda3std6ranges3__45__cpo5ssizeE,@object
	.size		_ZN59_INTERNAL_132982cb_23_ActivationSiluKernel_cu_1520ed90_29364cuda3std6ranges3__45__cpo5ssizeE,(_ZN59_INTERNAL_132982cb_23_ActivationSiluKernel_cu_1520ed90_29364cuda3std3__45__cpo5beginE - _ZN59_INTERNAL_132982cb_23_ActivationSiluKernel_cu_1520ed90_29364cuda3std6ranges3__45__cpo5ssizeE)
_ZN59_INTERNAL_132982cb_23_ActivationSiluKernel_cu_1520ed90_29364cuda3std6ranges3__45__cpo5ssizeE:
	.zero		1
	.type		_ZN59_INTERNAL_132982cb_23_ActivationSiluKernel_cu_1520ed90_29364cuda3std3__45__cpo5beginE,@object
	.size		_ZN59_INTERNAL_132982cb_23_ActivationSiluKernel_cu_1520ed90_29364cuda3std3__45__cpo5beginE,(_ZN59_INTERNAL_132982cb_23_ActivationSiluKernel_cu_1520ed90_29364cuda3std6ranges3__45__cpo4cendE - _ZN59_INTERNAL_132982cb_23_ActivationSiluKernel_cu_1520ed90_29364cuda3std3__45__cpo5beginE)
_ZN59_INTERNAL_132982cb_23_ActivationSiluKernel_cu_1520ed90_29364cuda3std3__45__cpo5beginE:
	.zero		1
	.type		_ZN59_INTERNAL_132982cb_23_ActivationSiluKernel_cu_1520ed90_29364cuda3std6ranges3__45__cpo4cendE,@object
	.size		_ZN59_INTERNAL_132982cb_23_ActivationSiluKernel_cu_1520ed90_29364cuda3std6ranges3__45__cpo4cendE,(_ZN59_INTERNAL_132982cb_23_ActivationSiluKernel_cu_1520ed90_29364cuda3std3__45__cpo6rbeginE - _ZN59_INTERNAL_132982cb_23_ActivationSiluKernel_cu_1520ed90_29364cuda3std6ranges3__45__cpo4cendE)
_ZN59_INTERNAL_132982cb_23_ActivationSiluKernel_cu_1520ed90_29364cuda3std6ranges3__45__cpo4cendE:
	.zero		1
	.type		_ZN59_INTERNAL_132982cb_23_ActivationSiluKernel_cu_1520ed90_29364cuda3std3__45__cpo6rbeginE,@object
	.size		_ZN59_INTERNAL_132982cb_23_ActivationSiluKernel_cu_1520ed90_29364cuda3std3__45__cpo6rbeginE,(_ZN59_INTERNAL_132982cb_23_ActivationSiluKernel_cu_1520ed90_29364cuda3std6ranges3__45__cpo4prevE - _ZN59_INTERNAL_132982cb_23_ActivationSiluKernel_cu_1520ed90_29364cuda3std3__45__cpo6rbeginE)
_ZN59_INTERNAL_132982cb_23_ActivationSiluKernel_cu_1520ed90_29364cuda3std3__45__cpo6rbeginE:
	.zero		1
	.type		_ZN59_INTERNAL_132982cb_23_ActivationSiluKernel_cu_1520ed90_29364cuda3std6ranges3__45__cpo4prevE,@object
	.size		_ZN59_INTERNAL_132982cb_23_ActivationSiluKernel_cu_1520ed90_29364cuda3std6ranges3__45__cpo4prevE,(_ZN59_INTERNAL_132982cb_23_ActivationSiluKernel_cu_1520ed90_29364cuda3std6ranges3__45__cpo9iter_moveE - _ZN59_INTERNAL_132982cb_23_ActivationSiluKernel_cu_1520ed90_29364cuda3std6ranges3__45__cpo4prevE)
_ZN59_INTERNAL_132982cb_23_ActivationSiluKernel_cu_1520ed90_29364cuda3std6ranges3__45__cpo4prevE:
	.zero		1
	.type		_ZN59_INTERNAL_132982cb_23_ActivationSiluKernel_cu_1520ed90_29364cuda3std6ranges3__45__cpo9iter_moveE,@object
	.size		_ZN59_INTERNAL_132982cb_23_ActivationSiluKernel_cu_1520ed90_29364cuda3std6ranges3__45__cpo9iter_moveE,(.L_25 - _ZN59_INTERNAL_132982cb_23_ActivationSiluKernel_cu_1520ed90_29364cuda3std6ranges3__45__cpo9iter_moveE)
_ZN59_INTERNAL_132982cb_23_ActivationSiluKernel_cu_1520ed90_29364cuda3std6ranges3__45__cpo9iter_moveE:
	.zero		1
.L_25:


//--------------------- SYMBOLS --------------------------

	.type		__assertfail,@function
